	.target	sm_103a

	.elftype	@"ET_EXEC"


//--------------------- .note.nv.tkinfo           --------------------------
	.section	.note.nv.tkinfo,"",@"SHT_NOTE"
	.sectionflags	@"SHF_NOTE_NV_TKINFO"
	.tkinfo
        /*0018*/ 	.word	0x00000002
        /*0030*/ 	.string	""
        /*0030*/ 	.string	"ptxas"
        /*0030*/ 	.string	"Cuda compilation tools, release 13.0, V13.0.88"
        /*0030*/ 	.string	"Build cuda_13.0.r13.0/compiler.36424714_0"
        /*0030*/ 	.string	"-arch sm_103a -m 64 "



//--------------------- .note.nv.cuinfo           --------------------------
	.section	.note.nv.cuinfo,"",@"SHT_NOTE"
	.sectionflags	@"SHF_NOTE_NV_CUINFO"
        /*0018*/ 	.short	0x0002
        /*001a*/ 	.short	0x0067
        /*001c*/ 	.short	0x0082
	.zero		2


//--------------------- .nv.info                  --------------------------
	.section	.nv.info,"",@"SHT_CUDA_INFO"
	.align	4


	//----- nvinfo : EIATTR_REGCOUNT
	.align		4
        /*0000*/ 	.byte	0x04, 0x2f
        /*0002*/ 	.short	(.L_12 - .L_11)
	.align		4
.L_11:
        /*0004*/ 	.word	index@(_ZN5flash25flash_bwd_dot_do_o_kernelILb1E23Flash_bwd_kernel_traitsILi32ELi128ELi128ELi8ELi4ELi4ELi4ELb0ELb0EN7cutlass10bfloat16_tE19Flash_kernel_traitsILi32ELi128ELi128ELi8ES3_EEEEvNS_16Flash_bwd_paramsE)
        /*0008*/ 	.word	0x00000020


	//----- nvinfo : EIATTR_FRAME_SIZE
	.align		4
.L_12:
        /*000c*/ 	.byte	0x04, 0x11
        /*000e*/ 	.short	(.L_14 - .L_13)
	.align		4
.L_13:
        /*0010*/ 	.word	index@(_ZN5flash25flash_bwd_dot_do_o_kernelILb1E23Flash_bwd_kernel_traitsILi32ELi128ELi128ELi8ELi4ELi4ELi4ELb0ELb0EN7cutlass10bfloat16_tE19Flash_kernel_traitsILi32ELi128ELi128ELi8ES3_EEEEvNS_16Flash_bwd_paramsE)
        /*0014*/ 	.word	0x00000000


	//----- nvinfo : EIATTR_REGCOUNT
	.align		4
.L_14:
        /*0018*/ 	.byte	0x04, 0x2f
        /*001a*/ 	.short	(.L_16 - .L_15)
	.align		4
.L_15:
        /*001c*/ 	.word	index@(_ZN5flash25flash_bwd_dot_do_o_kernelILb0E23Flash_bwd_kernel_traitsILi32ELi128ELi128ELi8ELi4ELi4ELi4ELb0ELb0EN7cutlass10bfloat16_tE19Flash_kernel_traitsILi32ELi128ELi128ELi8ES3_EEEEvNS_16Flash_bwd_paramsE)
        /*0020*/ 	.word	0x00000020


	//----- nvinfo : EIATTR_FRAME_SIZE
	.align		4
.L_16:
        /*0024*/ 	.byte	0x04, 0x11
        /*0026*/ 	.short	(.L_18 - .L_17)
	.align		4
.L_17:
        /*0028*/ 	.word	index@(_ZN5flash25flash_bwd_dot_do_o_kernelILb0E23Flash_bwd_kernel_traitsILi32ELi128ELi128ELi8ELi4ELi4ELi4ELb0ELb0EN7cutlass10bfloat16_tE19Flash_kernel_traitsILi32ELi128ELi128ELi8ES3_EEEEvNS_16Flash_bwd_paramsE)
        /*002c*/ 	.word	0x00000000


	//----- nvinfo : EIATTR_REGCOUNT
	.align		4
.L_18:
        /*0030*/ 	.byte	0x04, 0x2f
        /*0032*/ 	.short	(.L_20 - .L_19)
	.align		4
.L_19:
        /*0034*/ 	.word	index@(_ZN5flash44flash_bwd_dq_dk_dv_loop_seqk_parallel_kernelI23Flash_bwd_kernel_traitsILi32ELi128ELi128ELi8ELi4ELi4ELi4ELb0ELb0EN7cutlass10bfloat16_tE19Flash_kernel_traitsILi32ELi128ELi128ELi8ES3_EELb0ELb0ELb1ELb1ELb0ELb0ELb1EEEvNS_16Flash_bwd_paramsE)
        /*0038*/ 	.word	0x000000ff


	//----- nvinfo : EIATTR_FRAME_SIZE
	.align		4
.L_20:
        /*003c*/ 	.byte	0x04, 0x11
        /*003e*/ 	.short	(.L_22 - .L_21)
	.align		4
.L_21:
        /*0040*/ 	.word	index@(_ZN5flash44flash_bwd_dq_dk_dv_loop_seqk_parallel_kernelI23Flash_bwd_kernel_traitsILi32ELi128ELi128ELi8ELi4ELi4ELi4ELb0ELb0EN7cutlass10bfloat16_tE19Flash_kernel_traitsILi32ELi128ELi128ELi8ES3_EELb0ELb0ELb1ELb1ELb0ELb0ELb1EEEvNS_16Flash_bwd_paramsE)
        /*0044*/ 	.word	0x00000040


	//----- nvinfo : EIATTR_REGCOUNT
	.align		4
.L_22:
        /*0048*/ 	.byte	0x04, 0x2f
        /*004a*/ 	.short	(.L_24 - .L_23)
	.align		4
.L_23:
        /*004c*/ 	.word	index@(_ZN5flash44flash_bwd_dq_dk_dv_loop_seqk_parallel_kernelI23Flash_bwd_kernel_traitsILi32ELi128ELi128ELi8ELi4ELi4ELi4ELb0ELb0EN7cutlass10bfloat16_tE19Flash_kernel_traitsILi32ELi128ELi128ELi8ES3_EELb1ELb0ELb1ELb1ELb0ELb0ELb0EEEvNS_16Flash_bwd_paramsE)
        /*0050*/ 	.word	0x000000f1


	//----- nvinfo : EIATTR_FRAME_SIZE
	.align		4
.L_24:
        /*0054*/ 	.byte	0x04, 0x11
        /*0056*/ 	.short	(.L_26 - .L_25)
	.align		4
.L_25:
        /*0058*/ 	.word	index@(_ZN5flash44flash_bwd_dq_dk_dv_loop_seqk_parallel_kernelI23Flash_bwd_kernel_traitsILi32ELi128ELi128ELi8ELi4ELi4ELi4ELb0ELb0EN7cutlass10bfloat16_tE19Flash_kernel_traitsILi32ELi128ELi128ELi8ES3_EELb1ELb0ELb1ELb1ELb0ELb0ELb0EEEvNS_16Flash_bwd_paramsE)
        /*005c*/ 	.word	0x00000000


	//----- nvinfo : EIATTR_REGCOUNT
	.align		4
.L_26:
        /*0060*/ 	.byte	0x04, 0x2f
        /*0062*/ 	.short	(.L_28 - .L_27)
	.align		4
.L_27:
        /*0064*/ 	.word	index@(_ZN5flash44flash_bwd_dq_dk_dv_loop_seqk_parallel_kernelI23Flash_bwd_kernel_traitsILi32ELi128ELi128ELi8ELi4ELi4ELi4ELb0ELb0EN7cutlass10bfloat16_tE19Flash_kernel_traitsILi32ELi128ELi128ELi8ES3_EELb0ELb0ELb1ELb0ELb0ELb1ELb1EEEvNS_16Flash_bwd_paramsE)
        /*0068*/ 	.word	0x000000ff


	//----- nvinfo : EIATTR_FRAME_SIZE
	.align		4
.L_28:
        /*006c*/ 	.byte	0x04, 0x11
        /*006e*/ 	.short	(.L_30 - .L_29)
	.align		4
.L_29:
        /*0070*/ 	.word	index@(_ZN5flash44flash_bwd_dq_dk_dv_loop_seqk_parallel_kernelI23Flash_bwd_kernel_traitsILi32ELi128ELi128ELi8ELi4ELi4ELi4ELb0ELb0EN7cutlass10bfloat16_tE19Flash_kernel_traitsILi32ELi128ELi128ELi8ES3_EELb0ELb0ELb1ELb0ELb0ELb1ELb1EEEvNS_16Flash_bwd_paramsE)
        /*0074*/ 	.word	0x00000038


	//----- nvinfo : EIATTR_REGCOUNT
	.align		4
.L_30:
        /*0078*/ 	.byte	0x04, 0x2f
        /*007a*/ 	.short	(.L_32 - .L_31)
	.align		4
.L_31:
        /*007c*/ 	.word	index@(_ZN5flash44flash_bwd_dq_dk_dv_loop_seqk_parallel_kernelI23Flash_bwd_kernel_traitsILi32ELi128ELi128ELi8ELi4ELi4ELi4ELb0ELb0EN7cutlass10bfloat16_tE19Flash_kernel_traitsILi32ELi128ELi128ELi8ES3_EELb1ELb0ELb1ELb0ELb0ELb1ELb0EEEvNS_16Flash_bwd_paramsE)
        /*0080*/ 	.word	0x000000ff


	//----- nvinfo : EIATTR_FRAME_SIZE
	.align		4
.L_32:
        /*0084*/ 	.byte	0x04, 0x11
        /*0086*/ 	.short	(.L_34 - .L_33)
	.align		4
.L_33:
        /*0088*/ 	.word	index@(_ZN5flash44flash_bwd_dq_dk_dv_loop_seqk_parallel_kernelI23Flash_bwd_kernel_traitsILi32ELi128ELi128ELi8ELi4ELi4ELi4ELb0ELb0EN7cutlass10bfloat16_tE19Flash_kernel_traitsILi32ELi128ELi128ELi8ES3_EELb1ELb0ELb1ELb0ELb0ELb1ELb0EEEvNS_16Flash_bwd_paramsE)
        /*008c*/ 	.word	0x00000000


	//----- nvinfo : EIATTR_REGCOUNT
	.align		4
.L_34:
        /*0090*/ 	.byte	0x04, 0x2f
        /*0092*/ 	.short	(.L_36 - .L_35)
	.align		4
.L_35:
        /*0094*/ 	.word	index@(_ZN5flash44flash_bwd_dq_dk_dv_loop_seqk_parallel_kernelI23Flash_bwd_kernel_traitsILi32ELi128ELi128ELi8ELi4ELi4ELi4ELb0ELb0EN7cutlass10bfloat16_tE19Flash_kernel_traitsILi32ELi128ELi128ELi8ES3_EELb0ELb0ELb0ELb1ELb0ELb0ELb1EEEvNS_16Flash_bwd_paramsE)
        /*0098*/ 	.word	0x000000ff


	//----- nvinfo : EIATTR_FRAME_SIZE
	.align		4
.L_36:
        /*009c*/ 	.byte	0x04, 0x11
        /*009e*/ 	.short	(.L_38 - .L_37)
	.align		4
.L_37:
        /*00a0*/ 	.word	index@(_ZN5flash44flash_bwd_dq_dk_dv_loop_seqk_parallel_kernelI23Flash_bwd_kernel_traitsILi32ELi128ELi128ELi8ELi4ELi4ELi4ELb0ELb0EN7cutlass10bfloat16_tE19Flash_kernel_traitsILi32ELi128ELi128ELi8ES3_EELb0ELb0ELb0ELb1ELb0ELb0ELb1EEEvNS_16Flash_bwd_paramsE)
        /*00a4*/ 	.word	0x00000060


	//----- nvinfo : EIATTR_REGCOUNT
	.align		4
.L_38:
        /*00a8*/ 	.byte	0x04, 0x2f
        /*00aa*/ 	.short	(.L_40 - .L_39)
	.align		4
.L_39:
        /*00ac*/ 	.word	index@(_ZN5flash44flash_bwd_dq_dk_dv_loop_seqk_parallel_kernelI23Flash_bwd_kernel_traitsILi32ELi128ELi128ELi8ELi4ELi4ELi4ELb0ELb0EN7cutlass10bfloat16_tE19Flash_kernel_traitsILi32ELi128ELi128ELi8ES3_EELb1ELb0ELb0ELb1ELb0ELb0ELb0EEEvNS_16Flash_bwd_paramsE)
        /*00b0*/ 	.word	0x000000fd


	//----- nvinfo : EIATTR_FRAME_SIZE
	.align		4
.L_40:
        /*00b4*/ 	.byte	0x04, 0x11
        /*00b6*/ 	.short	(.L_42 - .L_41)
	.align		4
.L_41:
        /*00b8*/ 	.word	index@(_ZN5flash44flash_bwd_dq_dk_dv_loop_seqk_parallel_kernelI23Flash_bwd_kernel_traitsILi32ELi128ELi128ELi8ELi4ELi4ELi4ELb0ELb0EN7cutlass10bfloat16_tE19Flash_kernel_traitsILi32ELi128ELi128ELi8ES3_EELb1ELb0ELb0ELb1ELb0ELb0ELb0EEEvNS_16Flash_bwd_paramsE)
        /*00bc*/ 	.word	0x00000000


	//----- nvinfo : EIATTR_REGCOUNT
	.align		4
.L_42:
        /*00c0*/ 	.byte	0x04, 0x2f
        /*00c2*/ 	.short	(.L_44 - .L_43)
	.align		4
.L_43:
        /*00c4*/ 	.word	index@(_ZN5flash44flash_bwd_dq_dk_dv_loop_seqk_parallel_kernelI23Flash_bwd_kernel_traitsILi32ELi128ELi128ELi8ELi4ELi4ELi4ELb0ELb0EN7cutlass10bfloat16_tE19Flash_kernel_traitsILi32ELi128ELi128ELi8ES3_EELb0ELb0ELb0ELb0ELb1ELb1ELb1EEEvNS_16Flash_bwd_paramsE)
        /*00c8*/ 	.word	0x000000ff


	//----- nvinfo : EIATTR_FRAME_SIZE
	.align		4
.L_44:
        /*00cc*/ 	.byte	0x04, 0x11
        /*00ce*/ 	.short	(.L_46 - .L_45)
	.align		4
.L_45:
        /*00d0*/ 	.word	index@(_ZN5flash44flash_bwd_dq_dk_dv_loop_seqk_parallel_kernelI23Flash_bwd_kernel_traitsILi32ELi128ELi128ELi8ELi4ELi4ELi4ELb0ELb0EN7cutlass10bfloat16_tE19Flash_kernel_traitsILi32ELi128ELi128ELi8ES3_EELb0ELb0ELb0ELb0ELb1ELb1ELb1EEEvNS_16Flash_bwd_paramsE)
        /*00d4*/ 	.word	0x00000060


	//----- nvinfo : EIATTR_REGCOUNT
	.align		4
.L_46:
        /*00d8*/ 	.byte	0x04, 0x2f
        /*00da*/ 	.short	(.L_48 - .L_47)
	.align		4
.L_47:
        /*00dc*/ 	.word	index@(_ZN5flash44flash_bwd_dq_dk_dv_loop_seqk_parallel_kernelI23Flash_bwd_kernel_traitsILi32ELi128ELi128ELi8ELi4ELi4ELi4ELb0ELb0EN7cutlass10bfloat16_tE19Flash_kernel_traitsILi32ELi128ELi128ELi8ES3_EELb1ELb0ELb0ELb0ELb1ELb1ELb0EEEvNS_16Flash_bwd_paramsE)
        /*00e0*/ 	.word	0x000000fc


	//----- nvinfo : EIATTR_FRAME_SIZE
	.align		4
.L_48:
        /*00e4*/ 	.byte	0x04, 0x11
        /*00e6*/ 	.short	(.L_50 - .L_49)
	.align		4
.L_49:
        /*00e8*/ 	.word	index@(_ZN5flash44flash_bwd_dq_dk_dv_loop_seqk_parallel_kernelI23Flash_bwd_kernel_traitsILi32ELi128ELi128ELi8ELi4ELi4ELi4ELb0ELb0EN7cutlass10bfloat16_tE19Flash_kernel_traitsILi32ELi128ELi128ELi8ES3_EELb1ELb0ELb0ELb0ELb1ELb1ELb0EEEvNS_16Flash_bwd_paramsE)
        /*00ec*/ 	.word	0x00000000


	//----- nvinfo : EIATTR_REGCOUNT
	.align		4
.L_50:
        /*00f0*/ 	.byte	0x04, 0x2f
        /*00f2*/ 	.short	(.L_52 - .L_51)
	.align		4
.L_51:
        /*00f4*/ 	.word	index@(_ZN5flash44flash_bwd_dq_dk_dv_loop_seqk_parallel_kernelI23Flash_bwd_kernel_traitsILi32ELi128ELi128ELi8ELi4ELi4ELi4ELb0ELb0EN7cutlass10bfloat16_tE19Flash_kernel_traitsILi32ELi128ELi128ELi8ES3_EELb0ELb0ELb1ELb0ELb0ELb0ELb1EEEvNS_16Flash_bwd_paramsE)
        /*00f8*/ 	.word	0x000000ff


	//----- nvinfo : EIATTR_FRAME_SIZE
	.align		4
.L_52:
        /*00fc*/ 	.byte	0x04, 0x11
        /*00fe*/ 	.short	(.L_54 - .L_53)
	.align		4
.L_53:
        /*0100*/ 	.word	index@(_ZN5flash44flash_bwd_dq_dk_dv_loop_seqk_parallel_kernelI23Flash_bwd_kernel_traitsILi32ELi128ELi128ELi8ELi4ELi4ELi4ELb0ELb0EN7cutlass10bfloat16_tE19Flash_kernel_traitsILi32ELi128ELi128ELi8ES3_EELb0ELb0ELb1ELb0ELb0ELb0ELb1EEEvNS_16Flash_bwd_paramsE)
        /*0104*/ 	.word	0x00000040


	//----- nvinfo : EIATTR_REGCOUNT
	.align		4
.L_54:
        /*0108*/ 	.byte	0x04, 0x2f
        /*010a*/ 	.short	(.L_56 - .L_55)
	.align		4
.L_55:
        /*010c*/ 	.word	index@(_ZN5flash44flash_bwd_dq_dk_dv_loop_seqk_parallel_kernelI23Flash_bwd_kernel_traitsILi32ELi128ELi128ELi8ELi4ELi4ELi4ELb0ELb0EN7cutlass10bfloat16_tE19Flash_kernel_traitsILi32ELi128ELi128ELi8ES3_EELb1ELb0ELb1ELb0ELb0ELb0ELb0EEEvNS_16Flash_bwd_paramsE)
        /*0110*/ 	.word	0x000000ff


	//----- nvinfo : EIATTR_FRAME_SIZE
	.align		4
.L_56:
        /*0114*/ 	.byte	0x04, 0x11
        /*0116*/ 	.short	(.L_58 - .L_57)
	.align		4
.L_57:
        /*0118*/ 	.word	index@(_ZN5flash44flash_bwd_dq_dk_dv_loop_seqk_parallel_kernelI23Flash_bwd_kernel_traitsILi32ELi128ELi128ELi8ELi4ELi4ELi4ELb0ELb0EN7cutlass10bfloat16_tE19Flash_kernel_traitsILi32ELi128ELi128ELi8ES3_EELb1ELb0ELb1ELb0ELb0ELb0ELb0EEEvNS_16Flash_bwd_paramsE)
        /*011c*/ 	.word	0x00000000


	//----- nvinfo : EIATTR_REGCOUNT
	.align		4
.L_58:
        /*0120*/ 	.byte	0x04, 0x2f
        /*0122*/ 	.short	(.L_60 - .L_59)
	.align		4
.L_59:
        /*0124*/ 	.word	index@(_ZN5flash44flash_bwd_dq_dk_dv_loop_seqk_parallel_kernelI23Flash_bwd_kernel_traitsILi32ELi128ELi128ELi8ELi4ELi4ELi4ELb0ELb0EN7cutlass10bfloat16_tE19Flash_kernel_traitsILi32ELi128ELi128ELi8ES3_EELb0ELb0ELb0ELb0ELb0ELb0ELb1EEEvNS_16Flash_bwd_paramsE)
        /*0128*/ 	.word	0x000000ff


	//----- nvinfo : EIATTR_FRAME_SIZE
	.align		4
.L_60:
        /*012c*/ 	.byte	0x04, 0x11
        /*012e*/ 	.short	(.L_62 - .L_61)
	.align		4
.L_61:
        /*0130*/ 	.word	index@(_ZN5flash44flash_bwd_dq_dk_dv_loop_seqk_parallel_kernelI23Flash_bwd_kernel_traitsILi32ELi128ELi128ELi8ELi4ELi4ELi4ELb0ELb0EN7cutlass10bfloat16_tE19Flash_kernel_traitsILi32ELi128ELi128ELi8ES3_EELb0ELb0ELb0ELb0ELb0ELb0ELb1EEEvNS_16Flash_bwd_paramsE)
        /*0134*/ 	.word	0x00000060


	//----- nvinfo : EIATTR_REGCOUNT
	.align		4
.L_62:
        /*0138*/ 	.byte	0x04, 0x2f
        /*013a*/ 	.short	(.L_64 - .L_63)
	.align		4
.L_63:
        /*013c*/ 	.word	index@(_ZN5flash44flash_bwd_dq_dk_dv_loop_seqk_parallel_kernelI23Flash_bwd_kernel_traitsILi32ELi128ELi128ELi8ELi4ELi4ELi4ELb0ELb0EN7cutlass10bfloat16_tE19Flash_kernel_traitsILi32ELi128ELi128ELi8ES3_EELb1ELb0ELb0ELb0ELb0ELb0ELb0EEEvNS_16Flash_bwd_paramsE)
        /*0140*/ 	.word	0x000000fc


	//----- nvinfo : EIATTR_FRAME_SIZE
	.align		4
.L_64:
        /*0144*/ 	.byte	0x04, 0x11
        /*0146*/ 	.short	(.L_66 - .L_65)
	.align		4
.L_65:
        /*0148*/ 	.word	index@(_ZN5flash44flash_bwd_dq_dk_dv_loop_seqk_parallel_kernelI23Flash_bwd_kernel_traitsILi32ELi128ELi128ELi8ELi4ELi4ELi4ELb0ELb0EN7cutlass10bfloat16_tE19Flash_kernel_traitsILi32ELi128ELi128ELi8ES3_EELb1ELb0ELb0ELb0ELb0ELb0ELb0EEEvNS_16Flash_bwd_paramsE)
        /*014c*/ 	.word	0x00000000


	//----- nvinfo : EIATTR_REGCOUNT
	.align		4
.L_66:
        /*0150*/ 	.byte	0x04, 0x2f
        /*0152*/ 	.short	(.L_68 - .L_67)
	.align		4
.L_67:
        /*0154*/ 	.word	index@(_ZN5flash44flash_bwd_dq_dk_dv_loop_seqk_parallel_kernelI23Flash_bwd_kernel_traitsILi32ELi128ELi128ELi8ELi4ELi4ELi4ELb0ELb0EN7cutlass10bfloat16_tE19Flash_kernel_traitsILi32ELi128ELi128ELi8ES3_EELb0ELb0ELb0ELb0ELb0ELb1ELb1EEEvNS_16Flash_bwd_paramsE)
        /*0158*/ 	.word	0x000000ff


	//----- nvinfo : EIATTR_FRAME_SIZE
	.align		4
.L_68:
        /*015c*/ 	.byte	0x04, 0x11
        /*015e*/ 	.short	(.L_70 - .L_69)
	.align		4
.L_69:
        /*0160*/ 	.word	index@(_ZN5flash44flash_bwd_dq_dk_dv_loop_seqk_parallel_kernelI23Flash_bwd_kernel_traitsILi32ELi128ELi128ELi8ELi4ELi4ELi4ELb0ELb0EN7cutlass10bfloat16_tE19Flash_kernel_traitsILi32ELi128ELi128ELi8ES3_EELb0ELb0ELb0ELb0ELb0ELb1ELb1EEEvNS_16Flash_bwd_paramsE)
        /*0164*/ 	.word	0x00000058


	//----- nvinfo : EIATTR_REGCOUNT
	.align		4
.L_70:
        /*0168*/ 	.byte	0x04, 0x2f
        /*016a*/ 	.short	(.L_72 - .L_71)
	.align		4
.L_71:
        /*016c*/ 	.word	index@(_ZN5flash44flash_bwd_dq_dk_dv_loop_seqk_parallel_kernelI23Flash_bwd_kernel_traitsILi32ELi128ELi128ELi8ELi4ELi4ELi4ELb0ELb0EN7cutlass10bfloat16_tE19Flash_kernel_traitsILi32ELi128ELi128ELi8ES3_EELb1ELb0ELb0ELb0ELb0ELb1ELb0EEEvNS_16Flash_bwd_paramsE)
        /*0170*/ 	.word	0x000000ff


	//----- nvinfo : EIATTR_FRAME_SIZE
	.align		4
.L_72:
        /*0174*/ 	.byte	0x04, 0x11
        /*0176*/ 	.short	(.L_74 - .L_73)
	.align		4
.L_73:
        /*0178*/ 	.word	index@(_ZN5flash44flash_bwd_dq_dk_dv_loop_seqk_parallel_kernelI23Flash_bwd_kernel_traitsILi32ELi128ELi128ELi8ELi4ELi4ELi4ELb0ELb0EN7cutlass10bfloat16_tE19Flash_kernel_traitsILi32ELi128ELi128ELi8ES3_EELb1ELb0ELb0ELb0ELb0ELb1ELb0EEEvNS_16Flash_bwd_paramsE)
        /*017c*/ 	.word	0x00000000


	//----- nvinfo : EIATTR_REGCOUNT
	.align		4
.L_74:
        /*0180*/ 	.byte	0x04, 0x2f
        /*0182*/ 	.short	(.L_76 - .L_75)
	.align		4
.L_75:
        /*0184*/ 	.word	index@(_ZN5flash27flash_bwd_convert_dq_kernelI23Flash_bwd_kernel_traitsILi32ELi128ELi128ELi8ELi4ELi4ELi4ELb0ELb0EN7cutlass10bfloat16_tE19Flash_kernel_traitsILi32ELi128ELi128ELi8ES3_EEEEvNS_16Flash_bwd_paramsEi)
        /*0188*/ 	.word	0x00000020


	//----- nvinfo : EIATTR_FRAME_SIZE
	.align		4
.L_76:
        /*018c*/ 	.byte	0x04, 0x11
        /*018e*/ 	.short	(.L_78 - .L_77)
	.align		4
.L_77:
        /*0190*/ 	.word	index@(_ZN5flash27flash_bwd_convert_dq_kernelI23Flash_bwd_kernel_traitsILi32ELi128ELi128ELi8ELi4ELi4ELi4ELb0ELb0EN7cutlass10bfloat16_tE19Flash_kernel_traitsILi32ELi128ELi128ELi8ES3_EEEEvNS_16Flash_bwd_paramsEi)
        /*0194*/ 	.word	0x00000000


	//----- nvinfo : EIATTR_REGCOUNT
	.align		4
.L_78:
        /*0198*/ 	.byte	0x04, 0x2f
        /*019a*/ 	.short	(.L_80 - .L_79)
	.align		4
.L_79:
        /*019c*/ 	.word	index@(_ZN5flash25flash_bwd_dot_do_o_kernelILb1E23Flash_bwd_kernel_traitsILi32ELi128ELi128ELi8ELi4ELi4ELi4ELb1ELb0EN7cutlass10bfloat16_tE19Flash_kernel_traitsILi32ELi128ELi128ELi8ES3_EEEEvNS_16Flash_bwd_paramsE)
        /*01a0*/ 	.word	0x00000020


	//----- nvinfo : EIATTR_FRAME_SIZE
	.align		4
.L_80:
        /*01a4*/ 	.byte	0x04, 0x11
        /*01a6*/ 	.short	(.L_82 - .L_81)
	.align		4
.L_81:
        /*01a8*/ 	.word	index@(_ZN5flash25flash_bwd_dot_do_o_kernelILb1E23Flash_bwd_kernel_traitsILi32ELi128ELi128ELi8ELi4ELi4ELi4ELb1ELb0EN7cutlass10bfloat16_tE19Flash_kernel_traitsILi32ELi128ELi128ELi8ES3_EEEEvNS_16Flash_bwd_paramsE)
        /*01ac*/ 	.word	0x00000000


	//----- nvinfo : EIATTR_REGCOUNT
	.align		4
.L_82:
        /*01b0*/ 	.byte	0x04, 0x2f
        /*01b2*/ 	.short	(.L_84 - .L_83)
	.align		4
.L_83:
        /*01b4*/ 	.word	index@(_ZN5flash25flash_bwd_dot_do_o_kernelILb0E23Flash_bwd_kernel_traitsILi32ELi128ELi128ELi8ELi4ELi4ELi4ELb1ELb0EN7cutlass10bfloat16_tE19Flash_kernel_traitsILi32ELi128ELi128ELi8ES3_EEEEvNS_16Flash_bwd_paramsE)
        /*01b8*/ 	.word	0x00000020


	//----- nvinfo : EIATTR_FRAME_SIZE
	.align		4
.L_84:
        /*01bc*/ 	.byte	0x04, 0x11
        /*01be*/ 	.short	(.L_86 - .L_85)
	.align		4
.L_85:
        /*01c0*/ 	.word	index@(_ZN5flash25flash_bwd_dot_do_o_kernelILb0E23Flash_bwd_kernel_traitsILi32ELi128ELi128ELi8ELi4ELi4ELi4ELb1ELb0EN7cutlass10bfloat16_tE19Flash_kernel_traitsILi32ELi128ELi128ELi8ES3_EEEEvNS_16Flash_bwd_paramsE)
        /*01c4*/ 	.word	0x00000000


	//----- nvinfo : EIATTR_REGCOUNT
	.align		4
.L_86:
        /*01c8*/ 	.byte	0x04, 0x2f
        /*01ca*/ 	.short	(.L_88 - .L_87)
	.align		4
.L_87:
        /*01cc*/ 	.word	index@(_ZN5flash44flash_bwd_dq_dk_dv_loop_seqk_parallel_kernelI23Flash_bwd_kernel_traitsILi32ELi128ELi128ELi8ELi4ELi4ELi4ELb1ELb0EN7cutlass10bfloat16_tE19Flash_kernel_traitsILi32ELi128ELi128ELi8ES3_EELb0ELb0ELb1ELb1ELb0ELb0ELb1EEEvNS_16Flash_bwd_paramsE)
        /*01d0*/ 	.word	0x000000ff


	//----- nvinfo : EIATTR_FRAME_SIZE
	.align		4
.L_88:
        /*01d4*/ 	.byte	0x04, 0x11
        /*01d6*/ 	.short	(.L_90 - .L_89)
	.align		4
.L_89:
        /*01d8*/ 	.word	index@(_ZN5flash44flash_bwd_dq_dk_dv_loop_seqk_parallel_kernelI23Flash_bwd_kernel_traitsILi32ELi128ELi128ELi8ELi4ELi4ELi4ELb1ELb0EN7cutlass10bfloat16_tE19Flash_kernel_traitsILi32ELi128ELi128ELi8ES3_EELb0ELb0ELb1ELb1ELb0ELb0ELb1EEEvNS_16Flash_bwd_paramsE)
        /*01dc*/ 	.word	0x000000c8


	//----- nvinfo : EIATTR_REGCOUNT
	.align		4
.L_90:
        /*01e0*/ 	.byte	0x04, 0x2f
        /*01e2*/ 	.short	(.L_92 - .L_91)
	.align		4
.L_91:
        /*01e4*/ 	.word	index@(_ZN5flash44flash_bwd_dq_dk_dv_loop_seqk_parallel_kernelI23Flash_bwd_kernel_traitsILi32ELi128ELi128ELi8ELi4ELi4ELi4ELb1ELb0EN7cutlass10bfloat16_tE19Flash_kernel_traitsILi32ELi128ELi128ELi8ES3_EELb1ELb0ELb1ELb1ELb0ELb0ELb0EEEvNS_16Flash_bwd_paramsE)
        /*01e8*/ 	.word	0x000000ff


	//----- nvinfo : EIATTR_FRAME_SIZE
	.align		4
.L_92:
        /*01ec*/ 	.byte	0x04, 0x11
        /*01ee*/ 	.short	(.L_94 - .L_93)
	.align		4
.L_93:
        /*01f0*/ 	.word	index@(_ZN5flash44flash_bwd_dq_dk_dv_loop_seqk_parallel_kernelI23Flash_bwd_kernel_traitsILi32ELi128ELi128ELi8ELi4ELi4ELi4ELb1ELb0EN7cutlass10bfloat16_tE19Flash_kernel_traitsILi32ELi128ELi128ELi8ES3_EELb1ELb0ELb1ELb1ELb0ELb0ELb0EEEvNS_16Flash_bwd_paramsE)
        /*01f4*/ 	.word	0x00000000


	//----- nvinfo : EIATTR_REGCOUNT
	.align		4
.L_94:
        /*01f8*/ 	.byte	0x04, 0x2f
        /*01fa*/ 	.short	(.L_96 - .L_95)
	.align		4
.L_95:
        /*01fc*/ 	.word	index@(_ZN5flash44flash_bwd_dq_dk_dv_loop_seqk_parallel_kernelI23Flash_bwd_kernel_traitsILi32ELi128ELi128ELi8ELi4ELi4ELi4ELb1ELb0EN7cutlass10bfloat16_tE19Flash_kernel_traitsILi32ELi128ELi128ELi8ES3_EELb0ELb0ELb1ELb0ELb0ELb1ELb1EEEvNS_16Flash_bwd_paramsE)
        /*0200*/ 	.word	0x000000ff


	//----- nvinfo : EIATTR_FRAME_SIZE
	.align		4
.L_96:
        /*0204*/ 	.byte	0x04, 0x11
        /*0206*/ 	.short	(.L_98 - .L_97)
	.align		4
.L_97:
        /*0208*/ 	.word	index@(_ZN5flash44flash_bwd_dq_dk_dv_loop_seqk_parallel_kernelI23Flash_bwd_kernel_traitsILi32ELi128ELi128ELi8ELi4ELi4ELi4ELb1ELb0EN7cutlass10bfloat16_tE19Flash_kernel_traitsILi32ELi128ELi128ELi8ES3_EELb0ELb0ELb1ELb0ELb0ELb1ELb1EEEvNS_16Flash_bwd_paramsE)
        /*020c*/ 	.word	0x000000b8


	//----- nvinfo : EIATTR_REGCOUNT
	.align		4
.L_98:
        /*0210*/ 	.byte	0x04, 0x2f
        /*0212*/ 	.short	(.L_100 - .L_99)
	.align		4
.L_99:
        /*0214*/ 	.word	index@(_ZN5flash44flash_bwd_dq_dk_dv_loop_seqk_parallel_kernelI23Flash_bwd_kernel_traitsILi32ELi128ELi128ELi8ELi4ELi4ELi4ELb1ELb0EN7cutlass10bfloat16_tE19Flash_kernel_traitsILi32ELi128ELi128ELi8ES3_EELb1ELb0ELb1ELb0ELb0ELb1ELb0EEEvNS_16Flash_bwd_paramsE)
        /*0218*/ 	.word	0x000000ff


	//----- nvinfo : EIATTR_FRAME_SIZE
	.align		4
.L_100:
        /*021c*/ 	.byte	0x04, 0x11
        /*021e*/ 	.short	(.L_102 - .L_101)
	.align		4
.L_101:
        /*0220*/ 	.word	index@(_ZN5flash44flash_bwd_dq_dk_dv_loop_seqk_parallel_kernelI23Flash_bwd_kernel_traitsILi32ELi128ELi128ELi8ELi4ELi4ELi4ELb1ELb0EN7cutlass10bfloat16_tE19Flash_kernel_traitsILi32ELi128ELi128ELi8ES3_EELb1ELb0ELb1ELb0ELb0ELb1ELb0EEEvNS_16Flash_bwd_paramsE)
        /*0224*/ 	.word	0x00000000


	//----- nvinfo : EIATTR_REGCOUNT
	.align		4
.L_102:
        /*0228*/ 	.byte	0x04, 0x2f
        /*022a*/ 	.short	(.L_104 - .L_103)
	.align		4
.L_103:
        /*022c*/ 	.word	index@(_ZN5flash44flash_bwd_dq_dk_dv_loop_seqk_parallel_kernelI23Flash_bwd_kernel_traitsILi32ELi128ELi128ELi8ELi4ELi4ELi4ELb1ELb0EN7cutlass10bfloat16_tE19Flash_kernel_traitsILi32ELi128ELi128ELi8ES3_EELb0ELb0ELb0ELb1ELb0ELb0ELb1EEEvNS_16Flash_bwd_paramsE)
        /*0230*/ 	.word	0x000000ff


	//----- nvinfo : EIATTR_FRAME_SIZE
	.align		4
.L_104:
        /*0234*/ 	.byte	0x04, 0x11
        /*0236*/ 	.short	(.L_106 - .L_105)
	.align		4
.L_105:
        /*0238*/ 	.word	index@(_ZN5flash44flash_bwd_dq_dk_dv_loop_seqk_parallel_kernelI23Flash_bwd_kernel_traitsILi32ELi128ELi128ELi8ELi4ELi4ELi4ELb1ELb0EN7cutlass10bfloat16_tE19Flash_kernel_traitsILi32ELi128ELi128ELi8ES3_EELb0ELb0ELb0ELb1ELb0ELb0ELb1EEEvNS_16Flash_bwd_paramsE)
        /*023c*/ 	.word	0x000000d8


	//----- nvinfo : EIATTR_REGCOUNT
	.align		4
.L_106:
        /*0240*/ 	.byte	0x04, 0x2f
        /*0242*/ 	.short	(.L_108 - .L_107)
	.align		4
.L_107:
        /*0244*/ 	.word	index@(_ZN5flash44flash_bwd_dq_dk_dv_loop_seqk_parallel_kernelI23Flash_bwd_kernel_traitsILi32ELi128ELi128ELi8ELi4ELi4ELi4ELb1ELb0EN7cutlass10bfloat16_tE19Flash_kernel_traitsILi32ELi128ELi128ELi8ES3_EELb1ELb0ELb0ELb1ELb0ELb0ELb0EEEvNS_16Flash_bwd_paramsE)
        /*0248*/ 	.word	0x000000ff


	//----- nvinfo : EIATTR_FRAME_SIZE
	.align		4
.L_108:
        /*024c*/ 	.byte	0x04, 0x11
        /*024e*/ 	.short	(.L_110 - .L_109)
	.align		4
.L_109:
        /*0250*/ 	.word	index@(_ZN5flash44flash_bwd_dq_dk_dv_loop_seqk_parallel_kernelI23Flash_bwd_kernel_traitsILi32ELi128ELi128ELi8ELi4ELi4ELi4ELb1ELb0EN7cutlass10bfloat16_tE19Flash_kernel_traitsILi32ELi128ELi128ELi8ES3_EELb1ELb0ELb0ELb1ELb0ELb0ELb0EEEvNS_16Flash_bwd_paramsE)
        /*0254*/ 	.word	0x00000000


	//----- nvinfo : EIATTR_REGCOUNT
	.align		4
.L_110:
        /*0258*/ 	.byte	0x04, 0x2f
        /*025a*/ 	.short	(.L_112 - .L_111)
	.align		4
.L_111:
        /*025c*/ 	.word	index@(_ZN5flash44flash_bwd_dq_dk_dv_loop_seqk_parallel_kernelI23Flash_bwd_kernel_traitsILi32ELi128ELi128ELi8ELi4ELi4ELi4ELb1ELb0EN7cutlass10bfloat16_tE19Flash_kernel_traitsILi32ELi128ELi128ELi8ES3_EELb0ELb0ELb0ELb0ELb1ELb1ELb1EEEvNS_16Flash_bwd_paramsE)
        /*0260*/ 	.word	0x000000ff


	//----- nvinfo : EIATTR_FRAME_SIZE
	.align		4
.L_112:
        /*0264*/ 	.byte	0x04, 0x11
        /*0266*/ 	.short	(.L_114 - .L_113)
	.align		4
.L_113:
        /*0268*/ 	.word	index@(_ZN5flash44flash_bwd_dq_dk_dv_loop_seqk_parallel_kernelI23Flash_bwd_kernel_traitsILi32ELi128ELi128ELi8ELi4ELi4ELi4ELb1ELb0EN7cutlass10bfloat16_tE19Flash_kernel_traitsILi32ELi128ELi128ELi8ES3_EELb0ELb0ELb0ELb0ELb1ELb1ELb1EEEvNS_16Flash_bwd_paramsE)
        /*026c*/ 	.word	0x000000d8


	//----- nvinfo : EIATTR_REGCOUNT
	.align		4
.L_114:
        /*0270*/ 	.byte	0x04, 0x2f
        /*0272*/ 	.short	(.L_116 - .L_115)
	.align		4
.L_115:
        /*0274*/ 	.word	index@(_ZN5flash44flash_bwd_dq_dk_dv_loop_seqk_parallel_kernelI23Flash_bwd_kernel_traitsILi32ELi128ELi128ELi8ELi4ELi4ELi4ELb1ELb0EN7cutlass10bfloat16_tE19Flash_kernel_traitsILi32ELi128ELi128ELi8ES3_EELb1ELb0ELb0ELb0ELb1ELb1ELb0EEEvNS_16Flash_bwd_paramsE)
        /*0278*/ 	.word	0x000000fe


	//----- nvinfo : EIATTR_FRAME_SIZE
	.align		4
.L_116:
        /*027c*/ 	.byte	0x04, 0x11
        /*027e*/ 	.short	(.L_118 - .L_117)
	.align		4
.L_117:
        /*0280*/ 	.word	index@(_ZN5flash44flash_bwd_dq_dk_dv_loop_seqk_parallel_kernelI23Flash_bwd_kernel_traitsILi32ELi128ELi128ELi8ELi4ELi4ELi4ELb1ELb0EN7cutlass10bfloat16_tE19Flash_kernel_traitsILi32ELi128ELi128ELi8ES3_EELb1ELb0ELb0ELb0ELb1ELb1ELb0EEEvNS_16Flash_bwd_paramsE)
        /*0284*/ 	.word	0x00000000


	//----- nvinfo : EIATTR_REGCOUNT
	.align		4
.L_118:
        /*0288*/ 	.byte	0x04, 0x2f
        /*028a*/ 	.short	(.L_120 - .L_119)
	.align		4
.L_119:
        /*028c*/ 	.word	index@(_ZN5flash44flash_bwd_dq_dk_dv_loop_seqk_parallel_kernelI23Flash_bwd_kernel_traitsILi32ELi128ELi128ELi8ELi4ELi4ELi4ELb1ELb0EN7cutlass10bfloat16_tE19Flash_kernel_traitsILi32ELi128ELi128ELi8ES3_EELb0ELb0ELb1ELb0ELb0ELb0ELb1EEEvNS_16Flash_bwd_paramsE)
        /*0290*/ 	.word	0x000000ff


	//----- nvinfo : EIATTR_FRAME_SIZE
	.align		4
.L_120:
        /*0294*/ 	.byte	0x04, 0x11
        /*0296*/ 	.short	(.L_122 - .L_121)
	.align		4
.L_121:
        /*0298*/ 	.word	index@(_ZN5flash44flash_bwd_dq_dk_dv_loop_seqk_parallel_kernelI23Flash_bwd_kernel_traitsILi32ELi128ELi128ELi8ELi4ELi4ELi4ELb1ELb0EN7cutlass10bfloat16_tE19Flash_kernel_traitsILi32ELi128ELi128ELi8ES3_EELb0ELb0ELb1ELb0ELb0ELb0ELb1EEEvNS_16Flash_bwd_paramsE)
        /*029c*/ 	.word	0x000000c0


	//----- nvinfo : EIATTR_REGCOUNT
	.align		4
.L_122:
        /*02a0*/ 	.byte	0x04, 0x2f
        /*02a2*/ 	.short	(.L_124 - .L_123)
	.align		4
.L_123:
        /*02a4*/ 	.word	index@(_ZN5flash44flash_bwd_dq_dk_dv_loop_seqk_parallel_kernelI23Flash_bwd_kernel_traitsILi32ELi128ELi128ELi8ELi4ELi4ELi4ELb1ELb0EN7cutlass10bfloat16_tE19Flash_kernel_traitsILi32ELi128ELi128ELi8ES3_EELb1ELb0ELb1ELb0ELb0ELb0ELb0EEEvNS_16Flash_bwd_paramsE)
        /*02a8*/ 	.word	0x000000ff


	//----- nvinfo : EIATTR_FRAME_SIZE
	.align		4
.L_124:
        /*02ac*/ 	.byte	0x04, 0x11
        /*02ae*/ 	.short	(.L_126 - .L_125)
	.align		4
.L_125:
        /*02b0*/ 	.word	index@(_ZN5flash44flash_bwd_dq_dk_dv_loop_seqk_parallel_kernelI23Flash_bwd_kernel_traitsILi32ELi128ELi128ELi8ELi4ELi4ELi4ELb1ELb0EN7cutlass10bfloat16_tE19Flash_kernel_traitsILi32ELi128ELi128ELi8ES3_EELb1ELb0ELb1ELb0ELb0ELb0ELb0EEEvNS_16Flash_bwd_paramsE)
        /*02b4*/ 	.word	0x00000000


	//----- nvinfo : EIATTR_REGCOUNT
	.align		4
.L_126:
        /*02b8*/ 	.byte	0x04, 0x2f
        /*02ba*/ 	.short	(.L_128 - .L_127)
	.align		4
.L_127:
        /*02bc*/ 	.word	index@(_ZN5flash44flash_bwd_dq_dk_dv_loop_seqk_parallel_kernelI23Flash_bwd_kernel_traitsILi32ELi128ELi128ELi8ELi4ELi4ELi4ELb1ELb0EN7cutlass10bfloat16_tE19Flash_kernel_traitsILi32ELi128ELi128ELi8ES3_EELb0ELb0ELb0ELb0ELb0ELb0ELb1EEEvNS_16Flash_bwd_paramsE)
        /*02c0*/ 	.word	0x000000ff


	//----- nvinfo : EIATTR_FRAME_SIZE
	.align		4
.L_128:
        /*02c4*/ 	.byte	0x04, 0x11
        /*02c6*/ 	.short	(.L_130 - .L_129)
	.align		4
.L_129:
        /*02c8*/ 	.word	index@(_ZN5flash44flash_bwd_dq_dk_dv_loop_seqk_parallel_kernelI23Flash_bwd_kernel_traitsILi32ELi128ELi128ELi8ELi4ELi4ELi4ELb1ELb0EN7cutlass10bfloat16_tE19Flash_kernel_traitsILi32ELi128ELi128ELi8ES3_EELb0ELb0ELb0ELb0ELb0ELb0ELb1EEEvNS_16Flash_bwd_paramsE)
        /*02cc*/ 	.word	0x000000d0


	//----- nvinfo : EIATTR_REGCOUNT
	.align		4
.L_130:
        /*02d0*/ 	.byte	0x04, 0x2f
        /*02d2*/ 	.short	(.L_132 - .L_131)
	.align		4
.L_131:
        /*02d4*/ 	.word	index@(_ZN5flash44flash_bwd_dq_dk_dv_loop_seqk_parallel_kernelI23Flash_bwd_kernel_traitsILi32ELi128ELi128ELi8ELi4ELi4ELi4ELb1ELb0EN7cutlass10bfloat16_tE19Flash_kernel_traitsILi32ELi128ELi128ELi8ES3_EELb1ELb0ELb0ELb0ELb0ELb0ELb0EEEvNS_16Flash_bwd_paramsE)
        /*02d8*/ 	.word	0x000000ff


	//----- nvinfo : EIATTR_FRAME_SIZE
	.align		4
.L_132:
        /*02dc*/ 	.byte	0x04, 0x11
        /*02de*/ 	.short	(.L_134 - .L_133)
	.align		4
.L_133:
        /*02e0*/ 	.word	index@(_ZN5flash44flash_bwd_dq_dk_dv_loop_seqk_parallel_kernelI23Flash_bwd_kernel_traitsILi32ELi128ELi128ELi8ELi4ELi4ELi4ELb1ELb0EN7cutlass10bfloat16_tE19Flash_kernel_traitsILi32ELi128ELi128ELi8ES3_EELb1ELb0ELb0ELb0ELb0ELb0ELb0EEEvNS_16Flash_bwd_paramsE)
        /*02e4*/ 	.word	0x00000000


	//----- nvinfo : EIATTR_REGCOUNT
	.align		4
.L_134:
        /*02e8*/ 	.byte	0x04, 0x2f
        /*02ea*/ 	.short	(.L_136 - .L_135)
	.align		4
.L_135:
        /*02ec*/ 	.word	index@(_ZN5flash44flash_bwd_dq_dk_dv_loop_seqk_parallel_kernelI23Flash_bwd_kernel_traitsILi32ELi128ELi128ELi8ELi4ELi4ELi4ELb1ELb0EN7cutlass10bfloat16_tE19Flash_kernel_traitsILi32ELi128ELi128ELi8ES3_EELb0ELb0ELb0ELb0ELb0ELb1ELb1EEEvNS_16Flash_bwd_paramsE)
        /*02f0*/ 	.word	0x000000ff


	//----- nvinfo : EIATTR_FRAME_SIZE
	.align		4
.L_136:
        /*02f4*/ 	.byte	0x04, 0x11
        /*02f6*/ 	.short	(.L_138 - .L_137)
	.align		4
.L_137:
        /*02f8*/ 	.word	index@(_ZN5flash44flash_bwd_dq_dk_dv_loop_seqk_parallel_kernelI23Flash_bwd_kernel_traitsILi32ELi128ELi128ELi8ELi4ELi4ELi4ELb1ELb0EN7cutlass10bfloat16_tE19Flash_kernel_traitsILi32ELi128ELi128ELi8ES3_EELb0ELb0ELb0ELb0ELb0ELb1ELb1EEEvNS_16Flash_bwd_paramsE)
        /*02fc*/ 	.word	0x000000d0


	//----- nvinfo : EIATTR_REGCOUNT
	.align		4
.L_138:
        /*0300*/ 	.byte	0x04, 0x2f
        /*0302*/ 	.short	(.L_140 - .L_139)
	.align		4
.L_139:
        /*0304*/ 	.word	index@(_ZN5flash44flash_bwd_dq_dk_dv_loop_seqk_parallel_kernelI23Flash_bwd_kernel_traitsILi32ELi128ELi128ELi8ELi4ELi4ELi4ELb1ELb0EN7cutlass10bfloat16_tE19Flash_kernel_traitsILi32ELi128ELi128ELi8ES3_EELb1ELb0ELb0ELb0ELb0ELb1ELb0EEEvNS_16Flash_bwd_paramsE)
        /*0308*/ 	.word	0x000000ff


	//----- nvinfo : EIATTR_FRAME_SIZE
	.align		4
.L_140:
        /*030c*/ 	.byte	0x04, 0x11
        /*030e*/ 	.short	(.L_142 - .L_141)
	.align		4
.L_141:
        /*0310*/ 	.word	index@(_ZN5flash44flash_bwd_dq_dk_dv_loop_seqk_parallel_kernelI23Flash_bwd_kernel_traitsILi32ELi128ELi128ELi8ELi4ELi4ELi4ELb1ELb0EN7cutlass10bfloat16_tE19Flash_kernel_traitsILi32ELi128ELi128ELi8ES3_EELb1ELb0ELb0ELb0ELb0ELb1ELb0EEEvNS_16Flash_bwd_paramsE)
        /*0314*/ 	.word	0x00000000


	//----- nvinfo : EIATTR_REGCOUNT
	.align		4
.L_142:
        /*0318*/ 	.byte	0x04, 0x2f
        /*031a*/ 	.short	(.L_144 - .L_143)
	.align		4
.L_143:
        /*031c*/ 	.word	index@(_ZN5flash27flash_bwd_convert_dq_kernelI23Flash_bwd_kernel_traitsILi32ELi128ELi128ELi8ELi4ELi4ELi4ELb1ELb0EN7cutlass10bfloat16_tE19Flash_kernel_traitsILi32ELi128ELi128ELi8ES3_EEEEvNS_16Flash_bwd_paramsEi)
        /*0320*/ 	.word	0x00000020


	//----- nvinfo : EIATTR_FRAME_SIZE
	.align		4
.L_144:
        /*0324*/ 	.byte	0x04, 0x11
        /*0326*/ 	.short	(.L_146 - .L_145)
	.align		4
.L_145:
        /*0328*/ 	.word	index@(_ZN5flash27flash_bwd_convert_dq_kernelI23Flash_bwd_kernel_traitsILi32ELi128ELi128ELi8ELi4ELi4ELi4ELb1ELb0EN7cutlass10bfloat16_tE19Flash_kernel_traitsILi32ELi128ELi128ELi8ES3_EEEEvNS_16Flash_bwd_paramsEi)
        /*032c*/ 	.word	0x00000000


	//----- nvinfo : EIATTR_REGCOUNT
	.align		4
.L_146:
        /*0330*/ 	.byte	0x04, 0x2f
        /*0332*/ 	.short	(.L_148 - .L_147)
	.align		4
.L_147:
        /*0334*/ 	.word	index@(_ZN5flash44flash_bwd_dq_dk_dv_loop_seqk_parallel_kernelI23Flash_bwd_kernel_traitsILi32ELi128ELi128ELi8ELi4ELi4ELi4ELb1ELb0EN7cutlass10bfloat16_tE19Flash_kernel_traitsILi32ELi128ELi128ELi8ES3_EELb0ELb0ELb1ELb1ELb0ELb0ELb0EEEvNS_16Flash_bwd_paramsE)
        /*0338*/ 	.word	0x000000ff


	//----- nvinfo : EIATTR_FRAME_SIZE
	.align		4
.L_148:
        /*033c*/ 	.byte	0x04, 0x11
        /*033e*/ 	.short	(.L_150 - .L_149)
	.align		4
.L_149:
        /*0340*/ 	.word	index@(_ZN5flash44flash_bwd_dq_dk_dv_loop_seqk_parallel_kernelI23Flash_bwd_kernel_traitsILi32ELi128ELi128ELi8ELi4ELi4ELi4ELb1ELb0EN7cutlass10bfloat16_tE19Flash_kernel_traitsILi32ELi128ELi128ELi8ES3_EELb0ELb0ELb1ELb1ELb0ELb0ELb0EEEvNS_16Flash_bwd_paramsE)
        /*0344*/ 	.word	0x00000000


	//----- nvinfo : EIATTR_REGCOUNT
	.align		4
.L_150:
        /*0348*/ 	.byte	0x04, 0x2f
        /*034a*/ 	.short	(.L_152 - .L_151)
	.align		4
.L_151:
        /*034c*/ 	.word	index@(_ZN5flash44flash_bwd_dq_dk_dv_loop_seqk_parallel_kernelI23Flash_bwd_kernel_traitsILi32ELi128ELi128ELi8ELi4ELi4ELi4ELb1ELb0EN7cutlass10bfloat16_tE19Flash_kernel_traitsILi32ELi128ELi128ELi8ES3_EELb0ELb0ELb1ELb0ELb0ELb1ELb0EEEvNS_16Flash_bwd_paramsE)
        /*0350*/ 	.word	0x000000ff


	//----- nvinfo : EIATTR_FRAME_SIZE
	.align		4
.L_152:
        /*0354*/ 	.byte	0x04, 0x11
        /*0356*/ 	.short	(.L_154 - .L_153)
	.align		4
.L_153:
        /*0358*/ 	.word	index@(_ZN5flash44flash_bwd_dq_dk_dv_loop_seqk_parallel_kernelI23Flash_bwd_kernel_traitsILi32ELi128ELi128ELi8ELi4ELi4ELi4ELb1ELb0EN7cutlass10bfloat16_tE19Flash_kernel_traitsILi32ELi128ELi128ELi8ES3_EELb0ELb0ELb1ELb0ELb0ELb1ELb0EEEvNS_16Flash_bwd_paramsE)
        /*035c*/ 	.word	0x00000008


	//----- nvinfo : EIATTR_REGCOUNT
	.align		4
.L_154:
        /*0360*/ 	.byte	0x04, 0x2f
        /*0362*/ 	.short	(.L_156 - .L_155)
	.align		4
.L_155:
        /*0364*/ 	.word	index@(_ZN5flash44flash_bwd_dq_dk_dv_loop_seqk_parallel_kernelI23Flash_bwd_kernel_traitsILi32ELi128ELi128ELi8ELi4ELi4ELi4ELb1ELb0EN7cutlass10bfloat16_tE19Flash_kernel_traitsILi32ELi128ELi128ELi8ES3_EELb0ELb0ELb0ELb1ELb0ELb0ELb0EEEvNS_16Flash_bwd_paramsE)
        /*0368*/ 	.word	0x000000ff


	//----- nvinfo : EIATTR_FRAME_SIZE
	.align		4
.L_156:
        /*036c*/ 	.byte	0x04, 0x11
        /*036e*/ 	.short	(.L_158 - .L_157)
	.align		4
.L_157:
        /*0370*/ 	.word	index@(_ZN5flash44flash_bwd_dq_dk_dv_loop_seqk_parallel_kernelI23Flash_bwd_kernel_traitsILi32ELi128ELi128ELi8ELi4ELi4ELi4ELb1ELb0EN7cutlass10bfloat16_tE19Flash_kernel_traitsILi32ELi128ELi128ELi8ES3_EELb0ELb0ELb0ELb1ELb0ELb0ELb0EEEvNS_16Flash_bwd_paramsE)
        /*0374*/ 	.word	0x00000000


	//----- nvinfo : EIATTR_REGCOUNT
	.align		4
.L_158:
        /*0378*/ 	.byte	0x04, 0x2f
        /*037a*/ 	.short	(.L_160 - .L_159)
	.align		4
.L_159:
        /*037c*/ 	.word	index@(_ZN5flash44flash_bwd_dq_dk_dv_loop_seqk_parallel_kernelI23Flash_bwd_kernel_traitsILi32ELi128ELi128ELi8ELi4ELi4ELi4ELb1ELb0EN7cutlass10bfloat16_tE19Flash_kernel_traitsILi32ELi128ELi128ELi8ES3_EELb0ELb0ELb0ELb0ELb1ELb1ELb0EEEvNS_16Flash_bwd_paramsE)
        /*0380*/ 	.word	0x000000ff


	//----- nvinfo : EIATTR_FRAME_SIZE
	.align		4
.L_160:
        /*0384*/ 	.byte	0x04, 0x11
        /*0386*/ 	.short	(.L_162 - .L_161)
	.align		4
.L_161:
        /*0388*/ 	.word	index@(_ZN5flash44flash_bwd_dq_dk_dv_loop_seqk_parallel_kernelI23Flash_bwd_kernel_traitsILi32ELi128ELi128ELi8ELi4ELi4ELi4ELb1ELb0EN7cutlass10bfloat16_tE19Flash_kernel_traitsILi32ELi128ELi128ELi8ES3_EELb0ELb0ELb0ELb0ELb1ELb1ELb0EEEvNS_16Flash_bwd_paramsE)
        /*038c*/ 	.word	0x00000000


	//----- nvinfo : EIATTR_REGCOUNT
	.align		4
.L_162:
        /*0390*/ 	.byte	0x04, 0x2f
        /*0392*/ 	.short	(.L_164 - .L_163)
	.align		4
.L_163:
        /*0394*/ 	.word	index@(_ZN5flash44flash_bwd_dq_dk_dv_loop_seqk_parallel_kernelI23Flash_bwd_kernel_traitsILi32ELi128ELi128ELi8ELi4ELi4ELi4ELb1ELb0EN7cutlass10bfloat16_tE19Flash_kernel_traitsILi32ELi128ELi128ELi8ES3_EELb0ELb0ELb1ELb0ELb0ELb0ELb0EEEvNS_16Flash_bwd_paramsE)
        /*0398*/ 	.word	0x000000ff


	//----- nvinfo : EIATTR_FRAME_SIZE
	.align		4
.L_164:
        /*039c*/ 	.byte	0x04, 0x11
        /*039e*/ 	.short	(.L_166 - .L_165)
	.align		4
.L_165:
        /*03a0*/ 	.word	index@(_ZN5flash44flash_bwd_dq_dk_dv_loop_seqk_parallel_kernelI23Flash_bwd_kernel_traitsILi32ELi128ELi128ELi8ELi4ELi4ELi4ELb1ELb0EN7cutlass10bfloat16_tE19Flash_kernel_traitsILi32ELi128ELi128ELi8ES3_EELb0ELb0ELb1ELb0ELb0ELb0ELb0EEEvNS_16Flash_bwd_paramsE)
        /*03a4*/ 	.word	0x00000008


	//----- nvinfo : EIATTR_REGCOUNT
	.align		4
.L_166:
        /*03a8*/ 	.byte	0x04, 0x2f
        /*03aa*/ 	.short	(.L_168 - .L_167)
	.align		4
.L_167:
        /*03ac*/ 	.word	index@(_ZN5flash44flash_bwd_dq_dk_dv_loop_seqk_parallel_kernelI23Flash_bwd_kernel_traitsILi32ELi128ELi128ELi8ELi4ELi4ELi4ELb1ELb0EN7cutlass10bfloat16_tE19Flash_kernel_traitsILi32ELi128ELi128ELi8ES3_EELb0ELb0ELb0ELb0ELb0ELb0ELb0EEEvNS_16Flash_bwd_paramsE)
        /*03b0*/ 	.word	0x000000ff


	//----- nvinfo : EIATTR_FRAME_SIZE
	.align		4
.L_168:
        /*03b4*/ 	.byte	0x04, 0x11
        /*03b6*/ 	.short	(.L_170 - .L_169)
	.align		4
.L_169:
        /*03b8*/ 	.word	index@(_ZN5flash44flash_bwd_dq_dk_dv_loop_seqk_parallel_kernelI23Flash_bwd_kernel_traitsILi32ELi128ELi128ELi8ELi4ELi4ELi4ELb1ELb0EN7cutlass10bfloat16_tE19Flash_kernel_traitsILi32ELi128ELi128ELi8ES3_EELb0ELb0ELb0ELb0ELb0ELb0ELb0EEEvNS_16Flash_bwd_paramsE)
        /*03bc*/ 	.word	0x00000000


	//----- nvinfo : EIATTR_REGCOUNT
	.align		4
.L_170:
        /*03c0*/ 	.byte	0x04, 0x2f
        /*03c2*/ 	.short	(.L_172 - .L_171)
	.align		4
.L_171:
        /*03c4*/ 	.word	index@(_ZN5flash44flash_bwd_dq_dk_dv_loop_seqk_parallel_kernelI23Flash_bwd_kernel_traitsILi32ELi128ELi128ELi8ELi4ELi4ELi4ELb1ELb0EN7cutlass10bfloat16_tE19Flash_kernel_traitsILi32ELi128ELi128ELi8ES3_EELb0ELb0ELb0ELb0ELb0ELb1ELb0EEEvNS_16Flash_bwd_paramsE)
        /*03c8*/ 	.word	0x000000ff


	//----- nvinfo : EIATTR_FRAME_SIZE
	.align		4
.L_172:
        /*03cc*/ 	.byte	0x04, 0x11
        /*03ce*/ 	.short	(.L_174 - .L_173)
	.align		4
.L_173:
        /*03d0*/ 	.word	index@(_ZN5flash44flash_bwd_dq_dk_dv_loop_seqk_parallel_kernelI23Flash_bwd_kernel_traitsILi32ELi128ELi128ELi8ELi4ELi4ELi4ELb1ELb0EN7cutlass10bfloat16_tE19Flash_kernel_traitsILi32ELi128ELi128ELi8ES3_EELb0ELb0ELb0ELb0ELb0ELb1ELb0EEEvNS_16Flash_bwd_paramsE)
        /*03d4*/ 	.word	0x00000008


	//----- nvinfo : EIATTR_MIN_STACK_SIZE
	.align		4
.L_174:
        /*03d8*/ 	.byte	0x04, 0x12
        /*03da*/ 	.short	(.L_176 - .L_175)
	.align		4
.L_175:
        /*03dc*/ 	.word	index@(_ZN5flash44flash_bwd_dq_dk_dv_loop_seqk_parallel_kernelI23Flash_bwd_kernel_traitsILi32ELi128ELi128ELi8ELi4ELi4ELi4ELb1ELb0EN7cutlass10bfloat16_tE19Flash_kernel_traitsILi32ELi128ELi128ELi8ES3_EELb0ELb0ELb0ELb0ELb0ELb1ELb0EEEvNS_16Flash_bwd_paramsE)
        /*03e0*/ 	.word	0x00000008


	//----- nvinfo : EIATTR_MIN_STACK_SIZE
	.align		4
.L_176:
        /*03e4*/ 	.byte	0x04, 0x12
        /*03e6*/ 	.short	(.L_178 - .L_177)
	.align		4
.L_177:
        /*03e8*/ 	.word	index@(_ZN5flash44flash_bwd_dq_dk_dv_loop_seqk_parallel_kernelI23Flash_bwd_kernel_traitsILi32ELi128ELi128ELi8ELi4ELi4ELi4ELb1ELb0EN7cutlass10bfloat16_tE19Flash_kernel_traitsILi32ELi128ELi128ELi8ES3_EELb0ELb0ELb0ELb0ELb0ELb0ELb0EEEvNS_16Flash_bwd_paramsE)
        /*03ec*/ 	.word	0x00000000


	//----- nvinfo : EIATTR_MIN_STACK_SIZE
	.align		4
.L_178:
        /*03f0*/ 	.byte	0x04, 0x12
        /*03f2*/ 	.short	(.L_180 - .L_179)
	.align		4
.L_179:
        /*03f4*/ 	.word	index@(_ZN5flash44flash_bwd_dq_dk_dv_loop_seqk_parallel_kernelI23Flash_bwd_kernel_traitsILi32ELi128ELi128ELi8ELi4ELi4ELi4ELb1ELb0EN7cutlass10bfloat16_tE19Flash_kernel_traitsILi32ELi128ELi128ELi8ES3_EELb0ELb0ELb1ELb0ELb0ELb0ELb0EEEvNS_16Flash_bwd_paramsE)
        /*03f8*/ 	.word	0x00000008


	//----- nvinfo : EIATTR_MIN_STACK_SIZE
	.align		4
.L_180:
        /*03fc*/ 	.byte	0x04, 0x12
        /*03fe*/ 	.short	(.L_182 - .L_181)
	.align		4
.L_181:
        /*0400*/ 	.word	index@(_ZN5flash44flash_bwd_dq_dk_dv_loop_seqk_parallel_kernelI23Flash_bwd_kernel_traitsILi32ELi128ELi128ELi8ELi4ELi4ELi4ELb1ELb0EN7cutlass10bfloat16_tE19Flash_kernel_traitsILi32ELi128ELi128ELi8ES3_EELb0ELb0ELb0ELb0ELb1ELb1ELb0EEEvNS_16Flash_bwd_paramsE)
        /*0404*/ 	.word	0x00000000


	//----- nvinfo : EIATTR_MIN_STACK_SIZE
	.align		4
.L_182:
        /*0408*/ 	.byte	0x04, 0x12
        /*040a*/ 	.short	(.L_184 - .L_183)
	.align		4
.L_183:
        /*040c*/ 	.word	index@(_ZN5flash44flash_bwd_dq_dk_dv_loop_seqk_parallel_kernelI23Flash_bwd_kernel_traitsILi32ELi128ELi128ELi8ELi4ELi4ELi4ELb1ELb0EN7cutlass10bfloat16_tE19Flash_kernel_traitsILi32ELi128ELi128ELi8ES3_EELb0ELb0ELb0ELb1ELb0ELb0ELb0EEEvNS_16Flash_bwd_paramsE)
        /*0410*/ 	.word	0x00000000


	//----- nvinfo : EIATTR_MIN_STACK_SIZE
	.align		4
.L_184:
        /*0414*/ 	.byte	0x04, 0x12
        /*0416*/ 	.short	(.L_186 - .L_185)
	.align		4
.L_185:
        /*0418*/ 	.word	index@(_ZN5flash44flash_bwd_dq_dk_dv_loop_seqk_parallel_kernelI23Flash_bwd_kernel_traitsILi32ELi128ELi128ELi8ELi4ELi4ELi4ELb1ELb0EN7cutlass10bfloat16_tE19Flash_kernel_traitsILi32ELi128ELi128ELi8ES3_EELb0ELb0ELb1ELb0ELb0ELb1ELb0EEEvNS_16Flash_bwd_paramsE)
        /*041c*/ 	.word	0x00000008


	//----- nvinfo : EIATTR_MIN_STACK_SIZE
	.align		4
.L_186:
        /*0420*/ 	.byte	0x04, 0x12
        /*0422*/ 	.short	(.L_188 - .L_187)
	.align		4
.L_187:
        /*0424*/ 	.word	index@(_ZN5flash44flash_bwd_dq_dk_dv_loop_seqk_parallel_kernelI23Flash_bwd_kernel_traitsILi32ELi128ELi128ELi8ELi4ELi4ELi4ELb1ELb0EN7cutlass10bfloat16_tE19Flash_kernel_traitsILi32ELi128ELi128ELi8ES3_EELb0ELb0ELb1ELb1ELb0ELb0ELb0EEEvNS_16Flash_bwd_paramsE)
        /*0428*/ 	.word	0x00000000


	//----- nvinfo : EIATTR_MIN_STACK_SIZE
	.align		4
.L_188:
        /*042c*/ 	.byte	0x04, 0x12
        /*042e*/ 	.short	(.L_190 - .L_189)
	.align		4
.L_189:
        /*0430*/ 	.word	index@(_ZN5flash27flash_bwd_convert_dq_kernelI23Flash_bwd_kernel_traitsILi32ELi128ELi128ELi8ELi4ELi4ELi4ELb1ELb0EN7cutlass10bfloat16_tE19Flash_kernel_traitsILi32ELi128ELi128ELi8ES3_EEEEvNS_16Flash_bwd_paramsEi)
        /*0434*/ 	.word	0x00000000


	//----- nvinfo : EIATTR_MIN_STACK_SIZE
	.align		4
.L_190:
        /*0438*/ 	.byte	0x04, 0x12
        /*043a*/ 	.short	(.L_192 - .L_191)
	.align		4
.L_191:
        /*043c*/ 	.word	index@(_ZN5flash44flash_bwd_dq_dk_dv_loop_seqk_parallel_kernelI23Flash_bwd_kernel_traitsILi32ELi128ELi128ELi8ELi4ELi4ELi4ELb1ELb0EN7cutlass10bfloat16_tE19Flash_kernel_traitsILi32ELi128ELi128ELi8ES3_EELb1ELb0ELb0ELb0ELb0ELb1ELb0EEEvNS_16Flash_bwd_paramsE)
        /*0440*/ 	.word	0x00000000


	//----- nvinfo : EIATTR_MIN_STACK_SIZE
	.align		4
.L_192:
        /*0444*/ 	.byte	0x04, 0x12
        /*0446*/ 	.short	(.L_194 - .L_193)
	.align		4
.L_193:
        /*0448*/ 	.word	index@(_ZN5flash44flash_bwd_dq_dk_dv_loop_seqk_parallel_kernelI23Flash_bwd_kernel_traitsILi32ELi128ELi128ELi8ELi4ELi4ELi4ELb1ELb0EN7cutlass10bfloat16_tE19Flash_kernel_traitsILi32ELi128ELi128ELi8ES3_EELb0ELb0ELb0ELb0ELb0ELb1ELb1EEEvNS_16Flash_bwd_paramsE)
        /*044c*/ 	.word	0x000000d0


	//----- nvinfo : EIATTR_MIN_STACK_SIZE
	.align		4
.L_194:
        /*0450*/ 	.byte	0x04, 0x12
        /*0452*/ 	.short	(.L_196 - .L_195)
	.align		4
.L_195:
        /*0454*/ 	.word	index@(_ZN5flash44flash_bwd_dq_dk_dv_loop_seqk_parallel_kernelI23Flash_bwd_kernel_traitsILi32ELi128ELi128ELi8ELi4ELi4ELi4ELb1ELb0EN7cutlass10bfloat16_tE19Flash_kernel_traitsILi32ELi128ELi128ELi8ES3_EELb1ELb0ELb0ELb0ELb0ELb0ELb0EEEvNS_16Flash_bwd_paramsE)
        /*0458*/ 	.word	0x00000000


	//----- nvinfo : EIATTR_MIN_STACK_SIZE
	.align		4
.L_196:
        /*045c*/ 	.byte	0x04, 0x12
        /*045e*/ 	.short	(.L_198 - .L_197)
	.align		4
.L_197:
        /*0460*/ 	.word	index@(_ZN5flash44flash_bwd_dq_dk_dv_loop_seqk_parallel_kernelI23Flash_bwd_kernel_traitsILi32ELi128ELi128ELi8ELi4ELi4ELi4ELb1ELb0EN7cutlass10bfloat16_tE19Flash_kernel_traitsILi32ELi128ELi128ELi8ES3_EELb0ELb0ELb0ELb0ELb0ELb0ELb1EEEvNS_16Flash_bwd_paramsE)
        /*0464*/ 	.word	0x000000d0


	//----- nvinfo : EIATTR_MIN_STACK_SIZE
	.align		4
.L_198:
        /*0468*/ 	.byte	0x04, 0x12
        /*046a*/ 	.short	(.L_200 - .L_199)
	.align		4
.L_199:
        /*046c*/ 	.word	index@(_ZN5flash44flash_bwd_dq_dk_dv_loop_seqk_parallel_kernelI23Flash_bwd_kernel_traitsILi32ELi128ELi128ELi8ELi4ELi4ELi4ELb1ELb0EN7cutlass10bfloat16_tE19Flash_kernel_traitsILi32ELi128ELi128ELi8ES3_EELb1ELb0ELb1ELb0ELb0ELb0ELb0EEEvNS_16Flash_bwd_paramsE)
        /*0470*/ 	.word	0x00000000


	//----- nvinfo : EIATTR_MIN_STACK_SIZE
	.align		4
.L_200:
        /*0474*/ 	.byte	0x04, 0x12
        /*0476*/ 	.short	(.L_202 - .L_201)
	.align		4
.L_201:
        /*0478*/ 	.word	index@(_ZN5flash44flash_bwd_dq_dk_dv_loop_seqk_parallel_kernelI23Flash_bwd_kernel_traitsILi32ELi128ELi128ELi8ELi4ELi4ELi4ELb1ELb0EN7cutlass10bfloat16_tE19Flash_kernel_traitsILi32ELi128ELi128ELi8ES3_EELb0ELb0ELb1ELb0ELb0ELb0ELb1EEEvNS_16Flash_bwd_paramsE)
        /*047c*/ 	.word	0x000000c0


	//----- nvinfo : EIATTR_MIN_STACK_SIZE
	.align		4
.L_202:
        /*0480*/ 	.byte	0x04, 0x12
        /*0482*/ 	.short	(.L_204 - .L_203)
	.align		4
.L_203:
        /*0484*/ 	.word	index@(_ZN5flash44flash_bwd_dq_dk_dv_loop_seqk_parallel_kernelI23Flash_bwd_kernel_traitsILi32ELi128ELi128ELi8ELi4ELi4ELi4ELb1ELb0EN7cutlass10bfloat16_tE19Flash_kernel_traitsILi32ELi128ELi128ELi8ES3_EELb1ELb0ELb0ELb0ELb1ELb1ELb0EEEvNS_16Flash_bwd_paramsE)
        /*0488*/ 	.word	0x00000000


	//----- nvinfo : EIATTR_MIN_STACK_SIZE
	.align		4
.L_204:
        /*048c*/ 	.byte	0x04, 0x12
        /*048e*/ 	.short	(.L_206 - .L_205)
	.align		4
.L_205:
        /*0490*/ 	.word	index@(_ZN5flash44flash_bwd_dq_dk_dv_loop_seqk_parallel_kernelI23Flash_bwd_kernel_traitsILi32ELi128ELi128ELi8ELi4ELi4ELi4ELb1ELb0EN7cutlass10bfloat16_tE19Flash_kernel_traitsILi32ELi128ELi128ELi8ES3_EELb0ELb0ELb0ELb0ELb1ELb1ELb1EEEvNS_16Flash_bwd_paramsE)
        /*0494*/ 	.word	0x000000d8


	//----- nvinfo : EIATTR_MIN_STACK_SIZE
	.align		4
.L_206:
        /*0498*/ 	.byte	0x04, 0x12
        /*049a*/ 	.short	(.L_208 - .L_207)
	.align		4
.L_207:
        /*049c*/ 	.word	index@(_ZN5flash44flash_bwd_dq_dk_dv_loop_seqk_parallel_kernelI23Flash_bwd_kernel_traitsILi32ELi128ELi128ELi8ELi4ELi4ELi4ELb1ELb0EN7cutlass10bfloat16_tE19Flash_kernel_traitsILi32ELi128ELi128ELi8ES3_EELb1ELb0ELb0ELb1ELb0ELb0ELb0EEEvNS_16Flash_bwd_paramsE)
        /*04a0*/ 	.word	0x00000000


	//----- nvinfo : EIATTR_MIN_STACK_SIZE
	.align		4
.L_208:
        /*04a4*/ 	.byte	0x04, 0x12
        /*04a6*/ 	.short	(.L_210 - .L_209)
	.align		4
.L_209:
        /*04a8*/ 	.word	index@(_ZN5flash44flash_bwd_dq_dk_dv_loop_seqk_parallel_kernelI23Flash_bwd_kernel_traitsILi32ELi128ELi128ELi8ELi4ELi4ELi4ELb1ELb0EN7cutlass10bfloat16_tE19Flash_kernel_traitsILi32ELi128ELi128ELi8ES3_EELb0ELb0ELb0ELb1ELb0ELb0ELb1EEEvNS_16Flash_bwd_paramsE)
        /*04ac*/ 	.word	0x000000d8


	//----- nvinfo : EIATTR_MIN_STACK_SIZE
	.align		4
.L_210:
        /*04b0*/ 	.byte	0x04, 0x12
        /*04b2*/ 	.short	(.L_212 - .L_211)
	.align		4
.L_211:
        /*04b4*/ 	.word	index@(_ZN5flash44flash_bwd_dq_dk_dv_loop_seqk_parallel_kernelI23Flash_bwd_kernel_traitsILi32ELi128ELi128ELi8ELi4ELi4ELi4ELb1ELb0EN7cutlass10bfloat16_tE19Flash_kernel_traitsILi32ELi128ELi128ELi8ES3_EELb1ELb0ELb1ELb0ELb0ELb1ELb0EEEvNS_16Flash_bwd_paramsE)
        /*04b8*/ 	.word	0x00000000


	//----- nvinfo : EIATTR_MIN_STACK_SIZE
	.align		4
.L_212:
        /*04bc*/ 	.byte	0x04, 0x12
        /*04be*/ 	.short	(.L_214 - .L_213)
	.align		4
.L_213:
        /*04c0*/ 	.word	index@(_ZN5flash44flash_bwd_dq_dk_dv_loop_seqk_parallel_kernelI23Flash_bwd_kernel_traitsILi32ELi128ELi128ELi8ELi4ELi4ELi4ELb1ELb0EN7cutlass10bfloat16_tE19Flash_kernel_traitsILi32ELi128ELi128ELi8ES3_EELb0ELb0ELb1ELb0ELb0ELb1ELb1EEEvNS_16Flash_bwd_paramsE)
        /*04c4*/ 	.word	0x000000b8


	//----- nvinfo : EIATTR_MIN_STACK_SIZE
	.align		4
.L_214:
        /*04c8*/ 	.byte	0x04, 0x12
        /*04ca*/ 	.short	(.L_216 - .L_215)
	.align		4
.L_215:
        /*04cc*/ 	.word	index@(_ZN5flash44flash_bwd_dq_dk_dv_loop_seqk_parallel_kernelI23Flash_bwd_kernel_traitsILi32ELi128ELi128ELi8ELi4ELi4ELi4ELb1ELb0EN7cutlass10bfloat16_tE19Flash_kernel_traitsILi32ELi128ELi128ELi8ES3_EELb1ELb0ELb1ELb1ELb0ELb0ELb0EEEvNS_16Flash_bwd_paramsE)
        /*04d0*/ 	.word	0x00000000


	//----- nvinfo : EIATTR_MIN_STACK_SIZE
	.align		4
.L_216:
        /*04d4*/ 	.byte	0x04, 0x12
        /*04d6*/ 	.short	(.L_218 - .L_217)
	.align		4
.L_217:
        /*04d8*/ 	.word	index@(_ZN5flash44flash_bwd_dq_dk_dv_loop_seqk_parallel_kernelI23Flash_bwd_kernel_traitsILi32ELi128ELi128ELi8ELi4ELi4ELi4ELb1ELb0EN7cutlass10bfloat16_tE19Flash_kernel_traitsILi32ELi128ELi128ELi8ES3_EELb0ELb0ELb1ELb1ELb0ELb0ELb1EEEvNS_16Flash_bwd_paramsE)
        /*04dc*/ 	.word	0x000000c8


	//----- nvinfo : EIATTR_MIN_STACK_SIZE
	.align		4
.L_218:
        /*04e0*/ 	.byte	0x04, 0x12
        /*04e2*/ 	.short	(.L_220 - .L_219)
	.align		4
.L_219:
        /*04e4*/ 	.word	index@(_ZN5flash25flash_bwd_dot_do_o_kernelILb0E23Flash_bwd_kernel_traitsILi32ELi128ELi128ELi8ELi4ELi4ELi4ELb1ELb0EN7cutlass10bfloat16_tE19Flash_kernel_traitsILi32ELi128ELi128ELi8ES3_EEEEvNS_16Flash_bwd_paramsE)
        /*04e8*/ 	.word	0x00000000


	//----- nvinfo : EIATTR_MIN_STACK_SIZE
	.align		4
.L_220:
        /*04ec*/ 	.byte	0x04, 0x12
        /*04ee*/ 	.short	(.L_222 - .L_221)
	.align		4
.L_221:
        /*04f0*/ 	.word	index@(_ZN5flash25flash_bwd_dot_do_o_kernelILb1E23Flash_bwd_kernel_traitsILi32ELi128ELi128ELi8ELi4ELi4ELi4ELb1ELb0EN7cutlass10bfloat16_tE19Flash_kernel_traitsILi32ELi128ELi128ELi8ES3_EEEEvNS_16Flash_bwd_paramsE)
        /*04f4*/ 	.word	0x00000000


	//----- nvinfo : EIATTR_MIN_STACK_SIZE
	.align		4
.L_222:
        /*04f8*/ 	.byte	0x04, 0x12
        /*04fa*/ 	.short	(.L_224 - .L_223)
	.align		4
.L_223:
        /*04fc*/ 	.word	index@(_ZN5flash27flash_bwd_convert_dq_kernelI23Flash_bwd_kernel_traitsILi32ELi128ELi128ELi8ELi4ELi4ELi4ELb0ELb0EN7cutlass10bfloat16_tE19Flash_kernel_traitsILi32ELi128ELi128ELi8ES3_EEEEvNS_16Flash_bwd_paramsEi)
        /*0500*/ 	.word	0x00000000


	//----- nvinfo : EIATTR_MIN_STACK_SIZE
	.align		4
.L_224:
        /*0504*/ 	.byte	0x04, 0x12
        /*0506*/ 	.short	(.L_226 - .L_225)
	.align		4
.L_225:
        /*0508*/ 	.word	index@(_ZN5flash44flash_bwd_dq_dk_dv_loop_seqk_parallel_kernelI23Flash_bwd_kernel_traitsILi32ELi128ELi128ELi8ELi4ELi4ELi4ELb0ELb0EN7cutlass10bfloat16_tE19Flash_kernel_traitsILi32ELi128ELi128ELi8ES3_EELb1ELb0ELb0ELb0ELb0ELb1ELb0EEEvNS_16Flash_bwd_paramsE)
        /*050c*/ 	.word	0x00000000


	//----- nvinfo : EIATTR_MIN_STACK_SIZE
	.align		4
.L_226:
        /*0510*/ 	.byte	0x04, 0x12
        /*0512*/ 	.short	(.L_228 - .L_227)
	.align		4
.L_227:
        /*0514*/ 	.word	index@(_ZN5flash44flash_bwd_dq_dk_dv_loop_seqk_parallel_kernelI23Flash_bwd_kernel_traitsILi32ELi128ELi128ELi8ELi4ELi4ELi4ELb0ELb0EN7cutlass10bfloat16_tE19Flash_kernel_traitsILi32ELi128ELi128ELi8ES3_EELb0ELb0ELb0ELb0ELb0ELb1ELb1EEEvNS_16Flash_bwd_paramsE)
        /*0518*/ 	.word	0x00000058


	//----- nvinfo : EIATTR_MIN_STACK_SIZE
	.align		4
.L_228:
        /*051c*/ 	.byte	0x04, 0x12
        /*051e*/ 	.short	(.L_230 - .L_229)
	.align		4
.L_229:
        /*0520*/ 	.word	index@(_ZN5flash44flash_bwd_dq_dk_dv_loop_seqk_parallel_kernelI23Flash_bwd_kernel_traitsILi32ELi128ELi128ELi8ELi4ELi4ELi4ELb0ELb0EN7cutlass10bfloat16_tE19Flash_kernel_traitsILi32ELi128ELi128ELi8ES3_EELb1ELb0ELb0ELb0ELb0ELb0ELb0EEEvNS_16Flash_bwd_paramsE)
        /*0524*/ 	.word	0x00000000


	//----- nvinfo : EIATTR_MIN_STACK_SIZE
	.align		4
.L_230:
        /*0528*/ 	.byte	0x04, 0x12
        /*052a*/ 	.short	(.L_232 - .L_231)
	.align		4
.L_231:
        /*052c*/ 	.word	index@(_ZN5flash44flash_bwd_dq_dk_dv_loop_seqk_parallel_kernelI23Flash_bwd_kernel_traitsILi32ELi128ELi128ELi8ELi4ELi4ELi4ELb0ELb0EN7cutlass10bfloat16_tE19Flash_kernel_traitsILi32ELi128ELi128ELi8ES3_EELb0ELb0ELb0ELb0ELb0ELb0ELb1EEEvNS_16Flash_bwd_paramsE)
        /*0530*/ 	.word	0x00000060


	//----- nvinfo : EIATTR_MIN_STACK_SIZE
	.align		4
.L_232:
        /*0534*/ 	.byte	0x04, 0x12
        /*0536*/ 	.short	(.L_234 - .L_233)
	.align		4
.L_233:
        /*0538*/ 	.word	index@(_ZN5flash44flash_bwd_dq_dk_dv_loop_seqk_parallel_kernelI23Flash_bwd_kernel_traitsILi32ELi128ELi128ELi8ELi4ELi4ELi4ELb0ELb0EN7cutlass10bfloat16_tE19Flash_kernel_traitsILi32ELi128ELi128ELi8ES3_EELb1ELb0ELb1ELb0ELb0ELb0ELb0EEEvNS_16Flash_bwd_paramsE)
        /*053c*/ 	.word	0x00000000


	//----- nvinfo : EIATTR_MIN_STACK_SIZE
	.align		4
.L_234:
        /*0540*/ 	.byte	0x04, 0x12
        /*0542*/ 	.short	(.L_236 - .L_235)
	.align		4
.L_235:
        /*0544*/ 	.word	index@(_ZN5flash44flash_bwd_dq_dk_dv_loop_seqk_parallel_kernelI23Flash_bwd_kernel_traitsILi32ELi128ELi128ELi8ELi4ELi4ELi4ELb0ELb0EN7cutlass10bfloat16_tE19Flash_kernel_traitsILi32ELi128ELi128ELi8ES3_EELb0ELb0ELb1ELb0ELb0ELb0ELb1EEEvNS_16Flash_bwd_paramsE)
        /*0548*/ 	.word	0x00000040


	//----- nvinfo : EIATTR_MIN_STACK_SIZE
	.align		4
.L_236:
        /*054c*/ 	.byte	0x04, 0x12
        /*054e*/ 	.short	(.L_238 - .L_237)
	.align		4
.L_237:
        /*0550*/ 	.word	index@(_ZN5flash44flash_bwd_dq_dk_dv_loop_seqk_parallel_kernelI23Flash_bwd_kernel_traitsILi32ELi128ELi128ELi8ELi4ELi4ELi4ELb0ELb0EN7cutlass10bfloat16_tE19Flash_kernel_traitsILi32ELi128ELi128ELi8ES3_EELb1ELb0ELb0ELb0ELb1ELb1ELb0EEEvNS_16Flash_bwd_paramsE)
        /*0554*/ 	.word	0x00000000


	//----- nvinfo : EIATTR_MIN_STACK_SIZE
	.align		4
.L_238:
        /*0558*/ 	.byte	0x04, 0x12
        /*055a*/ 	.short	(.L_240 - .L_239)
	.align		4
.L_239:
        /*055c*/ 	.word	index@(_ZN5flash44flash_bwd_dq_dk_dv_loop_seqk_parallel_kernelI23Flash_bwd_kernel_traitsILi32ELi128ELi128ELi8ELi4ELi4ELi4ELb0ELb0EN7cutlass10bfloat16_tE19Flash_kernel_traitsILi32ELi128ELi128ELi8ES3_EELb0ELb0ELb0ELb0ELb1ELb1ELb1EEEvNS_16Flash_bwd_paramsE)
        /*0560*/ 	.word	0x00000060


	//----- nvinfo : EIATTR_MIN_STACK_SIZE
	.align		4
.L_240:
        /*0564*/ 	.byte	0x04, 0x12
        /*0566*/ 	.short	(.L_242 - .L_241)
	.align		4
.L_241:
        /*0568*/ 	.word	index@(_ZN5flash44flash_bwd_dq_dk_dv_loop_seqk_parallel_kernelI23Flash_bwd_kernel_traitsILi32ELi128ELi128ELi8ELi4ELi4ELi4ELb0ELb0EN7cutlass10bfloat16_tE19Flash_kernel_traitsILi32ELi128ELi128ELi8ES3_EELb1ELb0ELb0ELb1ELb0ELb0ELb0EEEvNS_16Flash_bwd_paramsE)
        /*056c*/ 	.word	0x00000000


	//----- nvinfo : EIATTR_MIN_STACK_SIZE
	.align		4
.L_242:
        /*0570*/ 	.byte	0x04, 0x12
        /*0572*/ 	.short	(.L_244 - .L_243)
	.align		4
.L_243:
        /*0574*/ 	.word	index@(_ZN5flash44flash_bwd_dq_dk_dv_loop_seqk_parallel_kernelI23Flash_bwd_kernel_traitsILi32ELi128ELi128ELi8ELi4ELi4ELi4ELb0ELb0EN7cutlass10bfloat16_tE19Flash_kernel_traitsILi32ELi128ELi128ELi8ES3_EELb0ELb0ELb0ELb1ELb0ELb0ELb1EEEvNS_16Flash_bwd_paramsE)
        /*0578*/ 	.word	0x00000060


	//----- nvinfo : EIATTR_MIN_STACK_SIZE
	.align		4
.L_244:
        /*057c*/ 	.byte	0x04, 0x12
        /*057e*/ 	.short	(.L_246 - .L_245)
	.align		4
.L_245:
        /*0580*/ 	.word	index@(_ZN5flash44flash_bwd_dq_dk_dv_loop_seqk_parallel_kernelI23Flash_bwd_kernel_traitsILi32ELi128ELi128ELi8ELi4ELi4ELi4ELb0ELb0EN7cutlass10bfloat16_tE19Flash_kernel_traitsILi32ELi128ELi128ELi8ES3_EELb1ELb0ELb1ELb0ELb0ELb1ELb0EEEvNS_16Flash_bwd_paramsE)
        /*0584*/ 	.word	0x00000000


	//----- nvinfo : EIATTR_MIN_STACK_SIZE
	.align		4
.L_246:
        /*0588*/ 	.byte	0x04, 0x12
        /*058a*/ 	.short	(.L_248 - .L_247)
	.align		4
.L_247:
        /*058c*/ 	.word	index@(_ZN5flash44flash_bwd_dq_dk_dv_loop_seqk_parallel_kernelI23Flash_bwd_kernel_traitsILi32ELi128ELi128ELi8ELi4ELi4ELi4ELb0ELb0EN7cutlass10bfloat16_tE19Flash_kernel_traitsILi32ELi128ELi128ELi8ES3_EELb0ELb0ELb1ELb0ELb0ELb1ELb1EEEvNS_16Flash_bwd_paramsE)
        /*0590*/ 	.word	0x00000038


	//----- nvinfo : EIATTR_MIN_STACK_SIZE
	.align		4
.L_248:
        /*0594*/ 	.byte	0x04, 0x12
        /*0596*/ 	.short	(.L_250 - .L_249)
	.align		4
.L_249:
        /*0598*/ 	.word	index@(_ZN5flash44flash_bwd_dq_dk_dv_loop_seqk_parallel_kernelI23Flash_bwd_kernel_traitsILi32ELi128ELi128ELi8ELi4ELi4ELi4ELb0ELb0EN7cutlass10bfloat16_tE19Flash_kernel_traitsILi32ELi128ELi128ELi8ES3_EELb1ELb0ELb1ELb1ELb0ELb0ELb0EEEvNS_16Flash_bwd_paramsE)
        /*059c*/ 	.word	0x00000000


	//----- nvinfo : EIATTR_MIN_STACK_SIZE
	.align		4
.L_250:
        /*05a0*/ 	.byte	0x04, 0x12
        /*05a2*/ 	.short	(.L_252 - .L_251)
	.align		4
.L_251:
        /*05a4*/ 	.word	index@(_ZN5flash44flash_bwd_dq_dk_dv_loop_seqk_parallel_kernelI23Flash_bwd_kernel_traitsILi32ELi128ELi128ELi8ELi4ELi4ELi4ELb0ELb0EN7cutlass10bfloat16_tE19Flash_kernel_traitsILi32ELi128ELi128ELi8ES3_EELb0ELb0ELb1ELb1ELb0ELb0ELb1EEEvNS_16Flash_bwd_paramsE)
        /*05a8*/ 	.word	0x00000040


	//----- nvinfo : EIATTR_MIN_STACK_SIZE
	.align		4
.L_252:
        /*05ac*/ 	.byte	0x04, 0x12
        /*05ae*/ 	.short	(.L_254 - .L_253)
	.align		4
.L_253:
        /*05b0*/ 	.word	index@(_ZN5flash25flash_bwd_dot_do_o_kernelILb0E23Flash_bwd_kernel_traitsILi32ELi128ELi128ELi8ELi4ELi4ELi4ELb0ELb0EN7cutlass10bfloat16_tE19Flash_kernel_traitsILi32ELi128ELi128ELi8ES3_EEEEvNS_16Flash_bwd_paramsE)
        /*05b4*/ 	.word	0x00000000


	//----- nvinfo : EIATTR_MIN_STACK_SIZE
	.align		4
.L_254:
        /*05b8*/ 	.byte	0x04, 0x12
        /*05ba*/ 	.short	(.L_256 - .L_255)
	.align		4
.L_255:
        /*05bc*/ 	.word	index@(_ZN5flash25flash_bwd_dot_do_o_kernelILb1E23Flash_bwd_kernel_traitsILi32ELi128ELi128ELi8ELi4ELi4ELi4ELb0ELb0EN7cutlass10bfloat16_tE19Flash_kernel_traitsILi32ELi128ELi128ELi8ES3_EEEEvNS_16Flash_bwd_paramsE)
        /*05c0*/ 	.word	0x00000000
.L_256:


//--------------------- .nv.compat                --------------------------
	.section	.nv.compat,"",@"SHT_CUDA_COMPAT_INFO"
	.align	4
        /*0000*/ 	.byte	0x02, 0x09, 0x01, 0x00, 0x02, 0x02, 0x01, 0x00, 0x02, 0x05, 0x05, 0x00, 0x03, 0x07, 0x01, 0x01
        /*0010*/ 	.byte	0x02, 0x03, 0x00, 0x00, 0x02, 0x06, 0x01, 0x00, 0x04, 0x0b, 0x08, 0x00, 0x00, 0x00, 0x00, 0x00
        /*0020*/ 	.byte	0x00, 0x00, 0x00, 0x00


//--------------------- .nv.info._ZN5flash44flash_bwd_dq_dk_dv_loop_seqk_parallel_kernelI23Flash_bwd_kernel_traitsILi32ELi128ELi128ELi8ELi4ELi4ELi4ELb1ELb0EN7cutlass10bfloat16_tE19Flash_kernel_traitsILi32ELi128ELi128ELi8ES3_EELb0ELb0ELb0ELb0ELb0ELb1ELb0EEEvNS_16Flash_bwd_paramsE --------------------------
	.section	.nv.info._ZN5flash44flash_bwd_dq_dk_dv_loop_seqk_parallel_kernelI23Flash_bwd_kernel_traitsILi32ELi128ELi128ELi8ELi4ELi4ELi4ELb1ELb0EN7cutlass10bfloat16_tE19Flash_kernel_traitsILi32ELi128ELi128ELi8ES3_EELb0ELb0ELb0ELb0ELb0ELb1ELb0EEEvNS_16Flash_bwd_paramsE,"",@"SHT_CUDA_INFO"
	.sectionflags	@""
	.align	4


	//----- nvinfo : EIATTR_CUDA_API_VERSION
	.align		4
        /*0000*/ 	.byte	0x04, 0x37
        /*0002*/ 	.short	(.L_258 - .L_257)
.L_257:
        /*0004*/ 	.word	0x00000082


	//----- nvinfo : EIATTR_KPARAM_INFO
	.align		4
.L_258:
        /*0008*/ 	.byte	0x04, 0x17
        /*000a*/ 	.short	(.L_260 - .L_259)
.L_259:
        /*000c*/ 	.word	0x00000000
        /*0010*/ 	.short	0x0000
        /*0012*/ 	.short	0x0000
        /*0014*/ 	.byte	0x00, 0xf0, 0x01, 0x0a


	//----- nvinfo : EIATTR_SPARSE_MMA_MASK
	.align		4
.L_260:
        /*0018*/ 	.byte	0x03, 0x50
        /*001a*/ 	.short	0x0000


	//----- nvinfo : EIATTR_MAXREG_COUNT
	.align		4
        /*001c*/ 	.byte	0x03, 0x1b
        /*001e*/ 	.short	0x00ff


	//----- nvinfo : EIATTR_NUM_BARRIERS
	.align		4
        /*0020*/ 	.byte	0x02, 0x4c
        /*0022*/ 	.byte	0x01
	.zero		1


	//----- nvinfo : EIATTR_ANNOTATIONS
	.align		4
        /*0024*/ 	.byte	0x04, 0x55
        /*0026*/ 	.short	(.L_262 - .L_261)


	//   ....[0]....
.L_261:
        /*0028*/ 	.word	0x00000001
        /*002c*/ 	.byte	0xb0, 0x08, 0x00, 0x00, 0x01, 0x00, 0x00, 0x00, 0x10, 0x5e, 0x00, 0x00


	//----- nvinfo : EIATTR_MERCURY_ISA_VERSION
	.align		4
.L_262:
        /*0038*/ 	.byte	0x03, 0x5f
        /*003a*/ 	.short	0x0101


	//----- nvinfo : EIATTR_VRC_CTA_INIT_COUNT
	.align		4
        /*003c*/ 	.byte	0x02, 0x4a
	.zero		1
	.zero		1


	//----- nvinfo : EIATTR_EXIT_INSTR_OFFSETS
	.align		4
        /*0040*/ 	.byte	0x04, 0x1c
        /*0042*/ 	.short	(.L_264 - .L_263)


	//   ....[0]....
.L_263:
        /*0044*/ 	.word	0x00000090


	//   ....[1]....
        /*0048*/ 	.word	0x00006a20


	//----- nvinfo : EIATTR_CRS_STACK_SIZE
	.align		4
.L_264:
        /*004c*/ 	.byte	0x04, 0x1e
        /*004e*/ 	.short	(.L_266 - .L_265)
.L_265:
        /*0050*/ 	.word	0x00000000


	//----- nvinfo : EIATTR_CBANK_PARAM_SIZE
	.align		4
.L_266:
        /*0054*/ 	.byte	0x03, 0x19
        /*0056*/ 	.short	0x0280


	//----- nvinfo : EIATTR_PARAM_CBANK
	.align		4
        /*0058*/ 	.byte	0x04, 0x0a
        /*005a*/ 	.short	(.L_268 - .L_267)
	.align		4
.L_267:
        /*005c*/ 	.word	index@(.nv.constant0._ZN5flash44flash_bwd_dq_dk_dv_loop_seqk_parallel_kernelI23Flash_bwd_kernel_traitsILi32ELi128ELi128ELi8ELi4ELi4ELi4ELb1ELb0EN7cutlass10bfloat16_tE19Flash_kernel_traitsILi32ELi128ELi128ELi8ES3_EELb0ELb0ELb0ELb0ELb0ELb1ELb0EEEvNS_16Flash_bwd_paramsE)
        /*0060*/ 	.short	0x0380
        /*0062*/ 	.short	0x0280


	//----- nvinfo : EIATTR_SW_WAR
	.align		4
.L_268:
        /*0064*/ 	.byte	0x04, 0x36
        /*0066*/ 	.short	(.L_270 - .L_269)
.L_269:
        /*0068*/ 	.word	0x00000008
.L_270:


//--------------------- .nv.info._ZN5flash44flash_bwd_dq_dk_dv_loop_seqk_parallel_kernelI23Flash_bwd_kernel_traitsILi32ELi128ELi128ELi8ELi4ELi4ELi4ELb1ELb0EN7cutlass10bfloat16_tE19Flash_kernel_traitsILi32ELi128ELi128ELi8ES3_EELb0ELb0ELb0ELb0ELb0ELb0ELb0EEEvNS_16Flash_bwd_paramsE --------------------------
	.section	.nv.info._ZN5flash44flash_bwd_dq_dk_dv_loop_seqk_parallel_kernelI23Flash_bwd_kernel_traitsILi32ELi128ELi128ELi8ELi4ELi4ELi4ELb1ELb0EN7cutlass10bfloat16_tE19Flash_kernel_traitsILi32ELi128ELi128ELi8ES3_EELb0ELb0ELb0ELb0ELb0ELb0ELb0EEEvNS_16Flash_bwd_paramsE,"",@"SHT_CUDA_INFO"
	.sectionflags	@""
	.align	4


	//----- nvinfo : EIATTR_CUDA_API_VERSION
	.align		4
        /*0000*/ 	.byte	0x04, 0x37
        /*0002*/ 	.short	(.L_272 - .L_271)
.L_271:
        /*0004*/ 	.word	0x00000082


	//----- nvinfo : EIATTR_KPARAM_INFO
	.align		4
.L_272:
        /*0008*/ 	.byte	0x04, 0x17
        /*000a*/ 	.short	(.L_274 - .L_273)
.L_273:
        /*000c*/ 	.word	0x00000000
        /*0010*/ 	.short	0x0000
        /*0012*/ 	.short	0x0000
        /*0014*/ 	.byte	0x00, 0xf0, 0x01, 0x0a


	//----- nvinfo : EIATTR_SPARSE_MMA_MASK
	.align		4
.L_274:
        /*0018*/ 	.byte	0x03, 0x50
        /*001a*/ 	.short	0x0000


	//----- nvinfo : EIATTR_MAXREG_COUNT
	.align		4
        /*001c*/ 	.byte	0x03, 0x1b
        /*001e*/ 	.short	0x00ff


	//----- nvinfo : EIATTR_NUM_BARRIERS
	.align		4
        /*0020*/ 	.byte	0x02, 0x4c
        /*0022*/ 	.byte	0x01
	.zero		1


	//----- nvinfo : EIATTR_MERCURY_ISA_VERSION
	.align		4
        /*0024*/ 	.byte	0x03, 0x5f
        /*0026*/ 	.short	0x0101


	//----- nvinfo : EIATTR_VRC_CTA_INIT_COUNT
	.align		4
        /*0028*/ 	.byte	0x02, 0x4a
	.zero		1
	.zero		1


	//----- nvinfo : EIATTR_EXIT_INSTR_OFFSETS
	.align		4
        /*002c*/ 	.byte	0x04, 0x1c
        /*002e*/ 	.short	(.L_276 - .L_275)


	//   ....[0]....
.L_275:
        /*0030*/ 	.word	0x00000080


	//   ....[1]....
        /*0034*/ 	.word	0x000077e0


	//----- nvinfo : EIATTR_CRS_STACK_SIZE
	.align		4
.L_276:
        /*0038*/ 	.byte	0x04, 0x1e
        /*003a*/ 	.short	(.L_278 - .L_277)
.L_277:
        /*003c*/ 	.word	0x00000000


	//----- nvinfo : EIATTR_CBANK_PARAM_SIZE
	.align		4
.L_278:
        /*0040*/ 	.byte	0x03, 0x19
        /*0042*/ 	.short	0x0280


	//----- nvinfo : EIATTR_PARAM_CBANK
	.align		4
        /*0044*/ 	.byte	0x04, 0x0a
        /*0046*/ 	.short	(.L_280 - .L_279)
	.align		4
.L_279:
        /*0048*/ 	.word	index@(.nv.constant0._ZN5flash44flash_bwd_dq_dk_dv_loop_seqk_parallel_kernelI23Flash_bwd_kernel_traitsILi32ELi128ELi128ELi8ELi4ELi4ELi4ELb1ELb0EN7cutlass10bfloat16_tE19Flash_kernel_traitsILi32ELi128ELi128ELi8ES3_EELb0ELb0ELb0ELb0ELb0ELb0ELb0EEEvNS_16Flash_bwd_paramsE)
        /*004c*/ 	.short	0x0380
        /*004e*/ 	.short	0x0280


	//----- nvinfo : EIATTR_SW_WAR
	.align		4
.L_280:
        /*0050*/ 	.byte	0x04, 0x36
        /*0052*/ 	.short	(.L_282 - .L_281)
.L_281:
        /*0054*/ 	.word	0x00000008
.L_282:


//--------------------- .nv.info._ZN5flash44flash_bwd_dq_dk_dv_loop_seqk_parallel_kernelI23Flash_bwd_kernel_traitsILi32ELi128ELi128ELi8ELi4ELi4ELi4ELb1ELb0EN7cutlass10bfloat16_tE19Flash_kernel_traitsILi32ELi128ELi128ELi8ES3_EELb0ELb0ELb1ELb0ELb0ELb0ELb0EEEvNS_16Flash_bwd_paramsE --------------------------
	.section	.nv.info._ZN5flash44flash_bwd_dq_dk_dv_loop_seqk_parallel_kernelI23Flash_bwd_kernel_traitsILi32ELi128ELi128ELi8ELi4ELi4ELi4ELb1ELb0EN7cutlass10bfloat16_tE19Flash_kernel_traitsILi32ELi128ELi128ELi8ES3_EELb0ELb0ELb1ELb0ELb0ELb0ELb0EEEvNS_16Flash_bwd_paramsE,"",@"SHT_CUDA_INFO"
	.sectionflags	@""
	.align	4


	//----- nvinfo : EIATTR_CUDA_API_VERSION
	.align		4
        /*0000*/ 	.byte	0x04, 0x37
        /*0002*/ 	.short	(.L_284 - .L_283)
.L_283:
        /*0004*/ 	.word	0x00000082


	//----- nvinfo : EIATTR_KPARAM_INFO
	.align		4
.L_284:
        /*0008*/ 	.byte	0x04, 0x17
        /*000a*/ 	.short	(.L_286 - .L_285)
.L_285:
        /*000c*/ 	.word	0x00000000
        /*0010*/ 	.short	0x0000
        /*0012*/ 	.short	0x0000
        /*0014*/ 	.byte	0x00, 0xf0, 0x01, 0x0a


	//----- nvinfo : EIATTR_SPARSE_MMA_MASK
	.align		4
.L_286:
        /*0018*/ 	.byte	0x03, 0x50
        /*001a*/ 	.short	0x0000


	//----- nvinfo : EIATTR_MAXREG_COUNT
	.align		4
        /*001c*/ 	.byte	0x03, 0x1b
        /*001e*/ 	.short	0x00ff


	//----- nvinfo : EIATTR_NUM_BARRIERS
	.align		4
        /*0020*/ 	.byte	0x02, 0x4c
        /*0022*/ 	.byte	0x01
	.zero		1


	//----- nvinfo : EIATTR_ANNOTATIONS
	.align		4
        /*0024*/ 	.byte	0x04, 0x55
        /*0026*/ 	.short	(.L_288 - .L_287)


	//   ....[0]....
.L_287:
        /*0028*/ 	.word	0x00000001
        /*002c*/ 	.byte	0xd0, 0x08, 0x00, 0x00, 0x01, 0x00, 0x00, 0x00, 0xf0, 0x2a, 0x00, 0x00, 0x01, 0x00, 0x00, 0x00
        /*003c*/ 	.byte	0x50, 0x2d, 0x00, 0x00, 0x01, 0x00, 0x00, 0x00, 0x80, 0x72, 0x00, 0x00


	//----- nvinfo : EIATTR_MERCURY_ISA_VERSION
	.align		4
.L_288:
        /*0048*/ 	.byte	0x03, 0x5f
        /*004a*/ 	.short	0x0101


	//----- nvinfo : EIATTR_VRC_CTA_INIT_COUNT
	.align		4
        /*004c*/ 	.byte	0x02, 0x4a
	.zero		1
	.zero		1


	//----- nvinfo : EIATTR_EXIT_INSTR_OFFSETS
	.align		4
        /*0050*/ 	.byte	0x04, 0x1c
        /*0052*/ 	.short	(.L_290 - .L_289)


	//   ....[0]....
.L_289:
        /*0054*/ 	.word	0x00000090


	//   ....[1]....
        /*0058*/ 	.word	0x00007ea0


	//----- nvinfo : EIATTR_CRS_STACK_SIZE
	.align		4
.L_290:
        /*005c*/ 	.byte	0x04, 0x1e
        /*005e*/ 	.short	(.L_292 - .L_291)
.L_291:
        /*0060*/ 	.word	0x00000000


	//----- nvinfo : EIATTR_CBANK_PARAM_SIZE
	.align		4
.L_292:
        /*0064*/ 	.byte	0x03, 0x19
        /*0066*/ 	.short	0x0280


	//----- nvinfo : EIATTR_PARAM_CBANK
	.align		4
        /*0068*/ 	.byte	0x04, 0x0a
        /*006a*/ 	.short	(.L_294 - .L_293)
	.align		4
.L_293:
        /*006c*/ 	.word	index@(.nv.constant0._ZN5flash44flash_bwd_dq_dk_dv_loop_seqk_parallel_kernelI23Flash_bwd_kernel_traitsILi32ELi128ELi128ELi8ELi4ELi4ELi4ELb1ELb0EN7cutlass10bfloat16_tE19Flash_kernel_traitsILi32ELi128ELi128ELi8ES3_EELb0ELb0ELb1ELb0ELb0ELb0ELb0EEEvNS_16Flash_bwd_paramsE)
        /*0070*/ 	.short	0x0380
        /*0072*/ 	.short	0x0280


	//----- nvinfo : EIATTR_SW_WAR
	.align		4
.L_294:
        /*0074*/ 	.byte	0x04, 0x36
        /*0076*/ 	.short	(.L_296 - .L_295)
.L_295:
        /*0078*/ 	.word	0x00000008
.L_296:


//--------------------- .nv.info._ZN5flash44flash_bwd_dq_dk_dv_loop_seqk_parallel_kernelI23Flash_bwd_kernel_traitsILi32ELi128ELi128ELi8ELi4ELi4ELi4ELb1ELb0EN7cutlass10bfloat16_tE19Flash_kernel_traitsILi32ELi128ELi128ELi8ES3_EELb0ELb0ELb0ELb0ELb1ELb1ELb0EEEvNS_16Flash_bwd_paramsE --------------------------
	.section	.nv.info._ZN5flash44flash_bwd_dq_dk_dv_loop_seqk_parallel_kernelI23Flash_bwd_kernel_traitsILi32ELi128ELi128ELi8ELi4ELi4ELi4ELb1ELb0EN7cutlass10bfloat16_tE19Flash_kernel_traitsILi32ELi128ELi128ELi8ES3_EELb0ELb0ELb0ELb0ELb1ELb1ELb0EEEvNS_16Flash_bwd_paramsE,"",@"SHT_CUDA_INFO"
	.sectionflags	@""
	.align	4


	//----- nvinfo : EIATTR_CUDA_API_VERSION
	.align		4
        /*0000*/ 	.byte	0x04, 0x37
        /*0002*/ 	.short	(.L_298 - .L_297)
.L_297:
        /*0004*/ 	.word	0x00000082


	//----- nvinfo : EIATTR_KPARAM_INFO
	.align		4
.L_298:
        /*0008*/ 	.byte	0x04, 0x17
        /*000a*/ 	.short	(.L_300 - .L_299)
.L_299:
        /*000c*/ 	.word	0x00000000
        /*0010*/ 	.short	0x0000
        /*0012*/ 	.short	0x0000
        /*0014*/ 	.byte	0x00, 0xf0, 0x01, 0x0a


	//----- nvinfo : EIATTR_SPARSE_MMA_MASK
	.align		4
.L_300:
        /*0018*/ 	.byte	0x03, 0x50
        /*001a*/ 	.short	0x0000


	//----- nvinfo : EIATTR_MAXREG_COUNT
	.align		4
        /*001c*/ 	.byte	0x03, 0x1b
        /*001e*/ 	.short	0x00ff


	//----- nvinfo : EIATTR_NUM_BARRIERS
	.align		4
        /*0020*/ 	.byte	0x02, 0x4c
        /*0022*/ 	.byte	0x01
	.zero		1


	//----- nvinfo : EIATTR_MERCURY_ISA_VERSION
	.align		4
        /*0024*/ 	.byte	0x03, 0x5f
        /*0026*/ 	.short	0x0101


	//----- nvinfo : EIATTR_VRC_CTA_INIT_COUNT
	.align		4
        /*0028*/ 	.byte	0x02, 0x4a
	.zero		1
	.zero		1


	//----- nvinfo : EIATTR_EXIT_INSTR_OFFSETS
	.align		4
        /*002c*/ 	.byte	0x04, 0x1c
        /*002e*/ 	.short	(.L_302 - .L_301)


	//   ....[0]....
.L_301:
        /*0030*/ 	.word	0x00000080


	//   ....[1]....
        /*0034*/ 	.word	0x000052e0


	//----- nvinfo : EIATTR_CBANK_PARAM_SIZE
	.align		4
.L_302:
        /*0038*/ 	.byte	0x03, 0x19
        /*003a*/ 	.short	0x0280


	//----- nvinfo : EIATTR_PARAM_CBANK
	.align		4
        /*003c*/ 	.byte	0x04, 0x0a
        /*003e*/ 	.short	(.L_304 - .L_303)
	.align		4
.L_303:
        /*0040*/ 	.word	index@(.nv.constant0._ZN5flash44flash_bwd_dq_dk_dv_loop_seqk_parallel_kernelI23Flash_bwd_kernel_traitsILi32ELi128ELi128ELi8ELi4ELi4ELi4ELb1ELb0EN7cutlass10bfloat16_tE19Flash_kernel_traitsILi32ELi128ELi128ELi8ES3_EELb0ELb0ELb0ELb0ELb1ELb1ELb0EEEvNS_16Flash_bwd_paramsE)
        /*0044*/ 	.short	0x0380
        /*0046*/ 	.short	0x0280


	//----- nvinfo : EIATTR_SW_WAR
	.align		4
.L_304:
        /*0048*/ 	.byte	0x04, 0x36
        /*004a*/ 	.short	(.L_306 - .L_305)
.L_305:
        /*004c*/ 	.word	0x00000008
.L_306:


//--------------------- .nv.info._ZN5flash44flash_bwd_dq_dk_dv_loop_seqk_parallel_kernelI23Flash_bwd_kernel_traitsILi32ELi128ELi128ELi8ELi4ELi4ELi4ELb1ELb0EN7cutlass10bfloat16_tE19Flash_kernel_traitsILi32ELi128ELi128ELi8ES3_EELb0ELb0ELb0ELb1ELb0ELb0ELb0EEEvNS_16Flash_bwd_paramsE --------------------------
	.section	.nv.info._ZN5flash44flash_bwd_dq_dk_dv_loop_seqk_parallel_kernelI23Flash_bwd_kernel_traitsILi32ELi128ELi128ELi8ELi4ELi4ELi4ELb1ELb0EN7cutlass10bfloat16_tE19Flash_kernel_traitsILi32ELi128ELi128ELi8ES3_EELb0ELb0ELb0ELb1ELb0ELb0ELb0EEEvNS_16Flash_bwd_paramsE,"",@"SHT_CUDA_INFO"
	.sectionflags	@""
	.align	4


	//----- nvinfo : EIATTR_CUDA_API_VERSION
	.align		4
        /*0000*/ 	.byte	0x04, 0x37
        /*0002*/ 	.short	(.L_308 - .L_307)
.L_307:
        /*0004*/ 	.word	0x00000082


	//----- nvinfo : EIATTR_KPARAM_INFO
	.align		4
.L_308:
        /*0008*/ 	.byte	0x04, 0x17
        /*000a*/ 	.short	(.L_310 - .L_309)
.L_309:
        /*000c*/ 	.word	0x00000000
        /*0010*/ 	.short	0x0000
        /*0012*/ 	.short	0x0000
        /*0014*/ 	.byte	0x00, 0xf0, 0x01, 0x0a


	//----- nvinfo : EIATTR_SPARSE_MMA_MASK
	.align		4
.L_310:
        /*0018*/ 	.byte	0x03, 0x50
        /*001a*/ 	.short	0x0000


	//----- nvinfo : EIATTR_MAXREG_COUNT
	.align		4
        /*001c*/ 	.byte	0x03, 0x1b
        /*001e*/ 	.short	0x00ff


	//----- nvinfo : EIATTR_NUM_BARRIERS
	.align		4
        /*0020*/ 	.byte	0x02, 0x4c
        /*0022*/ 	.byte	0x01
	.zero		1


	//----- nvinfo : EIATTR_MERCURY_ISA_VERSION
	.align		4
        /*0024*/ 	.byte	0x03, 0x5f
        /*0026*/ 	.short	0x0101


	//----- nvinfo : EIATTR_VRC_CTA_INIT_COUNT
	.align		4
        /*0028*/ 	.byte	0x02, 0x4a
	.zero		1
	.zero		1


	//----- nvinfo : EIATTR_EXIT_INSTR_OFFSETS
	.align		4
        /*002c*/ 	.byte	0x04, 0x1c
        /*002e*/ 	.short	(.L_312 - .L_311)


	//   ....[0]....
.L_311:
        /*0030*/ 	.word	0x00000080


	//   ....[1]....
        /*0034*/ 	.word	0x00008440


	//----- nvinfo : EIATTR_CRS_STACK_SIZE
	.align		4
.L_312:
        /*0038*/ 	.byte	0x04, 0x1e
        /*003a*/ 	.short	(.L_314 - .L_313)
.L_313:
        /*003c*/ 	.word	0x00000000


	//----- nvinfo : EIATTR_CBANK_PARAM_SIZE
	.align		4
.L_314:
        /*0040*/ 	.byte	0x03, 0x19
        /*0042*/ 	.short	0x0280


	//----- nvinfo : EIATTR_PARAM_CBANK
	.align		4
        /*0044*/ 	.byte	0x04, 0x0a
        /*0046*/ 	.short	(.L_316 - .L_315)
	.align		4
.L_315:
        /*0048*/ 	.word	index@(.nv.constant0._ZN5flash44flash_bwd_dq_dk_dv_loop_seqk_parallel_kernelI23Flash_bwd_kernel_traitsILi32ELi128ELi128ELi8ELi4ELi4ELi4ELb1ELb0EN7cutlass10bfloat16_tE19Flash_kernel_traitsILi32ELi128ELi128ELi8ES3_EELb0ELb0ELb0ELb1ELb0ELb0ELb0EEEvNS_16Flash_bwd_paramsE)
        /*004c*/ 	.short	0x0380
        /*004e*/ 	.short	0x0280


	//----- nvinfo : EIATTR_SW_WAR
	.align		4
.L_316:
        /*0050*/ 	.byte	0x04, 0x36
        /*0052*/ 	.short	(.L_318 - .L_317)
.L_317:
        /*0054*/ 	.word	0x00000008
.L_318:


//--------------------- .nv.info._ZN5flash44flash_bwd_dq_dk_dv_loop_seqk_parallel_kernelI23Flash_bwd_kernel_traitsILi32ELi128ELi128ELi8ELi4ELi4ELi4ELb1ELb0EN7cutlass10bfloat16_tE19Flash_kernel_traitsILi32ELi128ELi128ELi8ES3_EELb0ELb0ELb1ELb0ELb0ELb1ELb0EEEvNS_16Flash_bwd_paramsE --------------------------
	.section	.nv.info._ZN5flash44flash_bwd_dq_dk_dv_loop_seqk_parallel_kernelI23Flash_bwd_kernel_traitsILi32ELi128ELi128ELi8ELi4ELi4ELi4ELb1ELb0EN7cutlass10bfloat16_tE19Flash_kernel_traitsILi32ELi128ELi128ELi8ES3_EELb0ELb0ELb1ELb0ELb0ELb1ELb0EEEvNS_16Flash_bwd_paramsE,"",@"SHT_CUDA_INFO"
	.sectionflags	@""
	.align	4


	//----- nvinfo : EIATTR_CUDA_API_VERSION
	.align		4
        /*0000*/ 	.byte	0x04, 0x37
        /*0002*/ 	.short	(.L_320 - .L_319)
.L_319:
        /*0004*/ 	.word	0x00000082


	//----- nvinfo : EIATTR_KPARAM_INFO
	.align		4
.L_320:
        /*0008*/ 	.byte	0x04, 0x17
        /*000a*/ 	.short	(.L_322 - .L_321)
.L_321:
        /*000c*/ 	.word	0x00000000
        /*0010*/ 	.short	0x0000
        /*0012*/ 	.short	0x0000
        /*0014*/ 	.byte	0x00, 0xf0, 0x01, 0x0a


	//----- nvinfo : EIATTR_SPARSE_MMA_MASK
	.align		4
.L_322:
        /*0018*/ 	.byte	0x03, 0x50
        /*001a*/ 	.short	0x0000


	//----- nvinfo : EIATTR_MAXREG_COUNT
	.align		4
        /*001c*/ 	.byte	0x03, 0x1b
        /*001e*/ 	.short	0x00ff


	//----- nvinfo : EIATTR_NUM_BARRIERS
	.align		4
        /*0020*/ 	.byte	0x02, 0x4c
        /*0022*/ 	.byte	0x01
	.zero		1


	//----- nvinfo : EIATTR_ANNOTATIONS
	.align		4
        /*0024*/ 	.byte	0x04, 0x55
        /*0026*/ 	.short	(.L_324 - .L_323)


	//   ....[0]....
.L_323:
        /*0028*/ 	.word	0x00000001
        /*002c*/ 	.byte	0xc0, 0x08, 0x00, 0x00, 0x01, 0x00, 0x00, 0x00, 0xc0, 0x6b, 0x00, 0x00


	//----- nvinfo : EIATTR_MERCURY_ISA_VERSION
	.align		4
.L_324:
        /*0038*/ 	.byte	0x03, 0x5f
        /*003a*/ 	.short	0x0101


	//----- nvinfo : EIATTR_VRC_CTA_INIT_COUNT
	.align		4
        /*003c*/ 	.byte	0x02, 0x4a
	.zero		1
	.zero		1


	//----- nvinfo : EIATTR_EXIT_INSTR_OFFSETS
	.align		4
        /*0040*/ 	.byte	0x04, 0x1c
        /*0042*/ 	.short	(.L_326 - .L_325)


	//   ....[0]....
.L_325:
        /*0044*/ 	.word	0x00000090


	//   ....[1]....
        /*0048*/ 	.word	0x000077c0


	//----- nvinfo : EIATTR_CRS_STACK_SIZE
	.align		4
.L_326:
        /*004c*/ 	.byte	0x04, 0x1e
        /*004e*/ 	.short	(.L_328 - .L_327)
.L_327:
        /*0050*/ 	.word	0x00000000


	//----- nvinfo : EIATTR_CBANK_PARAM_SIZE
	.align		4
.L_328:
        /*0054*/ 	.byte	0x03, 0x19
        /*0056*/ 	.short	0x0280


	//----- nvinfo : EIATTR_PARAM_CBANK
	.align		4
        /*0058*/ 	.byte	0x04, 0x0a
        /*005a*/ 	.short	(.L_330 - .L_329)
	.align		4
.L_329:
        /*005c*/ 	.word	index@(.nv.constant0._ZN5flash44flash_bwd_dq_dk_dv_loop_seqk_parallel_kernelI23Flash_bwd_kernel_traitsILi32ELi128ELi128ELi8ELi4ELi4ELi4ELb1ELb0EN7cutlass10bfloat16_tE19Flash_kernel_traitsILi32ELi128ELi128ELi8ES3_EELb0ELb0ELb1ELb0ELb0ELb1ELb0EEEvNS_16Flash_bwd_paramsE)
        /*0060*/ 	.short	0x0380
        /*0062*/ 	.short	0x0280


	//----- nvinfo : EIATTR_SW_WAR
	.align		4
.L_330:
        /*0064*/ 	.byte	0x04, 0x36
        /*0066*/ 	.short	(.L_332 - .L_331)
.L_331:
        /*0068*/ 	.word	0x00000008
.L_332:


//--------------------- .nv.info._ZN5flash44flash_bwd_dq_dk_dv_loop_seqk_parallel_kernelI23Flash_bwd_kernel_traitsILi32ELi128ELi128ELi8ELi4ELi4ELi4ELb1ELb0EN7cutlass10bfloat16_tE19Flash_kernel_traitsILi32ELi128ELi128ELi8ES3_EELb0ELb0ELb1ELb1ELb0ELb0ELb0EEEvNS_16Flash_bwd_paramsE --------------------------
	.section	.nv.info._ZN5flash44flash_bwd_dq_dk_dv_loop_seqk_parallel_kernelI23Flash_bwd_kernel_traitsILi32ELi128ELi128ELi8ELi4ELi4ELi4ELb1ELb0EN7cutlass10bfloat16_tE19Flash_kernel_traitsILi32ELi128ELi128ELi8ES3_EELb0ELb0ELb1ELb1ELb0ELb0ELb0EEEvNS_16Flash_bwd_paramsE,"",@"SHT_CUDA_INFO"
	.sectionflags	@""
	.align	4


	//----- nvinfo : EIATTR_CUDA_API_VERSION
	.align		4
        /*0000*/ 	.byte	0x04, 0x37
        /*0002*/ 	.short	(.L_334 - .L_333)
.L_333:
        /*0004*/ 	.word	0x00000082


	//----- nvinfo : EIATTR_KPARAM_INFO
	.align		4
.L_334:
        /*0008*/ 	.byte	0x04, 0x17
        /*000a*/ 	.short	(.L_336 - .L_335)
.L_335:
        /*000c*/ 	.word	0x00000000
        /*0010*/ 	.short	0x0000
        /*0012*/ 	.short	0x0000
        /*0014*/ 	.byte	0x00, 0xf0, 0x01, 0x0a


	//----- nvinfo : EIATTR_SPARSE_MMA_MASK
	.align		4
.L_336:
        /*0018*/ 	.byte	0x03, 0x50
        /*001a*/ 	.short	0x0000


	//----- nvinfo : EIATTR_MAXREG_COUNT
	.align		4
        /*001c*/ 	.byte	0x03, 0x1b
        /*001e*/ 	.short	0x00ff


	//----- nvinfo : EIATTR_NUM_BARRIERS
	.align		4
        /*0020*/ 	.byte	0x02, 0x4c
        /*0022*/ 	.byte	0x01
	.zero		1


	//----- nvinfo : EIATTR_MERCURY_ISA_VERSION
	.align		4
        /*0024*/ 	.byte	0x03, 0x5f
        /*0026*/ 	.short	0x0101


	//----- nvinfo : EIATTR_VRC_CTA_INIT_COUNT
	.align		4
        /*0028*/ 	.byte	0x02, 0x4a
	.zero		1
	.zero		1


	//----- nvinfo : EIATTR_EXIT_INSTR_OFFSETS
	.align		4
        /*002c*/ 	.byte	0x04, 0x1c
        /*002e*/ 	.short	(.L_338 - .L_337)


	//   ....[0]....
.L_337:
        /*0030*/ 	.word	0x00000080


	//   ....[1]....
        /*0034*/ 	.word	0x00008ae0


	//----- nvinfo : EIATTR_CRS_STACK_SIZE
	.align		4
.L_338:
        /*0038*/ 	.byte	0x04, 0x1e
        /*003a*/ 	.short	(.L_340 - .L_339)
.L_339:
        /*003c*/ 	.word	0x00000000


	//----- nvinfo : EIATTR_CBANK_PARAM_SIZE
	.align		4
.L_340:
        /*0040*/ 	.byte	0x03, 0x19
        /*0042*/ 	.short	0x0280


	//----- nvinfo : EIATTR_PARAM_CBANK
	.align		4
        /*0044*/ 	.byte	0x04, 0x0a
        /*0046*/ 	.short	(.L_342 - .L_341)
	.align		4
.L_341:
        /*0048*/ 	.word	index@(.nv.constant0._ZN5flash44flash_bwd_dq_dk_dv_loop_seqk_parallel_kernelI23Flash_bwd_kernel_traitsILi32ELi128ELi128ELi8ELi4ELi4ELi4ELb1ELb0EN7cutlass10bfloat16_tE19Flash_kernel_traitsILi32ELi128ELi128ELi8ES3_EELb0ELb0ELb1ELb1ELb0ELb0ELb0EEEvNS_16Flash_bwd_paramsE)
        /*004c*/ 	.short	0x0380
        /*004e*/ 	.short	0x0280


	//----- nvinfo : EIATTR_SW_WAR
	.align		4
.L_342:
        /*0050*/ 	.byte	0x04, 0x36
        /*0052*/ 	.short	(.L_344 - .L_343)
.L_343:
        /*0054*/ 	.word	0x00000008
.L_344:


//--------------------- .nv.info._ZN5flash27flash_bwd_convert_dq_kernelI23Flash_bwd_kernel_traitsILi32ELi128ELi128ELi8ELi4ELi4ELi4ELb1ELb0EN7cutlass10bfloat16_tE19Flash_kernel_traitsILi32ELi128ELi128ELi8ES3_EEEEvNS_16Flash_bwd_paramsEi --------------------------
	.section	.nv.info._ZN5flash27flash_bwd_convert_dq_kernelI23Flash_bwd_kernel_traitsILi32ELi128ELi128ELi8ELi4ELi4ELi4ELb1ELb0EN7cutlass10bfloat16_tE19Flash_kernel_traitsILi32ELi128ELi128ELi8ES3_EEEEvNS_16Flash_bwd_paramsEi,"",@"SHT_CUDA_INFO"
	.sectionflags	@""
	.align	4


	//----- nvinfo : EIATTR_CUDA_API_VERSION
	.align		4
        /*0000*/ 	.byte	0x04, 0x37
        /*0002*/ 	.short	(.L_346 - .L_345)
.L_345:
        /*0004*/ 	.word	0x00000082


	//----- nvinfo : EIATTR_KPARAM_INFO
	.align		4
.L_346:
        /*0008*/ 	.byte	0x04, 0x17
        /*000a*/ 	.short	(.L_348 - .L_347)
.L_347:
        /*000c*/ 	.word	0x00000000
        /*0010*/ 	.short	0x0001
        /*0012*/ 	.short	0x0280
        /*0014*/ 	.byte	0x00, 0xf0, 0x11, 0x00


	//----- nvinfo : EIATTR_KPARAM_INFO
	.align		4
.L_348:
        /*0018*/ 	.byte	0x04, 0x17
        /*001a*/ 	.short	(.L_350 - .L_349)
.L_349:
        /*001c*/ 	.word	0x00000000
        /*0020*/ 	.short	0x0000
        /*0022*/ 	.short	0x0000
        /*0024*/ 	.byte	0x00, 0xf0, 0x01, 0x0a


	//----- nvinfo : EIATTR_SPARSE_MMA_MASK
	.align		4
.L_350:
        /*0028*/ 	.byte	0x03, 0x50
        /*002a*/ 	.short	0x0000


	//----- nvinfo : EIATTR_MAXREG_COUNT
	.align		4
        /*002c*/ 	.byte	0x03, 0x1b
        /*002e*/ 	.short	0x00ff


	//----- nvinfo : EIATTR_NUM_BARRIERS
	.align		4
        /*0030*/ 	.byte	0x02, 0x4c
        /*0032*/ 	.byte	0x01
	.zero		1


	//----- nvinfo : EIATTR_MERCURY_ISA_VERSION
	.align		4
        /*0034*/ 	.byte	0x03, 0x5f
        /*0036*/ 	.short	0x0101


	//----- nvinfo : EIATTR_VRC_CTA_INIT_COUNT
	.align		4
        /*0038*/ 	.byte	0x02, 0x4a
	.zero		1
	.zero		1


	//----- nvinfo : EIATTR_EXIT_INSTR_OFFSETS
	.align		4
        /*003c*/ 	.byte	0x04, 0x1c
        /*003e*/ 	.short	(.L_352 - .L_351)


	//   ....[0]....
.L_351:
        /*0040*/ 	.word	0x00000190


	//   ....[1]....
        /*0044*/ 	.word	0x00001680


	//   ....[2]....
        /*0048*/ 	.word	0x00001750


	//----- nvinfo : EIATTR_CRS_STACK_SIZE
	.align		4
.L_352:
        /*004c*/ 	.byte	0x04, 0x1e
        /*004e*/ 	.short	(.L_354 - .L_353)
.L_353:
        /*0050*/ 	.word	0x00000000


	//----- nvinfo : EIATTR_CBANK_PARAM_SIZE
	.align		4
.L_354:
        /*0054*/ 	.byte	0x03, 0x19
        /*0056*/ 	.short	0x0284


	//----- nvinfo : EIATTR_PARAM_CBANK
	.align		4
        /*0058*/ 	.byte	0x04, 0x0a
        /*005a*/ 	.short	(.L_356 - .L_355)
	.align		4
.L_355:
        /*005c*/ 	.word	index@(.nv.constant0._ZN5flash27flash_bwd_convert_dq_kernelI23Flash_bwd_kernel_traitsILi32ELi128ELi128ELi8ELi4ELi4ELi4ELb1ELb0EN7cutlass10bfloat16_tE19Flash_kernel_traitsILi32ELi128ELi128ELi8ES3_EEEEvNS_16Flash_bwd_paramsEi)
        /*0060*/ 	.short	0x0380
        /*0062*/ 	.short	0x0284


	//----- nvinfo : EIATTR_SW_WAR
	.align		4
.L_356:
        /*0064*/ 	.byte	0x04, 0x36
        /*0066*/ 	.short	(.L_358 - .L_357)
.L_357:
        /*0068*/ 	.word	0x00000008
.L_358:


//--------------------- .nv.info._ZN5flash44flash_bwd_dq_dk_dv_loop_seqk_parallel_kernelI23Flash_bwd_kernel_traitsILi32ELi128ELi128ELi8ELi4ELi4ELi4ELb1ELb0EN7cutlass10bfloat16_tE19Flash_kernel_traitsILi32ELi128ELi128ELi8ES3_EELb1ELb0ELb0ELb0ELb0ELb1ELb0EEEvNS_16Flash_bwd_paramsE --------------------------
	.section	.nv.info._ZN5flash44flash_bwd_dq_dk_dv_loop_seqk_parallel_kernelI23Flash_bwd_kernel_traitsILi32ELi128ELi128ELi8ELi4ELi4ELi4ELb1ELb0EN7cutlass10bfloat16_tE19Flash_kernel_traitsILi32ELi128ELi128ELi8ES3_EELb1ELb0ELb0ELb0ELb0ELb1ELb0EEEvNS_16Flash_bwd_paramsE,"",@"SHT_CUDA_INFO"
	.sectionflags	@""
	.align	4


	//----- nvinfo : EIATTR_CUDA_API_VERSION
	.align		4
        /*0000*/ 	.byte	0x04, 0x37
        /*0002*/ 	.short	(.L_360 - .L_359)
.L_359:
        /*0004*/ 	.word	0x00000082


	//----- nvinfo : EIATTR_KPARAM_INFO
	.align		4
.L_360:
        /*0008*/ 	.byte	0x04, 0x17
        /*000a*/ 	.short	(.L_362 - .L_361)
.L_361:
        /*000c*/ 	.word	0x00000000
        /*0010*/ 	.short	0x0000
        /*0012*/ 	.short	0x0000
        /*0014*/ 	.byte	0x00, 0xf0, 0x01, 0x0a


	//----- nvinfo : EIATTR_SPARSE_MMA_MASK
	.align		4
.L_362:
        /*0018*/ 	.byte	0x03, 0x50
        /*001a*/ 	.short	0x0000


	//----- nvinfo : EIATTR_MAXREG_COUNT
	.align		4
        /*001c*/ 	.byte	0x03, 0x1b
        /*001e*/ 	.short	0x00ff


	//----- nvinfo : EIATTR_NUM_BARRIERS
	.align		4
        /*0020*/ 	.byte	0x02, 0x4c
        /*0022*/ 	.byte	0x01
	.zero		1


	//----- nvinfo : EIATTR_MERCURY_ISA_VERSION
	.align		4
        /*0024*/ 	.byte	0x03, 0x5f
        /*0026*/ 	.short	0x0101


	//----- nvinfo : EIATTR_VRC_CTA_INIT_COUNT
	.align		4
        /*0028*/ 	.byte	0x02, 0x4a
	.zero		1
	.zero		1


	//----- nvinfo : EIATTR_EXIT_INSTR_OFFSETS
	.align		4
        /*002c*/ 	.byte	0x04, 0x1c
        /*002e*/ 	.short	(.L_364 - .L_363)


	//   ....[0]....
.L_363:
        /*0030*/ 	.word	0x00000080


	//   ....[1]....
        /*0034*/ 	.word	0x00008f10


	//----- nvinfo : EIATTR_CRS_STACK_SIZE
	.align		4
.L_364:
        /*0038*/ 	.byte	0x04, 0x1e
        /*003a*/ 	.short	(.L_366 - .L_365)
.L_365:
        /*003c*/ 	.word	0x00000000


	//----- nvinfo : EIATTR_CBANK_PARAM_SIZE
	.align		4
.L_366:
        /*0040*/ 	.byte	0x03, 0x19
        /*0042*/ 	.short	0x0280


	//----- nvinfo : EIATTR_PARAM_CBANK
	.align		4
        /*0044*/ 	.byte	0x04, 0x0a
        /*0046*/ 	.short	(.L_368 - .L_367)
	.align		4
.L_367:
        /*0048*/ 	.word	index@(.nv.constant0._ZN5flash44flash_bwd_dq_dk_dv_loop_seqk_parallel_kernelI23Flash_bwd_kernel_traitsILi32ELi128ELi128ELi8ELi4ELi4ELi4ELb1ELb0EN7cutlass10bfloat16_tE19Flash_kernel_traitsILi32ELi128ELi128ELi8ES3_EELb1ELb0ELb0ELb0ELb0ELb1ELb0EEEvNS_16Flash_bwd_paramsE)
        /*004c*/ 	.short	0x0380
        /*004e*/ 	.short	0x0280


	//----- nvinfo : EIATTR_SW_WAR
	.align		4
.L_368:
        /*0050*/ 	.byte	0x04, 0x36
        /*0052*/ 	.short	(.L_370 - .L_369)
.L_369:
        /*0054*/ 	.word	0x00000008
.L_370:


//--------------------- .nv.info._ZN5flash44flash_bwd_dq_dk_dv_loop_seqk_parallel_kernelI23Flash_bwd_kernel_traitsILi32ELi128ELi128ELi8ELi4ELi4ELi4ELb1ELb0EN7cutlass10bfloat16_tE19Flash_kernel_traitsILi32ELi128ELi128ELi8ES3_EELb0ELb0ELb0ELb0ELb0ELb1ELb1EEEvNS_16Flash_bwd_paramsE --------------------------
	.section	.nv.info._ZN5flash44flash_bwd_dq_dk_dv_loop_seqk_parallel_kernelI23Flash_bwd_kernel_traitsILi32ELi128ELi128ELi8ELi4ELi4ELi4ELb1ELb0EN7cutlass10bfloat16_tE19Flash_kernel_traitsILi32ELi128ELi128ELi8ES3_EELb0ELb0ELb0ELb0ELb0ELb1ELb1EEEvNS_16Flash_bwd_paramsE,"",@"SHT_CUDA_INFO"
	.sectionflags	@""
	.align	4


	//----- nvinfo : EIATTR_CUDA_API_VERSION
	.align		4
        /*0000*/ 	.byte	0x04, 0x37
        /*0002*/ 	.short	(.L_372 - .L_371)
.L_371:
        /*0004*/ 	.word	0x00000082


	//----- nvinfo : EIATTR_KPARAM_INFO
	.align		4
.L_372:
        /*0008*/ 	.byte	0x04, 0x17
        /*000a*/ 	.short	(.L_374 - .L_373)
.L_373:
        /*000c*/ 	.word	0x00000000
        /*0010*/ 	.short	0x0000
        /*0012*/ 	.short	0x0000
        /*0014*/ 	.byte	0x00, 0xf0, 0x01, 0x0a


	//----- nvinfo : EIATTR_SPARSE_MMA_MASK
	.align		4
.L_374:
        /*0018*/ 	.byte	0x03, 0x50
        /*001a*/ 	.short	0x0000


	//----- nvinfo : EIATTR_MAXREG_COUNT
	.align		4
        /*001c*/ 	.byte	0x03, 0x1b
        /*001e*/ 	.short	0x00ff


	//----- nvinfo : EIATTR_NUM_BARRIERS
	.align		4
        /*0020*/ 	.byte	0x02, 0x4c
        /*0022*/ 	.byte	0x01
	.zero		1


	//----- nvinfo : EIATTR_ANNOTATIONS
	.align		4
        /*0024*/ 	.byte	0x04, 0x55
        /*0026*/ 	.short	(.L_376 - .L_375)


	//   ....[0]....
.L_375:
        /*0028*/ 	.word	0x00000001
        /*002c*/ 	.byte	0x40, 0x05, 0x00, 0x00, 0x01, 0x00, 0x00, 0x00, 0x30, 0x14, 0x00, 0x00, 0x01, 0x00, 0x00, 0x00
        /* <DEDUP_REMOVED lines=56> */
        /*03bc*/ 	.byte	0xd0, 0x88, 0x00, 0x00, 0x01, 0x00, 0x00, 0x00, 0x80, 0x89, 0x00, 0x00


	//----- nvinfo : EIATTR_MERCURY_ISA_VERSION
	.align		4
.L_376:
        /*03c8*/ 	.byte	0x03, 0x5f
        /*03ca*/ 	.short	0x0101


	//----- nvinfo : EIATTR_VRC_CTA_INIT_COUNT
	.align		4
        /*03cc*/ 	.byte	0x02, 0x4a
	.zero		1
	.zero		1


	//----- nvinfo : EIATTR_EXIT_INSTR_OFFSETS
	.align		4
        /*03d0*/ 	.byte	0x04, 0x1c
        /*03d2*/ 	.short	(.L_378 - .L_377)


	//   ....[0]....
.L_377:
        /*03d4*/ 	.word	0x00000090


	//   ....[1]....
        /*03d8*/ 	.word	0x00009600


	//----- nvinfo : EIATTR_CRS_STACK_SIZE
	.align		4
.L_378:
        /*03dc*/ 	.byte	0x04, 0x1e
        /*03de*/ 	.short	(.L_380 - .L_379)
.L_379:
        /*03e0*/ 	.word	0x00000000


	//----- nvinfo : EIATTR_CBANK_PARAM_SIZE
	.align		4
.L_380:
        /*03e4*/ 	.byte	0x03, 0x19
        /*03e6*/ 	.short	0x0280


	//----- nvinfo : EIATTR_PARAM_CBANK
	.align		4
        /*03e8*/ 	.byte	0x04, 0x0a
        /*03ea*/ 	.short	(.L_382 - .L_381)
	.align		4
.L_381:
        /*03ec*/ 	.word	index@(.nv.constant0._ZN5flash44flash_bwd_dq_dk_dv_loop_seqk_parallel_kernelI23Flash_bwd_kernel_traitsILi32ELi128ELi128ELi8ELi4ELi4ELi4ELb1ELb0EN7cutlass10bfloat16_tE19Flash_kernel_traitsILi32ELi128ELi128ELi8ES3_EELb0ELb0ELb0ELb0ELb0ELb1ELb1EEEvNS_16Flash_bwd_paramsE)
        /*03f0*/ 	.short	0x0380
        /*03f2*/ 	.short	0x0280


	//----- nvinfo : EIATTR_SW_WAR
	.align		4
.L_382:
        /*03f4*/ 	.byte	0x04, 0x36
        /*03f6*/ 	.short	(.L_384 - .L_383)
.L_383:
        /*03f8*/ 	.word	0x00000008
.L_384:


//--------------------- .nv.info._ZN5flash44flash_bwd_dq_dk_dv_loop_seqk_parallel_kernelI23Flash_bwd_kernel_traitsILi32ELi128ELi128ELi8ELi4ELi4ELi4ELb1ELb0EN7cutlass10bfloat16_tE19Flash_kernel_traitsILi32ELi128ELi128ELi8ES3_EELb1ELb0ELb0ELb0ELb0ELb0ELb0EEEvNS_16Flash_bwd_paramsE --------------------------
	.section	.nv.info._ZN5flash44flash_bwd_dq_dk_dv_loop_seqk_parallel_kernelI23Flash_bwd_kernel_traitsILi32ELi128ELi128ELi8ELi4ELi4ELi4ELb1ELb0EN7cutlass10bfloat16_tE19Flash_kernel_traitsILi32ELi128ELi128ELi8ES3_EELb1ELb0ELb0ELb0ELb0ELb0ELb0EEEvNS_16Flash_bwd_paramsE,"",@"SHT_CUDA_INFO"
	.sectionflags	@""
	.align	4


	//----- nvinfo : EIATTR_CUDA_API_VERSION
	.align		4
        /*0000*/ 	.byte	0x04, 0x37
        /*0002*/ 	.short	(.L_386 - .L_385)
.L_385:
        /*0004*/ 	.word	0x00000082


	//----- nvinfo : EIATTR_KPARAM_INFO
	.align		4
.L_386:
        /*0008*/ 	.byte	0x04, 0x17
        /*000a*/ 	.short	(.L_388 - .L_387)
.L_387:
        /*000c*/ 	.word	0x00000000
        /*0010*/ 	.short	0x0000
        /*0012*/ 	.short	0x0000
        /*0014*/ 	.byte	0x00, 0xf0, 0x01, 0x0a


	//----- nvinfo : EIATTR_SPARSE_MMA_MASK
	.align		4
.L_388:
        /*0018*/ 	.byte	0x03, 0x50
        /*001a*/ 	.short	0x0000


	//----- nvinfo : EIATTR_MAXREG_COUNT
	.align		4
        /*001c*/ 	.byte	0x03, 0x1b
        /*001e*/ 	.short	0x00ff


	//----- nvinfo : EIATTR_NUM_BARRIERS
	.align		4
        /*0020*/ 	.byte	0x02, 0x4c
        /*0022*/ 	.byte	0x01
	.zero		1


	//----- nvinfo : EIATTR_MERCURY_ISA_VERSION
	.align		4
        /*0024*/ 	.byte	0x03, 0x5f
        /*0026*/ 	.short	0x0101


	//----- nvinfo : EIATTR_VRC_CTA_INIT_COUNT
	.align		4
        /*0028*/ 	.byte	0x02, 0x4a
	.zero		1
	.zero		1


	//----- nvinfo : EIATTR_EXIT_INSTR_OFFSETS
	.align		4
        /*002c*/ 	.byte	0x04, 0x1c
        /*002e*/ 	.short	(.L_390 - .L_389)


	//   ....[0]....
.L_389:
        /*0030*/ 	.word	0x00000080


	//   ....[1]....
        /*0034*/ 	.word	0x00009710


	//----- nvinfo : EIATTR_CRS_STACK_SIZE
	.align		4
.L_390:
        /*0038*/ 	.byte	0x04, 0x1e
        /*003a*/ 	.short	(.L_392 - .L_391)
.L_391:
        /*003c*/ 	.word	0x00000000


	//----- nvinfo : EIATTR_CBANK_PARAM_SIZE
	.align		4
.L_392:
        /*0040*/ 	.byte	0x03, 0x19
        /*0042*/ 	.short	0x0280


	//----- nvinfo : EIATTR_PARAM_CBANK
	.align		4
        /*0044*/ 	.byte	0x04, 0x0a
        /*0046*/ 	.short	(.L_394 - .L_393)
	.align		4
.L_393:
        /*0048*/ 	.word	index@(.nv.constant0._ZN5flash44flash_bwd_dq_dk_dv_loop_seqk_parallel_kernelI23Flash_bwd_kernel_traitsILi32ELi128ELi128ELi8ELi4ELi4ELi4ELb1ELb0EN7cutlass10bfloat16_tE19Flash_kernel_traitsILi32ELi128ELi128ELi8ES3_EELb1ELb0ELb0ELb0ELb0ELb0ELb0EEEvNS_16Flash_bwd_paramsE)
        /*004c*/ 	.short	0x0380
        /*004e*/ 	.short	0x0280


	//----- nvinfo : EIATTR_SW_WAR
	.align		4
.L_394:
        /*0050*/ 	.byte	0x04, 0x36
        /*0052*/ 	.short	(.L_396 - .L_395)
.L_395:
        /*0054*/ 	.word	0x00000008
.L_396:


//--------------------- .nv.info._ZN5flash44flash_bwd_dq_dk_dv_loop_seqk_parallel_kernelI23Flash_bwd_kernel_traitsILi32ELi128ELi128ELi8ELi4ELi4ELi4ELb1ELb0EN7cutlass10bfloat16_tE19Flash_kernel_traitsILi32ELi128ELi128ELi8ES3_EELb0ELb0ELb0ELb0ELb0ELb0ELb1EEEvNS_16Flash_bwd_paramsE --------------------------
	.section	.nv.info._ZN5flash44flash_bwd_dq_dk_dv_loop_seqk_parallel_kernelI23Flash_bwd_kernel_traitsILi32ELi128ELi128ELi8ELi4ELi4ELi4ELb1ELb0EN7cutlass10bfloat16_tE19Flash_kernel_traitsILi32ELi128ELi128ELi8ES3_EELb0ELb0ELb0ELb0ELb0ELb0ELb1EEEvNS_16Flash_bwd_paramsE,"",@"SHT_CUDA_INFO"
	.sectionflags	@""
	.align	4


	//----- nvinfo : EIATTR_CUDA_API_VERSION
	.align		4
        /*0000*/ 	.byte	0x04, 0x37
        /*0002*/ 	.short	(.L_398 - .L_397)
.L_397:
        /*0004*/ 	.word	0x00000082


	//----- nvinfo : EIATTR_KPARAM_INFO
	.align		4
.L_398:
        /*0008*/ 	.byte	0x04, 0x17
        /*000a*/ 	.short	(.L_400 - .L_399)
.L_399:
        /*000c*/ 	.word	0x00000000
        /*0010*/ 	.short	0x0000
        /*0012*/ 	.short	0x0000
        /*0014*/ 	.byte	0x00, 0xf0, 0x01, 0x0a


	//----- nvinfo : EIATTR_SPARSE_MMA_MASK
	.align		4
.L_400:
        /*0018*/ 	.byte	0x03, 0x50
        /*001a*/ 	.short	0x0000


	//----- nvinfo : EIATTR_MAXREG_COUNT
	.align		4
        /*001c*/ 	.byte	0x03, 0x1b
        /*001e*/ 	.short	0x00ff


	//----- nvinfo : EIATTR_NUM_BARRIERS
	.align		4
        /*0020*/ 	.byte	0x02, 0x4c
        /*0022*/ 	.byte	0x01
	.zero		1


	//----- nvinfo : EIATTR_ANNOTATIONS
	.align		4
        /*0024*/ 	.byte	0x04, 0x55
        /*0026*/ 	.short	(.L_402 - .L_401)


	//   ....[0]....
.L_401:
        /* <DEDUP_REMOVED lines=60> */
        /*03dc*/ 	.byte	0xe0, 0x8f, 0x00, 0x00


	//----- nvinfo : EIATTR_MERCURY_ISA_VERSION
	.align		4
.L_402:
        /*03e0*/ 	.byte	0x03, 0x5f
        /*03e2*/ 	.short	0x0101


	//----- nvinfo : EIATTR_VRC_CTA_INIT_COUNT
	.align		4
        /*03e4*/ 	.byte	0x02, 0x4a
	.zero		1
	.zero		1


	//----- nvinfo : EIATTR_EXIT_INSTR_OFFSETS
	.align		4
        /*03e8*/ 	.byte	0x04, 0x1c
        /*03ea*/ 	.short	(.L_404 - .L_403)


	//   ....[0]....
.L_403:
        /*03ec*/ 	.word	0x00000090


	//   ....[1]....
        /*03f0*/ 	.word	0x00009c70


	//----- nvinfo : EIATTR_CRS_STACK_SIZE
	.align		4
.L_404:
        /*03f4*/ 	.byte	0x04, 0x1e
        /*03f6*/ 	.short	(.L_406 - .L_405)
.L_405:
        /*03f8*/ 	.word	0x00000000


	//----- nvinfo : EIATTR_CBANK_PARAM_SIZE
	.align		4
.L_406:
        /*03fc*/ 	.byte	0x03, 0x19
        /*03fe*/ 	.short	0x0280


	//----- nvinfo : EIATTR_PARAM_CBANK
	.align		4
        /*0400*/ 	.byte	0x04, 0x0a
        /*0402*/ 	.short	(.L_408 - .L_407)
	.align		4
.L_407:
        /*0404*/ 	.word	index@(.nv.constant0._ZN5flash44flash_bwd_dq_dk_dv_loop_seqk_parallel_kernelI23Flash_bwd_kernel_traitsILi32ELi128ELi128ELi8ELi4ELi4ELi4ELb1ELb0EN7cutlass10bfloat16_tE19Flash_kernel_traitsILi32ELi128ELi128ELi8ES3_EELb0ELb0ELb0ELb0ELb0ELb0ELb1EEEvNS_16Flash_bwd_paramsE)
        /*0408*/ 	.short	0x0380
        /*040a*/ 	.short	0x0280


	//----- nvinfo : EIATTR_SW_WAR
	.align		4
.L_408:
        /*040c*/ 	.byte	0x04, 0x36
        /*040e*/ 	.short	(.L_410 - .L_409)
.L_409:
        /*0410*/ 	.word	0x00000008
.L_410:


//--------------------- .nv.info._ZN5flash44flash_bwd_dq_dk_dv_loop_seqk_parallel_kernelI23Flash_bwd_kernel_traitsILi32ELi128ELi128ELi8ELi4ELi4ELi4ELb1ELb0EN7cutlass10bfloat16_tE19Flash_kernel_traitsILi32ELi128ELi128ELi8ES3_EELb1ELb0ELb1ELb0ELb0ELb0ELb0EEEvNS_16Flash_bwd_paramsE --------------------------
	.section	.nv.info._ZN5flash44flash_bwd_dq_dk_dv_loop_seqk_parallel_kernelI23Flash_bwd_kernel_traitsILi32ELi128ELi128ELi8ELi4ELi4ELi4ELb1ELb0EN7cutlass10bfloat16_tE19Flash_kernel_traitsILi32ELi128ELi128ELi8ES3_EELb1ELb0ELb1ELb0ELb0ELb0ELb0EEEvNS_16Flash_bwd_paramsE,"",@"SHT_CUDA_INFO"
	.sectionflags	@""
	.align	4


	//----- nvinfo : EIATTR_CUDA_API_VERSION
	.align		4
        /*0000*/ 	.byte	0x04, 0x37
        /*0002*/ 	.short	(.L_412 - .L_411)
.L_411:
        /*0004*/ 	.word	0x00000082


	//----- nvinfo : EIATTR_KPARAM_INFO
	.align		4
.L_412:
        /*0008*/ 	.byte	0x04, 0x17
        /*000a*/ 	.short	(.L_414 - .L_413)
.L_413:
        /*000c*/ 	.word	0x00000000
        /*0010*/ 	.short	0x0000
        /*0012*/ 	.short	0x0000
        /*0014*/ 	.byte	0x00, 0xf0, 0x01, 0x0a


	//----- nvinfo : EIATTR_SPARSE_MMA_MASK
	.align		4
.L_414:
        /*0018*/ 	.byte	0x03, 0x50
        /*001a*/ 	.short	0x0000


	//----- nvinfo : EIATTR_MAXREG_COUNT
	.align		4
        /*001c*/ 	.byte	0x03, 0x1b
        /*001e*/ 	.short	0x00ff


	//----- nvinfo : EIATTR_NUM_BARRIERS
	.align		4
        /*0020*/ 	.byte	0x02, 0x4c
        /*0022*/ 	.byte	0x01
	.zero		1


	//----- nvinfo : EIATTR_MERCURY_ISA_VERSION
	.align		4
        /*0024*/ 	.byte	0x03, 0x5f
        /*0026*/ 	.short	0x0101


	//----- nvinfo : EIATTR_VRC_CTA_INIT_COUNT
	.align		4
        /*0028*/ 	.byte	0x02, 0x4a
	.zero		1
	.zero		1


	//----- nvinfo : EIATTR_EXIT_INSTR_OFFSETS
	.align		4
        /*002c*/ 	.byte	0x04, 0x1c
        /*002e*/ 	.short	(.L_416 - .L_415)


	//   ....[0]....
.L_415:
        /*0030*/ 	.word	0x00000080


	//   ....[1]....
        /*0034*/ 	.word	0x00009e00


	//----- nvinfo : EIATTR_CRS_STACK_SIZE
	.align		4
.L_416:
        /*0038*/ 	.byte	0x04, 0x1e
        /*003a*/ 	.short	(.L_418 - .L_417)
.L_417:
        /*003c*/ 	.word	0x00000000


	//----- nvinfo : EIATTR_CBANK_PARAM_SIZE
	.align		4
.L_418:
        /*0040*/ 	.byte	0x03, 0x19
        /*0042*/ 	.short	0x0280


	//----- nvinfo : EIATTR_PARAM_CBANK
	.align		4
        /*0044*/ 	.byte	0x04, 0x0a
        /*0046*/ 	.short	(.L_420 - .L_419)
	.align		4
.L_419:
        /*0048*/ 	.word	index@(.nv.constant0._ZN5flash44flash_bwd_dq_dk_dv_loop_seqk_parallel_kernelI23Flash_bwd_kernel_traitsILi32ELi128ELi128ELi8ELi4ELi4ELi4ELb1ELb0EN7cutlass10bfloat16_tE19Flash_kernel_traitsILi32ELi128ELi128ELi8ES3_EELb1ELb0ELb1ELb0ELb0ELb0ELb0EEEvNS_16Flash_bwd_paramsE)
        /*004c*/ 	.short	0x0380
        /*004e*/ 	.short	0x0280


	//----- nvinfo : EIATTR_SW_WAR
	.align		4
.L_420:
        /*0050*/ 	.byte	0x04, 0x36
        /*0052*/ 	.short	(.L_422 - .L_421)
.L_421:
        /*0054*/ 	.word	0x00000008
.L_422:


//--------------------- .nv.info._ZN5flash44flash_bwd_dq_dk_dv_loop_seqk_parallel_kernelI23Flash_bwd_kernel_traitsILi32ELi128ELi128ELi8ELi4ELi4ELi4ELb1ELb0EN7cutlass10bfloat16_tE19Flash_kernel_traitsILi32ELi128ELi128ELi8ES3_EELb0ELb0ELb1ELb0ELb0ELb0ELb1EEEvNS_16Flash_bwd_paramsE --------------------------
	.section	.nv.info._ZN5flash44flash_bwd_dq_dk_dv_loop_seqk_parallel_kernelI23Flash_bwd_kernel_traitsILi32ELi128ELi128ELi8ELi4ELi4ELi4ELb1ELb0EN7cutlass10bfloat16_tE19Flash_kernel_traitsILi32ELi128ELi128ELi8ES3_EELb0ELb0ELb1ELb0ELb0ELb0ELb1EEEvNS_16Flash_bwd_paramsE,"",@"SHT_CUDA_INFO"
	.sectionflags	@""
	.align	4


	//----- nvinfo : EIATTR_CUDA_API_VERSION
	.align		4
        /*0000*/ 	.byte	0x04, 0x37
        /*0002*/ 	.short	(.L_424 - .L_423)
.L_423:
        /*0004*/ 	.word	0x00000082


	//----- nvinfo : EIATTR_KPARAM_INFO
	.align		4
.L_424:
        /*0008*/ 	.byte	0x04, 0x17
        /*000a*/ 	.short	(.L_426 - .L_425)
.L_425:
        /*000c*/ 	.word	0x00000000
        /*0010*/ 	.short	0x0000
        /*0012*/ 	.short	0x0000
        /*0014*/ 	.byte	0x00, 0xf0, 0x01, 0x0a


	//----- nvinfo : EIATTR_SPARSE_MMA_MASK
	.align		4
.L_426:
        /*0018*/ 	.byte	0x03, 0x50
        /*001a*/ 	.short	0x0000


	//----- nvinfo : EIATTR_MAXREG_COUNT
	.align		4
        /*001c*/ 	.byte	0x03, 0x1b
        /*001e*/ 	.short	0x00ff


	//----- nvinfo : EIATTR_NUM_BARRIERS
	.align		4
        /*0020*/ 	.byte	0x02, 0x4c
        /*0022*/ 	.byte	0x01
	.zero		1


	//----- nvinfo : EIATTR_ANNOTATIONS
	.align		4
        /*0024*/ 	.byte	0x04, 0x55
        /*0026*/ 	.short	(.L_428 - .L_427)


	//   ....[0]....
.L_427:
        /* <DEDUP_REMOVED lines=55> */


	//----- nvinfo : EIATTR_MERCURY_ISA_VERSION
	.align		4
.L_428:
        /*0380*/ 	.byte	0x03, 0x5f
        /*0382*/ 	.short	0x0101


	//----- nvinfo : EIATTR_VRC_CTA_INIT_COUNT
	.align		4
        /*0384*/ 	.byte	0x02, 0x4a
	.zero		1
	.zero		1


	//----- nvinfo : EIATTR_EXIT_INSTR_OFFSETS
	.align		4
        /*0388*/ 	.byte	0x04, 0x1c
        /*038a*/ 	.short	(.L_430 - .L_429)


	//   ....[0]....
.L_429:
        /*038c*/ 	.word	0x00000090


	//   ....[1]....
        /*0390*/ 	.word	0x0000a240


	//----- nvinfo : EIATTR_CRS_STACK_SIZE
	.align		4
.L_430:
        /*0394*/ 	.byte	0x04, 0x1e
        /*0396*/ 	.short	(.L_432 - .L_431)
.L_431:
        /*0398*/ 	.word	0x00000000


	//----- nvinfo : EIATTR_CBANK_PARAM_SIZE
	.align		4
.L_432:
        /*039c*/ 	.byte	0x03, 0x19
        /*039e*/ 	.short	0x0280


	//----- nvinfo : EIATTR_PARAM_CBANK
	.align		4
        /*03a0*/ 	.byte	0x04, 0x0a
        /*03a2*/ 	.short	(.L_434 - .L_433)
	.align		4
.L_433:
        /*03a4*/ 	.word	index@(.nv.constant0._ZN5flash44flash_bwd_dq_dk_dv_loop_seqk_parallel_kernelI23Flash_bwd_kernel_traitsILi32ELi128ELi128ELi8ELi4ELi4ELi4ELb1ELb0EN7cutlass10bfloat16_tE19Flash_kernel_traitsILi32ELi128ELi128ELi8ES3_EELb0ELb0ELb1ELb0ELb0ELb0ELb1EEEvNS_16Flash_bwd_paramsE)
        /*03a8*/ 	.short	0x0380
        /*03aa*/ 	.short	0x0280


	//----- nvinfo : EIATTR_SW_WAR
	.align		4
.L_434:
        /*03ac*/ 	.byte	0x04, 0x36
        /*03ae*/ 	.short	(.L_436 - .L_435)
.L_435:
        /*03b0*/ 	.word	0x00000008
.L_436:


//--------------------- .nv.info._ZN5flash44flash_bwd_dq_dk_dv_loop_seqk_parallel_kernelI23Flash_bwd_kernel_traitsILi32ELi128ELi128ELi8ELi4ELi4ELi4ELb1ELb0EN7cutlass10bfloat16_tE19Flash_kernel_traitsILi32ELi128ELi128ELi8ES3_EELb1ELb0ELb0ELb0ELb1ELb1ELb0EEEvNS_16Flash_bwd_paramsE --------------------------
	.section	.nv.info._ZN5flash44flash_bwd_dq_dk_dv_loop_seqk_parallel_kernelI23Flash_bwd_kernel_traitsILi32ELi128ELi128ELi8ELi4ELi4ELi4ELb1ELb0EN7cutlass10bfloat16_tE19Flash_kernel_traitsILi32ELi128ELi128ELi8ES3_EELb1ELb0ELb0ELb0ELb1ELb1ELb0EEEvNS_16Flash_bwd_paramsE,"",@"SHT_CUDA_INFO"
	.sectionflags	@""
	.align	4


	//----- nvinfo : EIATTR_CUDA_API_VERSION
	.align		4
        /*0000*/ 	.byte	0x04, 0x37
        /*0002*/ 	.short	(.L_438 - .L_437)
.L_437:
        /*0004*/ 	.word	0x00000082


	//----- nvinfo : EIATTR_KPARAM_INFO
	.align		4
.L_438:
        /*0008*/ 	.byte	0x04, 0x17
        /*000a*/ 	.short	(.L_440 - .L_439)
.L_439:
        /*000c*/ 	.word	0x00000000
        /*0010*/ 	.short	0x0000
        /*0012*/ 	.short	0x0000
        /*0014*/ 	.byte	0x00, 0xf0, 0x01, 0x0a


	//----- nvinfo : EIATTR_SPARSE_MMA_MASK
	.align		4
.L_440:
        /*0018*/ 	.byte	0x03, 0x50
        /*001a*/ 	.short	0x0000


	//----- nvinfo : EIATTR_MAXREG_COUNT
	.align		4
        /*001c*/ 	.byte	0x03, 0x1b
        /*001e*/ 	.short	0x00ff


	//----- nvinfo : EIATTR_NUM_BARRIERS
	.align		4
        /*0020*/ 	.byte	0x02, 0x4c
        /*0022*/ 	.byte	0x01
	.zero		1


	//----- nvinfo : EIATTR_MERCURY_ISA_VERSION
	.align		4
        /*0024*/ 	.byte	0x03, 0x5f
        /*0026*/ 	.short	0x0101


	//----- nvinfo : EIATTR_VRC_CTA_INIT_COUNT
	.align		4
        /*0028*/ 	.byte	0x02, 0x4a
	.zero		1
	.zero		1


	//----- nvinfo : EIATTR_EXIT_INSTR_OFFSETS
	.align		4
        /*002c*/ 	.byte	0x04, 0x1c
        /*002e*/ 	.short	(.L_442 - .L_441)


	//   ....[0]....
.L_441:
        /*0030*/ 	.word	0x00000080


	//   ....[1]....
        /*0034*/ 	.word	0x000072c0


	//----- nvinfo : EIATTR_CBANK_PARAM_SIZE
	.align		4
.L_442:
        /*0038*/ 	.byte	0x03, 0x19
        /*003a*/ 	.short	0x0280


	//----- nvinfo : EIATTR_PARAM_CBANK
	.align		4
        /*003c*/ 	.byte	0x04, 0x0a
        /*003e*/ 	.short	(.L_444 - .L_443)
	.align		4
.L_443:
        /*0040*/ 	.word	index@(.nv.constant0._ZN5flash44flash_bwd_dq_dk_dv_loop_seqk_parallel_kernelI23Flash_bwd_kernel_traitsILi32ELi128ELi128ELi8ELi4ELi4ELi4ELb1ELb0EN7cutlass10bfloat16_tE19Flash_kernel_traitsILi32ELi128ELi128ELi8ES3_EELb1ELb0ELb0ELb0ELb1ELb1ELb0EEEvNS_16Flash_bwd_paramsE)
        /*0044*/ 	.short	0x0380
        /*0046*/ 	.short	0x0280


	//----- nvinfo : EIATTR_SW_WAR
	.align		4
.L_444:
        /*0048*/ 	.byte	0x04, 0x36
        /*004a*/ 	.short	(.L_446 - .L_445)
.L_445:
        /*004c*/ 	.word	0x00000008
.L_446:


//--------------------- .nv.info._ZN5flash44flash_bwd_dq_dk_dv_loop_seqk_parallel_kernelI23Flash_bwd_kernel_traitsILi32ELi128ELi128ELi8ELi4ELi4ELi4ELb1ELb0EN7cutlass10bfloat16_tE19Flash_kernel_traitsILi32ELi128ELi128ELi8ES3_EELb0ELb0ELb0ELb0ELb1ELb1ELb1EEEvNS_16Flash_bwd_paramsE --------------------------
	.section	.nv.info._ZN5flash44flash_bwd_dq_dk_dv_loop_seqk_parallel_kernelI23Flash_bwd_kernel_traitsILi32ELi128ELi128ELi8ELi4ELi4ELi4ELb1ELb0EN7cutlass10bfloat16_tE19Flash_kernel_traitsILi32ELi128ELi128ELi8ES3_EELb0ELb0ELb0ELb0ELb1ELb1ELb1EEEvNS_16Flash_bwd_paramsE,"",@"SHT_CUDA_INFO"
	.sectionflags	@""
	.align	4


	//----- nvinfo : EIATTR_CUDA_API_VERSION
	.align		4
        /*0000*/ 	.byte	0x04, 0x37
        /*0002*/ 	.short	(.L_448 - .L_447)
.L_447:
        /*0004*/ 	.word	0x00000082


	//----- nvinfo : EIATTR_KPARAM_INFO
	.align		4
.L_448:
        /*0008*/ 	.byte	0x04, 0x17
        /*000a*/ 	.short	(.L_450 - .L_449)
.L_449:
        /*000c*/ 	.word	0x00000000
        /*0010*/ 	.short	0x0000
        /*0012*/ 	.short	0x0000
        /*0014*/ 	.byte	0x00, 0xf0, 0x01, 0x0a


	//----- nvinfo : EIATTR_SPARSE_MMA_MASK
	.align		4
.L_450:
        /*0018*/ 	.byte	0x03, 0x50
        /*001a*/ 	.short	0x0000


	//----- nvinfo : EIATTR_MAXREG_COUNT
	.align		4
        /*001c*/ 	.byte	0x03, 0x1b
        /*001e*/ 	.short	0x00ff


	//----- nvinfo : EIATTR_NUM_BARRIERS
	.align		4
        /*0020*/ 	.byte	0x02, 0x4c
        /*0022*/ 	.byte	0x01
	.zero		1


	//----- nvinfo : EIATTR_ANNOTATIONS
	.align		4
        /*0024*/ 	.byte	0x04, 0x55
        /*0026*/ 	.short	(.L_452 - .L_451)


	//   ....[0]....
.L_451:
        /* <DEDUP_REMOVED lines=61> */


	//----- nvinfo : EIATTR_MERCURY_ISA_VERSION
	.align		4
.L_452:
        /*03e0*/ 	.byte	0x03, 0x5f
        /*03e2*/ 	.short	0x0101


	//----- nvinfo : EIATTR_VRC_CTA_INIT_COUNT
	.align		4
        /*03e4*/ 	.byte	0x02, 0x4a
	.zero		1
	.zero		1


	//----- nvinfo : EIATTR_EXIT_INSTR_OFFSETS
	.align		4
        /*03e8*/ 	.byte	0x04, 0x1c
        /*03ea*/ 	.short	(.L_454 - .L_453)


	//   ....[0]....
.L_453:
        /*03ec*/ 	.word	0x00000090


	//   ....[1]....
        /*03f0*/ 	.word	0x000071e0


	//----- nvinfo : EIATTR_CBANK_PARAM_SIZE
	.align		4
.L_454:
        /*03f4*/ 	.byte	0x03, 0x19
        /*03f6*/ 	.short	0x0280


	//----- nvinfo : EIATTR_PARAM_CBANK
	.align		4
        /*03f8*/ 	.byte	0x04, 0x0a
        /*03fa*/ 	.short	(.L_456 - .L_455)
	.align		4
.L_455:
        /*03fc*/ 	.word	index@(.nv.constant0._ZN5flash44flash_bwd_dq_dk_dv_loop_seqk_parallel_kernelI23Flash_bwd_kernel_traitsILi32ELi128ELi128ELi8ELi4ELi4ELi4ELb1ELb0EN7cutlass10bfloat16_tE19Flash_kernel_traitsILi32ELi128ELi128ELi8ES3_EELb0ELb0ELb0ELb0ELb1ELb1ELb1EEEvNS_16Flash_bwd_paramsE)
        /*0400*/ 	.short	0x0380
        /*0402*/ 	.short	0x0280


	//----- nvinfo : EIATTR_SW_WAR
	.align		4
.L_456:
        /*0404*/ 	.byte	0x04, 0x36
        /*0406*/ 	.short	(.L_458 - .L_457)
.L_457:
        /*0408*/ 	.word	0x00000008
.L_458:


//--------------------- .nv.info._ZN5flash44flash_bwd_dq_dk_dv_loop_seqk_parallel_kernelI23Flash_bwd_kernel_traitsILi32ELi128ELi128ELi8ELi4ELi4ELi4ELb1ELb0EN7cutlass10bfloat16_tE19Flash_kernel_traitsILi32ELi128ELi128ELi8ES3_EELb1ELb0ELb0ELb1ELb0ELb0ELb0EEEvNS_16Flash_bwd_paramsE --------------------------
	.section	.nv.info._ZN5flash44flash_bwd_dq_dk_dv_loop_seqk_parallel_kernelI23Flash_bwd_kernel_traitsILi32ELi128ELi128ELi8ELi4ELi4ELi4ELb1ELb0EN7cutlass10bfloat16_tE19Flash_kernel_traitsILi32ELi128ELi128ELi8ES3_EELb1ELb0ELb0ELb1ELb0ELb0ELb0EEEvNS_16Flash_bwd_paramsE,"",@"SHT_CUDA_INFO"
	.sectionflags	@""
	.align	4


	//----- nvinfo : EIATTR_CUDA_API_VERSION
	.align		4
        /*0000*/ 	.byte	0x04, 0x37
        /*0002*/ 	.short	(.L_460 - .L_459)
.L_459:
        /*0004*/ 	.word	0x00000082


	//----- nvinfo : EIATTR_KPARAM_INFO
	.align		4
.L_460:
        /*0008*/ 	.byte	0x04, 0x17
        /*000a*/ 	.short	(.L_462 - .L_461)
.L_461:
        /*000c*/ 	.word	0x00000000
        /*0010*/ 	.short	0x0000
        /*0012*/ 	.short	0x0000
        /*0014*/ 	.byte	0x00, 0xf0, 0x01, 0x0a


	//----- nvinfo : EIATTR_SPARSE_MMA_MASK
	.align		4
.L_462:
        /*0018*/ 	.byte	0x03, 0x50
        /*001a*/ 	.short	0x0000


	//----- nvinfo : EIATTR_MAXREG_COUNT
	.align		4
        /*001c*/ 	.byte	0x03, 0x1b
        /*001e*/ 	.short	0x00ff


	//----- nvinfo : EIATTR_NUM_BARRIERS
	.align		4
        /*0020*/ 	.byte	0x02, 0x4c
        /*0022*/ 	.byte	0x01
	.zero		1


	//----- nvinfo : EIATTR_MERCURY_ISA_VERSION
	.align		4
        /*0024*/ 	.byte	0x03, 0x5f
        /*0026*/ 	.short	0x0101


	//----- nvinfo : EIATTR_VRC_CTA_INIT_COUNT
	.align		4
        /*0028*/ 	.byte	0x02, 0x4a
	.zero		1
	.zero		1


	//----- nvinfo : EIATTR_EXIT_INSTR_OFFSETS
	.align		4
        /*002c*/ 	.byte	0x04, 0x1c
        /*002e*/ 	.short	(.L_464 - .L_463)


	//   ....[0]....
.L_463:
        /*0030*/ 	.word	0x00000080


	//   ....[1]....
        /*0034*/ 	.word	0x0000a620


	//----- nvinfo : EIATTR_CRS_STACK_SIZE
	.align		4
.L_464:
        /*0038*/ 	.byte	0x04, 0x1e
        /*003a*/ 	.short	(.L_466 - .L_465)
.L_465:
        /*003c*/ 	.word	0x00000000


	//----- nvinfo : EIATTR_CBANK_PARAM_SIZE
	.align		4
.L_466:
        /*0040*/ 	.byte	0x03, 0x19
        /*0042*/ 	.short	0x0280


	//----- nvinfo : EIATTR_PARAM_CBANK
	.align		4
        /*0044*/ 	.byte	0x04, 0x0a
        /*0046*/ 	.short	(.L_468 - .L_467)
	.align		4
.L_467:
        /*0048*/ 	.word	index@(.nv.constant0._ZN5flash44flash_bwd_dq_dk_dv_loop_seqk_parallel_kernelI23Flash_bwd_kernel_traitsILi32ELi128ELi128ELi8ELi4ELi4ELi4ELb1ELb0EN7cutlass10bfloat16_tE19Flash_kernel_traitsILi32ELi128ELi128ELi8ES3_EELb1ELb0ELb0ELb1ELb0ELb0ELb0EEEvNS_16Flash_bwd_paramsE)
        /*004c*/ 	.short	0x0380
        /*004e*/ 	.short	0x0280


	//----- nvinfo : EIATTR_SW_WAR
	.align		4
.L_468:
        /*0050*/ 	.byte	0x04, 0x36
        /*0052*/ 	.short	(.L_470 - .L_469)
.L_469:
        /*0054*/ 	.word	0x00000008
.L_470:


//--------------------- .nv.info._ZN5flash44flash_bwd_dq_dk_dv_loop_seqk_parallel_kernelI23Flash_bwd_kernel_traitsILi32ELi128ELi128ELi8ELi4ELi4ELi4ELb1ELb0EN7cutlass10bfloat16_tE19Flash_kernel_traitsILi32ELi128ELi128ELi8ES3_EELb0ELb0ELb0ELb1ELb0ELb0ELb1EEEvNS_16Flash_bwd_paramsE --------------------------
	.section	.nv.info._ZN5flash44flash_bwd_dq_dk_dv_loop_seqk_parallel_kernelI23Flash_bwd_kernel_traitsILi32ELi128ELi128ELi8ELi4ELi4ELi4ELb1ELb0EN7cutlass10bfloat16_tE19Flash_kernel_traitsILi32ELi128ELi128ELi8ES3_EELb0ELb0ELb0ELb1ELb0ELb0ELb1EEEvNS_16Flash_bwd_paramsE,"",@"SHT_CUDA_INFO"
	.sectionflags	@""
	.align	4


	//----- nvinfo : EIATTR_CUDA_API_VERSION
	.align		4
        /*0000*/ 	.byte	0x04, 0x37
        /*0002*/ 	.short	(.L_472 - .L_471)
.L_471:
        /*0004*/ 	.word	0x00000082


	//----- nvinfo : EIATTR_KPARAM_INFO
	.align		4
.L_472:
        /*0008*/ 	.byte	0x04, 0x17
        /*000a*/ 	.short	(.L_474 - .L_473)
.L_473:
        /*000c*/ 	.word	0x00000000
        /*0010*/ 	.short	0x0000
        /*0012*/ 	.short	0x0000
        /*0014*/ 	.byte	0x00, 0xf0, 0x01, 0x0a


	//----- nvinfo : EIATTR_SPARSE_MMA_MASK
	.align		4
.L_474:
        /*0018*/ 	.byte	0x03, 0x50
        /*001a*/ 	.short	0x0000


	//----- nvinfo : EIATTR_MAXREG_COUNT
	.align		4
        /*001c*/ 	.byte	0x03, 0x1b
        /*001e*/ 	.short	0x00ff


	//----- nvinfo : EIATTR_NUM_BARRIERS
	.align		4
        /*0020*/ 	.byte	0x02, 0x4c
        /*0022*/ 	.byte	0x01
	.zero		1


	//----- nvinfo : EIATTR_ANNOTATIONS
	.align		4
        /*0024*/ 	.byte	0x04, 0x55
        /*0026*/ 	.short	(.L_476 - .L_475)


	//   ....[0]....
.L_475:
        /* <DEDUP_REMOVED lines=62> */


	//----- nvinfo : EIATTR_MERCURY_ISA_VERSION
	.align		4
.L_476:
        /*03f0*/ 	.byte	0x03, 0x5f
        /*03f2*/ 	.short	0x0101


	//----- nvinfo : EIATTR_VRC_CTA_INIT_COUNT
	.align		4
        /*03f4*/ 	.byte	0x02, 0x4a
	.zero		1
	.zero		1


	//----- nvinfo : EIATTR_EXIT_INSTR_OFFSETS
	.align		4
        /*03f8*/ 	.byte	0x04, 0x1c
        /*03fa*/ 	.short	(.L_478 - .L_477)


	//   ....[0]....
.L_477:
        /*03fc*/ 	.word	0x00000090


	//   ....[1]....
        /*0400*/ 	.word	0x0000a550


	//----- nvinfo : EIATTR_CRS_STACK_SIZE
	.align		4
.L_478:
        /*0404*/ 	.byte	0x04, 0x1e
        /*0406*/ 	.short	(.L_480 - .L_479)
.L_479:
        /*0408*/ 	.word	0x00000000


	//----- nvinfo : EIATTR_CBANK_PARAM_SIZE
	.align		4
.L_480:
        /*040c*/ 	.byte	0x03, 0x19
        /*040e*/ 	.short	0x0280


	//----- nvinfo : EIATTR_PARAM_CBANK
	.align		4
        /*0410*/ 	.byte	0x04, 0x0a
        /*0412*/ 	.short	(.L_482 - .L_481)
	.align		4
.L_481:
        /*0414*/ 	.word	index@(.nv.constant0._ZN5flash44flash_bwd_dq_dk_dv_loop_seqk_parallel_kernelI23Flash_bwd_kernel_traitsILi32ELi128ELi128ELi8ELi4ELi4ELi4ELb1ELb0EN7cutlass10bfloat16_tE19Flash_kernel_traitsILi32ELi128ELi128ELi8ES3_EELb0ELb0ELb0ELb1ELb0ELb0ELb1EEEvNS_16Flash_bwd_paramsE)
        /*0418*/ 	.short	0x0380
        /*041a*/ 	.short	0x0280


	//----- nvinfo : EIATTR_SW_WAR
	.align		4
.L_482:
        /*041c*/ 	.byte	0x04, 0x36
        /*041e*/ 	.short	(.L_484 - .L_483)
.L_483:
        /*0420*/ 	.word	0x00000008
.L_484:


//--------------------- .nv.info._ZN5flash44flash_bwd_dq_dk_dv_loop_seqk_parallel_kernelI23Flash_bwd_kernel_traitsILi32ELi128ELi128ELi8ELi4ELi4ELi4ELb1ELb0EN7cutlass10bfloat16_tE19Flash_kernel_traitsILi32ELi128ELi128ELi8ES3_EELb1ELb0ELb1ELb0ELb0ELb1ELb0EEEvNS_16Flash_bwd_paramsE --------------------------
	.section	.nv.info._ZN5flash44flash_bwd_dq_dk_dv_loop_seqk_parallel_kernelI23Flash_bwd_kernel_traitsILi32ELi128ELi128ELi8ELi4ELi4ELi4ELb1ELb0EN7cutlass10bfloat16_tE19Flash_kernel_traitsILi32ELi128ELi128ELi8ES3_EELb1ELb0ELb1ELb0ELb0ELb1ELb0EEEvNS_16Flash_bwd_paramsE,"",@"SHT_CUDA_INFO"
	.sectionflags	@""
	.align	4


	//----- nvinfo : EIATTR_CUDA_API_VERSION
	.align		4
        /*0000*/ 	.byte	0x04, 0x37
        /*0002*/ 	.short	(.L_486 - .L_485)
.L_485:
        /*0004*/ 	.word	0x00000082


	//----- nvinfo : EIATTR_KPARAM_INFO
	.align		4
.L_486:
        /*0008*/ 	.byte	0x04, 0x17
        /*000a*/ 	.short	(.L_488 - .L_487)
.L_487:
        /*000c*/ 	.word	0x00000000
        /*0010*/ 	.short	0x0000
        /*0012*/ 	.short	0x0000
        /*0014*/ 	.byte	0x00, 0xf0, 0x01, 0x0a


	//----- nvinfo : EIATTR_SPARSE_MMA_MASK
	.align		4
.L_488:
        /*0018*/ 	.byte	0x03, 0x50
        /*001a*/ 	.short	0x0000


	//----- nvinfo : EIATTR_MAXREG_COUNT
	.align		4
        /*001c*/ 	.byte	0x03, 0x1b
        /*001e*/ 	.short	0x00ff


	//----- nvinfo : EIATTR_NUM_BARRIERS
	.align		4
        /*0020*/ 	.byte	0x02, 0x4c
        /*0022*/ 	.byte	0x01
	.zero		1


	//----- nvinfo : EIATTR_MERCURY_ISA_VERSION
	.align		4
        /*0024*/ 	.byte	0x03, 0x5f
        /*0026*/ 	.short	0x0101


	//----- nvinfo : EIATTR_VRC_CTA_INIT_COUNT
	.align		4
        /*0028*/ 	.byte	0x02, 0x4a
	.zero		1
	.zero		1


	//----- nvinfo : EIATTR_EXIT_INSTR_OFFSETS
	.align		4
        /*002c*/ 	.byte	0x04, 0x1c
        /*002e*/ 	.short	(.L_490 - .L_489)


	//   ....[0]....
.L_489:
        /*0030*/ 	.word	0x00000080


	//   ....[1]....
        /*0034*/ 	.word	0x000096b0


	//----- nvinfo : EIATTR_CRS_STACK_SIZE
	.align		4
.L_490:
        /*0038*/ 	.byte	0x04, 0x1e
        /*003a*/ 	.short	(.L_492 - .L_491)
.L_491:
        /*003c*/ 	.word	0x00000000


	//----- nvinfo : EIATTR_CBANK_PARAM_SIZE
	.align		4
.L_492:
        /*0040*/ 	.byte	0x03, 0x19
        /*0042*/ 	.short	0x0280


	//----- nvinfo : EIATTR_PARAM_CBANK
	.align		4
        /*0044*/ 	.byte	0x04, 0x0a
        /*0046*/ 	.short	(.L_494 - .L_493)
	.align		4
.L_493:
        /*0048*/ 	.word	index@(.nv.constant0._ZN5flash44flash_bwd_dq_dk_dv_loop_seqk_parallel_kernelI23Flash_bwd_kernel_traitsILi32ELi128ELi128ELi8ELi4ELi4ELi4ELb1ELb0EN7cutlass10bfloat16_tE19Flash_kernel_traitsILi32ELi128ELi128ELi8ES3_EELb1ELb0ELb1ELb0ELb0ELb1ELb0EEEvNS_16Flash_bwd_paramsE)
        /*004c*/ 	.short	0x0380
        /*004e*/ 	.short	0x0280


	//----- nvinfo : EIATTR_SW_WAR
	.align		4
.L_494:
        /*0050*/ 	.byte	0x04, 0x36
        /*0052*/ 	.short	(.L_496 - .L_495)
.L_495:
        /*0054*/ 	.word	0x00000008
.L_496:


//--------------------- .nv.info._ZN5flash44flash_bwd_dq_dk_dv_loop_seqk_parallel_kernelI23Flash_bwd_kernel_traitsILi32ELi128ELi128ELi8ELi4ELi4ELi4ELb1ELb0EN7cutlass10bfloat16_tE19Flash_kernel_traitsILi32ELi128ELi128ELi8ES3_EELb0ELb0ELb1ELb0ELb0ELb1ELb1EEEvNS_16Flash_bwd_paramsE --------------------------
	.section	.nv.info._ZN5flash44flash_bwd_dq_dk_dv_loop_seqk_parallel_kernelI23Flash_bwd_kernel_traitsILi32ELi128ELi128ELi8ELi4ELi4ELi4ELb1ELb0EN7cutlass10bfloat16_tE19Flash_kernel_traitsILi32ELi128ELi128ELi8ES3_EELb0ELb0ELb1ELb0ELb0ELb1ELb1EEEvNS_16Flash_bwd_paramsE,"",@"SHT_CUDA_INFO"
	.sectionflags	@""
	.align	4


	//----- nvinfo : EIATTR_CUDA_API_VERSION
	.align		4
        /*0000*/ 	.byte	0x04, 0x37
        /*0002*/ 	.short	(.L_498 - .L_497)
.L_497:
        /*0004*/ 	.word	0x00000082


	//----- nvinfo : EIATTR_KPARAM_INFO
	.align		4
.L_498:
        /*0008*/ 	.byte	0x04, 0x17
        /*000a*/ 	.short	(.L_500 - .L_499)
.L_499:
        /*000c*/ 	.word	0x00000000
        /*0010*/ 	.short	0x0000
        /*0012*/ 	.short	0x0000
        /*0014*/ 	.byte	0x00, 0xf0, 0x01, 0x0a


	//----- nvinfo : EIATTR_SPARSE_MMA_MASK
	.align		4
.L_500:
        /*0018*/ 	.byte	0x03, 0x50
        /*001a*/ 	.short	0x0000


	//----- nvinfo : EIATTR_MAXREG_COUNT
	.align		4
        /*001c*/ 	.byte	0x03, 0x1b
        /*001e*/ 	.short	0x00ff


	//----- nvinfo : EIATTR_NUM_BARRIERS
	.align		4
        /*0020*/ 	.byte	0x02, 0x4c
        /*0022*/ 	.byte	0x01
	.zero		1


	//----- nvinfo : EIATTR_ANNOTATIONS
	.align		4
        /*0024*/ 	.byte	0x04, 0x55
        /*0026*/ 	.short	(.L_502 - .L_501)


	//   ....[0]....
.L_501:
        /* <DEDUP_REMOVED lines=54> */


	//----- nvinfo : EIATTR_MERCURY_ISA_VERSION
	.align		4
.L_502:
        /*0370*/ 	.byte	0x03, 0x5f
        /*0372*/ 	.short	0x0101


	//----- nvinfo : EIATTR_VRC_CTA_INIT_COUNT
	.align		4
        /*0374*/ 	.byte	0x02, 0x4a
	.zero		1
	.zero		1


	//----- nvinfo : EIATTR_EXIT_INSTR_OFFSETS
	.align		4
        /*0378*/ 	.byte	0x04, 0x1c
        /*037a*/ 	.short	(.L_504 - .L_503)


	//   ....[0]....
.L_503:
        /*037c*/ 	.word	0x00000090


	//   ....[1]....
        /*0380*/ 	.word	0x00009c20


	//----- nvinfo : EIATTR_CRS_STACK_SIZE
	.align		4
.L_504:
        /*0384*/ 	.byte	0x04, 0x1e
        /*0386*/ 	.short	(.L_506 - .L_505)
.L_505:
        /*0388*/ 	.word	0x00000000


	//----- nvinfo : EIATTR_CBANK_PARAM_SIZE
	.align		4
.L_506:
        /*038c*/ 	.byte	0x03, 0x19
        /*038e*/ 	.short	0x0280


	//----- nvinfo : EIATTR_PARAM_CBANK
	.align		4
        /*0390*/ 	.byte	0x04, 0x0a
        /*0392*/ 	.short	(.L_508 - .L_507)
	.align		4
.L_507:
        /*0394*/ 	.word	index@(.nv.constant0._ZN5flash44flash_bwd_dq_dk_dv_loop_seqk_parallel_kernelI23Flash_bwd_kernel_traitsILi32ELi128ELi128ELi8ELi4ELi4ELi4ELb1ELb0EN7cutlass10bfloat16_tE19Flash_kernel_traitsILi32ELi128ELi128ELi8ES3_EELb0ELb0ELb1ELb0ELb0ELb1ELb1EEEvNS_16Flash_bwd_paramsE)
        /*0398*/ 	.short	0x0380
        /*039a*/ 	.short	0x0280


	//----- nvinfo : EIATTR_SW_WAR
	.align		4
.L_508:
        /*039c*/ 	.byte	0x04, 0x36
        /*039e*/ 	.short	(.L_510 - .L_509)
.L_509:
        /*03a0*/ 	.word	0x00000008
.L_510:


//--------------------- .nv.info._ZN5flash44flash_bwd_dq_dk_dv_loop_seqk_parallel_kernelI23Flash_bwd_kernel_traitsILi32ELi128ELi128ELi8ELi4ELi4ELi4ELb1ELb0EN7cutlass10bfloat16_tE19Flash_kernel_traitsILi32ELi128ELi128ELi8ES3_EELb1ELb0ELb1ELb1ELb0ELb0ELb0EEEvNS_16Flash_bwd_paramsE --------------------------
	.section	.nv.info._ZN5flash44flash_bwd_dq_dk_dv_loop_seqk_parallel_kernelI23Flash_bwd_kernel_traitsILi32ELi128ELi128ELi8ELi4ELi4ELi4ELb1ELb0EN7cutlass10bfloat16_tE19Flash_kernel_traitsILi32ELi128ELi128ELi8ES3_EELb1ELb0ELb1ELb1ELb0ELb0ELb0EEEvNS_16Flash_bwd_paramsE,"",@"SHT_CUDA_INFO"
	.sectionflags	@""
	.align	4


	//----- nvinfo : EIATTR_CUDA_API_VERSION
	.align		4
        /*0000*/ 	.byte	0x04, 0x37
        /*0002*/ 	.short	(.L_512 - .L_511)
.L_511:
        /*0004*/ 	.word	0x00000082


	//----- nvinfo : EIATTR_KPARAM_INFO
	.align		4
.L_512:
        /*0008*/ 	.byte	0x04, 0x17
        /*000a*/ 	.short	(.L_514 - .L_513)
.L_513:
        /*000c*/ 	.word	0x00000000
        /*0010*/ 	.short	0x0000
        /*0012*/ 	.short	0x0000
        /*0014*/ 	.byte	0x00, 0xf0, 0x01, 0x0a


	//----- nvinfo : EIATTR_SPARSE_MMA_MASK
	.align		4
.L_514:
        /*0018*/ 	.byte	0x03, 0x50
        /*001a*/ 	.short	0x0000


	//----- nvinfo : EIATTR_MAXREG_COUNT
	.align		4
        /*001c*/ 	.byte	0x03, 0x1b
        /*001e*/ 	.short	0x00ff


	//----- nvinfo : EIATTR_NUM_BARRIERS
	.align		4
        /*0020*/ 	.byte	0x02, 0x4c
        /*0022*/ 	.byte	0x01
	.zero		1


	//----- nvinfo : EIATTR_MERCURY_ISA_VERSION
	.align		4
        /*0024*/ 	.byte	0x03, 0x5f
        /*0026*/ 	.short	0x0101


	//----- nvinfo : EIATTR_VRC_CTA_INIT_COUNT
	.align		4
        /*0028*/ 	.byte	0x02, 0x4a
	.zero		1
	.zero		1


	//----- nvinfo : EIATTR_EXIT_INSTR_OFFSETS
	.align		4
        /*002c*/ 	.byte	0x04, 0x1c
        /*002e*/ 	.short	(.L_516 - .L_515)


	//   ....[0]....
.L_515:
        /*0030*/ 	.word	0x00000080


	//   ....[1]....
        /*0034*/ 	.word	0x0000a960


	//----- nvinfo : EIATTR_CRS_STACK_SIZE
	.align		4
.L_516:
        /*0038*/ 	.byte	0x04, 0x1e
        /*003a*/ 	.short	(.L_518 - .L_517)
.L_517:
        /*003c*/ 	.word	0x00000000


	//----- nvinfo : EIATTR_CBANK_PARAM_SIZE
	.align		4
.L_518:
        /*0040*/ 	.byte	0x03, 0x19
        /*0042*/ 	.short	0x0280


	//----- nvinfo : EIATTR_PARAM_CBANK
	.align		4
        /*0044*/ 	.byte	0x04, 0x0a
        /*0046*/ 	.short	(.L_520 - .L_519)
	.align		4
.L_519:
        /*0048*/ 	.word	index@(.nv.constant0._ZN5flash44flash_bwd_dq_dk_dv_loop_seqk_parallel_kernelI23Flash_bwd_kernel_traitsILi32ELi128ELi128ELi8ELi4ELi4ELi4ELb1ELb0EN7cutlass10bfloat16_tE19Flash_kernel_traitsILi32ELi128ELi128ELi8ES3_EELb1ELb0ELb1ELb1ELb0ELb0ELb0EEEvNS_16Flash_bwd_paramsE)
        /*004c*/ 	.short	0x0380
        /*004e*/ 	.short	0x0280


	//----- nvinfo : EIATTR_SW_WAR
	.align		4
.L_520:
        /*0050*/ 	.byte	0x04, 0x36
        /*0052*/ 	.short	(.L_522 - .L_521)
.L_521:
        /*0054*/ 	.word	0x00000008
.L_522:


//--------------------- .nv.info._ZN5flash44flash_bwd_dq_dk_dv_loop_seqk_parallel_kernelI23Flash_bwd_kernel_traitsILi32ELi128ELi128ELi8ELi4ELi4ELi4ELb1ELb0EN7cutlass10bfloat16_tE19Flash_kernel_traitsILi32ELi128ELi128ELi8ES3_EELb0ELb0ELb1ELb1ELb0ELb0ELb1EEEvNS_16Flash_bwd_paramsE --------------------------
	.section	.nv.info._ZN5flash44flash_bwd_dq_dk_dv_loop_seqk_parallel_kernelI23Flash_bwd_kernel_traitsILi32ELi128ELi128ELi8ELi4ELi4ELi4ELb1ELb0EN7cutlass10bfloat16_tE19Flash_kernel_traitsILi32ELi128ELi128ELi8ES3_EELb0ELb0ELb1ELb1ELb0ELb0ELb1EEEvNS_16Flash_bwd_paramsE,"",@"SHT_CUDA_INFO"
	.sectionflags	@""
	.align	4


	//----- nvinfo : EIATTR_CUDA_API_VERSION
	.align		4
        /*0000*/ 	.byte	0x04, 0x37
        /*0002*/ 	.short	(.L_524 - .L_523)
.L_523:
        /*0004*/ 	.word	0x00000082


	//----- nvinfo : EIATTR_KPARAM_INFO
	.align		4
.L_524:
        /*0008*/ 	.byte	0x04, 0x17
        /*000a*/ 	.short	(.L_526 - .L_525)
.L_525:
        /*000c*/ 	.word	0x00000000
        /*0010*/ 	.short	0x0000
        /*0012*/ 	.short	0x0000
        /*0014*/ 	.byte	0x00, 0xf0, 0x01, 0x0a


	//----- nvinfo : EIATTR_SPARSE_MMA_MASK
	.align		4
.L_526:
        /*0018*/ 	.byte	0x03, 0x50
        /*001a*/ 	.short	0x0000


	//----- nvinfo : EIATTR_MAXREG_COUNT
	.align		4
        /*001c*/ 	.byte	0x03, 0x1b
        /*001e*/ 	.short	0x00ff


	//----- nvinfo : EIATTR_NUM_BARRIERS
	.align		4
        /*0020*/ 	.byte	0x02, 0x4c
        /*0022*/ 	.byte	0x01
	.zero		1


	//----- nvinfo : EIATTR_ANNOTATIONS
	.align		4
        /*0024*/ 	.byte	0x04, 0x55
        /*0026*/ 	.short	(.L_528 - .L_527)


	//   ....[0]....
.L_527:
        /* <DEDUP_REMOVED lines=57> */


	//----- nvinfo : EIATTR_MERCURY_ISA_VERSION
	.align		4
.L_528:
        /*03a0*/ 	.byte	0x03, 0x5f
        /*03a2*/ 	.short	0x0101


	//----- nvinfo : EIATTR_VRC_CTA_INIT_COUNT
	.align		4
        /*03a4*/ 	.byte	0x02, 0x4a
	.zero		1
	.zero		1


	//----- nvinfo : EIATTR_EXIT_INSTR_OFFSETS
	.align		4
        /*03a8*/ 	.byte	0x04, 0x1c
        /*03aa*/ 	.short	(.L_530 - .L_529)


	//   ....[0]....
.L_529:
        /*03ac*/ 	.word	0x00000090


	//   ....[1]....
        /*03b0*/ 	.word	0x0000acb0


	//----- nvinfo : EIATTR_CRS_STACK_SIZE
	.align		4
.L_530:
        /*03b4*/ 	.byte	0x04, 0x1e
        /*03b6*/ 	.short	(.L_532 - .L_531)
.L_531:
        /*03b8*/ 	.word	0x00000000


	//----- nvinfo : EIATTR_CBANK_PARAM_SIZE
	.align		4
.L_532:
        /*03bc*/ 	.byte	0x03, 0x19
        /*03be*/ 	.short	0x0280


	//----- nvinfo : EIATTR_PARAM_CBANK
	.align		4
        /*03c0*/ 	.byte	0x04, 0x0a
        /*03c2*/ 	.short	(.L_534 - .L_533)
	.align		4
.L_533:
        /*03c4*/ 	.word	index@(.nv.constant0._ZN5flash44flash_bwd_dq_dk_dv_loop_seqk_parallel_kernelI23Flash_bwd_kernel_traitsILi32ELi128ELi128ELi8ELi4ELi4ELi4ELb1ELb0EN7cutlass10bfloat16_tE19Flash_kernel_traitsILi32ELi128ELi128ELi8ES3_EELb0ELb0ELb1ELb1ELb0ELb0ELb1EEEvNS_16Flash_bwd_paramsE)
        /*03c8*/ 	.short	0x0380
        /*03ca*/ 	.short	0x0280


	//----- nvinfo : EIATTR_SW_WAR
	.align		4
.L_534:
        /*03cc*/ 	.byte	0x04, 0x36
        /*03ce*/ 	.short	(.L_536 - .L_535)
.L_535:
        /*03d0*/ 	.word	0x00000008
.L_536:


//--------------------- .nv.info._ZN5flash25flash_bwd_dot_do_o_kernelILb0E23Flash_bwd_kernel_traitsILi32ELi128ELi128ELi8ELi4ELi4ELi4ELb1ELb0EN7cutlass10bfloat16_tE19Flash_kernel_traitsILi32ELi128ELi128ELi8ES3_EEEEvNS_16Flash_bwd_paramsE --------------------------
	.section	.nv.info._ZN5flash25flash_bwd_dot_do_o_kernelILb0E23Flash_bwd_kernel_traitsILi32ELi128ELi128ELi8ELi4ELi4ELi4ELb1ELb0EN7cutlass10bfloat16_tE19Flash_kernel_traitsILi32ELi128ELi128ELi8ES3_EEEEvNS_16Flash_bwd_paramsE,"",@"SHT_CUDA_INFO"
	.sectionflags	@""
	.align	4


	//----- nvinfo : EIATTR_CUDA_API_VERSION
	.align		4
        /*0000*/ 	.byte	0x04, 0x37
        /*0002*/ 	.short	(.L_538 - .L_537)
.L_537:
        /*0004*/ 	.word	0x00000082


	//----- nvinfo : EIATTR_KPARAM_INFO
	.align		4
.L_538:
        /*0008*/ 	.byte	0x04, 0x17
        /*000a*/ 	.short	(.L_540 - .L_539)
.L_539:
        /*000c*/ 	.word	0x00000000
        /*0010*/ 	.short	0x0000
        /*0012*/ 	.short	0x0000
        /*0014*/ 	.byte	0x00, 0xf0, 0x01, 0x0a


	//----- nvinfo : EIATTR_SPARSE_MMA_MASK
	.align		4
.L_540:
        /*0018*/ 	.byte	0x03, 0x50
        /*001a*/ 	.short	0x0000


	//----- nvinfo : EIATTR_MAXREG_COUNT
	.align		4
        /*001c*/ 	.byte	0x03, 0x1b
        /*001e*/ 	.short	0x00ff


	//----- nvinfo : EIATTR_MERCURY_ISA_VERSION
	.align		4
        /*0020*/ 	.byte	0x03, 0x5f
        /*0022*/ 	.short	0x0101


	//----- nvinfo : EIATTR_COOP_GROUP_MASK_REGIDS
	.align		4
        /*0024*/ 	.byte	0x04, 0x29
        /*0026*/ 	.short	(.L_542 - .L_541)


	//   ....[0]....
.L_541:
        /*0028*/ 	.word	0xffffffff


	//   ....[1]....
        /*002c*/ 	.word	0xffffffff


	//   ....[2]....
        /*0030*/ 	.word	0xffffffff


	//   ....[3]....
        /*0034*/ 	.word	0xffffffff


	//----- nvinfo : EIATTR_COOP_GROUP_INSTR_OFFSETS
	.align		4
.L_542:
        /*0038*/ 	.byte	0x04, 0x28
        /*003a*/ 	.short	(.L_544 - .L_543)


	//   ....[0]....
.L_543:
        /*003c*/ 	.word	0x00000b20


	//   ....[1]....
        /*0040*/ 	.word	0x00000b40


	//   ....[2]....
        /*0044*/ 	.word	0x00000b60


	//   ....[3]....
        /*0048*/ 	.word	0x00000b80


	//----- nvinfo : EIATTR_VRC_CTA_INIT_COUNT
	.align		4
.L_544:
        /*004c*/ 	.byte	0x02, 0x4a
	.zero		1
	.zero		1


	//----- nvinfo : EIATTR_EXIT_INSTR_OFFSETS
	.align		4
        /*0050*/ 	.byte	0x04, 0x1c
        /*0052*/ 	.short	(.L_546 - .L_545)


	//   ....[0]....
.L_545:
        /*0054*/ 	.word	0x00000140


	//   ....[1]....
        /*0058*/ 	.word	0x00000c20


	//   ....[2]....
        /*005c*/ 	.word	0x00000c40


	//----- nvinfo : EIATTR_CBANK_PARAM_SIZE
	.align		4
.L_546:
        /*0060*/ 	.byte	0x03, 0x19
        /*0062*/ 	.short	0x0280


	//----- nvinfo : EIATTR_PARAM_CBANK
	.align		4
        /*0064*/ 	.byte	0x04, 0x0a
        /*0066*/ 	.short	(.L_548 - .L_547)
	.align		4
.L_547:
        /*0068*/ 	.word	index@(.nv.constant0._ZN5flash25flash_bwd_dot_do_o_kernelILb0E23Flash_bwd_kernel_traitsILi32ELi128ELi128ELi8ELi4ELi4ELi4ELb1ELb0EN7cutlass10bfloat16_tE19Flash_kernel_traitsILi32ELi128ELi128ELi8ES3_EEEEvNS_16Flash_bwd_paramsE)
        /*006c*/ 	.short	0x0380
        /*006e*/ 	.short	0x0280


	//----- nvinfo : EIATTR_SW_WAR
	.align		4
.L_548:
        /*0070*/ 	.byte	0x04, 0x36
        /*0072*/ 	.short	(.L_550 - .L_549)
.L_549:
        /*0074*/ 	.word	0x00000008
.L_550:


//--------------------- .nv.info._ZN5flash25flash_bwd_dot_do_o_kernelILb1E23Flash_bwd_kernel_traitsILi32ELi128ELi128ELi8ELi4ELi4ELi4ELb1ELb0EN7cutlass10bfloat16_tE19Flash_kernel_traitsILi32ELi128ELi128ELi8ES3_EEEEvNS_16Flash_bwd_paramsE --------------------------
	.section	.nv.info._ZN5flash25flash_bwd_dot_do_o_kernelILb1E23Flash_bwd_kernel_traitsILi32ELi128ELi128ELi8ELi4ELi4ELi4ELb1ELb0EN7cutlass10bfloat16_tE19Flash_kernel_traitsILi32ELi128ELi128ELi8ES3_EEEEvNS_16Flash_bwd_paramsE,"",@"SHT_CUDA_INFO"
	.sectionflags	@""
	.align	4


	//----- nvinfo : EIATTR_CUDA_API_VERSION
	.align		4
        /*0000*/ 	.byte	0x04, 0x37
        /*0002*/ 	.short	(.L_552 - .L_551)
.L_551:
        /*0004*/ 	.word	0x00000082


	//----- nvinfo : EIATTR_KPARAM_INFO
	.align		4
.L_552:
        /*0008*/ 	.byte	0x04, 0x17
        /*000a*/ 	.short	(.L_554 - .L_553)
.L_553:
        /*000c*/ 	.word	0x00000000
        /*0010*/ 	.short	0x0000
        /*0012*/ 	.short	0x0000
        /*0014*/ 	.byte	0x00, 0xf0, 0x01, 0x0a


	//----- nvinfo : EIATTR_SPARSE_MMA_MASK
	.align		4
.L_554:
        /*0018*/ 	.byte	0x03, 0x50
        /*001a*/ 	.short	0x0000


	//----- nvinfo : EIATTR_MAXREG_COUNT
	.align		4
        /*001c*/ 	.byte	0x03, 0x1b
        /*001e*/ 	.short	0x00ff


	//----- nvinfo : EIATTR_MERCURY_ISA_VERSION
	.align		4
        /*0020*/ 	.byte	0x03, 0x5f
        /*0022*/ 	.short	0x0101


	//----- nvinfo : EIATTR_COOP_GROUP_MASK_REGIDS
	.align		4
        /*0024*/ 	.byte	0x04, 0x29
        /*0026*/ 	.short	(.L_556 - .L_555)


	//   ....[0]....
.L_555:
        /*0028*/ 	.word	0xffffffff


	//   ....[1]....
        /*002c*/ 	.word	0xffffffff


	//   ....[2]....
        /*0030*/ 	.word	0xffffffff


	//   ....[3]....
        /*0034*/ 	.word	0xffffffff


	//----- nvinfo : EIATTR_COOP_GROUP_INSTR_OFFSETS
	.align		4
.L_556:
        /*0038*/ 	.byte	0x04, 0x28
        /*003a*/ 	.short	(.L_558 - .L_557)


	//   ....[0]....
.L_557:
        /*003c*/ 	.word	0x00000cf0


	//   ....[1]....
        /*0040*/ 	.word	0x00000d10


	//   ....[2]....
        /*0044*/ 	.word	0x00000e10


	//   ....[3]....
        /*0048*/ 	.word	0x00000e40


	//----- nvinfo : EIATTR_VRC_CTA_INIT_COUNT
	.align		4
.L_558:
        /*004c*/ 	.byte	0x02, 0x4a
	.zero		1
	.zero		1


	//----- nvinfo : EIATTR_EXIT_INSTR_OFFSETS
	.align		4
        /*0050*/ 	.byte	0x04, 0x1c
        /*0052*/ 	.short	(.L_560 - .L_559)


	//   ....[0]....
.L_559:
        /*0054*/ 	.word	0x00000140


	//   ....[1]....
        /*0058*/ 	.word	0x00000f70


	//----- nvinfo : EIATTR_CBANK_PARAM_SIZE
	.align		4
.L_560:
        /*005c*/ 	.byte	0x03, 0x19
        /*005e*/ 	.short	0x0280


	//----- nvinfo : EIATTR_PARAM_CBANK
	.align		4
        /*0060*/ 	.byte	0x04, 0x0a
        /*0062*/ 	.short	(.L_562 - .L_561)
	.align		4
.L_561:
        /*0064*/ 	.word	index@(.nv.constant0._ZN5flash25flash_bwd_dot_do_o_kernelILb1E23Flash_bwd_kernel_traitsILi32ELi128ELi128ELi8ELi4ELi4ELi4ELb1ELb0EN7cutlass10bfloat16_tE19Flash_kernel_traitsILi32ELi128ELi128ELi8ES3_EEEEvNS_16Flash_bwd_paramsE)
        /*0068*/ 	.short	0x0380
        /*006a*/ 	.short	0x0280


	//----- nvinfo : EIATTR_SW_WAR
	.align		4
.L_562:
        /*006c*/ 	.byte	0x04, 0x36
        /*006e*/ 	.short	(.L_564 - .L_563)
.L_563:
        /*0070*/ 	.word	0x00000008
.L_564:


//--------------------- .nv.info._ZN5flash27flash_bwd_convert_dq_kernelI23Flash_bwd_kernel_traitsILi32ELi128ELi128ELi8ELi4ELi4ELi4ELb0ELb0EN7cutlass10bfloat16_tE19Flash_kernel_traitsILi32ELi128ELi128ELi8ES3_EEEEvNS_16Flash_bwd_paramsEi --------------------------
	.section	.nv.info._ZN5flash27flash_bwd_convert_dq_kernelI23Flash_bwd_kernel_traitsILi32ELi128ELi128ELi8ELi4ELi4ELi4ELb0ELb0EN7cutlass10bfloat16_tE19Flash_kernel_traitsILi32ELi128ELi128ELi8ES3_EEEEvNS_16Flash_bwd_paramsEi,"",@"SHT_CUDA_INFO"
	.sectionflags	@""
	.align	4


	//----- nvinfo : EIATTR_CUDA_API_VERSION
	.align		4
        /*0000*/ 	.byte	0x04, 0x37
        /*0002*/ 	.short	(.L_566 - .L_565)
.L_565:
        /*0004*/ 	.word	0x00000082


	//----- nvinfo : EIATTR_KPARAM_INFO
	.align		4
.L_566:
        /*0008*/ 	.byte	0x04, 0x17
        /*000a*/ 	.short	(.L_568 - .L_567)
.L_567:
        /*000c*/ 	.word	0x00000000
        /*0010*/ 	.short	0x0001
        /*0012*/ 	.short	0x0280
        /*0014*/ 	.byte	0x00, 0xf0, 0x11, 0x00


	//----- nvinfo : EIATTR_KPARAM_INFO
	.align		4
.L_568:
        /*0018*/ 	.byte	0x04, 0x17
        /*001a*/ 	.short	(.L_570 - .L_569)
.L_569:
        /*001c*/ 	.word	0x00000000
        /*0020*/ 	.short	0x0000
        /*0022*/ 	.short	0x0000
        /*0024*/ 	.byte	0x00, 0xf0, 0x01, 0x0a


	//----- nvinfo : EIATTR_SPARSE_MMA_MASK
	.align		4
.L_570:
        /*0028*/ 	.byte	0x03, 0x50
        /*002a*/ 	.short	0x0000


	//----- nvinfo : EIATTR_MAXREG_COUNT
	.align		4
        /*002c*/ 	.byte	0x03, 0x1b
        /*002e*/ 	.short	0x00ff


	//----- nvinfo : EIATTR_NUM_BARRIERS
	.align		4
        /*0030*/ 	.byte	0x02, 0x4c
        /*0032*/ 	.byte	0x01
	.zero		1


	//----- nvinfo : EIATTR_MERCURY_ISA_VERSION
	.align		4
        /*0034*/ 	.byte	0x03, 0x5f
        /*0036*/ 	.short	0x0101


	//----- nvinfo : EIATTR_VRC_CTA_INIT_COUNT
	.align		4
        /*0038*/ 	.byte	0x02, 0x4a
	.zero		1
	.zero		1


	//----- nvinfo : EIATTR_EXIT_INSTR_OFFSETS
	.align		4
        /*003c*/ 	.byte	0x04, 0x1c
        /*003e*/ 	.short	(.L_572 - .L_571)


	//   ....[0]....
.L_571:
        /*0040*/ 	.word	0x00000190


	//   ....[1]....
        /*0044*/ 	.word	0x00001680


	//   ....[2]....
        /*0048*/ 	.word	0x00001750


	//----- nvinfo : EIATTR_CRS_STACK_SIZE
	.align		4
.L_572:
        /*004c*/ 	.byte	0x04, 0x1e
        /*004e*/ 	.short	(.L_574 - .L_573)
.L_573:
        /*0050*/ 	.word	0x00000000


	//----- nvinfo : EIATTR_CBANK_PARAM_SIZE
	.align		4
.L_574:
        /*0054*/ 	.byte	0x03, 0x19
        /*0056*/ 	.short	0x0284


	//----- nvinfo : EIATTR_PARAM_CBANK
	.align		4
        /*0058*/ 	.byte	0x04, 0x0a
        /*005a*/ 	.short	(.L_576 - .L_575)
	.align		4
.L_575:
        /*005c*/ 	.word	index@(.nv.constant0._ZN5flash27flash_bwd_convert_dq_kernelI23Flash_bwd_kernel_traitsILi32ELi128ELi128ELi8ELi4ELi4ELi4ELb0ELb0EN7cutlass10bfloat16_tE19Flash_kernel_traitsILi32ELi128ELi128ELi8ES3_EEEEvNS_16Flash_bwd_paramsEi)
        /*0060*/ 	.short	0x0380
        /*0062*/ 	.short	0x0284


	//----- nvinfo : EIATTR_SW_WAR
	.align		4
.L_576:
        /*0064*/ 	.byte	0x04, 0x36
        /*0066*/ 	.short	(.L_578 - .L_577)
.L_577:
        /*0068*/ 	.word	0x00000008
.L_578:


//--------------------- .nv.info._ZN5flash44flash_bwd_dq_dk_dv_loop_seqk_parallel_kernelI23Flash_bwd_kernel_traitsILi32ELi128ELi128ELi8ELi4ELi4ELi4ELb0ELb0EN7cutlass10bfloat16_tE19Flash_kernel_traitsILi32ELi128ELi128ELi8ES3_EELb1ELb0ELb0ELb0ELb0ELb1ELb0EEEvNS_16Flash_bwd_paramsE --------------------------
	.section	.nv.info._ZN5flash44flash_bwd_dq_dk_dv_loop_seqk_parallel_kernelI23Flash_bwd_kernel_traitsILi32ELi128ELi128ELi8ELi4ELi4ELi4ELb0ELb0EN7cutlass10bfloat16_tE19Flash_kernel_traitsILi32ELi128ELi128ELi8ES3_EELb1ELb0ELb0ELb0ELb0ELb1ELb0EEEvNS_16Flash_bwd_paramsE,"",@"SHT_CUDA_INFO"
	.sectionflags	@""
	.align	4


	//----- nvinfo : EIATTR_CUDA_API_VERSION
	.align		4
        /*0000*/ 	.byte	0x04, 0x37
        /*0002*/ 	.short	(.L_580 - .L_579)
.L_579:
        /*0004*/ 	.word	0x00000082


	//----- nvinfo : EIATTR_KPARAM_INFO
	.align		4
.L_580:
        /*0008*/ 	.byte	0x04, 0x17
        /*000a*/ 	.short	(.L_582 - .L_581)
.L_581:
        /*000c*/ 	.word	0x00000000
        /*0010*/ 	.short	0x0000
        /*0012*/ 	.short	0x0000
        /*0014*/ 	.byte	0x00, 0xf0, 0x01, 0x0a


	//----- nvinfo : EIATTR_SPARSE_MMA_MASK
	.align		4
.L_582:
        /*0018*/ 	.byte	0x03, 0x50
        /*001a*/ 	.short	0x0000


	//----- nvinfo : EIATTR_MAXREG_COUNT
	.align		4
        /*001c*/ 	.byte	0x03, 0x1b
        /*001e*/ 	.short	0x00ff


	//----- nvinfo : EIATTR_NUM_BARRIERS
	.align		4
        /*0020*/ 	.byte	0x02, 0x4c
        /*0022*/ 	.byte	0x01
	.zero		1


	//----- nvinfo : EIATTR_MERCURY_ISA_VERSION
	.align		4
        /*0024*/ 	.byte	0x03, 0x5f
        /*0026*/ 	.short	0x0101


	//----- nvinfo : EIATTR_VRC_CTA_INIT_COUNT
	.align		4
        /*0028*/ 	.byte	0x02, 0x4a
	.zero		1
	.zero		1


	//----- nvinfo : EIATTR_EXIT_INSTR_OFFSETS
	.align		4
        /*002c*/ 	.byte	0x04, 0x1c
        /*002e*/ 	.short	(.L_584 - .L_583)


	//   ....[0]....
.L_583:
        /*0030*/ 	.word	0x00000080


	//   ....[1]....
        /*0034*/ 	.word	0x000086d0


	//----- nvinfo : EIATTR_CRS_STACK_SIZE
	.align		4
.L_584:
        /*0038*/ 	.byte	0x04, 0x1e
        /*003a*/ 	.short	(.L_586 - .L_585)
.L_585:
        /*003c*/ 	.word	0x00000000


	//----- nvinfo : EIATTR_CBANK_PARAM_SIZE
	.align		4
.L_586:
        /*0040*/ 	.byte	0x03, 0x19
        /*0042*/ 	.short	0x0280


	//----- nvinfo : EIATTR_PARAM_CBANK
	.align		4
        /*0044*/ 	.byte	0x04, 0x0a
        /*0046*/ 	.short	(.L_588 - .L_587)
	.align		4
.L_587:
        /*0048*/ 	.word	index@(.nv.constant0._ZN5flash44flash_bwd_dq_dk_dv_loop_seqk_parallel_kernelI23Flash_bwd_kernel_traitsILi32ELi128ELi128ELi8ELi4ELi4ELi4ELb0ELb0EN7cutlass10bfloat16_tE19Flash_kernel_traitsILi32ELi128ELi128ELi8ES3_EELb1ELb0ELb0ELb0ELb0ELb1ELb0EEEvNS_16Flash_bwd_paramsE)
        /*004c*/ 	.short	0x0380
        /*004e*/ 	.short	0x0280


	//----- nvinfo : EIATTR_SW_WAR
	.align		4
.L_588:
        /*0050*/ 	.byte	0x04, 0x36
        /*0052*/ 	.short	(.L_590 - .L_589)
.L_589:
        /*0054*/ 	.word	0x00000008
.L_590:


//--------------------- .nv.info._ZN5flash44flash_bwd_dq_dk_dv_loop_seqk_parallel_kernelI23Flash_bwd_kernel_traitsILi32ELi128ELi128ELi8ELi4ELi4ELi4ELb0ELb0EN7cutlass10bfloat16_tE19Flash_kernel_traitsILi32ELi128ELi128ELi8ES3_EELb0ELb0ELb0ELb0ELb0ELb1ELb1EEEvNS_16Flash_bwd_paramsE --------------------------
	.section	.nv.info._ZN5flash44flash_bwd_dq_dk_dv_loop_seqk_parallel_kernelI23Flash_bwd_kernel_traitsILi32ELi128ELi128ELi8ELi4ELi4ELi4ELb0ELb0EN7cutlass10bfloat16_tE19Flash_kernel_traitsILi32ELi128ELi128ELi8ES3_EELb0ELb0ELb0ELb0ELb0ELb1ELb1EEEvNS_16Flash_bwd_paramsE,"",@"SHT_CUDA_INFO"
	.sectionflags	@""
	.align	4


	//----- nvinfo : EIATTR_CUDA_API_VERSION
	.align		4
        /*0000*/ 	.byte	0x04, 0x37
        /*0002*/ 	.short	(.L_592 - .L_591)
.L_591:
        /*0004*/ 	.word	0x00000082


	//----- nvinfo : EIATTR_KPARAM_INFO
	.align		4
.L_592:
        /*0008*/ 	.byte	0x04, 0x17
        /*000a*/ 	.short	(.L_594 - .L_593)
.L_593:
        /*000c*/ 	.word	0x00000000
        /*0010*/ 	.short	0x0000
        /*0012*/ 	.short	0x0000
        /*0014*/ 	.byte	0x00, 0xf0, 0x01, 0x0a


	//----- nvinfo : EIATTR_SPARSE_MMA_MASK
	.align		4
.L_594:
        /*0018*/ 	.byte	0x03, 0x50
        /*001a*/ 	.short	0x0000


	//----- nvinfo : EIATTR_MAXREG_COUNT
	.align		4
        /*001c*/ 	.byte	0x03, 0x1b
        /*001e*/ 	.short	0x00ff


	//----- nvinfo : EIATTR_NUM_BARRIERS
	.align		4
        /*0020*/ 	.byte	0x02, 0x4c
        /*0022*/ 	.byte	0x01
	.zero		1


	//----- nvinfo : EIATTR_ANNOTATIONS
	.align		4
        /*0024*/ 	.byte	0x04, 0x55
        /*0026*/ 	.short	(.L_596 - .L_595)


	//   ....[0]....
.L_595:
        /* <DEDUP_REMOVED lines=30> */


	//----- nvinfo : EIATTR_MERCURY_ISA_VERSION
	.align		4
.L_596:
        /*01f0*/ 	.byte	0x03, 0x5f
        /*01f2*/ 	.short	0x0101


	//----- nvinfo : EIATTR_VRC_CTA_INIT_COUNT
	.align		4
        /*01f4*/ 	.byte	0x02, 0x4a
	.zero		1
	.zero		1


	//----- nvinfo : EIATTR_EXIT_INSTR_OFFSETS
	.align		4
        /*01f8*/ 	.byte	0x04, 0x1c
        /*01fa*/ 	.short	(.L_598 - .L_597)


	//   ....[0]....
.L_597:
        /*01fc*/ 	.word	0x00000090


	//   ....[1]....
        /*0200*/ 	.word	0x000092b0


	//----- nvinfo : EIATTR_CRS_STACK_SIZE
	.align		4
.L_598:
        /*0204*/ 	.byte	0x04, 0x1e
        /*0206*/ 	.short	(.L_600 - .L_599)
.L_599:
        /*0208*/ 	.word	0x00000000


	//----- nvinfo : EIATTR_CBANK_PARAM_SIZE
	.align		4
.L_600:
        /*020c*/ 	.byte	0x03, 0x19
        /*020e*/ 	.short	0x0280


	//----- nvinfo : EIATTR_PARAM_CBANK
	.align		4
        /*0210*/ 	.byte	0x04, 0x0a
        /*0212*/ 	.short	(.L_602 - .L_601)
	.align		4
.L_601:
        /*0214*/ 	.word	index@(.nv.constant0._ZN5flash44flash_bwd_dq_dk_dv_loop_seqk_parallel_kernelI23Flash_bwd_kernel_traitsILi32ELi128ELi128ELi8ELi4ELi4ELi4ELb0ELb0EN7cutlass10bfloat16_tE19Flash_kernel_traitsILi32ELi128ELi128ELi8ES3_EELb0ELb0ELb0ELb0ELb0ELb1ELb1EEEvNS_16Flash_bwd_paramsE)
        /*0218*/ 	.short	0x0380
        /*021a*/ 	.short	0x0280


	//----- nvinfo : EIATTR_SW_WAR
	.align		4
.L_602:
        /*021c*/ 	.byte	0x04, 0x36
        /*021e*/ 	.short	(.L_604 - .L_603)
.L_603:
        /*0220*/ 	.word	0x00000008
.L_604:


//--------------------- .nv.info._ZN5flash44flash_bwd_dq_dk_dv_loop_seqk_parallel_kernelI23Flash_bwd_kernel_traitsILi32ELi128ELi128ELi8ELi4ELi4ELi4ELb0ELb0EN7cutlass10bfloat16_tE19Flash_kernel_traitsILi32ELi128ELi128ELi8ES3_EELb1ELb0ELb0ELb0ELb0ELb0ELb0EEEvNS_16Flash_bwd_paramsE --------------------------
	.section	.nv.info._ZN5flash44flash_bwd_dq_dk_dv_loop_seqk_parallel_kernelI23Flash_bwd_kernel_traitsILi32ELi128ELi128ELi8ELi4ELi4ELi4ELb0ELb0EN7cutlass10bfloat16_tE19Flash_kernel_traitsILi32ELi128ELi128ELi8ES3_EELb1ELb0ELb0ELb0ELb0ELb0ELb0EEEvNS_16Flash_bwd_paramsE,"",@"SHT_CUDA_INFO"
	.sectionflags	@""
	.align	4


	//----- nvinfo : EIATTR_CUDA_API_VERSION
	.align		4
        /*0000*/ 	.byte	0x04, 0x37
        /*0002*/ 	.short	(.L_606 - .L_605)
.L_605:
        /*0004*/ 	.word	0x00000082


	//----- nvinfo : EIATTR_KPARAM_INFO
	.align		4
.L_606:
        /*0008*/ 	.byte	0x04, 0x17
        /*000a*/ 	.short	(.L_608 - .L_607)
.L_607:
        /*000c*/ 	.word	0x00000000
        /*0010*/ 	.short	0x0000
        /*0012*/ 	.short	0x0000
        /*0014*/ 	.byte	0x00, 0xf0, 0x01, 0x0a


	//----- nvinfo : EIATTR_SPARSE_MMA_MASK
	.align		4
.L_608:
        /*0018*/ 	.byte	0x03, 0x50
        /*001a*/ 	.short	0x0000


	//----- nvinfo : EIATTR_MAXREG_COUNT
	.align		4
        /*001c*/ 	.byte	0x03, 0x1b
        /*001e*/ 	.short	0x00ff


	//----- nvinfo : EIATTR_NUM_BARRIERS
	.align		4
        /*0020*/ 	.byte	0x02, 0x4c
        /*0022*/ 	.byte	0x01
	.zero		1


	//----- nvinfo : EIATTR_MERCURY_ISA_VERSION
	.align		4
        /*0024*/ 	.byte	0x03, 0x5f
        /*0026*/ 	.short	0x0101


	//----- nvinfo : EIATTR_VRC_CTA_INIT_COUNT
	.align		4
        /*0028*/ 	.byte	0x02, 0x4a
	.zero		1
	.zero		1


	//----- nvinfo : EIATTR_EXIT_INSTR_OFFSETS
	.align		4
        /*002c*/ 	.byte	0x04, 0x1c
        /*002e*/ 	.short	(.L_610 - .L_609)


	//   ....[0]....
.L_609:
        /*0030*/ 	.word	0x00000080


	//   ....[1]....
        /*0034*/ 	.word	0x00008f00


	//----- nvinfo : EIATTR_CRS_STACK_SIZE
	.align		4
.L_610:
        /*0038*/ 	.byte	0x04, 0x1e
        /*003a*/ 	.short	(.L_612 - .L_611)
.L_611:
        /*003c*/ 	.word	0x00000000


	//----- nvinfo : EIATTR_CBANK_PARAM_SIZE
	.align		4
.L_612:
        /*0040*/ 	.byte	0x03, 0x19
        /*0042*/ 	.short	0x0280


	//----- nvinfo : EIATTR_PARAM_CBANK
	.align		4
        /*0044*/ 	.byte	0x04, 0x0a
        /*0046*/ 	.short	(.L_614 - .L_613)
	.align		4
.L_613:
        /*0048*/ 	.word	index@(.nv.constant0._ZN5flash44flash_bwd_dq_dk_dv_loop_seqk_parallel_kernelI23Flash_bwd_kernel_traitsILi32ELi128ELi128ELi8ELi4ELi4ELi4ELb0ELb0EN7cutlass10bfloat16_tE19Flash_kernel_traitsILi32ELi128ELi128ELi8ES3_EELb1ELb0ELb0ELb0ELb0ELb0ELb0EEEvNS_16Flash_bwd_paramsE)
        /*004c*/ 	.short	0x0380
        /*004e*/ 	.short	0x0280


	//----- nvinfo : EIATTR_SW_WAR
	.align		4
.L_614:
        /*0050*/ 	.byte	0x04, 0x36
        /*0052*/ 	.short	(.L_616 - .L_615)
.L_615:
        /*0054*/ 	.word	0x00000008
.L_616:


//--------------------- .nv.info._ZN5flash44flash_bwd_dq_dk_dv_loop_seqk_parallel_kernelI23Flash_bwd_kernel_traitsILi32ELi128ELi128ELi8ELi4ELi4ELi4ELb0ELb0EN7cutlass10bfloat16_tE19Flash_kernel_traitsILi32ELi128ELi128ELi8ES3_EELb0ELb0ELb0ELb0ELb0ELb0ELb1EEEvNS_16Flash_bwd_paramsE --------------------------
	.section	.nv.info._ZN5flash44flash_bwd_dq_dk_dv_loop_seqk_parallel_kernelI23Flash_bwd_kernel_traitsILi32ELi128ELi128ELi8ELi4ELi4ELi4ELb0ELb0EN7cutlass10bfloat16_tE19Flash_kernel_traitsILi32ELi128ELi128ELi8ES3_EELb0ELb0ELb0ELb0ELb0ELb0ELb1EEEvNS_16Flash_bwd_paramsE,"",@"SHT_CUDA_INFO"
	.sectionflags	@""
	.align	4


	//----- nvinfo : EIATTR_CUDA_API_VERSION
	.align		4
        /*0000*/ 	.byte	0x04, 0x37
        /*0002*/ 	.short	(.L_618 - .L_617)
.L_617:
        /*0004*/ 	.word	0x00000082


	//----- nvinfo : EIATTR_KPARAM_INFO
	.align		4
.L_618:
        /*0008*/ 	.byte	0x04, 0x17
        /*000a*/ 	.short	(.L_620 - .L_619)
.L_619:
        /*000c*/ 	.word	0x00000000
        /*0010*/ 	.short	0x0000
        /*0012*/ 	.short	0x0000
        /*0014*/ 	.byte	0x00, 0xf0, 0x01, 0x0a


	//----- nvinfo : EIATTR_SPARSE_MMA_MASK
	.align		4
.L_620:
        /*0018*/ 	.byte	0x03, 0x50
        /*001a*/ 	.short	0x0000


	//----- nvinfo : EIATTR_MAXREG_COUNT
	.align		4
        /*001c*/ 	.byte	0x03, 0x1b
        /*001e*/ 	.short	0x00ff


	//----- nvinfo : EIATTR_NUM_BARRIERS
	.align		4
        /*0020*/ 	.byte	0x02, 0x4c
        /*0022*/ 	.byte	0x01
	.zero		1


	//----- nvinfo : EIATTR_ANNOTATIONS
	.align		4
        /*0024*/ 	.byte	0x04, 0x55
        /*0026*/ 	.short	(.L_622 - .L_621)


	//   ....[0]....
.L_621:
        /* <DEDUP_REMOVED lines=31> */


	//----- nvinfo : EIATTR_MERCURY_ISA_VERSION
	.align		4
.L_622:
        /*0200*/ 	.byte	0x03, 0x5f
        /*0202*/ 	.short	0x0101


	//----- nvinfo : EIATTR_VRC_CTA_INIT_COUNT
	.align		4
        /*0204*/ 	.byte	0x02, 0x4a
	.zero		1
	.zero		1


	//----- nvinfo : EIATTR_EXIT_INSTR_OFFSETS
	.align		4
        /*0208*/ 	.byte	0x04, 0x1c
        /*020a*/ 	.short	(.L_624 - .L_623)


	//   ....[0]....
.L_623:
        /*020c*/ 	.word	0x00000090


	//   ....[1]....
        /*0210*/ 	.word	0x00009900


	//----- nvinfo : EIATTR_CRS_STACK_SIZE
	.align		4
.L_624:
        /*0214*/ 	.byte	0x04, 0x1e
        /*0216*/ 	.short	(.L_626 - .L_625)
.L_625:
        /*0218*/ 	.word	0x00000000


	//----- nvinfo : EIATTR_CBANK_PARAM_SIZE
	.align		4
.L_626:
        /*021c*/ 	.byte	0x03, 0x19
        /*021e*/ 	.short	0x0280


	//----- nvinfo : EIATTR_PARAM_CBANK
	.align		4
        /*0220*/ 	.byte	0x04, 0x0a
        /*0222*/ 	.short	(.L_628 - .L_627)
	.align		4
.L_627:
        /*0224*/ 	.word	index@(.nv.constant0._ZN5flash44flash_bwd_dq_dk_dv_loop_seqk_parallel_kernelI23Flash_bwd_kernel_traitsILi32ELi128ELi128ELi8ELi4ELi4ELi4ELb0ELb0EN7cutlass10bfloat16_tE19Flash_kernel_traitsILi32ELi128ELi128ELi8ES3_EELb0ELb0ELb0ELb0ELb0ELb0ELb1EEEvNS_16Flash_bwd_paramsE)
        /*0228*/ 	.short	0x0380
        /*022a*/ 	.short	0x0280


	//----- nvinfo : EIATTR_SW_WAR
	.align		4
.L_628:
        /*022c*/ 	.byte	0x04, 0x36
        /*022e*/ 	.short	(.L_630 - .L_629)
.L_629:
        /*0230*/ 	.word	0x00000008
.L_630:


//--------------------- .nv.info._ZN5flash44flash_bwd_dq_dk_dv_loop_seqk_parallel_kernelI23Flash_bwd_kernel_traitsILi32ELi128ELi128ELi8ELi4ELi4ELi4ELb0ELb0EN7cutlass10bfloat16_tE19Flash_kernel_traitsILi32ELi128ELi128ELi8ES3_EELb1ELb0ELb1ELb0ELb0ELb0ELb0EEEvNS_16Flash_bwd_paramsE --------------------------
	.section	.nv.info._ZN5flash44flash_bwd_dq_dk_dv_loop_seqk_parallel_kernelI23Flash_bwd_kernel_traitsILi32ELi128ELi128ELi8ELi4ELi4ELi4ELb0ELb0EN7cutlass10bfloat16_tE19Flash_kernel_traitsILi32ELi128ELi128ELi8ES3_EELb1ELb0ELb1ELb0ELb0ELb0ELb0EEEvNS_16Flash_bwd_paramsE,"",@"SHT_CUDA_INFO"
	.sectionflags	@""
	.align	4


	//----- nvinfo : EIATTR_CUDA_API_VERSION
	.align		4
        /*0000*/ 	.byte	0x04, 0x37
        /*0002*/ 	.short	(.L_632 - .L_631)
.L_631:
        /*0004*/ 	.word	0x00000082


	//----- nvinfo : EIATTR_KPARAM_INFO
	.align		4
.L_632:
        /*0008*/ 	.byte	0x04, 0x17
        /*000a*/ 	.short	(.L_634 - .L_633)
.L_633:
        /*000c*/ 	.word	0x00000000
        /*0010*/ 	.short	0x0000
        /*0012*/ 	.short	0x0000
        /*0014*/ 	.byte	0x00, 0xf0, 0x01, 0x0a


	//----- nvinfo : EIATTR_SPARSE_MMA_MASK
	.align		4
.L_634:
        /*0018*/ 	.byte	0x03, 0x50
        /*001a*/ 	.short	0x0000


	//----- nvinfo : EIATTR_MAXREG_COUNT
	.align		4
        /*001c*/ 	.byte	0x03, 0x1b
        /*001e*/ 	.short	0x00ff


	//----- nvinfo : EIATTR_NUM_BARRIERS
	.align		4
        /*0020*/ 	.byte	0x02, 0x4c
        /*0022*/ 	.byte	0x01
	.zero		1


	//----- nvinfo : EIATTR_MERCURY_ISA_VERSION
	.align		4
        /*0024*/ 	.byte	0x03, 0x5f
        /*0026*/ 	.short	0x0101


	//----- nvinfo : EIATTR_VRC_CTA_INIT_COUNT
	.align		4
        /*0028*/ 	.byte	0x02, 0x4a
	.zero		1
	.zero		1


	//----- nvinfo : EIATTR_EXIT_INSTR_OFFSETS
	.align		4
        /*002c*/ 	.byte	0x04, 0x1c
        /*002e*/ 	.short	(.L_636 - .L_635)


	//   ....[0]....
.L_635:
        /*0030*/ 	.word	0x00000080


	//   ....[1]....
        /*0034*/ 	.word	0x00009a50


	//----- nvinfo : EIATTR_CRS_STACK_SIZE
	.align		4
.L_636:
        /*0038*/ 	.byte	0x04, 0x1e
        /*003a*/ 	.short	(.L_638 - .L_637)
.L_637:
        /*003c*/ 	.word	0x00000000


	//----- nvinfo : EIATTR_CBANK_PARAM_SIZE
	.align		4
.L_638:
        /*0040*/ 	.byte	0x03, 0x19
        /*0042*/ 	.short	0x0280


	//----- nvinfo : EIATTR_PARAM_CBANK
	.align		4
        /*0044*/ 	.byte	0x04, 0x0a
        /*0046*/ 	.short	(.L_640 - .L_639)
	.align		4
.L_639:
        /*0048*/ 	.word	index@(.nv.constant0._ZN5flash44flash_bwd_dq_dk_dv_loop_seqk_parallel_kernelI23Flash_bwd_kernel_traitsILi32ELi128ELi128ELi8ELi4ELi4ELi4ELb0ELb0EN7cutlass10bfloat16_tE19Flash_kernel_traitsILi32ELi128ELi128ELi8ES3_EELb1ELb0ELb1ELb0ELb0ELb0ELb0EEEvNS_16Flash_bwd_paramsE)
        /*004c*/ 	.short	0x0380
        /*004e*/ 	.short	0x0280


	//----- nvinfo : EIATTR_SW_WAR
	.align		4
.L_640:
        /*0050*/ 	.byte	0x04, 0x36
        /*0052*/ 	.short	(.L_642 - .L_641)
.L_641:
        /*0054*/ 	.word	0x00000008
.L_642:


//--------------------- .nv.info._ZN5flash44flash_bwd_dq_dk_dv_loop_seqk_parallel_kernelI23Flash_bwd_kernel_traitsILi32ELi128ELi128ELi8ELi4ELi4ELi4ELb0ELb0EN7cutlass10bfloat16_tE19Flash_kernel_traitsILi32ELi128ELi128ELi8ES3_EELb0ELb0ELb1ELb0ELb0ELb0ELb1EEEvNS_16Flash_bwd_paramsE --------------------------
	.section	.nv.info._ZN5flash44flash_bwd_dq_dk_dv_loop_seqk_parallel_kernelI23Flash_bwd_kernel_traitsILi32ELi128ELi128ELi8ELi4ELi4ELi4ELb0ELb0EN7cutlass10bfloat16_tE19Flash_kernel_traitsILi32ELi128ELi128ELi8ES3_EELb0ELb0ELb1ELb0ELb0ELb0ELb1EEEvNS_16Flash_bwd_paramsE,"",@"SHT_CUDA_INFO"
	.sectionflags	@""
	.align	4


	//----- nvinfo : EIATTR_CUDA_API_VERSION
	.align		4
        /*0000*/ 	.byte	0x04, 0x37
        /*0002*/ 	.short	(.L_644 - .L_643)
.L_643:
        /*0004*/ 	.word	0x00000082


	//----- nvinfo : EIATTR_KPARAM_INFO
	.align		4
.L_644:
        /*0008*/ 	.byte	0x04, 0x17
        /*000a*/ 	.short	(.L_646 - .L_645)
.L_645:
        /*000c*/ 	.word	0x00000000
        /*0010*/ 	.short	0x0000
        /*0012*/ 	.short	0x0000
        /*0014*/ 	.byte	0x00, 0xf0, 0x01, 0x0a


	//----- nvinfo : EIATTR_SPARSE_MMA_MASK
	.align		4
.L_646:
        /*0018*/ 	.byte	0x03, 0x50
        /*001a*/ 	.short	0x0000


	//----- nvinfo : EIATTR_MAXREG_COUNT
	.align		4
        /*001c*/ 	.byte	0x03, 0x1b
        /*001e*/ 	.short	0x00ff


	//----- nvinfo : EIATTR_NUM_BARRIERS
	.align		4
        /*0020*/ 	.byte	0x02, 0x4c
        /*0022*/ 	.byte	0x01
	.zero		1


	//----- nvinfo : EIATTR_ANNOTATIONS
	.align		4
        /*0024*/ 	.byte	0x04, 0x55
        /*0026*/ 	.short	(.L_648 - .L_647)


	//   ....[0]....
.L_647:
        /* <DEDUP_REMOVED lines=16> */


	//----- nvinfo : EIATTR_MERCURY_ISA_VERSION
	.align		4
.L_648:
        /*0118*/ 	.byte	0x03, 0x5f
        /*011a*/ 	.short	0x0101


	//----- nvinfo : EIATTR_VRC_CTA_INIT_COUNT
	.align		4
        /*011c*/ 	.byte	0x02, 0x4a
	.zero		1
	.zero		1


	//----- nvinfo : EIATTR_EXIT_INSTR_OFFSETS
	.align		4
        /*0120*/ 	.byte	0x04, 0x1c
        /*0122*/ 	.short	(.L_650 - .L_649)


	//   ....[0]....
.L_649:
        /*0124*/ 	.word	0x00000090


	//   ....[1]....
        /*0128*/ 	.word	0x00009de0


	//----- nvinfo : EIATTR_CRS_STACK_SIZE
	.align		4
.L_650:
        /*012c*/ 	.byte	0x04, 0x1e
        /*012e*/ 	.short	(.L_652 - .L_651)
.L_651:
        /*0130*/ 	.word	0x00000000


	//----- nvinfo : EIATTR_CBANK_PARAM_SIZE
	.align		4
.L_652:
        /*0134*/ 	.byte	0x03, 0x19
        /*0136*/ 	.short	0x0280


	//----- nvinfo : EIATTR_PARAM_CBANK
	.align		4
        /*0138*/ 	.byte	0x04, 0x0a
        /*013a*/ 	.short	(.L_654 - .L_653)
	.align		4
.L_653:
        /*013c*/ 	.word	index@(.nv.constant0._ZN5flash44flash_bwd_dq_dk_dv_loop_seqk_parallel_kernelI23Flash_bwd_kernel_traitsILi32ELi128ELi128ELi8ELi4ELi4ELi4ELb0ELb0EN7cutlass10bfloat16_tE19Flash_kernel_traitsILi32ELi128ELi128ELi8ES3_EELb0ELb0ELb1ELb0ELb0ELb0ELb1EEEvNS_16Flash_bwd_paramsE)
        /*0140*/ 	.short	0x0380
        /*0142*/ 	.short	0x0280


	//----- nvinfo : EIATTR_SW_WAR
	.align		4
.L_654:
        /*0144*/ 	.byte	0x04, 0x36
        /*0146*/ 	.short	(.L_656 - .L_655)
.L_655:
        /*0148*/ 	.word	0x00000008
.L_656:


//--------------------- .nv.info._ZN5flash44flash_bwd_dq_dk_dv_loop_seqk_parallel_kernelI23Flash_bwd_kernel_traitsILi32ELi128ELi128ELi8ELi4ELi4ELi4ELb0ELb0EN7cutlass10bfloat16_tE19Flash_kernel_traitsILi32ELi128ELi128ELi8ES3_EELb1ELb0ELb0ELb0ELb1ELb1ELb0EEEvNS_16Flash_bwd_paramsE --------------------------
	.section	.nv.info._ZN5flash44flash_bwd_dq_dk_dv_loop_seqk_parallel_kernelI23Flash_bwd_kernel_traitsILi32ELi128ELi128ELi8ELi4ELi4ELi4ELb0ELb0EN7cutlass10bfloat16_tE19Flash_kernel_traitsILi32ELi128ELi128ELi8ES3_EELb1ELb0ELb0ELb0ELb1ELb1ELb0EEEvNS_16Flash_bwd_paramsE,"",@"SHT_CUDA_INFO"
	.sectionflags	@""
	.align	4


	//----- nvinfo : EIATTR_CUDA_API_VERSION
	.align		4
        /*0000*/ 	.byte	0x04, 0x37
        /*0002*/ 	.short	(.L_658 - .L_657)
.L_657:
        /*0004*/ 	.word	0x00000082


	//----- nvinfo : EIATTR_KPARAM_INFO
	.align		4
.L_658:
        /*0008*/ 	.byte	0x04, 0x17
        /*000a*/ 	.short	(.L_660 - .L_659)
.L_659:
        /*000c*/ 	.word	0x00000000
        /*0010*/ 	.short	0x0000
        /*0012*/ 	.short	0x0000
        /*0014*/ 	.byte	0x00, 0xf0, 0x01, 0x0a


	//----- nvinfo : EIATTR_SPARSE_MMA_MASK
	.align		4
.L_660:
        /*0018*/ 	.byte	0x03, 0x50
        /*001a*/ 	.short	0x0000


	//----- nvinfo : EIATTR_MAXREG_COUNT
	.align		4
        /*001c*/ 	.byte	0x03, 0x1b
        /*001e*/ 	.short	0x00ff


	//----- nvinfo : EIATTR_NUM_BARRIERS
	.align		4
        /*0020*/ 	.byte	0x02, 0x4c
        /*0022*/ 	.byte	0x01
	.zero		1


	//----- nvinfo : EIATTR_MERCURY_ISA_VERSION
	.align		4
        /*0024*/ 	.byte	0x03, 0x5f
        /*0026*/ 	.short	0x0101


	//----- nvinfo : EIATTR_VRC_CTA_INIT_COUNT
	.align		4
        /*0028*/ 	.byte	0x02, 0x4a
	.zero		1
	.zero		1


	//----- nvinfo : EIATTR_EXIT_INSTR_OFFSETS
	.align		4
        /*002c*/ 	.byte	0x04, 0x1c
        /*002e*/ 	.short	(.L_662 - .L_661)


	//   ....[0]....
.L_661:
        /*0030*/ 	.word	0x00000080


	//   ....[1]....
        /*0034*/ 	.word	0x00006e10


	//----- nvinfo : EIATTR_CBANK_PARAM_SIZE
	.align		4
.L_662:
        /*0038*/ 	.byte	0x03, 0x19
        /*003a*/ 	.short	0x0280


	//----- nvinfo : EIATTR_PARAM_CBANK
	.align		4
        /*003c*/ 	.byte	0x04, 0x0a
        /*003e*/ 	.short	(.L_664 - .L_663)
	.align		4
.L_663:
        /*0040*/ 	.word	index@(.nv.constant0._ZN5flash44flash_bwd_dq_dk_dv_loop_seqk_parallel_kernelI23Flash_bwd_kernel_traitsILi32ELi128ELi128ELi8ELi4ELi4ELi4ELb0ELb0EN7cutlass10bfloat16_tE19Flash_kernel_traitsILi32ELi128ELi128ELi8ES3_EELb1ELb0ELb0ELb0ELb1ELb1ELb0EEEvNS_16Flash_bwd_paramsE)
        /*0044*/ 	.short	0x0380
        /*0046*/ 	.short	0x0280


	//----- nvinfo : EIATTR_SW_WAR
	.align		4
.L_664:
        /*0048*/ 	.byte	0x04, 0x36
        /*004a*/ 	.short	(.L_666 - .L_665)
.L_665:
        /*004c*/ 	.word	0x00000008
.L_666:


//--------------------- .nv.info._ZN5flash44flash_bwd_dq_dk_dv_loop_seqk_parallel_kernelI23Flash_bwd_kernel_traitsILi32ELi128ELi128ELi8ELi4ELi4ELi4ELb0ELb0EN7cutlass10bfloat16_tE19Flash_kernel_traitsILi32ELi128ELi128ELi8ES3_EELb0ELb0ELb0ELb0ELb1ELb1ELb1EEEvNS_16Flash_bwd_paramsE --------------------------
	.section	.nv.info._ZN5flash44flash_bwd_dq_dk_dv_loop_seqk_parallel_kernelI23Flash_bwd_kernel_traitsILi32ELi128ELi128ELi8ELi4ELi4ELi4ELb0ELb0EN7cutlass10bfloat16_tE19Flash_kernel_traitsILi32ELi128ELi128ELi8ES3_EELb0ELb0ELb0ELb0ELb1ELb1ELb1EEEvNS_16Flash_bwd_paramsE,"",@"SHT_CUDA_INFO"
	.sectionflags	@""
	.align	4


	//----- nvinfo : EIATTR_CUDA_API_VERSION
	.align		4
        /*0000*/ 	.byte	0x04, 0x37
        /*0002*/ 	.short	(.L_668 - .L_667)
.L_667:
        /*0004*/ 	.word	0x00000082


	//----- nvinfo : EIATTR_KPARAM_INFO
	.align		4
.L_668:
        /*0008*/ 	.byte	0x04, 0x17
        /*000a*/ 	.short	(.L_670 - .L_669)
.L_669:
        /*000c*/ 	.word	0x00000000
        /*0010*/ 	.short	0x0000
        /*0012*/ 	.short	0x0000
        /*0014*/ 	.byte	0x00, 0xf0, 0x01, 0x0a


	//----- nvinfo : EIATTR_SPARSE_MMA_MASK
	.align		4
.L_670:
        /*0018*/ 	.byte	0x03, 0x50
        /*001a*/ 	.short	0x0000


	//----- nvinfo : EIATTR_MAXREG_COUNT
	.align		4
        /*001c*/ 	.byte	0x03, 0x1b
        /*001e*/ 	.short	0x00ff


	//----- nvinfo : EIATTR_NUM_BARRIERS
	.align		4
        /*0020*/ 	.byte	0x02, 0x4c
        /*0022*/ 	.byte	0x01
	.zero		1


	//----- nvinfo : EIATTR_ANNOTATIONS
	.align		4
        /*0024*/ 	.byte	0x04, 0x55
        /*0026*/ 	.short	(.L_672 - .L_671)


	//   ....[0]....
.L_671:
        /* <DEDUP_REMOVED lines=32> */


	//----- nvinfo : EIATTR_MERCURY_ISA_VERSION
	.align		4
.L_672:
        /*0218*/ 	.byte	0x03, 0x5f
        /*021a*/ 	.short	0x0101


	//----- nvinfo : EIATTR_VRC_CTA_INIT_COUNT
	.align		4
        /*021c*/ 	.byte	0x02, 0x4a
	.zero		1
	.zero		1


	//----- nvinfo : EIATTR_EXIT_INSTR_OFFSETS
	.align		4
        /*0220*/ 	.byte	0x04, 0x1c
        /*0222*/ 	.short	(.L_674 - .L_673)


	//   ....[0]....
.L_673:
        /*0224*/ 	.word	0x00000090


	//   ....[1]....
        /*0228*/ 	.word	0x00006e70


	//----- nvinfo : EIATTR_CBANK_PARAM_SIZE
	.align		4
.L_674:
        /*022c*/ 	.byte	0x03, 0x19
        /*022e*/ 	.short	0x0280


	//----- nvinfo : EIATTR_PARAM_CBANK
	.align		4
        /*0230*/ 	.byte	0x04, 0x0a
        /*0232*/ 	.short	(.L_676 - .L_675)
	.align		4
.L_675:
        /*0234*/ 	.word	index@(.nv.constant0._ZN5flash44flash_bwd_dq_dk_dv_loop_seqk_parallel_kernelI23Flash_bwd_kernel_traitsILi32ELi128ELi128ELi8ELi4ELi4ELi4ELb0ELb0EN7cutlass10bfloat16_tE19Flash_kernel_traitsILi32ELi128ELi128ELi8ES3_EELb0ELb0ELb0ELb0ELb1ELb1ELb1EEEvNS_16Flash_bwd_paramsE)
        /*0238*/ 	.short	0x0380
        /*023a*/ 	.short	0x0280


	//----- nvinfo : EIATTR_SW_WAR
	.align		4
.L_676:
        /*023c*/ 	.byte	0x04, 0x36
        /*023e*/ 	.short	(.L_678 - .L_677)
.L_677:
        /*0240*/ 	.word	0x00000008
.L_678:


//--------------------- .nv.info._ZN5flash44flash_bwd_dq_dk_dv_loop_seqk_parallel_kernelI23Flash_bwd_kernel_traitsILi32ELi128ELi128ELi8ELi4ELi4ELi4ELb0ELb0EN7cutlass10bfloat16_tE19Flash_kernel_traitsILi32ELi128ELi128ELi8ES3_EELb1ELb0ELb0ELb1ELb0ELb0ELb0EEEvNS_16Flash_bwd_paramsE --------------------------
	.section	.nv.info._ZN5flash44flash_bwd_dq_dk_dv_loop_seqk_parallel_kernelI23Flash_bwd_kernel_traitsILi32ELi128ELi128ELi8ELi4ELi4ELi4ELb0ELb0EN7cutlass10bfloat16_tE19Flash_kernel_traitsILi32ELi128ELi128ELi8ES3_EELb1ELb0ELb0ELb1ELb0ELb0ELb0EEEvNS_16Flash_bwd_paramsE,"",@"SHT_CUDA_INFO"
	.sectionflags	@""
	.align	4


	//----- nvinfo : EIATTR_CUDA_API_VERSION
	.align		4
        /*0000*/ 	.byte	0x04, 0x37
        /*0002*/ 	.short	(.L_680 - .L_679)
.L_679:
        /*0004*/ 	.word	0x00000082


	//----- nvinfo : EIATTR_KPARAM_INFO
	.align		4
.L_680:
        /*0008*/ 	.byte	0x04, 0x17
        /*000a*/ 	.short	(.L_682 - .L_681)
.L_681:
        /*000c*/ 	.word	0x00000000
        /*0010*/ 	.short	0x0000
        /*0012*/ 	.short	0x0000
        /*0014*/ 	.byte	0x00, 0xf0, 0x01, 0x0a


	//----- nvinfo : EIATTR_SPARSE_MMA_MASK
	.align		4
.L_682:
        /*0018*/ 	.byte	0x03, 0x50
        /*001a*/ 	.short	0x0000


	//----- nvinfo : EIATTR_MAXREG_COUNT
	.align		4
        /*001c*/ 	.byte	0x03, 0x1b
        /*001e*/ 	.short	0x00ff


	//----- nvinfo : EIATTR_NUM_BARRIERS
	.align		4
        /*0020*/ 	.byte	0x02, 0x4c
        /*0022*/ 	.byte	0x01
	.zero		1


	//----- nvinfo : EIATTR_MERCURY_ISA_VERSION
	.align		4
        /*0024*/ 	.byte	0x03, 0x5f
        /*0026*/ 	.short	0x0101


	//----- nvinfo : EIATTR_VRC_CTA_INIT_COUNT
	.align		4
        /*0028*/ 	.byte	0x02, 0x4a
	.zero		1
	.zero		1


	//----- nvinfo : EIATTR_EXIT_INSTR_OFFSETS
	.align		4
        /*002c*/ 	.byte	0x04, 0x1c
        /*002e*/ 	.short	(.L_684 - .L_683)


	//   ....[0]....
.L_683:
        /*0030*/ 	.word	0x00000080


	//   ....[1]....
        /*0034*/ 	.word	0x000099d0


	//----- nvinfo : EIATTR_CRS_STACK_SIZE
	.align		4
.L_684:
        /*0038*/ 	.byte	0x04, 0x1e
        /*003a*/ 	.short	(.L_686 - .L_685)
.L_685:
        /*003c*/ 	.word	0x00000000


	//----- nvinfo : EIATTR_CBANK_PARAM_SIZE
	.align		4
.L_686:
        /*0040*/ 	.byte	0x03, 0x19
        /*0042*/ 	.short	0x0280


	//----- nvinfo : EIATTR_PARAM_CBANK
	.align		4
        /*0044*/ 	.byte	0x04, 0x0a
        /*0046*/ 	.short	(.L_688 - .L_687)
	.align		4
.L_687:
        /*0048*/ 	.word	index@(.nv.constant0._ZN5flash44flash_bwd_dq_dk_dv_loop_seqk_parallel_kernelI23Flash_bwd_kernel_traitsILi32ELi128ELi128ELi8ELi4ELi4ELi4ELb0ELb0EN7cutlass10bfloat16_tE19Flash_kernel_traitsILi32ELi128ELi128ELi8ES3_EELb1ELb0ELb0ELb1ELb0ELb0ELb0EEEvNS_16Flash_bwd_paramsE)
        /*004c*/ 	.short	0x0380
        /*004e*/ 	.short	0x0280


	//----- nvinfo : EIATTR_SW_WAR
	.align		4
.L_688:
        /*0050*/ 	.byte	0x04, 0x36
        /*0052*/ 	.short	(.L_690 - .L_689)
.L_689:
        /*0054*/ 	.word	0x00000008
.L_690:


//--------------------- .nv.info._ZN5flash44flash_bwd_dq_dk_dv_loop_seqk_parallel_kernelI23Flash_bwd_kernel_traitsILi32ELi128ELi128ELi8ELi4ELi4ELi4ELb0ELb0EN7cutlass10bfloat16_tE19Flash_kernel_traitsILi32ELi128ELi128ELi8ES3_EELb0ELb0ELb0ELb1ELb0ELb0ELb1EEEvNS_16Flash_bwd_paramsE --------------------------
	.section	.nv.info._ZN5flash44flash_bwd_dq_dk_dv_loop_seqk_parallel_kernelI23Flash_bwd_kernel_traitsILi32ELi128ELi128ELi8ELi4ELi4ELi4ELb0ELb0EN7cutlass10bfloat16_tE19Flash_kernel_traitsILi32ELi128ELi128ELi8ES3_EELb0ELb0ELb0ELb1ELb0ELb0ELb1EEEvNS_16Flash_bwd_paramsE,"",@"SHT_CUDA_INFO"
	.sectionflags	@""
	.align	4


	//----- nvinfo : EIATTR_CUDA_API_VERSION
	.align		4
        /*0000*/ 	.byte	0x04, 0x37
        /*0002*/ 	.short	(.L_692 - .L_691)
.L_691:
        /*0004*/ 	.word	0x00000082


	//----- nvinfo : EIATTR_KPARAM_INFO
	.align		4
.L_692:
        /*0008*/ 	.byte	0x04, 0x17
        /*000a*/ 	.short	(.L_694 - .L_693)
.L_693:
        /*000c*/ 	.word	0x00000000
        /*0010*/ 	.short	0x0000
        /*0012*/ 	.short	0x0000
        /*0014*/ 	.byte	0x00, 0xf0, 0x01, 0x0a


	//----- nvinfo : EIATTR_SPARSE_MMA_MASK
	.align		4
.L_694:
        /*0018*/ 	.byte	0x03, 0x50
        /*001a*/ 	.short	0x0000


	//----- nvinfo : EIATTR_MAXREG_COUNT
	.align		4
        /*001c*/ 	.byte	0x03, 0x1b
        /*001e*/ 	.short	0x00ff


	//----- nvinfo : EIATTR_NUM_BARRIERS
	.align		4
        /*0020*/ 	.byte	0x02, 0x4c
        /*0022*/ 	.byte	0x01
	.zero		1


	//----- nvinfo : EIATTR_ANNOTATIONS
	.align		4
        /*0024*/ 	.byte	0x04, 0x55
        /*0026*/ 	.short	(.L_696 - .L_695)


	//   ....[0]....
.L_695:
        /* <DEDUP_REMOVED lines=29> */


	//----- nvinfo : EIATTR_MERCURY_ISA_VERSION
	.align		4
.L_696:
        /*01e8*/ 	.byte	0x03, 0x5f
        /*01ea*/ 	.short	0x0101


	//----- nvinfo : EIATTR_VRC_CTA_INIT_COUNT
	.align		4
        /*01ec*/ 	.byte	0x02, 0x4a
	.zero		1
	.zero		1


	//----- nvinfo : EIATTR_EXIT_INSTR_OFFSETS
	.align		4
        /*01f0*/ 	.byte	0x04, 0x1c
        /*01f2*/ 	.short	(.L_698 - .L_697)


	//   ....[0]....
.L_697:
        /*01f4*/ 	.word	0x00000090


	//   ....[1]....
        /*01f8*/ 	.word	0x0000a1c0


	//----- nvinfo : EIATTR_CRS_STACK_SIZE
	.align		4
.L_698:
        /*01fc*/ 	.byte	0x04, 0x1e
        /*01fe*/ 	.short	(.L_700 - .L_699)
.L_699:
        /*0200*/ 	.word	0x00000000


	//----- nvinfo : EIATTR_CBANK_PARAM_SIZE
	.align		4
.L_700:
        /*0204*/ 	.byte	0x03, 0x19
        /*0206*/ 	.short	0x0280


	//----- nvinfo : EIATTR_PARAM_CBANK
	.align		4
        /*0208*/ 	.byte	0x04, 0x0a
        /*020a*/ 	.short	(.L_702 - .L_701)
	.align		4
.L_701:
        /*020c*/ 	.word	index@(.nv.constant0._ZN5flash44flash_bwd_dq_dk_dv_loop_seqk_parallel_kernelI23Flash_bwd_kernel_traitsILi32ELi128ELi128ELi8ELi4ELi4ELi4ELb0ELb0EN7cutlass10bfloat16_tE19Flash_kernel_traitsILi32ELi128ELi128ELi8ES3_EELb0ELb0ELb0ELb1ELb0ELb0ELb1EEEvNS_16Flash_bwd_paramsE)
        /*0210*/ 	.short	0x0380
        /*0212*/ 	.short	0x0280


	//----- nvinfo : EIATTR_SW_WAR
	.align		4
.L_702:
        /*0214*/ 	.byte	0x04, 0x36
        /*0216*/ 	.short	(.L_704 - .L_703)
.L_703:
        /*0218*/ 	.word	0x00000008
.L_704:


//--------------------- .nv.info._ZN5flash44flash_bwd_dq_dk_dv_loop_seqk_parallel_kernelI23Flash_bwd_kernel_traitsILi32ELi128ELi128ELi8ELi4ELi4ELi4ELb0ELb0EN7cutlass10bfloat16_tE19Flash_kernel_traitsILi32ELi128ELi128ELi8ES3_EELb1ELb0ELb1ELb0ELb0ELb1ELb0EEEvNS_16Flash_bwd_paramsE --------------------------
	.section	.nv.info._ZN5flash44flash_bwd_dq_dk_dv_loop_seqk_parallel_kernelI23Flash_bwd_kernel_traitsILi32ELi128ELi128ELi8ELi4ELi4ELi4ELb0ELb0EN7cutlass10bfloat16_tE19Flash_kernel_traitsILi32ELi128ELi128ELi8ES3_EELb1ELb0ELb1ELb0ELb0ELb1ELb0EEEvNS_16Flash_bwd_paramsE,"",@"SHT_CUDA_INFO"
	.sectionflags	@""
	.align	4


	//----- nvinfo : EIATTR_CUDA_API_VERSION
	.align		4
        /*0000*/ 	.byte	0x04, 0x37
        /*0002*/ 	.short	(.L_706 - .L_705)
.L_705:
        /*0004*/ 	.word	0x00000082


	//----- nvinfo : EIATTR_KPARAM_INFO
	.align		4
.L_706:
        /*0008*/ 	.byte	0x04, 0x17
        /*000a*/ 	.short	(.L_708 - .L_707)
.L_707:
        /*000c*/ 	.word	0x00000000
        /*0010*/ 	.short	0x0000
        /*0012*/ 	.short	0x0000
        /*0014*/ 	.byte	0x00, 0xf0, 0x01, 0x0a


	//----- nvinfo : EIATTR_SPARSE_MMA_MASK
	.align		4
.L_708:
        /*0018*/ 	.byte	0x03, 0x50
        /*001a*/ 	.short	0x0000


	//----- nvinfo : EIATTR_MAXREG_COUNT
	.align		4
        /*001c*/ 	.byte	0x03, 0x1b
        /*001e*/ 	.short	0x00ff


	//----- nvinfo : EIATTR_NUM_BARRIERS
	.align		4
        /*0020*/ 	.byte	0x02, 0x4c
        /*0022*/ 	.byte	0x01
	.zero		1


	//----- nvinfo : EIATTR_MERCURY_ISA_VERSION
	.align		4
        /*0024*/ 	.byte	0x03, 0x5f
        /*0026*/ 	.short	0x0101


	//----- nvinfo : EIATTR_VRC_CTA_INIT_COUNT
	.align		4
        /*0028*/ 	.byte	0x02, 0x4a
	.zero		1
	.zero		1


	//----- nvinfo : EIATTR_EXIT_INSTR_OFFSETS
	.align		4
        /*002c*/ 	.byte	0x04, 0x1c
        /*002e*/ 	.short	(.L_710 - .L_709)


	//   ....[0]....
.L_709:
        /*0030*/ 	.word	0x00000080


	//   ....[1]....
        /*0034*/ 	.word	0x00009430


	//----- nvinfo : EIATTR_CRS_STACK_SIZE
	.align		4
.L_710:
        /*0038*/ 	.byte	0x04, 0x1e
        /*003a*/ 	.short	(.L_712 - .L_711)
.L_711:
        /*003c*/ 	.word	0x00000000


	//----- nvinfo : EIATTR_CBANK_PARAM_SIZE
	.align		4
.L_712:
        /*0040*/ 	.byte	0x03, 0x19
        /*0042*/ 	.short	0x0280


	//----- nvinfo : EIATTR_PARAM_CBANK
	.align		4
        /*0044*/ 	.byte	0x04, 0x0a
        /*0046*/ 	.short	(.L_714 - .L_713)
	.align		4
.L_713:
        /*0048*/ 	.word	index@(.nv.constant0._ZN5flash44flash_bwd_dq_dk_dv_loop_seqk_parallel_kernelI23Flash_bwd_kernel_traitsILi32ELi128ELi128ELi8ELi4ELi4ELi4ELb0ELb0EN7cutlass10bfloat16_tE19Flash_kernel_traitsILi32ELi128ELi128ELi8ES3_EELb1ELb0ELb1ELb0ELb0ELb1ELb0EEEvNS_16Flash_bwd_paramsE)
        /*004c*/ 	.short	0x0380
        /*004e*/ 	.short	0x0280


	//----- nvinfo : EIATTR_SW_WAR
	.align		4
.L_714:
        /*0050*/ 	.byte	0x04, 0x36
        /*0052*/ 	.short	(.L_716 - .L_715)
.L_715:
        /*0054*/ 	.word	0x00000008
.L_716:


//--------------------- .nv.info._ZN5flash44flash_bwd_dq_dk_dv_loop_seqk_parallel_kernelI23Flash_bwd_kernel_traitsILi32ELi128ELi128ELi8ELi4ELi4ELi4ELb0ELb0EN7cutlass10bfloat16_tE19Flash_kernel_traitsILi32ELi128ELi128ELi8ES3_EELb0ELb0ELb1ELb0ELb0ELb1ELb1EEEvNS_16Flash_bwd_paramsE --------------------------
	.section	.nv.info._ZN5flash44flash_bwd_dq_dk_dv_loop_seqk_parallel_kernelI23Flash_bwd_kernel_traitsILi32ELi128ELi128ELi8ELi4ELi4ELi4ELb0ELb0EN7cutlass10bfloat16_tE19Flash_kernel_traitsILi32ELi128ELi128ELi8ES3_EELb0ELb0ELb1ELb0ELb0ELb1ELb1EEEvNS_16Flash_bwd_paramsE,"",@"SHT_CUDA_INFO"
	.sectionflags	@""
	.align	4


	//----- nvinfo : EIATTR_CUDA_API_VERSION
	.align		4
        /*0000*/ 	.byte	0x04, 0x37
        /*0002*/ 	.short	(.L_718 - .L_717)
.L_717:
        /*0004*/ 	.word	0x00000082


	//----- nvinfo : EIATTR_KPARAM_INFO
	.align		4
.L_718:
        /*0008*/ 	.byte	0x04, 0x17
        /*000a*/ 	.short	(.L_720 - .L_719)
.L_719:
        /*000c*/ 	.word	0x00000000
        /*0010*/ 	.short	0x0000
        /*0012*/ 	.short	0x0000
        /*0014*/ 	.byte	0x00, 0xf0, 0x01, 0x0a


	//----- nvinfo : EIATTR_SPARSE_MMA_MASK
	.align		4
.L_720:
        /*0018*/ 	.byte	0x03, 0x50
        /*001a*/ 	.short	0x0000


	//----- nvinfo : EIATTR_MAXREG_COUNT
	.align		4
        /*001c*/ 	.byte	0x03, 0x1b
        /*001e*/ 	.short	0x00ff


	//----- nvinfo : EIATTR_NUM_BARRIERS
	.align		4
        /*0020*/ 	.byte	0x02, 0x4c
        /*0022*/ 	.byte	0x01
	.zero		1


	//----- nvinfo : EIATTR_ANNOTATIONS
	.align		4
        /*0024*/ 	.byte	0x04, 0x55
        /*0026*/ 	.short	(.L_722 - .L_721)


	//   ....[0]....
.L_721:
        /* <DEDUP_REMOVED lines=15> */


	//----- nvinfo : EIATTR_MERCURY_ISA_VERSION
	.align		4
.L_722:
        /*0108*/ 	.byte	0x03, 0x5f
        /*010a*/ 	.short	0x0101


	//----- nvinfo : EIATTR_VRC_CTA_INIT_COUNT
	.align		4
        /*010c*/ 	.byte	0x02, 0x4a
	.zero		1
	.zero		1


	//----- nvinfo : EIATTR_EXIT_INSTR_OFFSETS
	.align		4
        /*0110*/ 	.byte	0x04, 0x1c
        /*0112*/ 	.short	(.L_724 - .L_723)


	//   ....[0]....
.L_723:
        /*0114*/ 	.word	0x00000090


	//   ....[1]....
        /*0118*/ 	.word	0x000097b0


	//----- nvinfo : EIATTR_CRS_STACK_SIZE
	.align		4
.L_724:
        /*011c*/ 	.byte	0x04, 0x1e
        /*011e*/ 	.short	(.L_726 - .L_725)
.L_725:
        /*0120*/ 	.word	0x00000000


	//----- nvinfo : EIATTR_CBANK_PARAM_SIZE
	.align		4
.L_726:
        /*0124*/ 	.byte	0x03, 0x19
        /*0126*/ 	.short	0x0280


	//----- nvinfo : EIATTR_PARAM_CBANK
	.align		4
        /*0128*/ 	.byte	0x04, 0x0a
        /*012a*/ 	.short	(.L_728 - .L_727)
	.align		4
.L_727:
        /*012c*/ 	.word	index@(.nv.constant0._ZN5flash44flash_bwd_dq_dk_dv_loop_seqk_parallel_kernelI23Flash_bwd_kernel_traitsILi32ELi128ELi128ELi8ELi4ELi4ELi4ELb0ELb0EN7cutlass10bfloat16_tE19Flash_kernel_traitsILi32ELi128ELi128ELi8ES3_EELb0ELb0ELb1ELb0ELb0ELb1ELb1EEEvNS_16Flash_bwd_paramsE)
        /*0130*/ 	.short	0x0380
        /*0132*/ 	.short	0x0280


	//----- nvinfo : EIATTR_SW_WAR
	.align		4
.L_728:
        /*0134*/ 	.byte	0x04, 0x36
        /*0136*/ 	.short	(.L_730 - .L_729)
.L_729:
        /*0138*/ 	.word	0x00000008
.L_730:


//--------------------- .nv.info._ZN5flash44flash_bwd_dq_dk_dv_loop_seqk_parallel_kernelI23Flash_bwd_kernel_traitsILi32ELi128ELi128ELi8ELi4ELi4ELi4ELb0ELb0EN7cutlass10bfloat16_tE19Flash_kernel_traitsILi32ELi128ELi128ELi8ES3_EELb1ELb0ELb1ELb1ELb0ELb0ELb0EEEvNS_16Flash_bwd_paramsE --------------------------
	.section	.nv.info._ZN5flash44flash_bwd_dq_dk_dv_loop_seqk_parallel_kernelI23Flash_bwd_kernel_traitsILi32ELi128ELi128ELi8ELi4ELi4ELi4ELb0ELb0EN7cutlass10bfloat16_tE19Flash_kernel_traitsILi32ELi128ELi128ELi8ES3_EELb1ELb0ELb1ELb1ELb0ELb0ELb0EEEvNS_16Flash_bwd_paramsE,"",@"SHT_CUDA_INFO"
	.sectionflags	@""
	.align	4


	//----- nvinfo : EIATTR_CUDA_API_VERSION
	.align		4
        /*0000*/ 	.byte	0x04, 0x37
        /*0002*/ 	.short	(.L_732 - .L_731)
.L_731:
        /*0004*/ 	.word	0x00000082


	//----- nvinfo : EIATTR_KPARAM_INFO
	.align		4
.L_732:
        /*0008*/ 	.byte	0x04, 0x17
        /*000a*/ 	.short	(.L_734 - .L_733)
.L_733:
        /*000c*/ 	.word	0x00000000
        /*0010*/ 	.short	0x0000
        /*0012*/ 	.short	0x0000
        /*0014*/ 	.byte	0x00, 0xf0, 0x01, 0x0a


	//----- nvinfo : EIATTR_SPARSE_MMA_MASK
	.align		4
.L_734:
        /*0018*/ 	.byte	0x03, 0x50
        /*001a*/ 	.short	0x0000


	//----- nvinfo : EIATTR_MAXREG_COUNT
	.align		4
        /*001c*/ 	.byte	0x03, 0x1b
        /*001e*/ 	.short	0x00ff


	//----- nvinfo : EIATTR_NUM_BARRIERS
	.align		4
        /*0020*/ 	.byte	0x02, 0x4c
        /*0022*/ 	.byte	0x01
	.zero		1


	//----- nvinfo : EIATTR_MERCURY_ISA_VERSION
	.align		4
        /*0024*/ 	.byte	0x03, 0x5f
        /*0026*/ 	.short	0x0101


	//----- nvinfo : EIATTR_VRC_CTA_INIT_COUNT
	.align		4
        /*0028*/ 	.byte	0x02, 0x4a
	.zero		1
	.zero		1


	//----- nvinfo : EIATTR_EXIT_INSTR_OFFSETS
	.align		4
        /*002c*/ 	.byte	0x04, 0x1c
        /*002e*/ 	.short	(.L_736 - .L_735)


	//   ....[0]....
.L_735:
        /*0030*/ 	.word	0x00000080


	//   ....[1]....
        /*0034*/ 	.word	0x0000a620


	//----- nvinfo : EIATTR_CRS_STACK_SIZE
	.align		4
.L_736:
        /*0038*/ 	.byte	0x04, 0x1e
        /*003a*/ 	.short	(.L_738 - .L_737)
.L_737:
        /*003c*/ 	.word	0x00000000


	//----- nvinfo : EIATTR_CBANK_PARAM_SIZE
	.align		4
.L_738:
        /*0040*/ 	.byte	0x03, 0x19
        /*0042*/ 	.short	0x0280


	//----- nvinfo : EIATTR_PARAM_CBANK
	.align		4
        /*0044*/ 	.byte	0x04, 0x0a
        /*0046*/ 	.short	(.L_740 - .L_739)
	.align		4
.L_739:
        /*0048*/ 	.word	index@(.nv.constant0._ZN5flash44flash_bwd_dq_dk_dv_loop_seqk_parallel_kernelI23Flash_bwd_kernel_traitsILi32ELi128ELi128ELi8ELi4ELi4ELi4ELb0ELb0EN7cutlass10bfloat16_tE19Flash_kernel_traitsILi32ELi128ELi128ELi8ES3_EELb1ELb0ELb1ELb1ELb0ELb0ELb0EEEvNS_16Flash_bwd_paramsE)
        /*004c*/ 	.short	0x0380
        /*004e*/ 	.short	0x0280


	//----- nvinfo : EIATTR_SW_WAR
	.align		4
.L_740:
        /*0050*/ 	.byte	0x04, 0x36
        /*0052*/ 	.short	(.L_742 - .L_741)
.L_741:
        /*0054*/ 	.word	0x00000008
.L_742:


//--------------------- .nv.info._ZN5flash44flash_bwd_dq_dk_dv_loop_seqk_parallel_kernelI23Flash_bwd_kernel_traitsILi32ELi128ELi128ELi8ELi4ELi4ELi4ELb0ELb0EN7cutlass10bfloat16_tE19Flash_kernel_traitsILi32ELi128ELi128ELi8ES3_EELb0ELb0ELb1ELb1ELb0ELb0ELb1EEEvNS_16Flash_bwd_paramsE --------------------------
	.section	.nv.info._ZN5flash44flash_bwd_dq_dk_dv_loop_seqk_parallel_kernelI23Flash_bwd_kernel_traitsILi32ELi128ELi128ELi8ELi4ELi4ELi4ELb0ELb0EN7cutlass10bfloat16_tE19Flash_kernel_traitsILi32ELi128ELi128ELi8ES3_EELb0ELb0ELb1ELb1ELb0ELb0ELb1EEEvNS_16Flash_bwd_paramsE,"",@"SHT_CUDA_INFO"
	.sectionflags	@""
	.align	4


	//----- nvinfo : EIATTR_CUDA_API_VERSION
	.align		4
        /*0000*/ 	.byte	0x04, 0x37
        /*0002*/ 	.short	(.L_744 - .L_743)
.L_743:
        /*0004*/ 	.word	0x00000082


	//----- nvinfo : EIATTR_KPARAM_INFO
	.align		4
.L_744:
        /*0008*/ 	.byte	0x04, 0x17
        /*000a*/ 	.short	(.L_746 - .L_745)
.L_745:
        /*000c*/ 	.word	0x00000000
        /*0010*/ 	.short	0x0000
        /*0012*/ 	.short	0x0000
        /*0014*/ 	.byte	0x00, 0xf0, 0x01, 0x0a


	//----- nvinfo : EIATTR_SPARSE_MMA_MASK
	.align		4
.L_746:
        /*0018*/ 	.byte	0x03, 0x50
        /*001a*/ 	.short	0x0000


	//----- nvinfo : EIATTR_MAXREG_COUNT
	.align		4
        /*001c*/ 	.byte	0x03, 0x1b
        /*001e*/ 	.short	0x00ff


	//----- nvinfo : EIATTR_NUM_BARRIERS
	.align		4
        /*0020*/ 	.byte	0x02, 0x4c
        /*0022*/ 	.byte	0x01
	.zero		1


	//----- nvinfo : EIATTR_ANNOTATIONS
	.align		4
        /*0024*/ 	.byte	0x04, 0x55
        /*0026*/ 	.short	(.L_748 - .L_747)


	//   ....[0]....
.L_747:
        /* <DEDUP_REMOVED lines=17> */


	//----- nvinfo : EIATTR_MERCURY_ISA_VERSION
	.align		4
.L_748:
        /*0128*/ 	.byte	0x03, 0x5f
        /*012a*/ 	.short	0x0101


	//----- nvinfo : EIATTR_VRC_CTA_INIT_COUNT
	.align		4
        /*012c*/ 	.byte	0x02, 0x4a
	.zero		1
	.zero		1


	//----- nvinfo : EIATTR_EXIT_INSTR_OFFSETS
	.align		4
        /*0130*/ 	.byte	0x04, 0x1c
        /*0132*/ 	.short	(.L_750 - .L_749)


	//   ....[0]....
.L_749:
        /*0134*/ 	.word	0x00000090


	//   ....[1]....
        /*0138*/ 	.word	0x0000a6c0


	//----- nvinfo : EIATTR_CRS_STACK_SIZE
	.align		4
.L_750:
        /*013c*/ 	.byte	0x04, 0x1e
        /*013e*/ 	.short	(.L_752 - .L_751)
.L_751:
        /*0140*/ 	.word	0x00000000


	//----- nvinfo : EIATTR_CBANK_PARAM_SIZE
	.align		4
.L_752:
        /*0144*/ 	.byte	0x03, 0x19
        /*0146*/ 	.short	0x0280


	//----- nvinfo : EIATTR_PARAM_CBANK
	.align		4
        /*0148*/ 	.byte	0x04, 0x0a
        /*014a*/ 	.short	(.L_754 - .L_753)
	.align		4
.L_753:
        /*014c*/ 	.word	index@(.nv.constant0._ZN5flash44flash_bwd_dq_dk_dv_loop_seqk_parallel_kernelI23Flash_bwd_kernel_traitsILi32ELi128ELi128ELi8ELi4ELi4ELi4ELb0ELb0EN7cutlass10bfloat16_tE19Flash_kernel_traitsILi32ELi128ELi128ELi8ES3_EELb0ELb0ELb1ELb1ELb0ELb0ELb1EEEvNS_16Flash_bwd_paramsE)
        /*0150*/ 	.short	0x0380
        /*0152*/ 	.short	0x0280


	//----- nvinfo : EIATTR_SW_WAR
	.align		4
.L_754:
        /*0154*/ 	.byte	0x04, 0x36
        /*0156*/ 	.short	(.L_756 - .L_755)
.L_755:
        /*0158*/ 	.word	0x00000008
.L_756:


//--------------------- .nv.info._ZN5flash25flash_bwd_dot_do_o_kernelILb0E23Flash_bwd_kernel_traitsILi32ELi128ELi128ELi8ELi4ELi4ELi4ELb0ELb0EN7cutlass10bfloat16_tE19Flash_kernel_traitsILi32ELi128ELi128ELi8ES3_EEEEvNS_16Flash_bwd_paramsE --------------------------
	.section	.nv.info._ZN5flash25flash_bwd_dot_do_o_kernelILb0E23Flash_bwd_kernel_traitsILi32ELi128ELi128ELi8ELi4ELi4ELi4ELb0ELb0EN7cutlass10bfloat16_tE19Flash_kernel_traitsILi32ELi128ELi128ELi8ES3_EEEEvNS_16Flash_bwd_paramsE,"",@"SHT_CUDA_INFO"
	.sectionflags	@""
	.align	4


	//----- nvinfo : EIATTR_CUDA_API_VERSION
	.align		4
        /*0000*/ 	.byte	0x04, 0x37
        /*0002*/ 	.short	(.L_758 - .L_757)
.L_757:
        /*0004*/ 	.word	0x00000082


	//----- nvinfo : EIATTR_KPARAM_INFO
	.align		4
.L_758:
        /*0008*/ 	.byte	0x04, 0x17
        /*000a*/ 	.short	(.L_760 - .L_759)
.L_759:
        /*000c*/ 	.word	0x00000000
        /*0010*/ 	.short	0x0000
        /*0012*/ 	.short	0x0000
        /*0014*/ 	.byte	0x00, 0xf0, 0x01, 0x0a


	//----- nvinfo : EIATTR_SPARSE_MMA_MASK
	.align		4
.L_760:
        /*0018*/ 	.byte	0x03, 0x50
        /*001a*/ 	.short	0x0000


	//----- nvinfo : EIATTR_MAXREG_COUNT
	.align		4
        /*001c*/ 	.byte	0x03, 0x1b
        /*001e*/ 	.short	0x00ff


	//----- nvinfo : EIATTR_MERCURY_ISA_VERSION
	.align		4
        /*0020*/ 	.byte	0x03, 0x5f
        /*0022*/ 	.short	0x0101


	//----- nvinfo : EIATTR_COOP_GROUP_MASK_REGIDS
	.align		4
        /*0024*/ 	.byte	0x04, 0x29
        /*0026*/ 	.short	(.L_762 - .L_761)


	//   ....[0]....
.L_761:
        /*0028*/ 	.word	0xffffffff


	//   ....[1]....
        /*002c*/ 	.word	0xffffffff


	//   ....[2]....
        /*0030*/ 	.word	0xffffffff


	//   ....[3]....
        /*0034*/ 	.word	0xffffffff


	//----- nvinfo : EIATTR_COOP_GROUP_INSTR_OFFSETS
	.align		4
.L_762:
        /*0038*/ 	.byte	0x04, 0x28
        /*003a*/ 	.short	(.L_764 - .L_763)


	//   ....[0]....
.L_763:
        /*003c*/ 	.word	0x00000b20


	//   ....[1]....
        /*0040*/ 	.word	0x00000b40


	//   ....[2]....
        /*0044*/ 	.word	0x00000b60


	//   ....[3]....
        /*0048*/ 	.word	0x00000b80


	//----- nvinfo : EIATTR_VRC_CTA_INIT_COUNT
	.align		4
.L_764:
        /*004c*/ 	.byte	0x02, 0x4a
	.zero		1
	.zero		1


	//----- nvinfo : EIATTR_EXIT_INSTR_OFFSETS
	.align		4
        /*0050*/ 	.byte	0x04, 0x1c
        /*0052*/ 	.short	(.L_766 - .L_765)


	//   ....[0]....
.L_765:
        /*0054*/ 	.word	0x00000140


	//   ....[1]....
        /*0058*/ 	.word	0x00000c20


	//   ....[2]....
        /*005c*/ 	.word	0x00000c40


	//----- nvinfo : EIATTR_CBANK_PARAM_SIZE
	.align		4
.L_766:
        /*0060*/ 	.byte	0x03, 0x19
        /*0062*/ 	.short	0x0280


	//----- nvinfo : EIATTR_PARAM_CBANK
	.align		4
        /*0064*/ 	.byte	0x04, 0x0a
        /*0066*/ 	.short	(.L_768 - .L_767)
	.align		4
.L_767:
        /*0068*/ 	.word	index@(.nv.constant0._ZN5flash25flash_bwd_dot_do_o_kernelILb0E23Flash_bwd_kernel_traitsILi32ELi128ELi128ELi8ELi4ELi4ELi4ELb0ELb0EN7cutlass10bfloat16_tE19Flash_kernel_traitsILi32ELi128ELi128ELi8ES3_EEEEvNS_16Flash_bwd_paramsE)
        /*006c*/ 	.short	0x0380
        /*006e*/ 	.short	0x0280


	//----- nvinfo : EIATTR_SW_WAR
	.align		4
.L_768:
        /*0070*/ 	.byte	0x04, 0x36
        /*0072*/ 	.short	(.L_770 - .L_769)
.L_769:
        /*0074*/ 	.word	0x00000008
.L_770:


//--------------------- .nv.info._ZN5flash25flash_bwd_dot_do_o_kernelILb1E23Flash_bwd_kernel_traitsILi32ELi128ELi128ELi8ELi4ELi4ELi4ELb0ELb0EN7cutlass10bfloat16_tE19Flash_kernel_traitsILi32ELi128ELi128ELi8ES3_EEEEvNS_16Flash_bwd_paramsE --------------------------
	.section	.nv.info._ZN5flash25flash_bwd_dot_do_o_kernelILb1E23Flash_bwd_kernel_traitsILi32ELi128ELi128ELi8ELi4ELi4ELi4ELb0ELb0EN7cutlass10bfloat16_tE19Flash_kernel_traitsILi32ELi128ELi128ELi8ES3_EEEEvNS_16Flash_bwd_paramsE,"",@"SHT_CUDA_INFO"
	.sectionflags	@""
	.align	4


	//----- nvinfo : EIATTR_CUDA_API_VERSION
	.align		4
        /*0000*/ 	.byte	0x04, 0x37
        /*0002*/ 	.short	(.L_772 - .L_771)
.L_771:
        /*0004*/ 	.word	0x00000082


	//----- nvinfo : EIATTR_KPARAM_INFO
	.align		4
.L_772:
        /*0008*/ 	.byte	0x04, 0x17
        /*000a*/ 	.short	(.L_774 - .L_773)
.L_773:
        /*000c*/ 	.word	0x00000000
        /*0010*/ 	.short	0x0000
        /*0012*/ 	.short	0x0000
        /*0014*/ 	.byte	0x00, 0xf0, 0x01, 0x0a


	//----- nvinfo : EIATTR_SPARSE_MMA_MASK
	.align		4
.L_774:
        /*0018*/ 	.byte	0x03, 0x50
        /*001a*/ 	.short	0x0000


	//----- nvinfo : EIATTR_MAXREG_COUNT
	.align		4
        /*001c*/ 	.byte	0x03, 0x1b
        /*001e*/ 	.short	0x00ff


	//----- nvinfo : EIATTR_MERCURY_ISA_VERSION
	.align		4
        /*0020*/ 	.byte	0x03, 0x5f
        /*0022*/ 	.short	0x0101


	//----- nvinfo : EIATTR_COOP_GROUP_MASK_REGIDS
	.align		4
        /*0024*/ 	.byte	0x04, 0x29
        /*0026*/ 	.short	(.L_776 - .L_775)


	//   ....[0]....
.L_775:
        /*0028*/ 	.word	0xffffffff


	//   ....[1]....
        /*002c*/ 	.word	0xffffffff


	//   ....[2]....
        /*0030*/ 	.word	0xffffffff


	//   ....[3]....
        /*0034*/ 	.word	0xffffffff


	//----- nvinfo : EIATTR_COOP_GROUP_INSTR_OFFSETS
	.align		4
.L_776:
        /*0038*/ 	.byte	0x04, 0x28
        /*003a*/ 	.short	(.L_778 - .L_777)


	//   ....[0]....
.L_777:
        /*003c*/ 	.word	0x00000cf0


	//   ....[1]....
        /*0040*/ 	.word	0x00000d10


	//   ....[2]....
        /*0044*/ 	.word	0x00000e10


	//   ....[3]....
        /*0048*/ 	.word	0x00000e40


	//----- nvinfo : EIATTR_VRC_CTA_INIT_COUNT
	.align		4
.L_778:
        /*004c*/ 	.byte	0x02, 0x4a
	.zero		1
	.zero		1


	//----- nvinfo : EIATTR_EXIT_INSTR_OFFSETS
	.align		4
        /*0050*/ 	.byte	0x04, 0x1c
        /*0052*/ 	.short	(.L_780 - .L_779)


	//   ....[0]....
.L_779:
        /*0054*/ 	.word	0x00000140


	//   ....[1]....
        /*0058*/ 	.word	0x00000f70


	//----- nvinfo : EIATTR_CBANK_PARAM_SIZE
	.align		4
.L_780:
        /*005c*/ 	.byte	0x03, 0x19
        /*005e*/ 	.short	0x0280


	//----- nvinfo : EIATTR_PARAM_CBANK
	.align		4
        /*0060*/ 	.byte	0x04, 0x0a
        /*0062*/ 	.short	(.L_782 - .L_781)
	.align		4
.L_781:
        /*0064*/ 	.word	index@(.nv.constant0._ZN5flash25flash_bwd_dot_do_o_kernelILb1E23Flash_bwd_kernel_traitsILi32ELi128ELi128ELi8ELi4ELi4ELi4ELb0ELb0EN7cutlass10bfloat16_tE19Flash_kernel_traitsILi32ELi128ELi128ELi8ES3_EEEEvNS_16Flash_bwd_paramsE)
        /*0068*/ 	.short	0x0380
        /*006a*/ 	.short	0x0280


	//----- nvinfo : EIATTR_SW_WAR
	.align		4
.L_782:
        /*006c*/ 	.byte	0x04, 0x36
        /*006e*/ 	.short	(.L_784 - .L_783)
.L_783:
        /*0070*/ 	.word	0x00000008
.L_784:


//--------------------- .nv.callgraph             --------------------------
	.section	.nv.callgraph,"",@"SHT_CUDA_CALLGRAPH"
	.align	4
	.sectionentsize	8
	.align		4
        /*0000*/ 	.word	0x00000000
	.align		4
        /*0004*/ 	.word	0xffffffff
	.align		4
        /*0008*/ 	.word	0x00000000
	.align		4
        /*000c*/ 	.word	0xfffffffe
	.align		4
        /*0010*/ 	.word	0x00000000
	.align		4
        /*0014*/ 	.word	0xfffffffd
	.align		4
        /*0018*/ 	.word	0x00000000
	.align		4
        /*001c*/ 	.word	0xfffffffc


//--------------------- .nv.constant4             --------------------------
	.section	.nv.constant4,"a",@progbits
	.align	8
	.align		8
.nv.constant4:
        /*0000*/ 	.dword	_ZN65_INTERNAL_e8a190e6_29_flash_bwd_hdim32_bf16_sm80_cu_a6473388_26974cuda3std3__45__cpo5beginE
	.align		8
        /*0008*/ 	.dword	_ZN65_INTERNAL_e8a190e6_29_flash_bwd_hdim32_bf16_sm80_cu_a6473388_26974cuda3std3__45__cpo3endE
	.align		8
        /*0010*/ 	.dword	_ZN65_INTERNAL_e8a190e6_29_flash_bwd_hdim32_bf16_sm80_cu_a6473388_26974cuda3std3__45__cpo6cbeginE
	.align		8
        /*0018*/ 	.dword	_ZN65_INTERNAL_e8a190e6_29_flash_bwd_hdim32_bf16_sm80_cu_a6473388_26974cuda3std3__45__cpo4cendE
	.align		8
        /*0020*/ 	.dword	_ZN65_INTERNAL_e8a190e6_29_flash_bwd_hdim32_bf16_sm80_cu_a6473388_26974cuda3std3__467_GLOBAL__N__e8a190e6_29_flash_bwd_hdim32_bf16_sm80_cu_a6473388_26976ignoreE
	.align		8
        /*0028*/ 	.dword	_ZN65_INTERNAL_e8a190e6_29_flash_bwd_hdim32_bf16_sm80_cu_a6473388_26974cuda3std3__419piecewise_constructE
	.align		8
        /*0030*/ 	.dword	_ZN65_INTERNAL_e8a190e6_29_flash_bwd_hdim32_bf16_sm80_cu_a6473388_26974cuda3std3__48in_placeE
	.align		8
        /*0038*/ 	.dword	_ZN65_INTERNAL_e8a190e6_29_flash_bwd_hdim32_bf16_sm80_cu_a6473388_26974cuda3std6ranges3__45__cpo4swapE
	.align		8
        /*0040*/ 	.dword	_ZN65_INTERNAL_e8a190e6_29_flash_bwd_hdim32_bf16_sm80_cu_a6473388_26974cuda3std6ranges3__45__cpo9iter_moveE
	.align		8
        /*0048*/ 	.dword	_ZN65_INTERNAL_e8a190e6_29_flash_bwd_hdim32_bf16_sm80_cu_a6473388_26974cute7productE
	.align		8
        /*0050*/ 	.dword	_ZN65_INTERNAL_e8a190e6_29_flash_bwd_hdim32_bf16_sm80_cu_a6473388_26974cute1_E


//--------------------- .text._ZN5flash44flash_bwd_dq_dk_dv_loop_seqk_parallel_kernelI23Flash_bwd_kernel_traitsILi32ELi128ELi128ELi8ELi4ELi4ELi4ELb1ELb0EN7cutlass10bfloat16_tE19Flash_kernel_traitsILi32ELi128ELi128ELi8ES3_EELb0ELb0ELb0ELb0ELb0ELb1ELb0EEEvNS_16Flash_bwd_paramsE --------------------------
	.section	.text._ZN5flash44flash_bwd_dq_dk_dv_loop_seqk_parallel_kernelI23Flash_bwd_kernel_traitsILi32ELi128ELi128ELi8ELi4ELi4ELi4ELb1ELb0EN7cutlass10bfloat16_tE19Flash_kernel_traitsILi32ELi128ELi128ELi8ES3_EELb0ELb0ELb0ELb0ELb0ELb1ELb0EEEvNS_16Flash_bwd_paramsE,"ax",@progbits
	.align	128
        .global         _ZN5flash44flash_bwd_dq_dk_dv_loop_seqk_parallel_kernelI23Flash_bwd_kernel_traitsILi32ELi128ELi128ELi8ELi4ELi4ELi4ELb1ELb0EN7cutlass10bfloat16_tE19Flash_kernel_traitsILi32ELi128ELi128ELi8ES3_EELb0ELb0ELb0ELb0ELb0ELb1ELb0EEEvNS_16Flash_bwd_paramsE
        .type           _ZN5flash44flash_bwd_dq_dk_dv_loop_seqk_parallel_kernelI23Flash_bwd_kernel_traitsILi32ELi128ELi128ELi8ELi4ELi4ELi4ELb1ELb0EN7cutlass10bfloat16_tE19Flash_kernel_traitsILi32ELi128ELi128ELi8ES3_EELb0ELb0ELb0ELb0ELb0ELb1ELb0EEEvNS_16Flash_bwd_paramsE,@function
        .size           _ZN5flash44flash_bwd_dq_dk_dv_loop_seqk_parallel_kernelI23Flash_bwd_kernel_traitsILi32ELi128ELi128ELi8ELi4ELi4ELi4ELb1ELb0EN7cutlass10bfloat16_tE19Flash_kernel_traitsILi32ELi128ELi128ELi8ES3_EELb0ELb0ELb0ELb0ELb0ELb1ELb0EEEvNS_16Flash_bwd_paramsE,(.L_x_1577 - _ZN5flash44flash_bwd_dq_dk_dv_loop_seqk_parallel_kernelI23Flash_bwd_kernel_traitsILi32ELi128ELi128ELi8ELi4ELi4ELi4ELb1ELb0EN7cutlass10bfloat16_tE19Flash_kernel_traitsILi32ELi128ELi128ELi8ES3_EELb0ELb0ELb0ELb0ELb0ELb1ELb0EEEvNS_16Flash_bwd_paramsE)
        .other          _ZN5flash44flash_bwd_dq_dk_dv_loop_seqk_parallel_kernelI23Flash_bwd_kernel_traitsILi32ELi128ELi128ELi8ELi4ELi4ELi4ELb1ELb0EN7cutlass10bfloat16_tE19Flash_kernel_traitsILi32ELi128ELi128ELi8ES3_EELb0ELb0ELb0ELb0ELb0ELb1ELb0EEEvNS_16Flash_bwd_paramsE,@"STO_CUDA_ENTRY STV_DEFAULT"
_ZN5flash44flash_bwd_dq_dk_dv_loop_seqk_parallel_kernelI23Flash_bwd_kernel_traitsILi32ELi128ELi128ELi8ELi4ELi4ELi4ELb1ELb0EN7cutlass10bfloat16_tE19Flash_kernel_traitsILi32ELi128ELi128ELi8ES3_EELb0ELb0ELb0ELb0ELb0ELb1ELb0EEEvNS_16Flash_bwd_paramsE:
.text._ZN5flash44flash_bwd_dq_dk_dv_loop_seqk_parallel_kernelI23Flash_bwd_kernel_traitsILi32ELi128ELi128ELi8ELi4ELi4ELi4ELb1ELb0EN7cutlass10bfloat16_tE19Flash_kernel_traitsILi32ELi128ELi128ELi8ES3_EELb0ELb0ELb0ELb0ELb0ELb1ELb0EEEvNS_16Flash_bwd_paramsE:
[----:B------:R-:W1:Y:S08]  /*0000*/  LDC R1, c[0x0][0x37c] ;  /* 0x0000df00ff017b82 */ /* 0x000e700000000800 */
[----:B------:R-:W2:Y:S01]  /*0010*/  LDC R0, c[0x0][0x438] ;  /* 0x00010e00ff007b82 */ /* 0x000ea20000000800 */
[----:B-1----:R-:W-:-:S07]  /*0020*/  VIADD R1, R1, 0xfffffff8 ;  /* 0xfffffff801017836 */ /* 0x002fce0000000000 */
[----:B------:R-:W1:Y:S01]  /*0030*/  S2UR UR11, SR_CTAID.X ;  /* 0x00000000000b79c3 */ /* 0x000e620000002500 */
[----:B--2---:R-:W-:-:S05]  /*0040*/  VIADD R0, R0, 0x7f ;  /* 0x0000007f00007836 */ /* 0x004fca0000000000 */
[----:B------:R-:W-:-:S04]  /*0050*/  SHF.R.S32.HI R2, RZ, 0x1f, R0 ;  /* 0x0000001fff027819 */ /* 0x000fc80000011400 */
[----:B------:R-:W-:-:S04]  /*0060*/  LEA.HI R0, R2, R0, RZ, 0x7 ;  /* 0x0000000002007211 */ /* 0x000fc800078f38ff */
[----:B------:R-:W-:-:S04]  /*0070*/  SHF.R.S32.HI R0, RZ, 0x7, R0 ;  /* 0x00000007ff007819 */ /* 0x000fc80000011400 */
[----:B-1----:R-:W-:-:S13]  /*0080*/  ISETP.LE.AND P0, PT, R0, UR11, PT ;  /* 0x0000000b00007c0c */ /* 0x002fda000bf03270 */
[----:B------:R-:W-:Y:S05]  /*0090*/  @P0 EXIT ;  /* 0x000000000000094d */ /* 0x000fea0003800000 */
[----:B------:R-:W1:Y:S01]  /*00a0*/  S2R R149, SR_TID.X ;  /* 0x0000000000957919 */ /* 0x000e620000002100 */
[----:B------:R-:W2:Y:S01]  /*00b0*/  S2UR UR5, SR_CgaCtaId ;  /* 0x00000000000579c3 */ /* 0x000ea20000008800 */
[----:B------:R-:W-:Y:S01]  /*00c0*/  UMOV UR4, 0x400 ;  /* 0x0000040000047882 */ /* 0x000fe20000000000 */
[----:B------:R-:W3:Y:S01]  /*00d0*/  LDCU UR10, c[0x0][0x438] ;  /* 0x00008700ff0a77ac */ /* 0x000ee20008000800 */
[----:B------:R-:W-:Y:S02]  /*00e0*/  IMAD.U32 R252, RZ, RZ, UR11 ;  /* 0x0000000bfffc7e24 */ /* 0x000fe4000f8e00ff */
[----:B------:R-:W-:Y:S01]  /*00f0*/  IMAD.MOV.U32 R157, RZ, RZ, 0x20 ;  /* 0x00000020ff9d7424 */ /* 0x000fe200078e00ff */
[----:B------:R-:W-:Y:S01]  /*0100*/  UMOV UR12, 0x400 ;  /* 0x00000400000c7882 */ /* 0x000fe20000000000 */
[----:B------:R-:W4:Y:S01]  /*0110*/  LDCU.64 UR24, c[0x0][0x358] ;  /* 0x00006b00ff1877ac */ /* 0x000f220008000a00 */
[----:B------:R-:W5:Y:S01]  /*0120*/  S2UR UR26, SR_CgaCtaId ;  /* 0x00000000001a79c3 */ /* 0x000f620000008800 */
[----:B------:R-:W1:Y:S01]  /*0130*/  LDCU.64 UR8, c[0x0][0x460] ;  /* 0x00008c00ff0877ac */ /* 0x000e620008000a00 */
[----:B------:R-:W1:Y:S06]  /*0140*/  LDCU.64 UR6, c[0x0][0x470] ;  /* 0x00008e00ff0677ac */ /* 0x000e6c0008000a00 */
[----:B------:R-:W3:Y:S01]  /*0150*/  S2UR UR23, SR_CTAID.X ;  /* 0x00000000001779c3 */ /* 0x000ee20000002500 */
[----:B------:R-:W-:-:S07]  /*0160*/  UMOV UR27, URZ ;  /* 0x000000ff001b7c82 */ /* 0x000fce0008000000 */
[----:B------:R-:W3:Y:S01]  /*0170*/  S2UR UR22, SR_CTAID.Y ;  /* 0x00000000001679c3 */ /* 0x000ee20000002600 */
[----:B--2---:R-:W-:-:S04]  /*0180*/  ULEA UR5, UR5, UR4, 0x18 ;  /* 0x0000000405057291 */ /* 0x004fc8000f8ec0ff */
[----:B------:R-:W-:Y:S01]  /*0190*/  UIADD3 UR11, UPT, UPT, UR5, 0x10000, URZ ;  /* 0x00010000050b7890 */ /* 0x000fe2000fffe0ff */
[C---:B-1----:R-:W-:Y:S01]  /*01a0*/  IMAD.SHL.U32 R5, R149.reuse, 0x10, RZ ;  /* 0x0000001095057824 */ /* 0x042fe200078e00ff */
[----:B------:R-:W-:Y:S01]  /*01b0*/  SHF.R.U32.HI R6, RZ, 0x4, R149 ;  /* 0x00000004ff067819 */ /* 0x000fe20000011695 */
[C---:B------:R-:W-:Y:S01]  /*01c0*/  IMAD.SHL.U32 R0, R149.reuse, 0x2, RZ ;  /* 0x0000000295007824 */ /* 0x040fe200078e00ff */
[C---:B------:R-:W-:Y:S01]  /*01d0*/  LOP3.LUT P1, R3, R149.reuse, 0x10, RZ, 0xc0, !PT ;  /* 0x0000001095037812 */ /* 0x040fe2000782c0ff */
[----:B------:R-:W-:Y:S01]  /*01e0*/  IMAD.SHL.U32 R9, R149, 0x20, RZ ;  /* 0x0000002095097824 */ /* 0x000fe200078e00ff */
[----:B------:R-:W-:Y:S01]  /*01f0*/  LOP3.LUT R2, R5, 0x1c0, RZ, 0xc0, !PT ;  /* 0x000001c005027812 */ /* 0x000fe200078ec0ff */
[C---:B------:R-:W-:Y:S01]  /*0200*/  IMAD.SHL.U32 R10, R149.reuse, 0x40, RZ ;  /* 0x00000040950a7824 */ /* 0x040fe200078e00ff */
[----:B------:R-:W-:Y:S01]  /*0210*/  LOP3.LUT R6, R6, 0x8, RZ, 0xc0, !PT ;  /* 0x0000000806067812 */ /* 0x000fe200078ec0ff */
[C---:B------:R-:W-:Y:S01]  /*0220*/  IMAD.SHL.U32 R8, R149.reuse, 0x4, RZ ;  /* 0x0000000495087824 */ /* 0x040fe200078e00ff */
[----:B------:R-:W-:Y:S01]  /*0230*/  LOP3.LUT R2, R2, 0x38, R0, 0xf8, !PT ;  /* 0x0000003802027812 */ /* 0x000fe200078ef800 */
[----:B------:R-:W-:Y:S01]  /*0240*/  IMAD.SHL.U32 R11, R149, 0x8, RZ ;  /* 0x00000008950b7824 */ /* 0x000fe200078e00ff */
[C---:B------:R-:W-:Y:S01]  /*0250*/  LOP3.LUT R4, R9.reuse, 0x20, RZ, 0xc0, !PT ;  /* 0x0000002009047812 */ /* 0x040fe200078ec0ff */
[----:B------:R-:W-:Y:S01]  /*0260*/  UIADD3 UR4, UPT, UPT, UR5, 0x8000, URZ ;  /* 0x0000800005047890 */ /* 0x000fe2000fffe0ff */
[----:B------:R-:W-:Y:S01]  /*0270*/  LOP3.LUT R0, R0, 0xe006, R10, 0xc8, !PT ;  /* 0x0000e00600007812 */ /* 0x000fe200078ec80a */
[----:B-----5:R-:W-:Y:S01]  /*0280*/  ULEA UR26, UR26, UR12, 0x18 ;  /* 0x0000000c1a1a7291 */ /* 0x020fe2000f8ec0ff */
[----:B------:R-:W-:-:S02]  /*0290*/  LOP3.LUT R7, R9, 0x120, RZ, 0xc0, !PT ;  /* 0x0000012009077812 */ /* 0x000fc400078ec0ff */
[----:B------:R-:W-:Y:S02]  /*02a0*/  LOP3.LUT R3, R6, R3, RZ, 0xfc, !PT ;  /* 0x0000000306037212 */ /* 0x000fe400078efcff */
[----:B------:R-:W-:Y:S02]  /*02b0*/  LOP3.LUT R4, R4, 0x3800, R5, 0xf8, !PT ;  /* 0x0000380004047812 */ /* 0x000fe400078ef805 */
[----:B------:R-:W-:Y:S02]  /*02c0*/  LOP3.LUT R0, R0, 0xc00, R9, 0xf8, !PT ;  /* 0x00000c0000007812 */ /* 0x000fe400078ef809 */
[----:B------:R-:W-:Y:S02]  /*02d0*/  LOP3.LUT R6, R7, 0x600, R5, 0xf8, !PT ;  /* 0x0000060007067812 */ /* 0x000fe400078ef805 */
[----:B------:R-:W-:Y:S02]  /*02e0*/  SHF.R.U32.HI R7, RZ, 0x1, R149 ;  /* 0x00000001ff077819 */ /* 0x000fe40000011695 */
[----:B------:R-:W-:-:S02]  /*02f0*/  LOP3.LUT R8, R8, 0x18, RZ, 0xc0, !PT ;  /* 0x0000001808087812 */ /* 0x000fc400078ec0ff */
[----:B------:R-:W-:Y:S02]  /*0300*/  LOP3.LUT R5, R4, 0x100, R5, 0xf8, !PT ;  /* 0x0000010004057812 */ /* 0x000fe400078ef805 */
[----:B------:R-:W-:Y:S02]  /*0310*/  LOP3.LUT R211, R0, R2, RZ, 0xfc, !PT ;  /* 0x0000000200d37212 */ /* 0x000fe400078efcff */
[----:B------:R-:W-:Y:S02]  /*0320*/  SHF.R.U32.HI R244, RZ, 0x2, R149 ;  /* 0x00000002fff47819 */ /* 0x000fe40000011695 */
[----:B------:R-:W-:Y:S02]  /*0330*/  LOP3.LUT R4, R7, 0x30, RZ, 0xc0, !PT ;  /* 0x0000003007047812 */ /* 0x000fe400078ec0ff */
[----:B------:R-:W-:Y:S02]  /*0340*/  LOP3.LUT R0, R10, 0x1c0, RZ, 0xc0, !PT ;  /* 0x000001c00a007812 */ /* 0x000fe400078ec0ff */
[----:B------:R-:W-:-:S02]  /*0350*/  LOP3.LUT R245, R11, 0xd8, RZ, 0xc0, !PT ;  /* 0x000000d80bf57812 */ /* 0x000fc400078ec0ff */
[----:B------:R-:W-:Y:S02]  /*0360*/  LOP3.LUT R155, R8, 0xc0, R9, 0xf8, !PT ;  /* 0x000000c0089b7812 */ /* 0x000fe400078ef809 */
[----:B------:R-:W-:Y:S02]  /*0370*/  LOP3.LUT R244, R4, 0x7, R244, 0xf8, !PT ;  /* 0x0000000704f47812 */ /* 0x000fe400078ef8f4 */
[----:B------:R-:W-:Y:S02]  /*0380*/  LOP3.LUT R0, R0, 0x38, R11, 0xf8, !PT ;  /* 0x0000003800007812 */ /* 0x000fe400078ef80b */
[----:B------:R-:W-:Y:S02]  /*0390*/  LOP3.LUT R151, R10, 0x200, RZ, 0xc0, !PT ;  /* 0x000002000a977812 */ /* 0x000fe400078ec0ff */
[C---:B------:R-:W-:Y:S02]  /*03a0*/  LOP3.LUT P3, RZ, R149.reuse, 0x2, RZ, 0xc0, !PT ;  /* 0x0000000295ff7812 */ /* 0x040fe4000786c0ff */
[----:B------:R-:W-:-:S02]  /*03b0*/  LOP3.LUT P0, RZ, R149, 0x4, RZ, 0xc0, !PT ;  /* 0x0000000495ff7812 */ /* 0x000fc4000780c0ff */
[----:B------:R-:W-:Y:S02]  /*03c0*/  LOP3.LUT P2, RZ, R149, 0x8, RZ, 0xc0, !PT ;  /* 0x0000000895ff7812 */ /* 0x000fe4000784c0ff */
[--C-:B------:R-:W-:Y:S02]  /*03d0*/  LOP3.LUT R245, R245, 0x18, R149.reuse, 0x78, !PT ;  /* 0x00000018f5f57812 */ /* 0x100fe400078e7895 */
[--C-:B------:R-:W-:Y:S02]  /*03e0*/  LOP3.LUT R4, R4, 0x8, R149.reuse, 0xf8, !PT ;  /* 0x0000000804047812 */ /* 0x100fe400078ef895 */
[C---:B------:R-:W-:Y:S02]  /*03f0*/  LOP3.LUT R149, R155.reuse, 0x8, R149, 0x78, !PT ;  /* 0x000000089b957812 */ /* 0x040fe400078e7895 */
[--C-:B------:R-:W-:Y:S02]  /*0400*/  LOP3.LUT R155, R155, 0x8, R7.reuse, 0x78, !PT ;  /* 0x000000089b9b7812 */ /* 0x100fe400078e7807 */
[----:B------:R-:W-:-:S02]  /*0410*/  LOP3.LUT R7, R0, 0x8, R7, 0x78, !PT ;  /* 0x0000000800077812 */ /* 0x000fc400078e7807 */
[--C-:B------:R-:W-:Y:S02]  /*0420*/  LOP3.LUT R151, R151, 0xc00, R9.reuse, 0xf8, !PT ;  /* 0x00000c0097977812 */ /* 0x100fe400078ef809 */
[----:B------:R-:W-:Y:S02]  /*0430*/  LOP3.LUT R2, R3, 0xc0, R9, 0xf8, !PT ;  /* 0x000000c003027812 */ /* 0x000fe400078ef809 */
[----:B------:R-:W-:Y:S02]  /*0440*/  LOP3.LUT R151, R151, R7, RZ, 0xfc, !PT ;  /* 0x0000000797977212 */ /* 0x000fe400078efcff */
[----:B------:R-:W-:Y:S02]  /*0450*/  LEA R211, R211, UR11, 0x1 ;  /* 0x0000000bd3d37c11 */ /* 0x000fe4000f8e08ff */
[----:B------:R-:W-:Y:S02]  /*0460*/  LEA R151, R151, UR4, 0x1 ;  /* 0x0000000497977c11 */ /* 0x000fe4000f8e08ff */
[----:B------:R-:W-:Y:S01]  /*0470*/  LOP3.LUT R0, R4, 0x1c0, R10, 0xf8, !PT ;  /* 0x000001c004007812 */ /* 0x000fe200078ef80a */
[----:B------:R-:W-:Y:S01]  /*0480*/  VIADD R204, R211, 0x40 ;  /* 0x00000040d3cc7836 */ /* 0x000fe20000000000 */
[----:B------:R-:W-:Y:S01]  /*0490*/  LOP3.LUT R2, R2, R8, RZ, 0x3c, !PT ;  /* 0x0000000802027212 */ /* 0x000fe200078e3cff */
[----:B------:R-:W-:Y:S01]  /*04a0*/  VIADD R152, R151, 0x40 ;  /* 0x0000004097987836 */ /* 0x000fe20000000000 */
[----:B------:R-:W-:Y:S01]  /*04b0*/  SEL R153, R157, 0xffffffe0, !P3 ;  /* 0xffffffe09d997807 */ /* 0x000fe20005800000 */
[----:B------:R-:W-:Y:S01]  /*04c0*/  @P1 VIADD R204, R211, 0xffffffc0 ;  /* 0xffffffc0d3cc1836 */ /* 0x000fe20000000000 */
[----:B------:R-:W-:Y:S01]  /*04d0*/  SEL R209, R157, 0xffffffe0, !P2 ;  /* 0xffffffe09dd17807 */ /* 0x000fe20005000000 */
[----:B------:R-:W-:Y:S01]  /*04e0*/  @P0 VIADD R152, R151, 0xffffffc0 ;  /* 0xffffffc097980836 */ /* 0x000fe20000000000 */
[----:B------:R-:W-:Y:S01]  /*04f0*/  LOP3.LUT R3, R10, 0x400, RZ, 0xc0, !PT ;  /* 0x000004000a037812 */ /* 0x000fe200078ec0ff */
[----:B------:R-:W-:Y:S01]  /*0500*/  IMAD.IADD R154, R153, 0x1, R151 ;  /* 0x00000001999a7824 */ /* 0x000fe200078e0297 */
[----:B------:R-:W-:Y:S01]  /*0510*/  LOP3.LUT R0, R0, 0x38, R11, 0x78, !PT ;  /* 0x0000003800007812 */ /* 0x000fe200078e780b */
[----:B------:R-:W-:Y:S01]  /*0520*/  IMAD.IADD R210, R211, 0x1, R209 ;  /* 0x00000001d3d27824 */ /* 0x000fe200078e02d1 */
[----:B------:R-:W-:Y:S01]  /*0530*/  LOP3.LUT R155, R6, R155, RZ, 0xfc, !PT ;  /* 0x0000009b069b7212 */ /* 0x000fe200078efcff */
[----:B---3--:R-:W-:Y:S01]  /*0540*/  IMAD.U32 R10, RZ, RZ, UR10 ;  /* 0x0000000aff0a7e24 */ /* 0x008fe2000f8e00ff */
[----:B------:R-:W-:Y:S01]  /*0550*/  LOP3.LUT R2, R2, 0x120, R9, 0xf8, !PT ;  /* 0x0000012002027812 */ /* 0x000fe200078ef809 */
[----:B------:R-:W-:Y:S01]  /*0560*/  IMAD R0, R0, 0x2, R3 ;  /* 0x0000000200007824 */ /* 0x000fe200078e0203 */
[----:B------:R-:W-:Y:S01]  /*0570*/  LOP3.LUT R245, R245, 0x1f20, R11, 0xf8, !PT ;  /* 0x00001f20f5f57812 */ /* 0x000fe200078ef80b */
[----:B------:R-:W-:Y:S01]  /*0580*/  IMAD.IADD R209, R209, 0x1, R204 ;  /* 0x00000001d1d17824 */ /* 0x000fe200078e02cc */
[----:B------:R-:W-:Y:S01]  /*0590*/  LOP3.LUT R149, R5, R149, RZ, 0xfc, !PT ;  /* 0x0000009505957212 */ /* 0x000fe200078efcff */
[----:B------:R-:W-:Y:S01]  /*05a0*/  IMAD.IADD R153, R153, 0x1, R152 ;  /* 0x0000000199997824 */ /* 0x000fe200078e0298 */
[----:B------:R-:W-:-:S02]  /*05b0*/  SEL R157, R157, 0xffffffe0, !P0 ;  /* 0xffffffe09d9d7807 */ /* 0x000fc40004000000 */
[----:B------:R-:W-:Y:S02]  /*05c0*/  LEA R245, R245, UR5, 0x1 ;  /* 0x00000005f5f57c11 */ /* 0x000fe4000f8e08ff */
[----:B------:R-:W-:Y:S02]  /*05d0*/  LEA R155, R155, UR5, 0x1 ;  /* 0x000000059b9b7c11 */ /* 0x000fe4000f8e08ff */
[----:B------:R-:W-:Y:S02]  /*05e0*/  LEA R2, R2, UR5, 0x1 ;  /* 0x0000000502027c11 */ /* 0x000fe4000f8e08ff */
[----:B------:R-:W-:Y:S01]  /*05f0*/  LEA R149, R149, UR4, 0x1 ;  /* 0x0000000495957c11 */ /* 0x000fe2000f8e08ff */
[----:B----4-:R-:W-:-:S06]  /*0600*/  UMOV UR4, URZ ;  /* 0x000000ff00047c82 */ /* 0x010fcc0008000000 */
.L_x_31:
[----:B------:R-:W1:Y:S01]  /*0610*/  S2R R39, SR_CTAID.Y ;  /* 0x0000000000277919 */ /* 0x000e620000002600 */
[----:B------:R-:W2:Y:S01]  /*0620*/  LDCU.64 UR10, c[0x0][0x478] ;  /* 0x00008f00ff0a77ac */ /* 0x000ea20008000a00 */
[----:B------:R-:W3:Y:S01]  /*0630*/  LDC.U8 R16, c[0x0][0x532] ;  /* 0x00014c80ff107b82 */ /* 0x000ee20000000000 */
[----:B------:R-:W-:Y:S01]  /*0640*/  ISETP.NE.U32.AND P0, PT, RZ, UR6, PT ;  /* 0x00000006ff007c0c */ /* 0x000fe2000bf05070 */
[----:B------:R-:W-:Y:S01]  /*0650*/  IMAD.MOV.U32 R248, RZ, RZ, RZ ;  /* 0x000000fffff87224 */ /* 0x000fe200078e00ff */
[----:B------:R-:W-:Y:S02]  /*0660*/  ISETP.NE.U32.AND P5, PT, RZ, UR8, PT ;  /* 0x00000008ff007c0c */ /* 0x000fe4000bfa5070 */
[----:B------:R-:W-:Y:S02]  /*0670*/  ISETP.NE.AND.EX P0, PT, RZ, UR7, PT, P0 ;  /* 0x00000007ff007c0c */ /* 0x000fe4000bf05300 */
[----:B------:R-:W-:Y:S01]  /*0680*/  ISETP.NE.AND.EX P5, PT, RZ, UR9, PT, P5 ;  /* 0x00000009ff007c0c */ /* 0x000fe2000bfa5350 */
[----:B------:R-:W4:Y:S08]  /*0690*/  LDC.64 R8, c[0x0][0x468] ;  /* 0x00011a00ff087b82 */ /* 0x000f300000000a00 */
[----:B------:R-:W4:Y:S01]  /*06a0*/  LDC.64 R14, c[0x0][0x460] ;  /* 0x00011800ff0e7b82 */ /* 0x000f220000000a00 */
[----:B--2---:R-:W-:-:S04]  /*06b0*/  ISETP.NE.U32.AND P2, PT, RZ, UR10, PT ;  /* 0x0000000aff007c0c */ /* 0x004fc8000bf45070 */
[----:B------:R-:W-:Y:S01]  /*06c0*/  ISETP.NE.AND.EX P2, PT, RZ, UR11, PT, P2 ;  /* 0x0000000bff007c0c */ /* 0x000fe2000bf45320 */
[----:B-1----:R-:W-:Y:S01]  /*06d0*/  IMAD.SHL.U32 R12, R39, 0x4, RZ ;  /* 0x00000004270c7824 */ /* 0x002fe200078e00ff */
[----:B------:R-:W-:-:S11]  /*06e0*/  SHF.R.U32.HI R13, RZ, 0x1e, R39 ;  /* 0x0000001eff0d7819 */ /* 0x000fd60000011627 */
[C---:B------:R-:W-:Y:S02]  /*06f0*/  @P2 IADD3 R4, P3, PT, R12.reuse, UR10, RZ ;  /* 0x0000000a0c042c10 */ /* 0x040fe4000ff7e0ff */
[----:B------:R-:W-:Y:S02]  /*0700*/  @P0 IADD3 R6, P1, PT, R12, UR6, RZ ;  /* 0x000000060c060c10 */ /* 0x000fe4000ff3e0ff */
[C---:B------:R-:W-:Y:S02]  /*0710*/  @P2 IADD3.X R5, PT, PT, R13.reuse, UR11, RZ, P3, !PT ;  /* 0x0000000b0d052c10 */ /* 0x040fe40009ffe4ff */
[----:B------:R-:W-:Y:S01]  /*0720*/  ISETP.NE.U32.AND P3, PT, RZ, UR8, PT ;  /* 0x00000008ff007c0c */ /* 0x000fe2000bf65070 */
[----:B------:R-:W-:Y:S01]  /*0730*/  IMAD.MOV.U32 R3, RZ, RZ, -0x1 ;  /* 0xffffffffff037424 */ /* 0x000fe200078e00ff */
[----:B------:R-:W-:Y:S01]  /*0740*/  @P0 IADD3.X R7, PT, PT, R13, UR7, RZ, P1, !PT ;  /* 0x000000070d070c10 */ /* 0x000fe20008ffe4ff */
[----:B------:R1:W2:Y:S01]  /*0750*/  @P2 LDG.E R164, desc[UR24][R4.64] ;  /* 0x0000001804a42981 */ /* 0x0002a2000c1e1900 */
[----:B------:R-:W-:-:S02]  /*0760*/  ISETP.NE.AND.EX P3, PT, RZ, UR9, PT, P3 ;  /* 0x00000009ff007c0c */ /* 0x000fc4000bf65330 */
[----:B---3--:R-:W-:Y:S01]  /*0770*/  ISETP.NE.AND P4, PT, R16, RZ, PT ;  /* 0x000000ff1000720c */ /* 0x008fe20003f85270 */
[----:B------:R3:W2:Y:S01]  /*0780*/  @P0 LDG.E R248, desc[UR24][R6.64] ;  /* 0x0000001806f80981 */ /* 0x0006a2000c1e1900 */
[----:B----4-:R-:W-:-:S04]  /*0790*/  ISETP.EQ.U32.AND P1, PT, R8, RZ, PT ;  /* 0x000000ff0800720c */ /* 0x010fc80003f22070 */
[----:B------:R-:W-:Y:S01]  /*07a0*/  ISETP.EQ.OR.EX P1, PT, R9, RZ, !P4, P1 ;  /* 0x000000ff0900720c */ /* 0x000fe20006722710 */
[----:B------:R-:W-:Y:S02]  /*07b0*/  IMAD.MOV.U32 R44, RZ, RZ, -0x1 ;  /* 0xffffffffff2c7424 */ /* 0x000fe400078e00ff */
[----:B-1----:R-:W-:Y:S01]  /*07c0*/  IMAD.WIDE.U32 R4, R39, 0x4, R14 ;  /* 0x0000000427047825 */ /* 0x002fe200078e000e */
[----:B---3--:R-:W1:Y:S04]  /*07d0*/  @!P2 LDC.64 R6, c[0x0][0x488] ;  /* 0x00012200ff06ab82 */ /* 0x008e680000000a00 */
[----:B-----5:R-:W5:Y:S04]  /*07e0*/  @P5 LDG.E R3, desc[UR24][R4.64] ;  /* 0x0000001804035981 */ /* 0x020f68000c1e1900 */
[----:B------:R3:W5:Y:S02]  /*07f0*/  @P3 LDG.E R11, desc[UR24][R4.64+0x4] ;  /* 0x00000418040b3981 */ /* 0x000764000c1e1900 */
[----:B---3--:R-:W-:-:S02]  /*0800*/  IADD3 R4, P0, PT, R12, R8, RZ ;  /* 0x000000080c047210 */ /* 0x008fc40007f1e0ff */
[----:B------:R-:W3:Y:S03]  /*0810*/  @!P2 LDC R12, c[0x0][0x43c] ;  /* 0x00010f00ff0cab82 */ /* 0x000ee60000000800 */
[----:B------:R-:W-:-:S05]  /*0820*/  IMAD.X R5, R13, 0x1, R9, P0 ;  /* 0x000000010d057824 */ /* 0x000fca00000e0609 */
[----:B------:R-:W4:Y:S01]  /*0830*/  @!P1 LDG.E R44, desc[UR24][R4.64] ;  /* 0x00000018042c9981 */ /* 0x000f22000c1e1900 */
[----:B------:R-:W2:Y:S01]  /*0840*/  @!P3 LDC R30, c[0x0][0x434] ;  /* 0x00010d00ff1ebb82 */ /* 0x000ea20000000800 */
[----:B------:R-:W-:-:S04]  /*0850*/  ISETP.NE.U32.AND P1, PT, R8, RZ, PT ;  /* 0x000000ff0800720c */ /* 0x000fc80003f25070 */
[----:B------:R-:W-:Y:S02]  /*0860*/  ISETP.NE.AND.EX P1, PT, R9, RZ, PT, P1 ;  /* 0x000000ff0900720c */ /* 0x000fe40003f25310 */
[----:B-1----:R-:W-:-:S04]  /*0870*/  @!P2 ISETP.NE.U32.AND P0, PT, R6, RZ, PT ;  /* 0x000000ff0600a20c */ /* 0x002fc80003f05070 */
[----:B------:R-:W-:-:S04]  /*0880*/  @!P2 ISETP.NE.AND.EX P0, PT, R7, RZ, PT, P0 ;  /* 0x000000ff0700a20c */ /* 0x000fc80003f05300 */
[----:B---3--:R-:W-:Y:S01]  /*0890*/  @!P2 SEL R6, R12, RZ, P0 ;  /* 0x000000ff0c06a207 */ /* 0x008fe20000000000 */
[----:B--2---:R-:W-:Y:S01]  /*08a0*/  @P2 IMAD.IADD R164, R164, 0x1, -R248 ;  /* 0x00000001a4a42824 */ /* 0x004fe200078e0af8 */
[----:B----4-:R1:W-:Y:S01]  /*08b0*/  STL [R1], R44 ;  /* 0x0000002c01007387 */ /* 0x0103e20000100800 */
[----:B------:R-:W-:Y:S06]  /*08c0*/  @!P1 BRA `(.L_x_0) ;  /* 0x00000000000c9947 */ /* 0x000fec0003800000 */
[----:B------:R-:W2:Y:S02]  /*08d0*/  @P4 LDG.E R10, desc[UR24][R4.64+0x4] ;  /* 0x00000418040a4981 */ /* 0x000ea4000c1e1900 */
[----:B--2---:R-:W-:-:S06]  /*08e0*/  @P4 IADD3 R10, PT, PT, R10, -R44, RZ ;  /* 0x8000002c0a0a4210 */ /* 0x004fcc0007ffe0ff */
[----:B------:R2:W5:Y:S02]  /*08f0*/  @!P4 LDG.E R10, desc[UR24][R4.64] ;  /* 0x00000018040ac981 */ /* 0x000564000c1e1900 */
.L_x_0:
[----:B------:R-:W-:Y:S01]  /*0900*/  IMAD.SHL.U32 R20, R252, 0x80, RZ ;  /* 0x00000080fc147824 */ /* 0x000fe200078e00ff */
[----:B-----5:R-:W-:Y:S01]  /*0910*/  @!P2 IADD3 R164, PT, PT, R6, R10, -R248 ;  /* 0x0000000a06a4a210 */ /* 0x020fe20007ffe8f8 */
[----:B------:R-:W-:-:S03]  /*0920*/  @P3 IMAD.IADD R30, R11, 0x1, -R3 ;  /* 0x000000010b1e3824 */ /* 0x000fc600078e0a03 */
[----:B------:R-:W-:-:S13]  /*0930*/  ISETP.GT.AND P0, PT, R164, R20, PT ;  /* 0x00000014a400720c */ /* 0x000fda0003f04270 */
[----:B------:R-:W-:Y:S05]  /*0940*/  @!P0 BRA `(.L_x_1) ;  /* 0x00000060000c8947 */ /* 0x000fea0003800000 */
[----:B------:R-:W-:Y:S01]  /*0950*/  ISETP.NE.AND P3, PT, R3, -0x1, PT ;  /* 0xffffffff0300780c */ /* 0x000fe20003f65270 */
[----:B--2---:R-:W-:Y:S01]  /*0960*/  VIADD R4, R30, 0x7f ;  /* 0x0000007f1e047836 */ /* 0x004fe20000000000 */
[----:B------:R-:W-:-:S04]  /*0970*/  ISETP.NE.AND P0, PT, R44, -0x1, PT ;  /* 0xffffffff2c00780c */ /* 0x000fc80003f05270 */
[----:B------:R-:W-:-:S04]  /*0980*/  SHF.R.S32.HI R5, RZ, 0x1f, R4 ;  /* 0x0000001fff057819 */ /* 0x000fc80000011404 */
[----:B------:R-:W-:-:S03]  /*0990*/  LEA.HI R4, R5, R4, RZ, 0x7 ;  /* 0x0000000405047211 */ /* 0x000fc600078f38ff */
[----:B------:R-:W2:Y:S01]  /*09a0*/  @!P3 LDC.64 R8, c[0x0][0x398] ;  /* 0x0000e600ff08bb82 */ /* 0x000ea20000000a00 */
[----:B------:R-:W-:-:S04]  /*09b0*/  SHF.R.S32.HI R16, RZ, 0x7, R4 ;  /* 0x00000007ff107819 */ /* 0x000fc80000011404 */
[----:B------:R-:W-:-:S03]  /*09c0*/  LEA R18, R16, 0xffffff80, 0x7 ;  /* 0xffffff8010127811 */ /* 0x000fc600078e38ff */
[----:B------:R-:W3:Y:S01]  /*09d0*/  @P3 LDC.64 R10, c[0x0][0x3b0] ;  /* 0x0000ec00ff0a3b82 */ /* 0x000ee20000000a00 */
[----:B------:R-:W-:Y:S01]  /*09e0*/  SHF.R.S32.HI R19, RZ, 0x1f, R18 ;  /* 0x0000001fff137819 */ /* 0x000fe20000011412 */
[----:B--2---:R-:W-:-:S04]  /*09f0*/  @!P3 IMAD.WIDE.U32 R6, R39, R8, RZ ;  /* 0x000000082706b225 */ /* 0x004fc800078e00ff */
[----:B------:R-:W-:Y:S02]  /*0a00*/  @!P3 IMAD R34, R39, R9, R7 ;  /* 0x000000092722b224 */ /* 0x000fe400078e0207 */
[----:B------:R-:W-:Y:S02]  /*0a10*/  @!P3 IMAD.MOV.U32 R32, RZ, RZ, R6 ;  /* 0x000000ffff20b224 */ /* 0x000fe400078e0006 */
[----:B---3--:R-:W-:-:S04]  /*0a20*/  @P3 IMAD.WIDE.U32 R4, R3, R10, RZ ;  /* 0x0000000a03043225 */ /* 0x008fc800078e00ff */
[----:B------:R-:W-:Y:S02]  /*0a30*/  @P3 IMAD R34, R3, R11, R5 ;  /* 0x0000000b03223224 */ /* 0x000fe400078e0205 */
[----:B------:R-:W-:Y:S01]  /*0a40*/  @P3 IMAD.MOV.U32 R32, RZ, RZ, R4 ;  /* 0x000000ffff203224 */ /* 0x000fe200078e0004 */
[----:B------:R-:W-:Y:S06]  /*0a50*/  @P0 BRA `(.L_x_2) ;  /* 0x00000000002c0947 */ /* 0x000fec0003800000 */
[----:B------:R-:W2:Y:S01]  /*0a60*/  LDCU.64 UR20, c[0x0][0x3b8] ;  /* 0x00007700ff1477ac */ /* 0x000ea20008000a00 */
[----:B------:R-:W-:Y:S01]  /*0a70*/  SHF.R.S32.HI R4, RZ, 0x1f, R248 ;  /* 0x0000001fff047819 */ /* 0x000fe200000114f8 */
[----:B------:R-:W3:Y:S04]  /*0a80*/  LDCU.64 UR10, c[0x0][0x3a0] ;  /* 0x00007400ff0a77ac */ /* 0x000ee80008000a00 */
[----:B--2---:R-:W-:Y:S02]  /*0a90*/  IMAD R6, R4, UR20, RZ ;  /* 0x0000001404067c24 */ /* 0x004fe4000f8e02ff */
[----:B------:R-:W-:-:S04]  /*0aa0*/  IMAD.WIDE.U32 R4, R248, UR20, RZ ;  /* 0x00000014f8047c25 */ /* 0x000fc8000f8e00ff */
[----:B------:R-:W-:-:S05]  /*0ab0*/  IMAD R6, R248, UR21, R6 ;  /* 0x00000015f8067c24 */ /* 0x000fca000f8e0206 */
[----:B------:R-:W-:-:S03]  /*0ac0*/  IADD3 R5, PT, PT, R5, R6, RZ ;  /* 0x0000000605057210 */ /* 0x000fc60007ffe0ff */
[----:B---3--:R-:W-:-:S04]  /*0ad0*/  IMAD.WIDE.U32 R4, R39, UR10, R4 ;  /* 0x0000000a27047c25 */ /* 0x008fc8000f8e0004 */
[----:B------:R-:W-:Y:S01]  /*0ae0*/  IMAD R38, R39, UR11, R5 ;  /* 0x0000000b27267c24 */ /* 0x000fe2000f8e0205 */
[----:B------:R-:W-:Y:S01]  /*0af0*/  MOV R37, R4 ;  /* 0x0000000400257202 */ /* 0x000fe20000000f00 */
[----:B------:R-:W-:Y:S06]  /*0b00*/  BRA `(.L_x_3) ;  /* 0x0000000000187947 */ /* 0x000fec0003800000 */
.L_x_2:
[----:B------:R-:W2:Y:S01]  /*0b10*/  LDCU.64 UR20, c[0x0][0x3b8] ;  /* 0x00007700ff1477ac */ /* 0x000ea20008000a00 */
[----:B------:R-:W-:-:S05]  /*0b20*/  IADD3 R4, PT, PT, R248, R44, RZ ;  /* 0x0000002cf8047210 */ /* 0x000fca0007ffe0ff */
[C---:B--2---:R-:W-:Y:S02]  /*0b30*/  IMAD R6, R4.reuse, UR21, RZ ;  /* 0x0000001504067c24 */ /* 0x044fe4000f8e02ff */
[----:B------:R-:W-:-:S05]  /*0b40*/  IMAD.WIDE.U32 R4, R4, UR20, RZ ;  /* 0x0000001404047c25 */ /* 0x000fca000f8e00ff */
[----:B------:R-:W-:Y:S02]  /*0b50*/  IADD3 R38, PT, PT, R5, R6, RZ ;  /* 0x0000000605267210 */ /* 0x000fe40007ffe0ff */
[----:B------:R-:W-:-:S07]  /*0b60*/  MOV R37, R4 ;  /* 0x0000000400257202 */ /* 0x000fce0000000f00 */
.L_x_3:
[----:B------:R-:W2:Y:S01]  /*0b70*/  LDC R8, c[0x0][0x3e8] ;  /* 0x0000fa00ff087b82 */ /* 0x000ea20000000800 */
[----:B------:R-:W3:Y:S01]  /*0b80*/  S2R R41, SR_CTAID.Z ;  /* 0x0000000000297919 */ /* 0x000ee20000002700 */
[----:B------:R-:W-:Y:S02]  /*0b90*/  SHF.R.S32.HI R31, RZ, 0x1f, R20 ;  /* 0x0000001fff1f7819 */ /* 0x000fe40000011414 */
[----:B--2---:R-:W-:-:S04]  /*0ba0*/  IABS R7, R8 ;  /* 0x0000000800077213 */ /* 0x004fc80000000000 */
[----:B------:R-:W2:Y:S01]  /*0bb0*/  I2F.RP R4, R7 ;  /* 0x0000000700047306 */ /* 0x000ea20000209400 */
[----:B---3--:R-:W-:-:S07]  /*0bc0*/  IABS R9, R41 ;  /* 0x0000002900097213 */ /* 0x008fce0000000000 */
[----:B--2---:R-:W2:Y:S02]  /*0bd0*/  MUFU.RCP R4, R4 ;  /* 0x0000000400047308 */ /* 0x004ea40000001000 */
[----:B--2---:R-:W-:-:S06]  /*0be0*/  VIADD R4, R4, 0xffffffe ;  /* 0x0ffffffe04047836 */ /* 0x004fcc0000000000 */
[----:B------:R-:W2:Y:S02]  /*0bf0*/  F2I.FTZ.U32.TRUNC.NTZ R5, R4 ;  /* 0x0000000400057305 */ /* 0x000ea4000021f000 */
[----:B--2---:R-:W-:-:S04]  /*0c00*/  IMAD.MOV R4, RZ, RZ, -R5 ;  /* 0x000000ffff047224 */ /* 0x004fc800078e0a05 */
[----:B------:R-:W-:Y:S02]  /*0c10*/  IMAD R6, R4, R7, RZ ;  /* 0x0000000704067224 */ /* 0x000fe400078e02ff */
[----:B------:R-:W-:-:S04]  /*0c20*/  IMAD.MOV.U32 R4, RZ, RZ, RZ ;  /* 0x000000ffff047224 */ /* 0x000fc800078e00ff */
[----:B------:R-:W-:Y:S01]  /*0c30*/  IMAD.HI.U32 R4, R5, R6, R4 ;  /* 0x0000000605047227 */ /* 0x000fe200078e0004 */
[----:B------:R-:W-:-:S05]  /*0c40*/  MOV R6, R9 ;  /* 0x0000000900067202 */ /* 0x000fca0000000f00 */
[----:B------:R-:W-:-:S04]  /*0c50*/  IMAD.HI.U32 R4, R4, R6, RZ ;  /* 0x0000000604047227 */ /* 0x000fc800078e00ff */
[----:B------:R-:W-:-:S04]  /*0c60*/  IMAD.MOV R5, RZ, RZ, -R4 ;  /* 0x000000ffff057224 */ /* 0x000fc800078e0a04 */
[----:B------:R-:W-:-:S05]  /*0c70*/  IMAD R5, R7, R5, R6 ;  /* 0x0000000507057224 */ /* 0x000fca00078e0206 */
[----:B------:R-:W-:-:S13]  /*0c80*/  ISETP.GT.U32.AND P2, PT, R7, R5, PT ;  /* 0x000000050700720c */ /* 0x000fda0003f44070 */
[----:B------:R-:W-:Y:S01]  /*0c90*/  @!P2 IMAD.IADD R5, R5, 0x1, -R7 ;  /* 0x000000010505a824 */ /* 0x000fe200078e0a07 */
[----:B------:R-:W-:Y:S02]  /*0ca0*/  @!P2 IADD3 R4, PT, PT, R4, 0x1, RZ ;  /* 0x000000010404a810 */ /* 0x000fe40007ffe0ff */
[----:B------:R-:W-:Y:S02]  /*0cb0*/  ISETP.NE.AND P2, PT, R8, RZ, PT ;  /* 0x000000ff0800720c */ /* 0x000fe40003f45270 */
[----:B------:R-:W-:Y:S02]  /*0cc0*/  ISETP.GE.U32.AND P4, PT, R5, R7, PT ;  /* 0x000000070500720c */ /* 0x000fe40003f86070 */
[----:B------:R-:W-:-:S04]  /*0cd0*/  LOP3.LUT R5, R41, R8, RZ, 0x3c, !PT ;  /* 0x0000000829057212 */ /* 0x000fc800078e3cff */
[----:B------:R-:W-:-:S07]  /*0ce0*/  ISETP.GE.AND P1, PT, R5, RZ, PT ;  /* 0x000000ff0500720c */ /* 0x000fce0003f26270 */
[----:B------:R-:W-:-:S04]  /*0cf0*/  @P4 VIADD R4, R4, 0x1 ;  /* 0x0000000104044836 */ /* 0x000fc80000000000 */
[----:B------:R-:W-:-:S05]  /*0d00*/  IMAD.MOV.U32 R17, RZ, RZ, R4 ;  /* 0x000000ffff117224 */ /* 0x000fca00078e0004 */
[----:B------:R-:W-:Y:S02]  /*0d10*/  @!P1 IADD3 R17, PT, PT, -R17, RZ, RZ ;  /* 0x000000ff11119210 */ /* 0x000fe40007ffe1ff */
[----:B------:R-:W-:-:S04]  /*0d20*/  @!P2 LOP3.LUT R17, RZ, R8, RZ, 0x33, !PT ;  /* 0x00000008ff11a212 */ /* 0x000fc800078e33ff */
[----:B------:R-:W-:Y:S01]  /*0d30*/  SHF.R.S32.HI R36, RZ, 0x1f, R17 ;  /* 0x0000001fff247819 */ /* 0x000fe20000011411 */
        /* <DEDUP_REMOVED lines=12> */
.L_x_4:
[----:B------:R-:W2:Y:S01]  /*0e00*/  LDCU.64 UR18, c[0x0][0x3c0] ;  /* 0x00007800ff1277ac */ /* 0x000ea20008000a00 */
[----:B------:R-:W-:-:S05]  /*0e10*/  IADD3 R4, PT, PT, R248, R44, RZ ;  /* 0x0000002cf8047210 */ /* 0x000fca0007ffe0ff */
[C---:B--2---:R-:W-:Y:S02]  /*0e20*/  IMAD R6, R4.reuse, UR19, RZ ;  /* 0x0000001304067c24 */ /* 0x044fe4000f8e02ff */
[----:B------:R-:W-:-:S05]  /*0e30*/  IMAD.WIDE.U32 R4, R4, UR18, RZ ;  /* 0x0000001204047c25 */ /* 0x000fca000f8e00ff */
[----:B------:R-:W-:Y:S02]  /*0e40*/  IADD3 R35, PT, PT, R5, R6, RZ ;  /* 0x0000000605237210 */ /* 0x000fe40007ffe0ff */
[----:B------:R-:W-:-:S07]  /*0e50*/  MOV R33, R4 ;  /* 0x0000000400217202 */ /* 0x000fce0000000f00 */
.L_x_5:
[----:B------:R-:W2:Y:S01]  /*0e60*/  @!P3 LDC.64 R4, c[0x0][0x588] ;  /* 0x00016200ff04bb82 */ /* 0x000ea20000000a00 */
[----:B------:R-:W3:Y:S07]  /*0e70*/  LDCU UR12, c[0x0][0x3e0] ;  /* 0x00007c00ff0c77ac */ /* 0x000eee0008000800 */
[----:B------:R-:W4:Y:S08]  /*0e80*/  @P3 LDC.64 R8, c[0x0][0x590] ;  /* 0x00016400ff083b82 */ /* 0x000f300000000a00 */
[----:B------:R-:W3:Y:S01]  /*0e90*/  LDC R12, c[0x0][0x44c] ;  /* 0x00011300ff0c7b82 */ /* 0x000ee20000000800 */
[----:B--2---:R-:W-:-:S04]  /*0ea0*/  @!P3 IMAD.WIDE.U32 R6, R39, R4, RZ ;  /* 0x000000042706b225 */ /* 0x004fc800078e00ff */
[----:B------:R-:W-:Y:S01]  /*0eb0*/  @!P3 IMAD R24, R39, R5, R7 ;  /* 0x000000052718b224 */ /* 0x000fe200078e0207 */
[----:B------:R-:W-:Y:S01]  /*0ec0*/  @!P3 MOV R13, R6 ;  /* 0x00000006000db202 */ /* 0x000fe20000000f00 */
[----:B----4-:R-:W-:-:S04]  /*0ed0*/  @P3 IMAD.WIDE.U32 R4, R3, R8, RZ ;  /* 0x0000000803043225 */ /* 0x010fc800078e00ff */
[----:B------:R-:W-:Y:S01]  /*0ee0*/  @P3 IMAD R24, R3, R9, R5 ;  /* 0x0000000903183224 */ /* 0x000fe200078e0205 */
[----:B------:R-:W-:Y:S01]  /*0ef0*/  @P3 MOV R13, R4 ;  /* 0x00000004000d3202 */ /* 0x000fe20000000f00 */
[----:B---3--:R-:W-:Y:S01]  /*0f00*/  IMAD.WIDE R10, R12, UR12, RZ ;  /* 0x0000000c0c0a7c25 */ /* 0x008fe2000f8e02ff */
[----:B------:R-:W-:Y:S06]  /*0f10*/  @P3 BRA `(.L_x_6) ;  /* 0x0000000000443947 */ /* 0x000fec0003800000 */
[----:B------:R-:W2:Y:S02]  /*0f20*/  LDCU UR10, c[0x0][0x444] ;  /* 0x00008880ff0a77ac */ /* 0x000ea40008000800 */
[----:B--2---:R-:W-:Y:S01]  /*0f30*/  USHF.R.S32.HI UR11, URZ, 0x1f, UR10 ;  /* 0x0000001fff0b7899 */ /* 0x004fe2000801140a */
[----:B------:R-:W-:Y:S01]  /*0f40*/  IMAD.WIDE.U32 R8, R39, UR10, RZ ;  /* 0x0000000a27087c25 */ /* 0x000fe2000f8e00ff */
[----:B------:R-:W-:-:S04]  /*0f50*/  USHF.R.S32.HI UR10, URZ, 0x1f, UR12 ;  /* 0x0000001fff0a7899 */ /* 0x000fc8000801140c */
[----:B------:R-:W-:-:S05]  /*0f60*/  IMAD R4, R39, UR11, RZ ;  /* 0x0000000b27047c24 */ /* 0x000fca000f8e02ff */
[----:B------:R-:W-:-:S05]  /*0f70*/  IADD3 R4, PT, PT, R9, R4, RZ ;  /* 0x0000000409047210 */ /* 0x000fca0007ffe0ff */
[----:B------:R-:W-:Y:S02]  /*0f80*/  IMAD R6, R4, UR12, RZ ;  /* 0x0000000c04067c24 */ /* 0x000fe4000f8e02ff */
[----:B------:R-:W-:-:S04]  /*0f90*/  IMAD.WIDE.U32 R4, R8, UR12, RZ ;  /* 0x0000000c08047c25 */ /* 0x000fc8000f8e00ff */
[----:B------:R-:W-:Y:S01]  /*0fa0*/  IMAD R6, R8, UR10, R6 ;  /* 0x0000000a08067c24 */ /* 0x000fe2000f8e0206 */
[----:B------:R-:W-:-:S04]  /*0fb0*/  SHF.R.S32.HI R8, RZ, 0x1f, R12 ;  /* 0x0000001fff087819 */ /* 0x000fc8000001140c */
[----:B------:R-:W-:-:S05]  /*0fc0*/  IADD3 R6, PT, PT, R5, R6, RZ ;  /* 0x0000000605067210 */ /* 0x000fca0007ffe0ff */
[-C--:B------:R-:W-:Y:S02]  /*0fd0*/  IMAD R5, R6, R12.reuse, RZ ;  /* 0x0000000c06057224 */ /* 0x080fe400078e02ff */
[----:B------:R-:W-:-:S04]  /*0fe0*/  IMAD.WIDE.U32 R6, R4, R12, RZ ;  /* 0x0000000c04067225 */ /* 0x000fc800078e00ff */
[----:B------:R-:W-:Y:S01]  /*0ff0*/  IMAD R4, R8, R4, R5 ;  /* 0x0000000408047224 */ /* 0x000fe200078e0205 */
[----:B------:R-:W-:-:S04]  /*1000*/  MOV R8, R6 ;  /* 0x0000000600087202 */ /* 0x000fc80000000f00 */
[----:B------:R-:W-:Y:S01]  /*1010*/  IADD3 R7, PT, PT, R7, R4, RZ ;  /* 0x0000000407077210 */ /* 0x000fe20007ffe0ff */
[----:B------:R-:W-:Y:S06]  /*1020*/  BRA `(.L_x_7) ;  /* 0x0000000000107947 */ /* 0x000fec0003800000 */
.L_x_6:
[-C--:B------:R-:W-:Y:S02]  /*1030*/  IMAD R7, R11, R3.reuse, RZ ;  /* 0x000000030b077224 */ /* 0x080fe400078e02ff */
[----:B------:R-:W-:-:S05]  /*1040*/  IMAD.WIDE.U32 R4, R10, R3, RZ ;  /* 0x000000030a047225 */ /* 0x000fca00078e00ff */
[----:B------:R-:W-:Y:S02]  /*1050*/  IADD3 R7, PT, PT, R5, R7, RZ ;  /* 0x0000000705077210 */ /* 0x000fe40007ffe0ff */
[----:B------:R-:W-:-:S07]  /*1060*/  MOV R8, R4 ;  /* 0x0000000400087202 */ /* 0x000fce0000000f00 */
.L_x_7:
[----:B------:R-:W2:Y:S01]  /*1070*/  LDCU.U8 UR10, c[0x0][0x548] ;  /* 0x0000a900ff0a77ac */ /* 0x000ea20008000000 */
[----:B------:R-:W-:Y:S01]  /*1080*/  SHF.L.U32 R14, R39, 0x7, RZ ;  /* 0x00000007270e7819 */ /* 0x000fe200000006ff */
[----:B------:R-:W-:Y:S01]  /*1090*/  IMAD R29, R41, R12, RZ ;  /* 0x0000000c291d7224 */ /* 0x000fe200078e02ff */
[----:B------:R-:W3:Y:S02]  /*10a0*/  LDCU.U8 UR11, c[0x0][0x5f0] ;  /* 0x0000be00ff0b77ac */ /* 0x000ee40008000000 */
[----:B------:R-:W-:-:S04]  /*10b0*/  SEL R6, R14, RZ, P5 ;  /* 0x000000ff0e067207 */ /* 0x000fc80002800000 */
[----:B------:R-:W-:-:S04]  /*10c0*/  IADD3 R6, P1, PT, R18, R6, RZ ;  /* 0x0000000612067210 */ /* 0x000fc80007f3e0ff */
[----:B------:R-:W-:Y:S01]  /*10d0*/  IADD3.X R4, PT, PT, RZ, R19, RZ, P1, !PT ;  /* 0x00000013ff047210 */ /* 0x000fe20000ffe4ff */
[----:B--2---:R-:W-:-:S04]  /*10e0*/  UISETP.NE.AND UP0, UPT, UR10, URZ, UPT ;  /* 0x000000ff0a00728c */ /* 0x004fc8000bf05270 */
[-C--:B------:R-:W-:Y:S02]  /*10f0*/  IMAD R9, R4, R10.reuse, RZ ;  /* 0x0000000a04097224 */ /* 0x080fe400078e02ff */
[----:B------:R-:W-:-:S04]  /*1100*/  IMAD.WIDE.U32 R4, R6, R10, RZ ;  /* 0x0000000a06047225 */ /* 0x000fc800078e00ff */
[----:B------:R-:W-:-:S05]  /*1110*/  IMAD R6, R11, R6, R9 ;  /* 0x000000060b067224 */ /* 0x000fca00078e0209 */
[----:B------:R-:W-:Y:S01]  /*1120*/  IADD3 R9, PT, PT, R5, R6, RZ ;  /* 0x0000000605097210 */ /* 0x000fe20007ffe0ff */
[----:B---3--:R-:W-:Y:S06]  /*1130*/  BRA.U !UP0, `(.L_x_8) ;  /* 0x00000001081c7547 */ /* 0x008fec000b800000 */
[----:B------:R-:W2:Y:S01]  /*1140*/  LDC R6, c[0x0][0x434] ;  /* 0x00010d00ff067b82 */ /* 0x000ea20000000800 */
[----:B------:R-:W3:Y:S01]  /*1150*/  LDCU UR10, c[0x0][0x454] ;  /* 0x00008a80ff0a77ac */ /* 0x000ee20008000800 */
[----:B------:R-:W-:Y:S01]  /*1160*/  ISETP.NE.AND P1, PT, R3, -0x1, PT ;  /* 0xffffffff0300780c */ /* 0x000fe20003f25270 */
[----:B--2---:R-:W-:-:S05]  /*1170*/  IMAD R6, R39, R6, RZ ;  /* 0x0000000627067224 */ /* 0x004fca00078e02ff */
[----:B------:R-:W-:-:S05]  /*1180*/  SEL R6, R6, R3, !P1 ;  /* 0x0000000306067207 */ /* 0x000fca0004800000 */
[----:B---3--:R-:W-:Y:S01]  /*1190*/  IMAD R28, R41, UR10, R6 ;  /* 0x0000000a291c7c24 */ /* 0x008fe2000f8e0206 */
[----:B------:R-:W-:Y:S05]  /*11a0*/  BRA `(.L_x_9) ;  /* 0x00000000000c7947 */ /* 0x000fea0003800000 */
.L_x_8:
[----:B------:R-:W2:Y:S01]  /*11b0*/  LDC R28, c[0x0][0x434] ;  /* 0x00010d00ff1c7b82 */ /* 0x000ea20000000800 */
[----:B------:R-:W-:-:S04]  /*11c0*/  IMAD R6, R39, UR12, R41 ;  /* 0x0000000c27067c24 */ /* 0x000fc8000f8e0229 */
[----:B--2---:R-:W-:-:S03]  /*11d0*/  IMAD R28, R6, R28, RZ ;  /* 0x0000001c061c7224 */ /* 0x004fc600078e02ff */
.L_x_9:
[----:B------:R-:W-:-:S04]  /*11e0*/  IADD3 R16, PT, PT, R16, -0x1, RZ ;  /* 0xffffffff10107810 */ /* 0x000fc80007ffe0ff */
[----:B------:R-:W-:Y:S01]  /*11f0*/  MOV R214, R16 ;  /* 0x0000001000d67202 */ /* 0x000fe20000000f00 */
[----:B------:R-:W-:Y:S05]  /*1200*/  BRA.U !UP0, `(.L_x_10) ;  /* 0x0000000108247547 */ /* 0x000fea000b800000 */
[----:B------:R-:W2:Y:S01]  /*1210*/  LDC R6, c[0x0][0x444] ;  /* 0x00011100ff067b82 */ /* 0x000ea20000000800 */
[----:B------:R-:W-:-:S07]  /*1220*/  ISETP.NE.AND P1, PT, R3, -0x1, PT ;  /* 0xffffffff0300780c */ /* 0x000fce0003f25270 */
[----:B------:R-:W3:Y:S08]  /*1230*/  LDC R10, c[0x0][0x430] ;  /* 0x00010c00ff0a7b82 */ /* 0x000ef00000000800 */
[----:B------:R-:W3:Y:S01]  /*1240*/  LDC R21, c[0x0][0x454] ;  /* 0x00011500ff157b82 */ /* 0x000ee20000000800 */
[----:B--2---:R-:W-:-:S05]  /*1250*/  @!P1 IMAD R3, R39, R6, RZ ;  /* 0x0000000627039224 */ /* 0x004fca00078e02ff */
[----:B------:R-:W-:Y:S02]  /*1260*/  IADD3 R3, PT, PT, R14, R3, RZ ;  /* 0x000000030e037210 */ /* 0x000fe40007ffe0ff */
[----:B---3--:R-:W-:-:S05]  /*1270*/  LEA R21, R10, R21, 0x7 ;  /* 0x000000150a157211 */ /* 0x008fca00078e38ff */
[----:B------:R-:W-:Y:S01]  /*1280*/  IMAD R21, R21, R41, R3 ;  /* 0x0000002915157224 */ /* 0x000fe200078e0203 */
[----:B------:R-:W-:Y:S06]  /*1290*/  BRA `(.L_x_11) ;  /* 0x00000000000c7947 */ /* 0x000fec0003800000 */
.L_x_10:
[----:B------:R-:W2:Y:S01]  /*12a0*/  LDC R3, c[0x0][0x444] ;  /* 0x00011100ff037b82 */ /* 0x000ea20000000800 */
[----:B------:R-:W-:-:S04]  /*12b0*/  IMAD R21, R39, UR12, R41 ;  /* 0x0000000c27157c24 */ /* 0x000fc8000f8e0229 */
[----:B--2---:R-:W-:-:S07]  /*12c0*/  IMAD R21, R21, R3, RZ ;  /* 0x0000000315157224 */ /* 0x004fce00078e02ff */
.L_x_11:
[----:B------:R-:W2:Y:S01]  /*12d0*/  S2R R6, SR_TID.X ;  /* 0x0000000000067919 */ /* 0x000ea20000002100 */
[----:B------:R-:W3:Y:S01]  /*12e0*/  LDC.64 R14, c[0x0][0x3b0] ;  /* 0x0000ec00ff0e7b82 */ /* 0x000ee20000000a00 */
[--C-:B------:R-:W-:Y:S01]  /*12f0*/  IADD3 R25, P2, P1, R4, R8, R29.reuse ;  /* 0x0000000804197210 */ /* 0x100fe2000795e01d */
[----:B------:R-:W-:Y:S01]  /*1300*/  IMAD R247, R12, UR12, RZ ;  /* 0x0000000c0cf77c24 */ /* 0x000fe2000f8e02ff */
[----:B------:R-:W4:Y:S01]  /*1310*/  S2R R3, SR_TID.X ;  /* 0x0000000000037919 */ /* 0x000f220000002100 */
[----:B------:R-:W-:Y:S01]  /*1320*/  SHF.R.S32.HI R29, RZ, 0x1f, R29 ;  /* 0x0000001fff1d7819 */ /* 0x000fe2000001141d */
[----:B------:R-:W5:Y:S01]  /*1330*/  LDCU.64 UR16, c[0x0][0x3c8] ;  /* 0x00007900ff1077ac */ /* 0x000f620008000a00 */
[----:B------:R-:W-:Y:S01]  /*1340*/  ISETP.NE.AND P6, PT, RZ, UR11, PT ;  /* 0x0000000bff007c0c */ /* 0x000fe2000bfc5270 */
[----:B------:R-:W1:Y:S01]  /*1350*/  S2R R40, SR_TID.X ;  /* 0x0000000000287919 */ /* 0x000e620000002100 */
[----:B------:R-:W5:Y:S01]  /*1360*/  LDC.64 R10, c[0x0][0x590] ;  /* 0x00016400ff0a7b82 */ /* 0x000f620000000a00 */
[----:B------:R-:W-:Y:S01]  /*1370*/  IADD3.X R29, PT, PT, R9, R7, R29, P2, P1 ;  /* 0x00000007091d7210 */ /* 0x000fe200017e241d */
[----:B------:R-:W1:Y:S01]  /*1380*/  LDCU.64 UR12, c[0x0][0x550] ;  /* 0x0000aa00ff0c77ac */ /* 0x000e620008000a00 */
[----:B------:R-:W-:Y:S01]  /*1390*/  BSSY.RECONVERGENT B1, `(.L_x_1) ;  /* 0x000055e000017945 */ /* 0x000fe20003800200 */
[----:B------:R-:W1:Y:S04]  /*13a0*/  LDCU.64 UR10, c[0x0][0x570] ;  /* 0x0000ae00ff0a77ac */ /* 0x000e680008000a00 */
[----:B------:R-:W1:Y:S01]  /*13b0*/  LDC.64 R22, c[0x0][0x5f8] ;  /* 0x00017e00ff167b82 */ /* 0x000e620000000a00 */
[----:B------:R-:W1:Y:S07]  /*13c0*/  LDCU.64 UR14, c[0x0][0x380] ;  /* 0x00007000ff0e77ac */ /* 0x000e6e0008000a00 */
[----:B------:R-:W1:Y:S01]  /*13d0*/  LDC.64 R26, c[0x0][0x598] ;  /* 0x00016600ff1a7b82 */ /* 0x000e620000000a00 */
[----:B---3--:R-:W-:-:S02]  /*13e0*/  IMAD R8, R19, R14, RZ ;  /* 0x0000000e13087224 */ /* 0x008fc400078e02ff */
[----:B--2---:R-:W-:-:S05]  /*13f0*/  IMAD.SHL.U32 R6, R6, 0x8, RZ ;  /* 0x0000000806067824 */ /* 0x004fca00078e00ff */
[----:B------:R-:W2:Y:S01]  /*1400*/  LDC.64 R42, c[0x0][0x5e8] ;  /* 0x00017a00ff2a7b82 */ /* 0x000ea20000000a00 */
[----:B-----5:R-:W-:Y:S01]  /*1410*/  IMAD R19, R19, R10, RZ ;  /* 0x0000000a13137224 */ /* 0x020fe200078e02ff */
[C---:B------:R-:W-:Y:S01]  /*1420*/  SHF.L.U64.HI R251, R10.reuse, 0x6, R11 ;  /* 0x000000060afb7819 */ /* 0x040fe2000001020b */
[----:B------:R-:W-:Y:S01]  /*1430*/  IMAD.SHL.U32 R246, R10, 0x40, RZ ;  /* 0x000000400af67824 */ /* 0x000fe200078e00ff */
[----:B----4-:R-:W-:Y:S01]  /*1440*/  LOP3.LUT R4, R3, 0x1f, RZ, 0xc0, !PT ;  /* 0x0000001f03047812 */ /* 0x010fe200078ec0ff */
[----:B------:R-:W-:Y:S01]  /*1450*/  IMAD R19, R18, R11, R19 ;  /* 0x0000000b12137224 */ /* 0x000fe200078e0213 */
[----:B------:R-:W-:Y:S02]  /*1460*/  LOP3.LUT R12, R6, 0x18, RZ, 0xc0, !PT ;  /* 0x00000018060c7812 */ /* 0x000fe400078ec0ff */
[----:B-1----:R-:W-:Y:S01]  /*1470*/  SHF.R.U32.HI R3, RZ, 0x5, R40 ;  /* 0x00000005ff037819 */ /* 0x002fe20000011628 */
[----:B------:R-:W-:Y:S01]  /*1480*/  IMAD.WIDE.U32 R6, R22, UR23, RZ ;  /* 0x0000001716067c25 */ /* 0x000fe2000f8e00ff */
[----:B------:R-:W1:Y:S03]  /*1490*/  LDC.64 R222, c[0x0][0x420] ;  /* 0x00010800ffde7b82 */ /* 0x000e660000000a00 */
[----:B------:R-:W-:Y:S01]  /*14a0*/  IMAD R3, R3, R247, R4 ;  /* 0x000000f703037224 */ /* 0x000fe200078e0204 */
[----:B------:R-:W-:Y:S01]  /*14b0*/  IADD3 R4, P1, PT, R12, R13, RZ ;  /* 0x0000000d0c047210 */ /* 0x000fe20007f3e0ff */
[----:B------:R-:W-:-:S02]  /*14c0*/  IMAD.MOV.U32 R13, RZ, RZ, RZ ;  /* 0x000000ffff0d7224 */ /* 0x000fc400078e00ff */
[C---:B------:R-:W-:Y:S02]  /*14d0*/  IMAD R22, R18.reuse, R15, R8 ;  /* 0x0000000f12167224 */ /* 0x040fe400078e0208 */
[----:B------:R-:W-:Y:S02]  /*14e0*/  IMAD.X R5, RZ, RZ, R24, P1 ;  /* 0x000000ffff057224 */ /* 0x000fe400008e0618 */
[----:B------:R-:W-:-:S04]  /*14f0*/  IMAD.WIDE.U32 R8, R18, R14, R12 ;  /* 0x0000000e12087225 */ /* 0x000fc800078e000c */
[----:B------:R-:W-:Y:S01]  /*1500*/  IMAD.WIDE.U32 R4, R18, R10, R4 ;  /* 0x0000000a12047225 */ /* 0x000fe200078e0004 */
[----:B------:R-:W-:Y:S02]  /*1510*/  SEL R18, R6, RZ, P6 ;  /* 0x000000ff06127207 */ /* 0x000fe40003000000 */
[----:B------:R-:W-:Y:S01]  /*1520*/  IADD3 R6, P3, PT, R32, R8, RZ ;  /* 0x0000000820067210 */ /* 0x000fe20007f7e0ff */
[----:B------:R-:W-:Y:S01]  /*1530*/  IMAD R8, R23, UR23, R7 ;  /* 0x0000001717087c24 */ /* 0x000fe2000f8e0207 */
[----:B------:R-:W-:Y:S02]  /*1540*/  IADD3 R5, PT, PT, R5, R19, RZ ;  /* 0x0000001305057210 */ /* 0x000fe40007ffe0ff */
[----:B------:R-:W-:Y:S02]  /*1550*/  IADD3.X R7, PT, PT, R34, R9, R22, P3, !PT ;  /* 0x0000000922077210 */ /* 0x000fe40001ffe416 */
[----:B------:R-:W-:Y:S01]  /*1560*/  IADD3 R18, P2, P1, R3, R25, R18 ;  /* 0x0000001903127210 */ /* 0x000fe2000795e012 */
[----:B------:R-:W-:Y:S01]  /*1570*/  IMAD.WIDE.U32 R4, R41, R26, R4 ;  /* 0x0000001a29047225 */ /* 0x000fe200078e0004 */
[----:B------:R-:W-:-:S02]  /*1580*/  SHF.R.S32.HI R9, RZ, 0x1f, R3 ;  /* 0x0000001fff097819 */ /* 0x000fc40000011403 */
[----:B------:R-:W-:Y:S01]  /*1590*/  SEL R8, R8, RZ, P6 ;  /* 0x000000ff08087207 */ /* 0x000fe20003000000 */
[C---:B------:R-:W-:Y:S01]  /*15a0*/  IMAD R5, R41.reuse, R27, R5 ;  /* 0x0000001b29057224 */ /* 0x040fe200078e0205 */
[----:B------:R-:W-:Y:S01]  /*15b0*/  SHF.R.U32.HI R27, RZ, 0x2, R40 ;  /* 0x00000002ff1b7819 */ /* 0x000fe20000011628 */
[----:B------:R-:W-:Y:S01]  /*15c0*/  IMAD.WIDE.U32 R6, R41, UR16, R6 ;  /* 0x0000001029067c25 */ /* 0x000fe2000f8e0006 */
[----:B------:R-:W-:Y:S02]  /*15d0*/  IADD3.X R9, PT, PT, R9, R29, R8, P2, P1 ;  /* 0x0000001d09097210 */ /* 0x000fe400017e2408 */
[----:B------:R-:W-:Y:S01]  /*15e0*/  SHF.L.U64.HI R26, R14, 0x6, R15 ;  /* 0x000000060e1a7819 */ /* 0x000fe2000001020f */
[----:B------:R-:W-:-:S04]  /*15f0*/  IMAD.WIDE.U32 R4, R27, R10, R4 ;  /* 0x0000000a1b047225 */ /* 0x000fc800078e0004 */
[----:B------:R-:W-:Y:S01]  /*1600*/  IMAD R5, R27, R11, R5 ;  /* 0x0000000b1b057224 */ /* 0x000fe200078e0205 */
[C---:B------:R-:W-:Y:S01]  /*1610*/  LEA R229, P2, R4.reuse, UR12, 0x1 ;  /* 0x0000000c04e57c11 */ /* 0x040fe2000f8408ff */
[----:B------:R-:W-:Y:S02]  /*1620*/  IMAD.SHL.U32 R3, R247, 0x80, RZ ;  /* 0x00000080f7037824 */ /* 0x000fe400078e00ff */
[----:B------:R-:W-:Y:S01]  /*1630*/  IMAD R7, R41, UR17, R7 ;  /* 0x0000001129077c24 */ /* 0x000fe2000f8e0207 */
[----:B------:R-:W-:Y:S01]  /*1640*/  LEA.HI.X R226, R4, UR13, R5, 0x1, P2 ;  /* 0x0000000d04e27c11 */ /* 0x000fe200090f0c05 */
[C---:B------:R-:W-:Y:S01]  /*1650*/  VIADD R24, R27.reuse, 0x40 ;  /* 0x000000401b187836 */ /* 0x040fe20000000000 */
[----:B------:R-:W-:Y:S01]  /*1660*/  ISETP.GT.AND P2, PT, R30, RZ, PT ;  /* 0x000000ff1e00720c */ /* 0x000fe20003f44270 */
[----:B------:R-:W-:Y:S01]  /*1670*/  IMAD.WIDE.U32 R6, R27, R14, R6 ;  /* 0x0000000e1b067225 */ /* 0x000fe200078e0006 */
[----:B------:R-:W-:-:S03]  /*1680*/  IADD3 R8, P1, PT, R3, R18, RZ ;  /* 0x0000001203087210 */ /* 0x000fc60007f3e0ff */
[----:B------:R-:W-:Y:S01]  /*1690*/  IMAD R18, R16, 0x80, R21 ;  /* 0x0000008010127824 */ /* 0x000fe200078e0215 */
[----:B------:R-:W-:Y:S01]  /*16a0*/  LEA.HI.X.SX32 R9, R3, R9, 0x1, P1 ;  /* 0x0000000903097211 */ /* 0x000fe200008f0eff */
[C---:B------:R-:W-:Y:S01]  /*16b0*/  IMAD R7, R27.reuse, R15, R7 ;  /* 0x0000000f1b077224 */ /* 0x040fe200078e0207 */
[----:B------:R-:W-:Y:S01]  /*16c0*/  LEA R212, P1, R8, UR10, 0x2 ;  /* 0x0000000a08d47c11 */ /* 0x000fe2000f8210ff */
[----:B--2---:R-:W-:Y:S01]  /*16d0*/  IMAD.WIDE R18, R18, 0x4, R42 ;  /* 0x0000000412127825 */ /* 0x004fe200078e022a */
[----:B------:R-:W-:Y:S02]  /*16e0*/  LEA R228, P3, R6, UR14, 0x1 ;  /* 0x0000000e06e47c11 */ /* 0x000fe4000f8608ff */
[----:B------:R-:W-:Y:S01]  /*16f0*/  LEA.HI.X R213, R8, UR11, R9, 0x2, P1 ;  /* 0x0000000b08d57c11 */ /* 0x000fe200088f1409 */
[----:B------:R-:W-:Y:S01]  /*1700*/  IMAD.MOV.U32 R242, RZ, RZ, R18 ;  /* 0x000000fffff27224 */ /* 0x000fe200078e0012 */
[----:B------:R-:W-:Y:S01]  /*1710*/  LEA R3, R16, R28, 0x7 ;  /* 0x0000001c10037211 */ /* 0x000fe200078e38ff */
[----:B------:R-:W-:Y:S01]  /*1720*/  IMAD.MOV.U32 R241, RZ, RZ, R19 ;  /* 0x000000fffff17224 */ /* 0x000fe200078e0013 */
[----:B------:R-:W-:-:S02]  /*1730*/  IADD3 R18, P1, PT, R27, 0x40, RZ ;  /* 0x000000401b127810 */ /* 0x000fc40007f3e0ff */
[----:B------:R-:W-:Y:S01]  /*1740*/  LEA.HI.X R227, R6, UR15, R7, 0x1, P3 ;  /* 0x0000000f06e37c11 */ /* 0x000fe200098f0c07 */
[----:B-1----:R-:W-:Y:S01]  /*1750*/  IMAD.WIDE R222, R3, 0x4, R222 ;  /* 0x0000000403de7825 */ /* 0x002fe200078e02de */
[----:B------:R-:W-:Y:S02]  /*1760*/  SHF.L.U32 R19, R14, 0x6, RZ ;  /* 0x000000060e137819 */ /* 0x000fe400000006ff */
[----:B------:R-:W-:Y:S01]  /*1770*/  IADD3.X R21, PT, PT, RZ, RZ, RZ, P1, !PT ;  /* 0x000000ffff157210 */ /* 0x000fe20000ffe4ff */
[----:B------:R-:W-:Y:S06]  /*1780*/  @P2 BRA `(.L_x_12) ;  /* 0x0000000400702947 */ /* 0x000fec0003800000 */
[----:B------:R-:W-:Y:S05]  /*1790*/  @P0 BRA `(.L_x_13) ;  /* 0x00000000002c0947 */ /* 0x000fea0003800000 */
[----:B------:R-:W1:Y:S01]  /*17a0*/  LDCU.64 UR14, c[0x0][0x5c0] ;  /* 0x0000b800ff0e77ac */ /* 0x000e620008000a00 */
[----:B------:R-:W-:Y:S01]  /*17b0*/  SHF.R.S32.HI R3, RZ, 0x1f, R248 ;  /* 0x0000001fff037819 */ /* 0x000fe200000114f8 */
[----:B------:R-:W2:Y:S04]  /*17c0*/  LDCU.64 UR10, c[0x0][0x5a8] ;  /* 0x0000b500ff0a77ac */ /* 0x000ea80008000a00 */
[----:B-1----:R-:W-:Y:S02]  /*17d0*/  IMAD R3, R3, UR14, RZ ;  /* 0x0000000e03037c24 */ /* 0x002fe4000f8e02ff */
[----:B------:R-:W-:-:S04]  /*17e0*/  IMAD.WIDE.U32 R4, R248, UR14, RZ ;  /* 0x0000000ef8047c25 */ /* 0x000fc8000f8e00ff */
[----:B------:R-:W-:-:S05]  /*17f0*/  IMAD R3, R248, UR15, R3 ;  /* 0x0000000ff8037c24 */ /* 0x000fca000f8e0203 */
[----:B------:R-:W-:-:S03]  /*1800*/  IADD3 R5, PT, PT, R5, R3, RZ ;  /* 0x0000000305057210 */ /* 0x000fc60007ffe0ff */
[----:B--2---:R-:W-:-:S04]  /*1810*/  IMAD.WIDE.U32 R4, R39, UR10, R4 ;  /* 0x0000000a27047c25 */ /* 0x004fc8000f8e0004 */
[----:B------:R-:W-:Y:S01]  /*1820*/  IMAD R8, R39, UR11, R5 ;  /* 0x0000000b27087c24 */ /* 0x000fe2000f8e0205 */
[----:B------:R-:W-:Y:S01]  /*1830*/  MOV R7, R4 ;  /* 0x0000000400077202 */ /* 0x000fe20000000f00 */
[----:B------:R-:W-:Y:S05]  /*1840*/  BRA `(.L_x_14) ;  /* 0x0000000000187947 */ /* 0x000fea0003800000 */
.L_x_13:
[----:B------:R-:W1:Y:S01]  /*1850*/  LDCU.64 UR14, c[0x0][0x5c0] ;  /* 0x0000b800ff0e77ac */ /* 0x000e620008000a00 */
[----:B------:R-:W-:-:S05]  /*1860*/  IADD3 R3, PT, PT, R248, R44, RZ ;  /* 0x0000002cf8037210 */ /* 0x000fca0007ffe0ff */
[C---:B-1----:R-:W-:Y:S02]  /*1870*/  IMAD R6, R3.reuse, UR15, RZ ;  /* 0x0000000f03067c24 */ /* 0x042fe4000f8e02ff */
[----:B------:R-:W-:-:S05]  /*1880*/  IMAD.WIDE.U32 R4, R3, UR14, RZ ;  /* 0x0000000e03047c25 */ /* 0x000fca000f8e00ff */
[----:B------:R-:W-:Y:S02]  /*1890*/  IADD3 R8, PT, PT, R5, R6, RZ ;  /* 0x0000000605087210 */ /* 0x000fe40007ffe0ff */
[----:B------:R-:W-:Y:S02]  /*18a0*/  MOV R7, R4 ;  /* 0x0000000400077202 */ /* 0x000fe40000000f00 */
.L_x_14:
        /* <DEDUP_REMOVED lines=11> */
[----:B------:R-:W-:Y:S06]  /*1960*/  BRA `(.L_x_16) ;  /* 0x0000000000187947 */ /* 0x000fec0003800000 */
.L_x_15:
[----:B------:R-:W1:Y:S01]  /*1970*/  LDCU.64 UR12, c[0x0][0x5c8] ;  /* 0x0000b900ff0c77ac */ /* 0x000e620008000a00 */
[----:B------:R-:W-:-:S05]  /*1980*/  IADD3 R3, PT, PT, R248, R44, RZ ;  /* 0x0000002cf8037210 */ /* 0x000fca0007ffe0ff */
[C---:B-1----:R-:W-:Y:S02]  /*1990*/  IMAD R6, R3.reuse, UR13, RZ ;  /* 0x0000000d03067c24 */ /* 0x042fe4000f8e02ff */
[----:B------:R-:W-:-:S05]  /*19a0*/  IMAD.WIDE.U32 R4, R3, UR12, RZ ;  /* 0x0000000c03047c25 */ /* 0x000fca000f8e00ff */
[----:B------:R-:W-:Y:S02]  /*19b0*/  IADD3 R15, PT, PT, R5, R6, RZ ;  /* 0x00000006050f7210 */ /* 0x000fe40007ffe0ff */
[----:B------:R-:W-:-:S07]  /*19c0*/  MOV R14, R4 ;  /* 0x00000004000e7202 */ /* 0x000fce0000000f00 */
.L_x_16:
[C---:B------:R-:W-:Y:S01]  /*19d0*/  IADD3 R164, PT, PT, -R20.reuse, R164, RZ ;  /* 0x000000a414a47210 */ /* 0x040fe20007ffe1ff */
[----:B------:R-:W1:Y:S01]  /*19e0*/  LDCU.64 UR10, c[0x0][0x5d8] ;  /* 0x0000bb00ff0a77ac */ /* 0x000e620008000a00 */
[----:B------:R-:W-:Y:S01]  /*19f0*/  IMAD R3, R31, UR14, RZ ;  /* 0x0000000e1f037c24 */ /* 0x000fe2000f8e02ff */
[----:B------:R-:W-:Y:S01]  /*1a00*/  BSSY.RECONVERGENT B0, `(.L_x_17) ;  /* 0x000001a000007945 */ /* 0x000fe20003800200 */
[-C--:B------:R-:W-:Y:S01]  /*1a10*/  ISETP.GE.AND P2, PT, R27, R164.reuse, PT ;  /* 0x000000a41b00720c */ /* 0x080fe20003f46270 */
[----:B------:R-:W-:Y:S01]  /*1a20*/  IMAD.WIDE.U32 R4, R20, UR14, R12 ;  /* 0x0000000e14047c25 */ /* 0x000fe2000f8e000c */
[----:B------:R-:W-:-:S03]  /*1a30*/  ISETP.GE.AND P1, PT, R24, R164, PT ;  /* 0x000000a41800720c */ /* 0x000fc60003f26270 */
[----:B------:R-:W-:Y:S01]  /*1a40*/  IMAD R3, R20, UR15, R3 ;  /* 0x0000000f14037c24 */ /* 0x000fe2000f8e0203 */
[----:B------:R-:W-:-:S04]  /*1a50*/  IADD3 R6, P0, PT, R7, R4, RZ ;  /* 0x0000000407067210 */ /* 0x000fc80007f1e0ff */
[----:B------:R-:W-:-:S03]  /*1a60*/  IADD3.X R7, PT, PT, R8, R5, R3, P0, !PT ;  /* 0x0000000508077210 */ /* 0x000fc600007fe403 */
[----:B------:R-:W2:Y:S01]  /*1a70*/  @!P2 LDC.64 R10, c[0x0][0x560] ;  /* 0x00015800ff0aab82 */ /* 0x000ea20000000a00 */
[----:B-1----:R-:W-:-:S04]  /*1a80*/  IMAD.WIDE.U32 R6, R41, UR10, R6 ;  /* 0x0000000a29067c25 */ /* 0x002fc8000f8e0006 */
[----:B------:R-:W-:Y:S01]  /*1a90*/  IMAD R5, R41, UR11, R7 ;  /* 0x0000000b29057c24 */ /* 0x000fe2000f8e0207 */
[----:B------:R-:W-:-:S05]  /*1aa0*/  @!P2 MOV R4, R6 ;  /* 0x000000060004a202 */ /* 0x000fca0000000f00 */
[----:B------:R-:W-:-:S04]  /*1ab0*/  @!P2 IMAD.WIDE.U32 R8, R27, UR14, R4 ;  /* 0x0000000e1b08ac25 */ /* 0x000fc8000f8e0004 */
[----:B------:R-:W-:Y:S01]  /*1ac0*/  @!P2 IMAD R3, R27, UR15, R9 ;  /* 0x0000000f1b03ac24 */ /* 0x000fe2000f8e0209 */
[----:B--2---:R-:W-:-:S04]  /*1ad0*/  @!P2 LEA R10, P0, R8, R10, 0x1 ;  /* 0x0000000a080aa211 */ /* 0x004fc800078008ff */
[----:B------:R-:W-:-:S05]  /*1ae0*/  @!P2 LEA.HI.X R11, R8, R11, R3, 0x1, P0 ;  /* 0x0000000b080ba211 */ /* 0x000fca00000f0c03 */
[----:B------:R1:W-:Y:S01]  /*1af0*/  @!P2 STG.E.128 desc[UR24][R10.64], RZ ;  /* 0x000000ff0a00a986 */ /* 0x0003e2000c101d18 */
[----:B------:R-:W-:Y:S05]  /*1b00*/  @P1 BRA `(.L_x_18) ;  /* 0x0000000000241947 */ /* 0x000fea0003800000 */
[----:B------:R-:W2:Y:S01]  /*1b10*/  LDCU.64 UR10, c[0x0][0x560] ;  /* 0x0000ac00ff0a77ac */ /* 0x000ea20008000a00 */
[----:B------:R-:W-:Y:S01]  /*1b20*/  MOV R4, R6 ;  /* 0x0000000600047202 */ /* 0x000fe20000000f00 */
[----:B------:R-:W-:-:S04]  /*1b30*/  IMAD R3, R21, UR14, RZ ;  /* 0x0000000e15037c24 */ /* 0x000fc8000f8e02ff */
[----:B------:R-:W-:-:S04]  /*1b40*/  IMAD.WIDE.U32 R4, R18, UR14, R4 ;  /* 0x0000000e12047c25 */ /* 0x000fc8000f8e0004 */
[----:B------:R-:W-:-:S05]  /*1b50*/  IMAD R3, R18, UR15, R3 ;  /* 0x0000000f12037c24 */ /* 0x000fca000f8e0203 */
[----:B------:R-:W-:Y:S02]  /*1b60*/  IADD3 R3, PT, PT, R5, R3, RZ ;  /* 0x0000000305037210 */ /* 0x000fe40007ffe0ff */
[----:B--2---:R-:W-:-:S04]  /*1b70*/  LEA R6, P0, R4, UR10, 0x1 ;  /* 0x0000000a04067c11 */ /* 0x004fc8000f8008ff */
[----:B------:R-:W-:-:S05]  /*1b80*/  LEA.HI.X R7, R4, UR11, R3, 0x1, P0 ;  /* 0x0000000b04077c11 */ /* 0x000fca00080f0c03 */
[----:B------:R2:W-:Y:S04]  /*1b90*/  STG.E.128 desc[UR24][R6.64], RZ ;  /* 0x000000ff06007986 */ /* 0x0005e8000c101d18 */
.L_x_18:
[----:B------:R-:W-:Y:S05]  /*1ba0*/  BSYNC.RECONVERGENT B0 ;  /* 0x0000000000007941 */ /* 0x000fea0003800200 */
.L_x_17:
[----:B------:R-:W3:Y:S01]  /*1bb0*/  LDCU.64 UR10, c[0x0][0x5e0] ;  /* 0x0000bc00ff0a77ac */ /* 0x000ee20008000a00 */
[----:B------:R-:W-:Y:S01]  /*1bc0*/  IMAD.WIDE.U32 R4, R20, UR12, R12 ;  /* 0x0000000c14047c25 */ /* 0x000fe2000f8e000c */
[----:B-1----:R-:W1:Y:S03]  /*1bd0*/  @!P2 LDC.64 R10, c[0x0][0x568] ;  /* 0x00015a00ff0aab82 */ /* 0x002e660000000a00 */
[----:B------:R-:W-:Y:S01]  /*1be0*/  IMAD R3, R31, UR12, RZ ;  /* 0x0000000c1f037c24 */ /* 0x000fe2000f8e02ff */
[----:B--2---:R-:W-:-:S03]  /*1bf0*/  IADD3 R6, P0, PT, R14, R4, RZ ;  /* 0x000000040e067210 */ /* 0x004fc60007f1e0ff */
[----:B------:R-:W-:-:S05]  /*1c00*/  IMAD R3, R20, UR13, R3 ;  /* 0x0000000d14037c24 */ /* 0x000fca000f8e0203 */
[----:B------:R-:W-:-:S03]  /*1c10*/  IADD3.X R7, PT, PT, R15, R5, R3, P0, !PT ;  /* 0x000000050f077210 */ /* 0x000fc600007fe403 */
[----:B---3--:R-:W-:-:S04]  /*1c20*/  IMAD.WIDE.U32 R6, R41, UR10, R6 ;  /* 0x0000000a29067c25 */ /* 0x008fc8000f8e0006 */
[----:B------:R-:W-:Y:S01]  /*1c30*/  IMAD R5, R41, UR11, R7 ;  /* 0x0000000b29057c24 */ /* 0x000fe2000f8e0207 */
[----:B------:R-:W-:-:S05]  /*1c40*/  @!P2 MOV R4, R6 ;  /* 0x000000060004a202 */ /* 0x000fca0000000f00 */
[----:B------:R-:W-:-:S04]  /*1c50*/  @!P2 IMAD.WIDE.U32 R8, R27, UR12, R4 ;  /* 0x0000000c1b08ac25 */ /* 0x000fc8000f8e0004 */
[----:B------:R-:W-:Y:S01]  /*1c60*/  @!P2 IMAD R3, R27, UR13, R9 ;  /* 0x0000000d1b03ac24 */ /* 0x000fe2000f8e0209 */
[----:B-1----:R-:W-:-:S04]  /*1c70*/  @!P2 LEA R10, P0, R8, R10, 0x1 ;  /* 0x0000000a080aa211 */ /* 0x002fc800078008ff */
[----:B------:R-:W-:-:S05]  /*1c80*/  @!P2 LEA.HI.X R11, R8, R11, R3, 0x1, P0 ;  /* 0x0000000b080ba211 */ /* 0x000fca00000f0c03 */
[----:B------:R4:W-:Y:S01]  /*1c90*/  @!P2 STG.E.128 desc[UR24][R10.64], RZ ;  /* 0x000000ff0a00a986 */ /* 0x0009e2000c101d18 */
[----:B------:R-:W-:Y:S05]  /*1ca0*/  @P1 BRA `(.L_x_19) ;  /* 0x0000004c00301947 */ /* 0x000fea0003800000 */
[----:B------:R-:W1:Y:S01]  /*1cb0*/  LDCU.64 UR10, c[0x0][0x568] ;  /* 0x0000ad00ff0a77ac */ /* 0x000e620008000a00 */
[----:B------:R-:W-:Y:S01]  /*1cc0*/  MOV R4, R6 ;  /* 0x0000000600047202 */ /* 0x000fe20000000f00 */
[----:B------:R-:W-:-:S04]  /*1cd0*/  IMAD R3, R21, UR12, RZ ;  /* 0x0000000c15037c24 */ /* 0x000fc8000f8e02ff */
[----:B------:R-:W-:-:S04]  /*1ce0*/  IMAD.WIDE.U32 R4, R18, UR12, R4 ;  /* 0x0000000c12047c25 */ /* 0x000fc8000f8e0004 */
[----:B------:R-:W-:-:S05]  /*1cf0*/  IMAD R3, R18, UR13, R3 ;  /* 0x0000000d12037c24 */ /* 0x000fca000f8e0203 */
[----:B------:R-:W-:Y:S02]  /*1d00*/  IADD3 R3, PT, PT, R5, R3, RZ ;  /* 0x0000000305037210 */ /* 0x000fe40007ffe0ff */
[----:B-1----:R-:W-:-:S04]  /*1d10*/  LEA R6, P0, R4, UR10, 0x1 ;  /* 0x0000000a04067c11 */ /* 0x002fc8000f8008ff */
[----:B------:R-:W-:-:S05]  /*1d20*/  LEA.HI.X R7, R4, UR11, R3, 0x1, P0 ;  /* 0x0000000b04077c11 */ /* 0x000fca00080f0c03 */
[----:B------:R1:W-:Y:S01]  /*1d30*/  STG.E.128 desc[UR24][R6.64], RZ ;  /* 0x000000ff06007986 */ /* 0x0003e2000c101d18 */
[----:B------:R-:W-:Y:S05]  /*1d40*/  BRA `(.L_x_19) ;  /* 0x0000004c00087947 */ /* 0x000fea0003800000 */
.L_x_12:
[----:B------:R-:W-:Y:S01]  /*1d50*/  IMAD.IADD R3, R164, 0x1, -R20 ;  /* 0x00000001a4037824 */ /* 0x000fe200078e0a14 */
[----:B------:R-:W1:Y:S01]  /*1d60*/  LDCU.64 UR12, c[0x0][0x3d8] ;  /* 0x00007b00ff0c77ac */ /* 0x000e620008000a00 */
[----:B------:R-:W-:Y:S01]  /*1d70*/  IMAD.WIDE.U32 R4, R20, UR18, R12 ;  /* 0x0000001214047c25 */ /* 0x000fe2000f8e000c */
[----:B------:R-:W-:Y:S01]  /*1d80*/  LOP3.LUT R11, R214, 0x80000001, RZ, 0xc0, !PT ;  /* 0x80000001d60b7812 */ /* 0x000fe200078ec0ff */
[----:B------:R-:W2:Y:S01]  /*1d90*/  LDC R243, c[0x0][0x44c] ;  /* 0x00011300fff37b82 */ /* 0x000ea20000000800 */
[-C--:B------:R-:W-:Y:S01]  /*1da0*/  ISETP.GE.AND P3, PT, R24, R3.reuse, PT ;  /* 0x000000031800720c */ /* 0x080fe20003f66270 */
[----:B------:R-:W-:Y:S01]  /*1db0*/  IMAD R16, R16, -0x80, R30 ;  /* 0xffffff8010107824 */ /* 0x000fe200078e021e */
[----:B------:R-:W-:Y:S01]  /*1dc0*/  ISETP.GE.AND P4, PT, R27, R3, PT ;  /* 0x000000031b00720c */ /* 0x000fe20003f86270 */
[----:B------:R-:W-:Y:S01]  /*1dd0*/  IMAD R3, R31, UR18, RZ ;  /* 0x000000121f037c24 */ /* 0x000fe2000f8e02ff */
[----:B------:R-:W3:Y:S01]  /*1de0*/  LDCU.64 UR10, c[0x0][0x3d0] ;  /* 0x00007a00ff0a77ac */ /* 0x000ee20008000a00 */
[----:B------:R-:W-:Y:S01]  /*1df0*/  IADD3 R4, P0, PT, R33, R4, RZ ;  /* 0x0000000421047210 */ /* 0x000fe20007f1e0ff */
[----:B------:R-:W-:Y:S01]  /*1e00*/  IMAD.MOV.U32 R240, RZ, RZ, 0x7f800000 ;  /* 0x7f800000fff07424 */ /* 0x000fe200078e00ff */
[----:B------:R-:W-:Y:S01]  /*1e10*/  ISETP.GE.AND P2, PT, R24, R16, PT ;  /* 0x000000101800720c */ /* 0x000fe20003f46270 */
[----:B------:R-:W-:Y:S01]  /*1e20*/  IMAD R6, R20, UR19, R3 ;  /* 0x0000001314067c24 */ /* 0x000fe2000f8e0203 */
[----:B------:R-:W-:Y:S01]  /*1e30*/  ISETP.NE.AND P5, PT, R11, 0x1, PT ;  /* 0x000000010b00780c */ /* 0x000fe20003fa5270 */
[----:B------:R-:W-:Y:S01]  /*1e40*/  IMAD.MOV.U32 R239, RZ, RZ, 0x7f800000 ;  /* 0x7f800000ffef7424 */ /* 0x000fe200078e00ff */
[----:B------:R-:W-:Y:S01]  /*1e50*/  MOV R237, 0x7f800000 ;  /* 0x7f80000000ed7802 */ /* 0x000fe20000000f00 */
[----:B------:R-:W-:Y:S01]  /*1e60*/  IMAD.MOV.U32 R238, RZ, RZ, 0x7f800000 ;  /* 0x7f800000ffee7424 */ /* 0x000fe200078e00ff */
[----:B------:R-:W4:Y:S01]  /*1e70*/  @!P3 LDC.64 R22, c[0x0][0x390] ;  /* 0x0000e400ff16bb82 */ /* 0x000f220000000a00 */
[----:B------:R-:W-:Y:S01]  /*1e80*/  IADD3.X R5, PT, PT, R35, R5, R6, P0, !PT ;  /* 0x0000000523057210 */ /* 0x000fe200007fe406 */
[----:B-1----:R-:W-:-:S02]  /*1e90*/  IMAD R3, R36, UR12, RZ ;  /* 0x0000000c24037c24 */ /* 0x002fc4000f8e02ff */
[----:B------:R-:W-:-:S04]  /*1ea0*/  IMAD.WIDE.U32 R6, R20, UR20, R12 ;  /* 0x0000001414067c25 */ /* 0x000fc8000f8e000c */
[----:B------:R-:W1:Y:S01]  /*1eb0*/  @!P4 LDC.64 R24, c[0x0][0x390] ;  /* 0x0000e400ff18cb82 */ /* 0x000e620000000a00 */
[----:B------:R-:W-:Y:S01]  /*1ec0*/  IMAD R8, R17, UR13, R3 ;  /* 0x0000000d11087c24 */ /* 0x000fe2000f8e0203 */
[----:B------:R-:W-:Y:S01]  /*1ed0*/  IADD3 R10, P0, PT, R37, R6, RZ ;  /* 0x00000006250a7210 */ /* 0x000fe20007f1e0ff */
[----:B------:R-:W-:-:S04]  /*1ee0*/  IMAD.WIDE.U32 R4, R17, UR12, R4 ;  /* 0x0000000c11047c25 */ /* 0x000fc8000f8e0004 */
[----:B------:R-:W-:Y:S01]  /*1ef0*/  IMAD.IADD R144, R149, 0x1, R157 ;  /* 0x0000000195907824 */ /* 0x000fe200078e029d */
[----:B------:R-:W-:Y:S01]  /*1f00*/  @P6 BAR.SYNC.DEFER_BLOCKING 0x0 ;  /* 0x0000000000006b1d */ /* 0x000fe20000010000 */
[----:B------:R-:W-:Y:S02]  /*1f10*/  IMAD R3, R31, UR20, RZ ;  /* 0x000000141f037c24 */ /* 0x000fe4000f8e02ff */
[----:B------:R-:W-:Y:S02]  /*1f20*/  @!P3 IMAD R9, R21, UR18, RZ ;  /* 0x000000121509bc24 */ /* 0x000fe4000f8e02ff */
[----:B------:R-:W-:Y:S02]  /*1f30*/  IMAD.IADD R5, R5, 0x1, R8 ;  /* 0x0000000105057824 */ /* 0x000fe400078e0208 */
[----:B------:R-:W-:Y:S01]  /*1f40*/  IMAD.MOV.U32 R249, RZ, RZ, 0x10 ;  /* 0x00000010fff97424 */ /* 0x000fe200078e00ff */
[----:B------:R-:W-:Y:S01]  /*1f50*/  IADD3 R156, PT, PT, R155, R157, RZ ;  /* 0x0000009d9b9c7210 */ /* 0x000fe20007ffe0ff */
[----:B------:R-:W-:Y:S01]  /*1f60*/  IMAD R3, R20, UR21, R3 ;  /* 0x0000001514037c24 */ /* 0x000fe2000f8e0203 */
[----:B------:R-:W-:Y:S01]  /*1f70*/  CS2R R94, SRZ ;  /* 0x00000000005e7805 */ /* 0x000fe2000001ff00 */
[----:B------:R-:W-:Y:S01]  /*1f80*/  @!P3 IMAD R6, R18, UR19, R9 ;  /* 0x000000131206bc24 */ /* 0x000fe2000f8e0209 */
[----:B------:R-:W-:Y:S01]  /*1f90*/  CS2R R92, SRZ ;  /* 0x00000000005c7805 */ /* 0x000fe2000001ff00 */
[----:B---3--:R-:W-:Y:S01]  /*1fa0*/  IMAD R12, R36, UR10, RZ ;  /* 0x0000000a240c7c24 */ /* 0x008fe2000f8e02ff */
[----:B------:R-:W-:Y:S01]  /*1fb0*/  IADD3.X R11, PT, PT, R38, R7, R3, P0, !PT ;  /* 0x00000007260b7210 */ /* 0x000fe200007fe403 */
[----:B------:R-:W-:Y:S01]  /*1fc0*/  @!P3 IMAD.WIDE.U32 R8, R18, UR18, R4 ;  /* 0x000000121208bc25 */ /* 0x000fe2000f8e0004 */
[----:B------:R-:W-:-:S02]  /*1fd0*/  CS2R R98, SRZ ;  /* 0x0000000000627805 */ /* 0x000fc4000001ff00 */
[----:B------:R-:W-:Y:S02]  /*1fe0*/  CS2R R96, SRZ ;  /* 0x0000000000607805 */ /* 0x000fe4000001ff00 */
[----:B------:R-:W-:Y:S01]  /*1ff0*/  CS2R R90, SRZ ;  /* 0x00000000005a7805 */ /* 0x000fe2000001ff00 */
[----:B------:R-:W-:Y:S01]  /*2000*/  IMAD R15, R17, UR11, R12 ;  /* 0x0000000b110f7c24 */ /* 0x000fe2000f8e020c */
[----:B----4-:R-:W-:Y:S01]  /*2010*/  @!P3 LEA R12, P0, R8, R22, 0x1 ;  /* 0x00000016080cb211 */ /* 0x010fe200078008ff */
[----:B------:R-:W-:Y:S01]  /*2020*/  @!P3 IMAD.IADD R3, R9, 0x1, R6 ;  /* 0x000000010903b824 */ /* 0x000fe200078e0206 */
[----:B------:R-:W-:Y:S01]  /*2030*/  CS2R R88, SRZ ;  /* 0x0000000000587805 */ /* 0x000fe2000001ff00 */
[----:B------:R-:W-:Y:S01]  /*2040*/  @!P4 IMAD.WIDE.U32 R6, R27, UR18, R4 ;  /* 0x000000121b06cc25 */ /* 0x000fe2000f8e0004 */
[----:B------:R-:W-:Y:S02]  /*2050*/  CS2R R86, SRZ ;  /* 0x0000000000567805 */ /* 0x000fe4000001ff00 */
[----:B------:R-:W-:-:S02]  /*2060*/  CS2R R84, SRZ ;  /* 0x0000000000547805 */ /* 0x000fc4000001ff00 */
[----:B------:R-:W-:Y:S01]  /*2070*/  @!P3 LEA.HI.X R13, R8, R23, R3, 0x1, P0 ;  /* 0x00000017080db211 */ /* 0x000fe200000f0c03 */
[----:B------:R-:W-:Y:S01]  /*2080*/  IMAD.WIDE.U32 R4, R17, UR10, R10 ;  /* 0x0000000a11047c25 */ /* 0x000fe2000f8e000a */
[----:B-1----:R-:W-:Y:S01]  /*2090*/  @!P4 LEA R8, P1, R6, R24, 0x1 ;  /* 0x000000180608c211 */ /* 0x002fe200078208ff */
[----:B------:R-:W1:Y:S01]  /*20a0*/  @!P3 LDC.64 R22, c[0x0][0x388] ;  /* 0x0000e200ff16bb82 */ /* 0x000e620000000a00 */
[----:B------:R-:W-:Y:S01]  /*20b0*/  @!P2 LEA R14, P0, R19, R228, 0x1 ;  /* 0x000000e4130ea211 */ /* 0x000fe200078008ff */
[----:B------:R-:W-:Y:S01]  /*20c0*/  @!P4 IMAD R3, R27, UR19, R7 ;  /* 0x000000131b03cc24 */ /* 0x000fe2000f8e0207 */
[----:B------:R-:W3:Y:S01]  /*20d0*/  LDCU UR10, c[0x0][0x590] ;  /* 0x0000b200ff0a77ac */ /* 0x000ee20008000800 */
[----:B------:R-:W-:Y:S02]  /*20e0*/  VIADD R7, R244, 0x8 ;  /* 0x00000008f4077836 */ /* 0x000fe40000000000 */
[----:B------:R-:W-:Y:S01]  /*20f0*/  IMAD.IADD R5, R5, 0x1, R15 ;  /* 0x0000000105057824 */ /* 0x000fe200078e020f */
[----:B------:R-:W-:Y:S01]  /*2100*/  @!P4 LEA.HI.X R9, R6, R25, R3, 0x1, P1 ;  /* 0x000000190609c211 */ /* 0x000fe200008f0c03 */
[----:B------:R-:W-:Y:S01]  /*2110*/  @!P3 IMAD R3, R21, UR20, RZ ;  /* 0x000000141503bc24 */ /* 0x000fe2000f8e02ff */
[-C--:B------:R-:W-:Y:S01]  /*2120*/  ISETP.GE.AND P1, PT, R7, R16.reuse, PT ;  /* 0x000000100700720c */ /* 0x080fe20003f26270 */
[----:B------:R-:W-:Y:S01]  /*2130*/  @!P3 IMAD.MOV.U32 R6, RZ, RZ, R4 ;  /* 0x000000ffff06b224 */ /* 0x000fe200078e0004 */
[----:B------:R-:W-:Y:S01]  /*2140*/  @!P2 LEA.HI.X R15, R19, R227, R26, 0x1, P0 ;  /* 0x000000e3130fa211 */ /* 0x000fe200000f0c1a */
[----:B------:R-:W-:Y:S01]  /*2150*/  @!P3 IMAD.MOV.U32 R7, RZ, RZ, R5 ;  /* 0x000000ffff07b224 */ /* 0x000fe200078e0005 */
[C---:B------:R-:W-:Y:S01]  /*2160*/  ISETP.GE.AND P0, PT, R27.reuse, R16, PT ;  /* 0x000000101b00720c */ /* 0x040fe20003f06270 */
[C---:B------:R-:W-:Y:S01]  /*2170*/  @!P3 IMAD R17, R18.reuse, UR21, R3 ;  /* 0x000000151211bc24 */ /* 0x040fe2000f8e0203 */
[----:B------:R-:W-:Y:S01]  /*2180*/  @!PT LDS RZ, [RZ] ;  /* 0x00000000fffff984 */ /* 0x000fe20000000800 */
[----:B------:R-:W-:Y:S01]  /*2190*/  @!PT LDS RZ, [RZ] ;  /* 0x00000000fffff984 */ /* 0x000fe20000000800 */
[----:B------:R-:W-:Y:S01]  /*21a0*/  @!PT LDS RZ, [RZ] ;  /* 0x00000000fffff984 */ /* 0x000fe20000000800 */
[----:B------:R4:W-:Y:S01]  /*21b0*/  @!P4 LDGSTS.E.BYPASS.LTC128B.128 [R245+0x8000], desc[UR24][R8.64] ;  /* 0x0800000008f5cfae */ /* 0x0009e2000b981a18 */
[----:B------:R-:W-:Y:S01]  /*21c0*/  @!P3 IMAD.WIDE.U32 R6, R18, UR20, R6 ;  /* 0x000000141206bc25 */ /* 0x000fe2000f8e0006 */
[----:B------:R-:W-:Y:S01]  /*21d0*/  SEL R21, RZ, 0x2000, P5 ;  /* 0x00002000ff157807 */ /* 0x000fe20002800000 */
[----:B------:R-:W2:Y:S01]  /*21e0*/  @!P4 LDC.64 R18, c[0x0][0x388] ;  /* 0x0000e200ff12cb82 */ /* 0x000ea20000000a00 */
[----:B------:R1:W-:Y:S01]  /*21f0*/  @P4 STS.128 [R245+0x8000], RZ ;  /* 0x008000fff5004388 */ /* 0x0003e20000000c00 */
[----:B------:R-:W-:Y:S01]  /*2200*/  @!P4 IMAD.WIDE.U32 R4, R27, UR20, R4 ;  /* 0x000000141b04cc25 */ /* 0x000fe2000f8e0004 */
[----:B------:R-:W-:-:S02]  /*2210*/  CS2R R78, SRZ ;  /* 0x00000000004e7805 */ /* 0x000fc4000001ff00 */
[----:B------:R-:W-:Y:S01]  /*2220*/  CS2R R76, SRZ ;  /* 0x00000000004c7805 */ /* 0x000fe2000001ff00 */
[----:B------:R1:W-:Y:S01]  /*2230*/  @P3 STS.128 [R245+0x9000], RZ ;  /* 0x009000fff5003388 */ /* 0x0003e20000000c00 */
[----:B------:R-:W-:Y:S01]  /*2240*/  IMAD.IADD R220, R245, 0x1, R21 ;  /* 0x00000001f5dc7824 */ /* 0x000fe200078e0215 */
[----:B------:R-:W-:Y:S01]  /*2250*/  CS2R R82, SRZ ;  /* 0x0000000000527805 */ /* 0x000fe2000001ff00 */
[----:B------:R-:W-:Y:S01]  /*2260*/  @!P0 IMAD.MOV.U32 R10, RZ, RZ, R229 ;  /* 0x000000ffff0a8224 */ /* 0x000fe200078e00e5 */
[----:B------:R-:W-:Y:S01]  /*2270*/  @!PT LDS RZ, [RZ] ;  /* 0x00000000fffff984 */ /* 0x000fe20000000800 */
[----:B------:R-:W-:Y:S01]  /*2280*/  @!PT LDS RZ, [RZ] ;  /* 0x00000000fffff984 */ /* 0x000fe20000000800 */
[----:B------:R-:W-:Y:S01]  /*2290*/  @!PT LDS RZ, [RZ] ;  /* 0x00000000fffff984 */ /* 0x000fe20000000800 */
[----:B------:R-:W-:Y:S01]  /*22a0*/  @!P3 LDGSTS.E.BYPASS.LTC128B.128 [R245+0x9000], desc[UR24][R12.64] ;  /* 0x090000000cf5bfae */ /* 0x000fe2000b981a18 */
[----:B------:R-:W-:Y:S01]  /*22b0*/  @!P0 IMAD.MOV.U32 R11, RZ, RZ, R226 ;  /* 0x000000ffff0b8224 */ /* 0x000fe200078e00e2 */
[----:B------:R-:W-:Y:S01]  /*22c0*/  CS2R R80, SRZ ;  /* 0x0000000000507805 */ /* 0x000fe2000001ff00 */
[----:B------:R-:W-:Y:S01]  /*22d0*/  @!P4 IMAD R3, R27, UR21, R5 ;  /* 0x000000151b03cc24 */ /* 0x000fe2000f8e0205 */
[----:B------:R-:W0:Y:S01]  /*22e0*/  LDGDEPBAR ;  /* 0x00000000000079af */ /* 0x000e220000000000 */
[----:B------:R-:W-:Y:S01]  /*22f0*/  @!P3 IMAD.IADD R5, R7, 0x1, R17 ;  /* 0x000000010705b824 */ /* 0x000fe200078e0211 */
[----:B------:R-:W-:Y:S01]  /*2300*/  CS2R R74, SRZ ;  /* 0x00000000004a7805 */ /* 0x000fe2000001ff00 */
[----:B------:R-:W-:Y:S01]  /*2310*/  IMAD.SHL.U32 R247, R247, 0x8, RZ ;  /* 0x00000008f7f77824 */ /* 0x000fe200078e00ff */
[----:B------:R3:W-:Y:S01]  /*2320*/  @!P0 LDGSTS.E.BYPASS.LTC128B.128 [R245+0x4000], desc[UR24][R10.64] ;  /* 0x040000000af58fae */ /* 0x0007e2000b981a18 */
[----:B------:R-:W-:Y:S01]  /*2330*/  IMAD.IADD R150, R149, 0x1, R157 ;  /* 0x0000000195967824 */ /* 0x000fe200078e029d */
[----:B------:R-:W-:-:S02]  /*2340*/  CS2R R72, SRZ ;  /* 0x0000000000487805 */ /* 0x000fc4000001ff00 */
[----:B------:R-:W-:Y:S01]  /*2350*/  CS2R R70, SRZ ;  /* 0x0000000000467805 */ /* 0x000fe2000001ff00 */
[----:B------:R1:W-:Y:S01]  /*2360*/  @P0 STS.128 [R245+0x4000], RZ ;  /* 0x004000fff5000388 */ /* 0x0003e20000000c00 */
[----:B------:R-:W-:Y:S01]  /*2370*/  CS2R R68, SRZ ;  /* 0x0000000000447805 */ /* 0x000fe2000001ff00 */
[----:B------:R-:W1:Y:S01]  /*2380*/  LDCU UR11, c[0x0][0x3e0] ;  /* 0x00007c00ff0b77ac */ /* 0x000e620008000800 */
[C---:B----4-:R-:W-:Y:S01]  /*2390*/  @!P2 LEA R8, P5, R246.reuse, R229, 0x1 ;  /* 0x000000e5f608a211 */ /* 0x050fe200078a08ff */
[----:B------:R4:W-:Y:S01]  /*23a0*/  @P2 STS.128 [R245+0x5000], RZ ;  /* 0x005000fff5002388 */ /* 0x0009e20000000c00 */
[----:B------:R-:W1:Y:S02]  /*23b0*/  LDCU UR12, c[0x0][0x45c] ;  /* 0x00008b80ff0c77ac */ /* 0x000e640008000800 */
[----:B------:R-:W-:-:S05]  /*23c0*/  @!P2 LEA.HI.X R9, R246, R226, R251, 0x1, P5 ;  /* 0x000000e2f609a211 */ /* 0x000fca00028f0cfb */
[----:B------:R-:W-:Y:S01]  /*23d0*/  @!PT LDS RZ, [RZ] ;  /* 0x00000000fffff984 */ /* 0x000fe20000000800 */
[----:B------:R-:W-:Y:S01]  /*23e0*/  @!PT LDS RZ, [RZ] ;  /* 0x00000000fffff984 */ /* 0x000fe20000000800 */
[----:B------:R-:W-:Y:S01]  /*23f0*/  @!PT LDS RZ, [RZ] ;  /* 0x00000000fffff984 */ /* 0x000fe20000000800 */
[----:B------:R1:W-:Y:S01]  /*2400*/  @!P2 LDGSTS.E.BYPASS.LTC128B.128 [R245+0x5000], desc[UR24][R8.64] ;  /* 0x0500000008f5afae */ /* 0x0003e2000b981a18 */
[----:B---3--:R-:W-:Y:S02]  /*2410*/  LOP3.LUT R11, R244, 0x40, RZ, 0xfc, !PT ;  /* 0x00000040f40b7812 */ /* 0x008fe400078efcff */
[C---:B--2---:R-:W-:Y:S02]  /*2420*/  @!P4 LEA R10, P5, R4.reuse, R18, 0x1 ;  /* 0x00000012040ac211 */ /* 0x044fe400078a08ff */
[----:B------:R-:W-:Y:S02]  /*2430*/  ISETP.GE.AND P6, PT, R11, R16, PT ;  /* 0x000000100b00720c */ /* 0x000fe40003fc6270 */
[----:B------:R-:W-:Y:S02]  /*2440*/  @!P4 LEA.HI.X R11, R4, R19, R3, 0x1, P5 ;  /* 0x00000013040bc211 */ /* 0x000fe400028f0c03 */
[----:B-1----:R-:W-:Y:S01]  /*2450*/  @!P0 MOV R8, R228 ;  /* 0x000000e400088202 */ /* 0x002fe20000000f00 */
[----:B------:R-:W-:-:S05]  /*2460*/  @!P0 IMAD.MOV.U32 R9, RZ, RZ, R227 ;  /* 0x000000ffff098224 */ /* 0x000fca00078e00e3 */
[----:B------:R1:W-:Y:S04]  /*2470*/  @!P0 LDGSTS.E.BYPASS.LTC128B.128 [R220], desc[UR24][R8.64] ;  /* 0x0000000008dc8fae */ /* 0x0003e8000b981a18 */
[----:B------:R4:W-:Y:S04]  /*2480*/  @P0 STS.128 [R220], RZ ;  /* 0x000000ffdc000388 */ /* 0x0009e80000000c00 */
[----:B------:R4:W-:Y:S04]  /*2490*/  @P2 STS.128 [R220+0x1000], RZ ;  /* 0x001000ffdc002388 */ /* 0x0009e80000000c00 */
[----:B------:R-:W-:Y:S01]  /*24a0*/  @!PT LDS RZ, [RZ] ;  /* 0x00000000fffff984 */ /* 0x000fe20000000800 */
[----:B------:R-:W-:Y:S01]  /*24b0*/  @!PT LDS RZ, [RZ] ;  /* 0x00000000fffff984 */ /* 0x000fe20000000800 */
[----:B------:R-:W-:Y:S01]  /*24c0*/  @!PT LDS RZ, [RZ] ;  /* 0x00000000fffff984 */ /* 0x000fe20000000800 */
[----:B------:R-:W-:Y:S04]  /*24d0*/  @!P2 LDGSTS.E.BYPASS.LTC128B.128 [R220+0x1000], desc[UR24][R14.64] ;  /* 0x010000000edcafae */ /* 0x000fe8000b981a18 */
[----:B------:R-:W-:Y:S04]  /*24e0*/  @!P4 LDGSTS.E.BYPASS.LTC128B.128 [R245+0x6000], desc[UR24][R10.64] ;  /* 0x060000000af5cfae */ /* 0x000fe8000b981a18 */
[----:B------:R4:W-:Y:S04]  /*24f0*/  @P4 STS.128 [R245+0x6000], RZ ;  /* 0x006000fff5004388 */ /* 0x0009e80000000c00 */
[----:B------:R4:W-:Y:S01]  /*2500*/  @P3 STS.128 [R245+0x7000], RZ ;  /* 0x007000fff5003388 */ /* 0x0009e20000000c00 */
[----:B-1----:R-:W-:Y:S01]  /*2510*/  VIADD R9, R244, 0x48 ;  /* 0x00000048f4097836 */ /* 0x002fe20000000000 */
[----:B------:R-:W-:-:S04]  /*2520*/  @!P3 LEA R8, P0, R6, R22, 0x1 ;  /* 0x000000160608b211 */ /* 0x000fc800078008ff */
[-C--:B------:R-:W-:Y:S02]  /*2530*/  ISETP.GE.AND P5, PT, R9, R16.reuse, PT ;  /* 0x000000100900720c */ /* 0x080fe40003fa6270 */
[----:B------:R-:W-:Y:S01]  /*2540*/  @!P3 LEA.HI.X R9, R6, R23, R5, 0x1, P0 ;  /* 0x000000170609b211 */ /* 0x000fe200000f0c05 */
[C---:B------:R-:W-:Y:S01]  /*2550*/  IMAD.WIDE.U32 R4, R244.reuse, 0x4, R222 ;  /* 0x00000004f4047825 */ /* 0x040fe200078e00de */
[----:B------:R-:W-:-:S03]  /*2560*/  ISETP.GE.AND P0, PT, R244, R16, PT ;  /* 0x00000010f400720c */ /* 0x000fc60003f06270 */
[----:B------:R-:W-:Y:S01]  /*2570*/  @!PT LDS RZ, [RZ] ;  /* 0x00000000fffff984 */ /* 0x000fe20000000800 */
[----:B------:R-:W-:Y:S01]  /*2580*/  @!PT LDS RZ, [RZ] ;  /* 0x00000000fffff984 */ /* 0x000fe20000000800 */
[----:B------:R-:W-:Y:S01]  /*2590*/  @!PT LDS RZ, [RZ] ;  /* 0x00000000fffff984 */ /* 0x000fe20000000800 */
[----:B------:R-:W-:Y:S04]  /*25a0*/  @!P3 LDGSTS.E.BYPASS.LTC128B.128 [R245+0x7000], desc[UR24][R8.64] ;  /* 0x0700000008f5bfae */ /* 0x000fe8000b981a18 */
[----:B------:R-:W0:Y:S04]  /*25b0*/  LDGDEPBAR ;  /* 0x00000000000079af */ /* 0x000e280000000000 */
[----:B------:R-:W5:Y:S04]  /*25c0*/  @!P1 LDG.E R239, desc[UR24][R4.64+0x20] ;  /* 0x0000201804ef9981 */ /* 0x000f68000c1e1900 */
[----:B------:R-:W5:Y:S04]  /*25d0*/  @!P0 LDG.E R240, desc[UR24][R4.64] ;  /* 0x0000001804f08981 */ /* 0x000f68000c1e1900 */
[----:B------:R-:W5:Y:S04]  /*25e0*/  @!P6 LDG.E R238, desc[UR24][R4.64+0x100] ;  /* 0x0001001804eee981 */ /* 0x000f68000c1e1900 */
[----:B------:R1:W5:Y:S01]  /*25f0*/  @!P5 LDG.E R237, desc[UR24][R4.64+0x120] ;  /* 0x0001201804edd981 */ /* 0x000362000c1e1900 */
[----:B------:R-:W-:-:S04]  /*2600*/  DEPBAR.LE SB0, 0x1 ;  /* 0x000080400000791a */ /* 0x000fc80000000000 */
[----:B------:R-:W-:Y:S06]  /*2610*/  BAR.SYNC.DEFER_BLOCKING 0x0 ;  /* 0x0000000000007b1d */ /* 0x000fec0000010000 */
[----:B-1----:R-:W1:Y:S01]  /*2620*/  S2R R5, SR_TID.X ;  /* 0x0000000000057919 */ /* 0x002e620000002100 */
[----:B------:R-:W-:Y:S01]  /*2630*/  VIADD R3, R20, 0x80 ;  /* 0x0000008014037836 */ /* 0x000fe20000000000 */
[----:B------:R4:W2:Y:S04]  /*2640*/  LDSM.16.M88.4 R132, [R144] ;  /* 0x000000009084783b */ /* 0x0008a80000000200 */
[----:B------:R4:W3:Y:S04]  /*2650*/  LDSM.16.M88.4 R136, [R144+0x400] ;  /* 0x000400009088783b */ /* 0x0008e80000000200 */
[----:B------:R4:W2:Y:S04]  /*2660*/  LDSM.16.M88.4 R140, [R144+0x800] ;  /* 0x00080000908c783b */ /* 0x0008a80000000200 */
[----:B------:R-:W2:Y:S04]  /*2670*/  LDSM.16.M88.4 R144, [R144+0xc00] ;  /* 0x000c00009090783b */ /* 0x000ea80000000200 */
[----:B------:R4:W2:Y:S04]  /*2680*/  LDSM.16.M88.4 R116, [R149] ;  /* 0x000000009574783b */ /* 0x0008a80000000200 */
[----:B------:R4:W2:Y:S04]  /*2690*/  LDSM.16.M88.4 R120, [R149+0x400] ;  /* 0x000400009578783b */ /* 0x0008a80000000200 */
[----:B------:R4:W2:Y:S04]  /*26a0*/  LDSM.16.M88.4 R124, [R149+0x800] ;  /* 0x00080000957c783b */ /* 0x0008a80000000200 */
[----:B------:R4:W2:Y:S01]  /*26b0*/  LDSM.16.M88.4 R128, [R149+0xc00] ;  /* 0x000c00009580783b */ /* 0x0008a20000000200 */
[----:B------:R-:W-:-:S02]  /*26c0*/  ISETP.GE.AND P0, PT, R3, R164, PT ;  /* 0x000000a40300720c */ /* 0x000fc40003f06270 */
[----:B-1----:R-:W-:-:S04]  /*26d0*/  LOP3.LUT P1, RZ, R5, 0x4, RZ, 0xc0, !PT ;  /* 0x0000000405ff7812 */ /* 0x002fc8000782c0ff */
[----:B------:R-:W-:-:S07]  /*26e0*/  SEL R249, R249, 0xfffffff0, !P1 ;  /* 0xfffffff0f9f97807 */ /* 0x000fce0004800000 */
[----:B------:R-:W-:Y:S01]  /*26f0*/  @P0 IMAD.SHL.U32 R3, R5, 0x2, RZ ;  /* 0x0000000205030824 */ /* 0x000fe200078e00ff */
[----:B------:R-:W-:-:S04]  /*2700*/  @P0 SHF.R.U32.HI R4, RZ, 0x1, R5 ;  /* 0x00000001ff040819 */ /* 0x000fc80000011605 */
[----:B------:R-:W-:Y:S01]  /*2710*/  @P0 LOP3.LUT R3, R3, 0x6, RZ, 0xc0, !PT ;  /* 0x0000000603030812 */ /* 0x000fe200078ec0ff */
[----:B------:R-:W-:Y:S02]  /*2720*/  IMAD.IADD R148, R155, 0x1, R21 ;  /* 0x000000019b947824 */ /* 0x000fe400078e0215 */
[----:B------:R-:W-:Y:S01]  /*2730*/  IMAD.IADD R192, R211, 0x1, R249 ;  /* 0x00000001d3c07824 */ /* 0x000fe200078e02f9 */
[----:B------:R-:W-:Y:S01]  /*2740*/  @P0 LOP3.LUT R250, R3, 0x1c0, R4, 0xf8, !PT ;  /* 0x000001c003fa0812 */ /* 0x000fe200078ef804 */
[----:B------:R-:W-:Y:S02]  /*2750*/  IMAD.IADD R3, R2, 0x1, R21 ;  /* 0x0000000102037824 */ /* 0x000fe400078e0215 */
[--C-:B------:R-:W-:Y:S02]  /*2760*/  IMAD.IADD R191, R210, 0x1, R249.reuse ;  /* 0x00000001d2bf7824 */ /* 0x100fe400078e02f9 */
[----:B------:R-:W-:Y:S01]  /*2770*/  IMAD.IADD R190, R209, 0x1, R249 ;  /* 0x00000001d1be7824 */ /* 0x000fe200078e02f9 */
[----:B---34-:R-:W-:-:S12]  /*2780*/  USHF.L.U32 UR10, UR10, 0x7, URZ ;  /* 0x000000070a0a7899 */ /* 0x018fd800080006ff */
.L_x_22:
[----:B------:R-:W0:Y:S01]  /*2790*/  LDGDEPBAR ;  /* 0x00000000000079af */ /* 0x000e220000000000 */
[----:B------:R-:W-:Y:S02]  /*27a0*/  IMAD.IADD R112, R157, 0x1, R148 ;  /* 0x000000019d707824 */ /* 0x000fe400078e0294 */
[----:B-----5:R-:W-:Y:S01]  /*27b0*/  FMUL.FTZ R160, R240, 1.4426950216293334961 ;  /* 0x3fb8aa3bf0a07820 */ /* 0x020fe20000410000 */
[----:B------:R-:W-:Y:S01]  /*27c0*/  @P0 IMAD R158, R252, 0x80, R250 ;  /* 0x00000080fc9e0824 */ /* 0x000fe200078e02fa */
[----:B------:R-:W-:Y:S03]  /*27d0*/  FSETP.NEU.FTZ.AND P2, PT, R240, -INF , PT ;  /* 0xff800000f000780b */ /* 0x000fe60003f5d000 */
[----:B------:R-:W-:Y:S01]  /*27e0*/  @P0 VIADD R159, R158, 0x8 ;  /* 0x000000089e9f0836 */ /* 0x000fe20000000000 */
[----:B------:R-:W-:Y:S01]  /*27f0*/  FSEL R160, R160, RZ, P2 ;  /* 0x000000ffa0a07208 */ /* 0x000fe20001000000 */
[----:B------:R-:W-:Y:S01]  /*2800*/  @P0 VIADD R161, R158, 0x11 ;  /* 0x000000119ea10836 */ /* 0x000fe20000000000 */
[----:B------:R-:W-:Y:S02]  /*2810*/  FSETP.NEU.FTZ.AND P2, PT, R238, -INF , PT ;  /* 0xff800000ee00780b */ /* 0x000fe40003f5d000 */
[-C--:B------:R-:W-:Y:S01]  /*2820*/  @P0 ISETP.GE.AND P4, PT, R159, R164.reuse, PT ;  /* 0x000000a49f00020c */ /* 0x080fe20003f86270 */
[C---:B------:R-:W-:Y:S01]  /*2830*/  FMUL.FTZ R159, R239.reuse, 1.4426950216293334961 ;  /* 0x3fb8aa3bef9f7820 */ /* 0x040fe20000410000 */
[----:B------:R-:W-:Y:S04]  /*2840*/  DEPBAR.LE SB0, 0x0 ;  /* 0x000080000000791a */ /* 0x000fe80000000000 */
[----:B------:R-:W-:Y:S06]  /*2850*/  BAR.SYNC.DEFER_BLOCKING 0x0 ;  /* 0x0000000000007b1d */ /* 0x000fec0000010000 */
[----:B------:R-:W-:Y:S08]  /*2860*/  LDSM.16.M88.4 R64, [R148] ;  /* 0x000000009440783b */ /* 0x000ff00000000200 */
[----:B------:R-:W1:Y:S08]  /*2870*/  LDSM.16.M88.4 R16, [R149+-0x2000] ;  /* 0xffe000009510783b */ /* 0x000e700000000200 */
[----:B------:R-:W3:Y:S08]  /*2880*/  LDSM.16.M88.4 R60, [R148+0x1000] ;  /* 0x00100000943c783b */ /* 0x000ef00000000200 */
[----:B------:R-:W4:Y:S08]  /*2890*/  LDSM.16.M88.4 R32, [R149+-0x1c00] ;  /* 0xffe400009520783b */ /* 0x000f300000000200 */
[----:B------:R-:W2:Y:S08]  /*28a0*/  LDSM.16.M88.4 R48, [R149+-0x1800] ;  /* 0xffe800009530783b */ /* 0x000eb00000000200 */
[----:B------:R-:W2:Y:S01]  /*28b0*/  LDSM.16.M88.4 R100, [R149+-0x1400] ;  /* 0xffec00009564783b */ /* 0x000ea20000000200 */
[-C--:B-1----:R-:W-:Y:S07]  /*28c0*/  HMMA.16816.F32.BF16 R4, R64, R16.reuse, RZ ;  /* 0x000000104004723c */ /* 0x082fee00000418ff */
[----:B------:R-:W-:Y:S01]  /*28d0*/  LDSM.16.M88.4 R104, [R112] ;  /* 0x000000007068783b */ /* 0x000fe20000000200 */
[C---:B---3--:R-:W-:Y:S07]  /*28e0*/  HMMA.16816.F32.BF16 R8, R60.reuse, R16, RZ ;  /* 0x000000103c08723c */ /* 0x048fee00000418ff */
[----:B------:R-:W1:Y:S01]  /*28f0*/  LDSM.16.M88.4 R108, [R150+-0x2000] ;  /* 0xffe00000966c783b */ /* 0x000e620000000200 */
[-C--:B------:R-:W-:Y:S07]  /*2900*/  HMMA.16816.F32.BF16 R12, R60, R18.reuse, RZ ;  /* 0x000000123c0c723c */ /* 0x080fee00000418ff */
[----:B------:R-:W3:Y:S01]  /*2910*/  LDSM.16.M88.4 R112, [R112+0x1000] ;  /* 0x001000007070783b */ /* 0x000ee20000000200 */
[C---:B------:R-:W-:Y:S08]  /*2920*/  HMMA.16816.F32.BF16 R16, R64.reuse, R18, RZ ;  /* 0x000000124010723c */ /* 0x040ff000000418ff */
[-C--:B----4-:R-:W-:Y:S08]  /*2930*/  HMMA.16816.F32.BF16 R20, R64, R32.reuse, RZ ;  /* 0x000000204014723c */ /* 0x090ff000000418ff */
[C---:B------:R-:W-:Y:S08]  /*2940*/  HMMA.16816.F32.BF16 R24, R60.reuse, R32, RZ ;  /* 0x000000203c18723c */ /* 0x040ff000000418ff */
[-C--:B------:R-:W-:Y:S08]  /*2950*/  HMMA.16816.F32.BF16 R28, R60, R34.reuse, RZ ;  /* 0x000000223c1c723c */ /* 0x080ff000000418ff */
[C---:B------:R-:W-:Y:S08]  /*2960*/  HMMA.16816.F32.BF16 R32, R64.reuse, R34, RZ ;  /* 0x000000224020723c */ /* 0x040ff000000418ff */
[-C--:B--2---:R-:W-:Y:S08]  /*2970*/  HMMA.16816.F32.BF16 R36, R64, R48.reuse, RZ ;  /* 0x000000304024723c */ /* 0x084ff000000418ff */
[C---:B------:R-:W-:Y:S08]  /*2980*/  HMMA.16816.F32.BF16 R40, R60.reuse, R48, RZ ;  /* 0x000000303c28723c */ /* 0x040ff000000418ff */
[-C--:B------:R-:W-:Y:S08]  /*2990*/  HMMA.16816.F32.BF16 R44, R60, R50.reuse, RZ ;  /* 0x000000323c2c723c */ /* 0x080ff000000418ff */
[C---:B------:R-:W-:Y:S08]  /*29a0*/  HMMA.16816.F32.BF16 R48, R64.reuse, R50, RZ ;  /* 0x000000324030723c */ /* 0x040ff000000418ff */
[-C--:B------:R-:W-:Y:S08]  /*29b0*/  HMMA.16816.F32.BF16 R52, R64, R100.reuse, RZ ;  /* 0x000000644034723c */ /* 0x080ff000000418ff */
[C---:B------:R-:W-:Y:S02]  /*29c0*/  HMMA.16816.F32.BF16 R56, R60.reuse, R100, RZ ;  /* 0x000000643c38723c */ /* 0x040fe400000418ff */
[----:B------:R-:W-:Y:S02]  /*29d0*/  IMAD.MOV.U32 R101, RZ, RZ, R241 ;  /* 0x000000ffff657224 */ /* 0x000fe400078e00f1 */
[----:B------:R-:W-:Y:S04]  /*29e0*/  @P0 VIADD R100, R158, 0x1 ;  /* 0x000000019e640836 */ /* 0x000fe80000000000 */
[-C--:B------:R-:W-:Y:S01]  /*29f0*/  HMMA.16816.F32.BF16 R60, R60, R102.reuse, RZ ;  /* 0x000000663c3c723c */ /* 0x080fe200000418ff */
[----:B------:R-:W-:Y:S01]  /*2a00*/  @P0 ISETP.GE.AND P3, PT, R100, R164, PT ;  /* 0x000000a46400020c */ /* 0x000fe20003f66270 */
[----:B------:R-:W-:Y:S05]  /*2a10*/  IMAD.MOV.U32 R100, RZ, RZ, R242 ;  /* 0x000000ffff647224 */ /* 0x000fea00078e00f2 */
[----:B------:R-:W-:Y:S01]  /*2a20*/  LEA R162, P1, R244, R100, 0x2 ;  /* 0x00000064f4a27211 */ /* 0x000fe200078210ff */
[----:B------:R-:W-:Y:S02]  /*2a30*/  HMMA.16816.F32.BF16 R64, R64, R102, RZ ;  /* 0x000000664040723c */ /* 0x000fe400000418ff */
[----:B------:R-:W-:Y:S01]  /*2a40*/  @P0 VIADD R102, R158, 0x9 ;  /* 0x000000099e660836 */ /* 0x000fe20000000000 */
[----:B------:R-:W-:Y:S01]  /*2a50*/  LEA.HI.X R163, R244, R101, RZ, 0x2, P1 ;  /* 0x00000065f4a37211 */ /* 0x000fe200008f14ff */
[----:B------:R-:W-:Y:S01]  /*2a60*/  @P0 VIADD R103, R158, 0x10 ;  /* 0x000000109e670836 */ /* 0x000fe20000000000 */
[----:B------:R-:W-:Y:S02]  /*2a70*/  FSETP.NEU.FTZ.AND P1, PT, R239, -INF , PT ;  /* 0xff800000ef00780b */ /* 0x000fe40003f3d000 */
[-C--:B------:R-:W-:Y:S01]  /*2a80*/  @P0 ISETP.GE.AND P5, PT, R102, R164.reuse, PT ;  /* 0x000000a46600020c */ /* 0x080fe20003fa6270 */
[-C--:B-1----:R-:W-:Y:S05]  /*2a90*/  HMMA.16816.F32.BF16 R4, R104, R108.reuse, R4 ;  /* 0x0000006c6804723c */ /* 0x082fea0000041804 */
[-C--:B------:R-:W-:Y:S02]  /*2aa0*/  @P0 ISETP.GE.AND P6, PT, R103, R164.reuse, PT ;  /* 0x000000a46700020c */ /* 0x080fe40003fc6270 */
[----:B------:R-:W1:Y:S01]  /*2ab0*/  LDSM.16.M88.4 R100, [R150+-0x1c00] ;  /* 0xffe400009664783b */ /* 0x000e620000000200 */
[C---:B---3--:R-:W-:Y:S04]  /*2ac0*/  HMMA.16816.F32.BF16 R8, R112.reuse, R108, R8 ;  /* 0x0000006c7008723c */ /* 0x048fe80000041808 */
[----:B------:R-:W-:Y:S01]  /*2ad0*/  FMUL.FTZ R109, R238, 1.4426950216293334961 ;  /* 0x3fb8aa3bee6d7820 */ /* 0x000fe20000410000 */
[----:B------:R-:W-:Y:S01]  /*2ae0*/  FSEL R159, R159, RZ, P1 ;  /* 0x000000ff9f9f7208 */ /* 0x000fe20000800000 */
[C---:B------:R-:W-:Y:S01]  /*2af0*/  FMUL.FTZ R108, R237.reuse, 1.4426950216293334961 ;  /* 0x3fb8aa3bed6c7820 */ /* 0x040fe20000410000 */
[----:B------:R-:W-:Y:S01]  /*2b00*/  FSETP.NEU.FTZ.AND P1, PT, R237, -INF , PT ;  /* 0xff800000ed00780b */ /* 0x000fe20003f3d000 */
[-C--:B------:R-:W-:Y:S03]  /*2b10*/  HMMA.16816.F32.BF16 R12, R112, R110.reuse, R12 ;  /* 0x0000006e700c723c */ /* 0x080fe6000004180c */
[----:B------:R-:W-:Y:S02]  /*2b20*/  FSEL R109, R109, RZ, P2 ;  /* 0x000000ff6d6d7208 */ /* 0x000fe40001000000 */
[-C--:B------:R-:W-:Y:S02]  /*2b30*/  @P0 ISETP.GE.AND P2, PT, R158, R164.reuse, PT ;  /* 0x000000a49e00020c */ /* 0x080fe40003f46270 */
[----:B------:R-:W-:Y:S01]  /*2b40*/  @P0 FSEL R5, R5, -INF , !P3 ;  /* 0xff80000005050808 */ /* 0x000fe20005800000 */
[C---:B------:R-:W-:Y:S01]  /*2b50*/  HMMA.16816.F32.BF16 R16, R104.reuse, R110, R16 ;  /* 0x0000006e6810723c */ /* 0x040fe20000041810 */
[----:B------:R-:W5:Y:S03]  /*2b60*/  LDG.E R111, desc[UR24][R162.64+0x100] ;  /* 0x00010018a26f7981 */ /* 0x000f66000c1e1900 */
[----:B------:R-:W-:Y:S01]  /*2b70*/  @P0 FSEL R4, R4, -INF , !P2 ;  /* 0xff80000004040808 */ /* 0x000fe20005000000 */
[--C-:B------:R-:W-:Y:S01]  /*2b80*/  FFMA.FTZ R5, R5, UR12, -R160.reuse ;  /* 0x0000000c05057c23 */ /* 0x100fe200080108a0 */
[----:B------:R-:W-:Y:S01]  /*2b90*/  @P0 FSEL R6, R6, -INF , !P2 ;  /* 0xff80000006060808 */ /* 0x000fe20005000000 */
[----:B------:R-:W-:Y:S01]  /*2ba0*/  @P0 VIADD R110, R158, 0x18 ;  /* 0x000000189e6e0836 */ /* 0x000fe20000000000 */
[----:B------:R-:W-:Y:S01]  /*2bb0*/  @P0 FSEL R7, R7, -INF , !P3 ;  /* 0xff80000007070808 */ /* 0x000fe20005800000 */
[--C-:B------:R-:W-:Y:S01]  /*2bc0*/  FFMA.FTZ R4, R4, UR12, -R160.reuse ;  /* 0x0000000c04047c23 */ /* 0x100fe200080108a0 */
[----:B------:R-:W-:Y:S01]  /*2bd0*/  MUFU.EX2 R235, R5 ;  /* 0x0000000500eb7308 */ /* 0x000fe20000000800 */
[--C-:B------:R-:W-:Y:S01]  /*2be0*/  FFMA.FTZ R6, R6, UR12, -R159.reuse ;  /* 0x0000000c06067c23 */ /* 0x100fe2000801089f */
[----:B------:R-:W-:Y:S01]  /*2bf0*/  @P0 FSEL R12, R12, -INF , !P4 ;  /* 0xff8000000c0c0808 */ /* 0x000fe20006000000 */
[----:B------:R-:W-:Y:S07]  /*2c00*/  FFMA.FTZ R7, R7, UR12, -R159 ;  /* 0x0000000c07077c23 */ /* 0x000fee000801089f */
[----:B------:R2:W3:Y:S01]  /*2c10*/  MUFU.EX2 R236, R4 ;  /* 0x0000000400ec7308 */ /* 0x0004e20000000800 */
[----:B------:R-:W-:Y:S02]  /*2c20*/  @P0 FSEL R14, R14, -INF , !P4 ;  /* 0xff8000000e0e0808 */ /* 0x000fe40006000000 */
[----:B------:R-:W-:Y:S07]  /*2c30*/  FSEL R108, R108, RZ, P1 ;  /* 0x000000ff6c6c7208 */ /* 0x000fee0000800000 */
[----:B------:R-:W-:Y:S01]  /*2c40*/  MUFU.EX2 R195, R6 ;  /* 0x0000000600c37308 */ /* 0x000fe20000000800 */
[----:B------:R-:W-:Y:S01]  /*2c50*/  @P0 FSEL R16, R16, -INF , !P4 ;  /* 0xff80000010100808 */ /* 0x000fe20006000000 */
[--C-:B------:R-:W-:Y:S01]  /*2c60*/  FFMA.FTZ R12, R12, UR12, -R109.reuse ;  /* 0x0000000c0c0c7c23 */ /* 0x100fe2000801086d */
[----:B------:R-:W-:Y:S07]  /*2c70*/  @P0 FSEL R18, R18, -INF , !P4 ;  /* 0xff80000012120808 */ /* 0x000fee0006000000 */
[----:B------:R4:W3:Y:S01]  /*2c80*/  MUFU.EX2 R194, R7 ;  /* 0x0000000700c27308 */ /* 0x0008e20000000800 */
[-C--:B-1----:R-:W-:Y:S03]  /*2c90*/  HMMA.16816.F32.BF16 R20, R104, R100.reuse, R20 ;  /* 0x000000646814723c */ /* 0x082fe60000041814 */
[-C--:B------:R-:W-:Y:S01]  /*2ca0*/  @P0 ISETP.GE.AND P1, PT, R161, R164.reuse, PT ;  /* 0x000000a4a100020c */ /* 0x080fe20003f26270 */
[----:B------:R-:W-:Y:S01]  /*2cb0*/  FFMA.FTZ R16, R16, UR12, -R160 ;  /* 0x0000000c10107c23 */ /* 0x000fe200080108a0 */
[----:B--2---:R-:W-:Y:S01]  /*2cc0*/  @P0 VIADD R4, R158, 0x20 ;  /* 0x000000209e040836 */ /* 0x004fe20000000000 */
[----:B------:R-:W2:Y:S01]  /*2cd0*/  LDG.E R161, desc[UR24][R162.64] ;  /* 0x00000018a2a17981 */ /* 0x000ea2000c1e1900 */
[----:B------:R-:W-:Y:S01]  /*2ce0*/  @P0 FSEL R10, R10, -INF , !P2 ;  /* 0xff8000000a0a0808 */ /* 0x000fe20005000000 */
[C---:B------:R-:W-:Y:S01]  /*2cf0*/  HMMA.16816.F32.BF16 R24, R112.reuse, R100, R24 ;  /* 0x000000647018723c */ /* 0x040fe20000041818 */
[----:B------:R3:W-:Y:S03]  /*2d00*/  MUFU.EX2 R201, R12 ;  /* 0x0000000c00c97308 */ /* 0x0007e60000000800 */
[----:B------:R-:W-:Y:S01]  /*2d10*/  @P0 ISETP.GE.AND P4, PT, R4, R164, PT ;  /* 0x000000a40400020c */ /* 0x000fe20003f86270 */
[--C-:B------:R-:W-:Y:S01]  /*2d20*/  FFMA.FTZ R10, R10, UR12, -R108.reuse ;  /* 0x0000000c0a0a7c23 */ /* 0x100fe2000801086c */
[----:B----4-:R-:W1:Y:S01]  /*2d30*/  LDSM.16.M88.4 R4, [R150+-0x1800] ;  /* 0xffe800009604783b */ /* 0x010e620000000200 */
[----:B------:R-:W-:Y:S01]  /*2d40*/  @P0 FSEL R9, R9, -INF , !P3 ;  /* 0xff80000009090808 */ /* 0x000fe20005800000 */
[-C--:B------:R-:W-:Y:S03]  /*2d50*/  HMMA.16816.F32.BF16 R28, R112, R102.reuse, R28 ;  /* 0x00000066701c723c */ /* 0x080fe6000004181c */
[----:B------:R-:W-:Y:S01]  /*2d60*/  MUFU.EX2 R208, R10 ;  /* 0x0000000a00d07308 */ /* 0x000fe20000000800 */
[----:B------:R-:W-:Y:S01]  /*2d70*/  @P0 FSEL R8, R8, -INF , !P2 ;  /* 0xff80000008080808 */ /* 0x000fe20005000000 */
[----:B------:R-:W-:Y:S01]  /*2d80*/  FFMA.FTZ R9, R9, UR12, -R109 ;  /* 0x0000000c09097c23 */ /* 0x000fe2000801086d */
[----:B------:R-:W-:Y:S01]  /*2d90*/  @P0 FSEL R21, R21, -INF , !P1 ;  /* 0xff80000015150808 */ /* 0x000fe20004800000 */
[----:B------:R-:W-:Y:S01]  /*2da0*/  FFMA.FTZ R18, R18, UR12, -R159 ;  /* 0x0000000c12127c23 */ /* 0x000fe2000801089f */
[----:B---3--:R-:W-:Y:S01]  /*2db0*/  F2FP.BF16.F32.PACK_AB R12, R235, R236 ;  /* 0x000000eceb0c723e */ /* 0x008fe200000010ff */
[C---:B------:R-:W-:Y:S04]  /*2dc0*/  HMMA.16816.F32.BF16 R32, R104.reuse, R102, R32 ;  /* 0x000000666820723c */ /* 0x040fe80000041820 */
[----:B------:R-:W-:Y:S01]  /*2dd0*/  MUFU.EX2 R202, R9 ;  /* 0x0000000900ca7308 */ /* 0x000fe20000000800 */
[----:B------:R-:W-:Y:S01]  /*2de0*/  FFMA.FTZ R8, R8, UR12, -R109 ;  /* 0x0000000c08087c23 */ /* 0x000fe2000801086d */
[----:B------:R-:W-:Y:S01]  /*2df0*/  @P0 FSEL R11, R11, -INF , !P3 ;  /* 0xff8000000b0b0808 */ /* 0x000fe20005800000 */
[--C-:B------:R-:W-:Y:S01]  /*2e00*/  FFMA.FTZ R14, R14, UR12, -R108.reuse ;  /* 0x0000000c0e0e7c23 */ /* 0x100fe2000801086c */
[----:B------:R-:W-:Y:S06]  /*2e10*/  @P0 FSEL R23, R23, -INF , !P1 ;  /* 0xff80000017170808 */ /* 0x000fec0004800000 */
[----:B------:R3:W-:Y:S01]  /*2e20*/  MUFU.EX2 R203, R8 ;  /* 0x0000000800cb7308 */ /* 0x0007e20000000800 */
[-C--:B------:R-:W-:Y:S01]  /*2e30*/  @P0 ISETP.GE.AND P2, PT, R110, R164.reuse, PT ;  /* 0x000000a46e00020c */ /* 0x080fe20003f46270 */
[----:B------:R-:W-:Y:S01]  /*2e40*/  FFMA.FTZ R11, R11, UR12, -R108 ;  /* 0x0000000c0b0b7c23 */ /* 0x000fe2000801086c */
[----:B------:R-:W-:Y:S01]  /*2e50*/  @P0 VIADD R110, R158, 0x19 ;  /* 0x000000199e6e0836 */ /* 0x000fe20000000000 */
[----:B------:R-:W-:Y:S01]  /*2e60*/  @P0 FSEL R25, R25, -INF , !P1 ;  /* 0xff80000019190808 */ /* 0x000fe20004800000 */
[----:B------:R-:W-:Y:S05]  /*2e70*/  FFMA.FTZ R23, R23, UR12, -R159 ;  /* 0x0000000c17177c23 */ /* 0x000fea000801089f */
[----:B------:R4:W-:Y:S01]  /*2e80*/  MUFU.EX2 R207, R11 ;  /* 0x0000000b00cf7308 */ /* 0x0009e20000000800 */
[----:B------:R-:W-:Y:S01]  /*2e90*/  @P0 FSEL R27, R27, -INF , !P1 ;  /* 0xff8000001b1b0808 */ /* 0x000fe20004800000 */
[----:B------:R-:W-:Y:S01]  /*2ea0*/  FFMA.FTZ R21, R21, UR12, -R160 ;  /* 0x0000000c15157c23 */ /* 0x000fe200080108a0 */
[-C--:B------:R-:W-:Y:S01]  /*2eb0*/  @P0 ISETP.GE.AND P3, PT, R110, R164.reuse, PT ;  /* 0x000000a46e00020c */ /* 0x080fe20003f66270 */
[--C-:B------:R-:W-:Y:S01]  /*2ec0*/  FFMA.FTZ R25, R25, UR12, -R109.reuse ;  /* 0x0000000c19197c23 */ /* 0x100fe2000801086d */
[----:B------:R-:W5:Y:S01]  /*2ed0*/  LDG.E R110, desc[UR24][R162.64+0x120] ;  /* 0x00012018a26e7981 */ /* 0x000f62000c1e1900 */
[----:B------:R-:W-:Y:S04]  /*2ee0*/  FFMA.FTZ R27, R27, UR12, -R108 ;  /* 0x0000000c1b1b7c23 */ /* 0x000fe8000801086c */
[----:B------:R-:W-:Y:S01]  /*2ef0*/  MUFU.EX2 R234, R16 ;  /* 0x0000001000ea7308 */ /* 0x000fe20000000800 */
[C---:B---3--:R-:W-:Y:S01]  /*2f00*/  @P0 VIADD R8, R158.reuse, 0x21 ;  /* 0x000000219e080836 */ /* 0x048fe20000000000 */
[----:B------:R-:W-:Y:S08]  /*2f10*/  @P0 FSEL R17, R17, -INF , !P5 ;  /* 0xff80000011110808 */ /* 0x000ff00006800000 */
[----:B------:R-:W-:Y:S01]  /*2f20*/  MUFU.EX2 R184, R18 ;  /* 0x0000001200b87308 */ /* 0x000fe20000000800 */
[----:B------:R-:W-:Y:S01]  /*2f30*/  @P0 FSEL R13, R13, -INF , !P5 ;  /* 0xff8000000d0d0808 */ /* 0x000fe20006800000 */
[----:B------:R-:W-:Y:S08]  /*2f40*/  FFMA.FTZ R17, R17, UR12, -R160 ;  /* 0x0000000c11117c23 */ /* 0x000ff000080108a0 */
[----:B------:R-:W-:Y:S01]  /*2f50*/  MUFU.EX2 R206, R14 ;  /* 0x0000000e00ce7308 */ /* 0x000fe20000000800 */
[-C--:B-1----:R-:W-:Y:S03]  /*2f60*/  HMMA.16816.F32.BF16 R36, R104, R4.reuse, R36 ;  /* 0x000000046824723c */ /* 0x082fe60000041824 */
[----:B------:R-:W-:Y:S06]  /*2f70*/  FFMA.FTZ R13, R13, UR12, -R109 ;  /* 0x0000000c0d0d7c23 */ /* 0x000fec000801086d */
[----:B------:R-:W1:Y:S01]  /*2f80*/  MUFU.EX2 R233, R17 ;  /* 0x0000001100e97308 */ /* 0x000e620000000800 */
[----:B------:R-:W-:Y:S02]  /*2f90*/  @P0 FSEL R15, R15, -INF , !P5 ;  /* 0xff8000000f0f0808 */ /* 0x000fe40006800000 */
[----:B------:R-:W-:Y:S01]  /*2fa0*/  @P0 FSEL R19, R19, -INF , !P5 ;  /* 0xff80000013130808 */ /* 0x000fe20006800000 */
[C---:B------:R-:W-:Y:S06]  /*2fb0*/  HMMA.16816.F32.BF16 R40, R112.reuse, R4, R40 ;  /* 0x000000047028723c */ /* 0x040fec0000041828 */
[----:B------:R-:W-:Y:S01]  /*2fc0*/  MUFU.EX2 R200, R13 ;  /* 0x0000000d00c87308 */ /* 0x000fe20000000800 */
[----:B------:R-:W-:Y:S01]  /*2fd0*/  @P0 VIADD R4, R158, 0x30 ;  /* 0x000000309e040836 */ /* 0x000fe20000000000 */
[-C--:B------:R-:W-:Y:S01]  /*2fe0*/  @P0 ISETP.GE.AND P5, PT, R8, R164.reuse, PT ;  /* 0x000000a40800020c */ /* 0x080fe20003fa6270 */
[----:B------:R-:W-:Y:S01]  /*2ff0*/  @P0 VIADD R8, R158, 0x28 ;  /* 0x000000289e080836 */ /* 0x000fe20000000000 */
[----:B------:R-:W-:Y:S01]  /*3000*/  @P0 FSEL R28, R28, -INF , !P2 ;  /* 0xff8000001c1c0808 */ /* 0x000fe20005000000 */
[-C--:B------:R-:W-:Y:S05]  /*3010*/  HMMA.16816.F32.BF16 R44, R112, R6.reuse, R44 ;  /* 0x00000006702c723c */ /* 0x080fea000004182c */
[----:B------:R-:W-:Y:S01]  /*3020*/  MUFU.EX2 R179, R23 ;  /* 0x0000001700b37308 */ /* 0x000fe20000000800 */
[----:B------:R-:W-:Y:S01]  /*3030*/  @P0 FSEL R30, R30, -INF , !P2 ;  /* 0xff8000001e1e0808 */ /* 0x000fe20005000000 */
[--C-:B------:R-:W-:Y:S01]  /*3040*/  FFMA.FTZ R19, R19, UR12, -R159.reuse ;  /* 0x0000000c13137c23 */ /* 0x100fe2000801089f */
[----:B------:R-:W-:Y:S01]  /*3050*/  @P0 FSEL R32, R32, -INF , !P2 ;  /* 0xff80000020200808 */ /* 0x000fe20005000000 */
[----:B------:R-:W-:Y:S01]  /*3060*/  FFMA.FTZ R15, R15, UR12, -R108 ;  /* 0x0000000c0f0f7c23 */ /* 0x000fe2000801086c */
[----:B------:R-:W-:Y:S01]  /*3070*/  @P0 FSEL R34, R34, -INF , !P2 ;  /* 0xff80000022220808 */ /* 0x000fe20005000000 */
[C---:B------:R-:W-:Y:S04]  /*3080*/  HMMA.16816.F32.BF16 R48, R104.reuse, R6, R48 ;  /* 0x000000066830723c */ /* 0x040fe80000041830 */
[----:B------:R-:W3:Y:S01]  /*3090*/  MUFU.EX2 R183, R19 ;  /* 0x0000001300b77308 */ /* 0x000ee20000000800 */
[-C--:B------:R-:W-:Y:S01]  /*30a0*/  @P0 ISETP.GE.AND P2, PT, R4, R164.reuse, PT ;  /* 0x000000a40400020c */ /* 0x080fe20003f46270 */
[----:B------:R-:W-:Y:S01]  /*30b0*/  @P0 VIADD R4, R158, 0x31 ;  /* 0x000000319e040836 */ /* 0x000fe20000000000 */
[----:B------:R-:W-:Y:S07]  /*30c0*/  @P0 FSEL R20, R20, -INF , !P6 ;  /* 0xff80000014140808 */ /* 0x000fee0007000000 */
[----:B------:R-:W3:Y:S01]  /*30d0*/  MUFU.EX2 R205, R15 ;  /* 0x0000000f00cd7308 */ /* 0x000ee20000000800 */
[----:B------:R-:W-:Y:S01]  /*30e0*/  @P0 FSEL R22, R22, -INF , !P6 ;  /* 0xff80000016160808 */ /* 0x000fe20007000000 */
[--C-:B------:R-:W-:Y:S01]  /*30f0*/  FFMA.FTZ R34, R34, UR12, -R159.reuse ;  /* 0x0000000c22227c23 */ /* 0x100fe2000801089f */
[----:B------:R-:W-:Y:S01]  /*3100*/  @P0 FSEL R24, R24, -INF , !P6 ;  /* 0xff80000018180808 */ /* 0x000fe20007000000 */
[--C-:B------:R-:W-:Y:S01]  /*3110*/  FFMA.FTZ R20, R20, UR12, -R160.reuse ;  /* 0x0000000c14147c23 */ /* 0x100fe200080108a0 */
[----:B------:R-:W-:Y:S01]  /*3120*/  @P0 FSEL R26, R26, -INF , !P6 ;  /* 0xff8000001a1a0808 */ /* 0x000fe20007000000 */
[----:B------:R-:W-:Y:S01]  /*3130*/  FFMA.FTZ R22, R22, UR12, -R159 ;  /* 0x0000000c16167c23 */ /* 0x000fe2000801089f */
[-C--:B------:R-:W-:Y:S01]  /*3140*/  @P0 ISETP.GE.AND P6, PT, R8, R164.reuse, PT ;  /* 0x000000a40800020c */ /* 0x080fe20003fc6270 */
[----:B------:R-:W-:Y:S01]  /*3150*/  @P0 VIADD R8, R158, 0x29 ;  /* 0x000000299e080836 */ /* 0x000fe20000000000 */
[----:B------:R-:W-:Y:S01]  /*3160*/  @P0 FSEL R29, R29, -INF , !P3 ;  /* 0xff8000001d1d0808 */ /* 0x000fe20005800000 */
[----:B------:R-:W-:Y:S01]  /*3170*/  MUFU.EX2 R180, R22 ;  /* 0x0000001600b47308 */ /* 0x000fe20000000800 */
[----:B------:R-:W-:Y:S01]  /*3180*/  @P0 FSEL R31, R31, -INF , !P3 ;  /* 0xff8000001f1f0808 */ /* 0x000fe20005800000 */
[--C-:B------:R-:W-:Y:S01]  /*3190*/  FFMA.FTZ R32, R32, UR12, -R160.reuse ;  /* 0x0000000c20207c23 */ /* 0x100fe200080108a0 */
[----:B------:R-:W-:Y:S07]  /*31a0*/  @P0 FSEL R33, R33, -INF , !P3 ;  /* 0xff80000021210808 */ /* 0x000fee0005800000 */
[----:B------:R-:W-:Y:S01]  /*31b0*/  MUFU.EX2 R232, R20 ;  /* 0x0000001400e87308 */ /* 0x000fe20000000800 */
[----:B------:R-:W-:Y:S01]  /*31c0*/  @P0 FSEL R35, R35, -INF , !P3 ;  /* 0xff80000023230808 */ /* 0x000fe20005800000 */
[----:B------:R-:W-:Y:S01]  /*31d0*/  FFMA.FTZ R24, R24, UR12, -R109 ;  /* 0x0000000c18187c23 */ /* 0x000fe2000801086d */
[-C--:B------:R-:W-:Y:S01]  /*31e0*/  @P0 ISETP.GE.AND P3, PT, R4, R164.reuse, PT ;  /* 0x000000a40400020c */ /* 0x080fe20003f66270 */
[----:B------:R-:W-:Y:S01]  /*31f0*/  @P0 VIADD R4, R158, 0x38 ;  /* 0x000000389e040836 */ /* 0x000fe20000000000 */
[-C--:B------:R-:W-:Y:S01]  /*3200*/  @P0 ISETP.GE.AND P1, PT, R8, R164.reuse, PT ;  /* 0x000000a40800020c */ /* 0x080fe20003f26270 */
[----:B------:R-:W-:Y:S01]  /*3210*/  FFMA.FTZ R35, R35, UR12, -R159 ;  /* 0x0000000c23237c23 */ /* 0x000fe2000801089f */
[----:B------:R-:W-:Y:S01]  /*3220*/  @P0 FSEL R36, R36, -INF , !P4 ;  /* 0xff80000024240808 */ /* 0x000fe20006000000 */
[----:B----4-:R-:W4:Y:S01]  /*3230*/  LDSM.16.M88.4 R8, [R150+-0x1400] ;  /* 0xffec00009608783b */ /* 0x010f220000000200 */
[----:B------:R-:W-:Y:S01]  /*3240*/  @P0 FSEL R38, R38, -INF , !P4 ;  /* 0xff80000026260808 */ /* 0x000fe20006000000 */
[----:B------:R-:W4:Y:S01]  /*3250*/  MUFU.EX2 R231, R21 ;  /* 0x0000001500e77308 */ /* 0x000f220000000800 */
[----:B------:R-:W-:Y:S01]  /*3260*/  @P0 FSEL R40, R40, -INF , !P4 ;  /* 0xff80000028280808 */ /* 0x000fe20006000000 */
[----:B------:R-:W-:Y:S01]  /*3270*/  FFMA.FTZ R33, R33, UR12, -R160 ;  /* 0x0000000c21217c23 */ /* 0x000fe200080108a0 */
[----:B------:R-:W-:Y:S07]  /*3280*/  @P0 FSEL R42, R42, -INF , !P4 ;  /* 0xff8000002a2a0808 */ /* 0x000fee0006000000 */
[----:B------:R-:W-:Y:S01]  /*3290*/  MUFU.EX2 R174, R34 ;  /* 0x0000002200ae7308 */ /* 0x000fe20000000800 */
[-C--:B------:R-:W-:Y:S01]  /*32a0*/  @P0 ISETP.GE.AND P4, PT, R4, R164.reuse, PT ;  /* 0x000000a40400020c */ /* 0x080fe20003f86270 */
[----:B------:R-:W-:Y:S01]  /*32b0*/  @P0 VIADD R4, R158, 0x39 ;  /* 0x000000399e040836 */ /* 0x000fe20000000000 */
[----:B------:R-:W-:Y:S01]  /*32c0*/  F2FP.BF16.F32.PACK_AB R5, R194, R195 ;  /* 0x000000c3c205723e */ /* 0x000fe200000010ff */
[----:B------:R3:W-:Y:S01]  /*32d0*/  STS [R211], R12 ;  /* 0x0000000cd3007388 */ /* 0x0007e20000000800 */
[----:B------:R-:W-:Y:S05]  /*32e0*/  @P0 FSEL R37, R37, -INF , !P5 ;  /* 0xff80000025250808 */ /* 0x000fea0006800000 */
[----:B------:R-:W-:Y:S01]  /*32f0*/  MUFU.EX2 R173, R35 ;  /* 0x0000002300ad7308 */ /* 0x000fe20000000800 */
[----:B------:R-:W-:Y:S01]  /*3300*/  @P0 FSEL R39, R39, -INF , !P5 ;  /* 0xff80000027270808 */ /* 0x000fe20006800000 */
[----:B------:R4:W-:Y:S01]  /*3310*/  STS [R211+0x400], R5 ;  /* 0x00040005d3007388 */ /* 0x0009e20000000800 */
[----:B------:R-:W-:Y:S07]  /*3320*/  @P0 FSEL R41, R41, -INF , !P5 ;  /* 0xff80000029290808 */ /* 0x000fee0006800000 */
[----:B------:R-:W-:Y:S01]  /*3330*/  MUFU.EX2 R230, R32 ;  /* 0x0000002000e67308 */ /* 0x000fe20000000800 */
[----:B------:R-:W-:Y:S01]  /*3340*/  @P0 FSEL R43, R43, -INF , !P5 ;  /* 0xff8000002b2b0808 */ /* 0x000fe20006800000 */
[--C-:B------:R-:W-:Y:S01]  /*3350*/  FFMA.FTZ R26, R26, UR12, -R108.reuse ;  /* 0x0000000c1a1a7c23 */ /* 0x100fe2000801086c */
[----:B------:R-:W-:Y:S07]  /*3360*/  @P0 ISETP.GE.AND P5, PT, R4, R164, PT ;  /* 0x000000a40400020c */ /* 0x000fee0003fa6270 */
[----:B------:R-:W-:Y:S01]  /*3370*/  MUFU.EX2 R225, R33 ;  /* 0x0000002100e17308 */ /* 0x000fe20000000800 */
[----:B-1----:R-:W-:Y:S01]  /*3380*/  F2FP.BF16.F32.PACK_AB R4, R233, R234 ;  /* 0x000000eae904723e */ /* 0x002fe200000010ff */
[--C-:B------:R-:W-:Y:S01]  /*3390*/  FFMA.FTZ R28, R28, UR12, -R109.reuse ;  /* 0x0000000c1c1c7c23 */ /* 0x100fe2000801086d */
[----:B------:R-:W-:Y:S07]  /*33a0*/  FFMA.FTZ R29, R29, UR12, -R109 ;  /* 0x0000000c1d1d7c23 */ /* 0x000fee000801086d */
[----:B------:R-:W-:Y:S01]  /*33b0*/  MUFU.EX2 R193, R24 ;  /* 0x0000001800c17308 */ /* 0x000fe20000000800 */
[--C-:B------:R-:W-:Y:S01]  /*33c0*/  FFMA.FTZ R30, R30, UR12, -R108.reuse ;  /* 0x0000000c1e1e7c23 */ /* 0x100fe2000801086c */
[----:B------:R1:W-:Y:S01]  /*33d0*/  STS [R192], R4 ;  /* 0x00000004c0007388 */ /* 0x0003e20000000800 */
[----:B------:R-:W-:Y:S07]  /*33e0*/  FFMA.FTZ R31, R31, UR12, -R108 ;  /* 0x0000000c1f1f7c23 */ /* 0x000fee000801086c */
[----:B------:R-:W-:Y:S01]  /*33f0*/  MUFU.EX2 R189, R25 ;  /* 0x0000001900bd7308 */ /* 0x000fe20000000800 */
[--C-:B------:R-:W-:Y:S01]  /*3400*/  FFMA.FTZ R36, R36, UR12, -R160.reuse ;  /* 0x0000000c24247c23 */ /* 0x100fe200080108a0 */
[----:B------:R2:W2:Y:S01]  /*3410*/  LDG.E R158, desc[UR24][R162.64+0x20] ;  /* 0x00002018a29e7981 */ /* 0x0004a2000c1e1900 */
[----:B------:R-:W-:Y:S07]  /*3420*/  FFMA.FTZ R37, R37, UR12, -R160 ;  /* 0x0000000c25257c23 */ /* 0x000fee00080108a0 */
[----:B------:R-:W-:Y:S01]  /*3430*/  MUFU.EX2 R199, R26 ;  /* 0x0000001a00c77308 */ /* 0x000fe20000000800 */
[--C-:B------:R-:W-:Y:S01]  /*3440*/  FFMA.FTZ R38, R38, UR12, -R159.reuse ;  /* 0x0000000c26267c23 */ /* 0x100fe2000801089f */
[----:B------:R-:W-:Y:S01]  /*3450*/  FFMA.FTZ R39, R39, UR12, -R159 ;  /* 0x0000000c27277c23 */ /* 0x000fe2000801089f */
[----:B---3--:R-:W-:Y:S07]  /*3460*/  F2FP.BF16.F32.PACK_AB R12, R183, R184 ;  /* 0x000000b8b70c723e */ /* 0x008fee00000010ff */
[----:B------:R-:W-:Y:S01]  /*3470*/  MUFU.EX2 R198, R27 ;  /* 0x0000001b00c67308 */ /* 0x000fe20000000800 */
[--C-:B------:R-:W-:Y:S01]  /*3480*/  FFMA.FTZ R40, R40, UR12, -R109.reuse ;  /* 0x0000000c28287c23 */ /* 0x100fe2000801086d */
[--C-:B------:R-:W-:Y:S01]  /*3490*/  FFMA.FTZ R41, R41, UR12, -R109.reuse ;  /* 0x0000000c29297c23 */ /* 0x100fe2000801086d */
[----:B----4-:R-:W-:Y:S01]  /*34a0*/  F2FP.BF16.F32.PACK_AB R5, R202, R203 ;  /* 0x000000cbca05723e */ /* 0x010fe200000010ff */
[-C--:B------:R-:W-:Y:S01]  /*34b0*/  HMMA.16816.F32.BF16 R52, R104, R8.reuse, R52 ;  /* 0x000000086834723c */ /* 0x080fe20000041834 */
[----:B------:R-:W-:Y:S05]  /*34c0*/  STS [R192+0x400], R12 ;  /* 0x0004000cc0007388 */ /* 0x000fea0000000800 */
[----:B------:R-:W-:Y:S01]  /*34d0*/  MUFU.EX2 R188, R28 ;  /* 0x0000001c00bc7308 */ /* 0x000fe20000000800 */
[--C-:B------:R-:W-:Y:S01]  /*34e0*/  FFMA.FTZ R42, R42, UR12, -R108.reuse ;  /* 0x0000000c2a2a7c23 */ /* 0x100fe2000801086c */
[----:B------:R-:W-:Y:S01]  /*34f0*/  FFMA.FTZ R43, R43, UR12, -R108 ;  /* 0x0000000c2b2b7c23 */ /* 0x000fe2000801086c */
[----:B------:R3:W-:Y:S07]  /*3500*/  STS [R211+0x2000], R5 ;  /* 0x00200005d3007388 */ /* 0x0007ee0000000800 */
[----:B------:R-:W-:Y:S01]  /*3510*/  MUFU.EX2 R185, R29 ;  /* 0x0000001d00b97308 */ /* 0x000fe20000000800 */
[----:B------:R-:W-:Y:S01]  /*3520*/  @P0 FSEL R44, R44, -INF , !P6 ;  /* 0xff8000002c2c0808 */ /* 0x000fe20007000000 */
[C---:B------:R-:W-:Y:S08]  /*3530*/  HMMA.16816.F32.BF16 R56, R112.reuse, R8, R56 ;  /* 0x000000087038723c */ /* 0x040ff00000041838 */
[----:B------:R-:W-:Y:S01]  /*3540*/  MUFU.EX2 R197, R30 ;  /* 0x0000001e00c57308 */ /* 0x000fe20000000800 */
[----:B-1----:R-:W-:Y:S01]  /*3550*/  F2FP.BF16.F32.PACK_AB R4, R207, R208 ;  /* 0x000000d0cf04723e */ /* 0x002fe200000010ff */
[--C-:B------:R-:W-:Y:S08]  /*3560*/  FFMA.FTZ R44, R44, UR12, -R109.reuse ;  /* 0x0000000c2c2c7c23 */ /* 0x100ff0000801086d */
[----:B------:R-:W-:Y:S01]  /*3570*/  MUFU.EX2 R196, R31 ;  /* 0x0000001f00c47308 */ /* 0x000fe20000000800 */
[----:B------:R-:W-:Y:S01]  /*3580*/  @P0 FSEL R45, R45, -INF , !P1 ;  /* 0xff8000002d2d0808 */ /* 0x000fe20004800000 */
[-C--:B------:R-:W-:Y:S01]  /*3590*/  HMMA.16816.F32.BF16 R60, R112, R10.reuse, R60 ;  /* 0x0000000a703c723c */ /* 0x080fe2000004183c */
[----:B------:R1:W-:Y:S07]  /*35a0*/  STS [R211+0x2400], R4 ;  /* 0x00240004d3007388 */ /* 0x0003ee0000000800 */
[----:B------:R-:W-:Y:S01]  /*35b0*/  MUFU.EX2 R224, R36 ;  /* 0x0000002400e07308 */ /* 0x000fe20000000800 */
[----:B------:R-:W-:Y:S01]  /*35c0*/  @P0 FSEL R48, R48, -INF , !P6 ;  /* 0xff80000030300808 */ /* 0x000fe20007000000 */
[--C-:B------:R-:W-:Y:S01]  /*35d0*/  FFMA.FTZ R45, R45, UR12, -R109.reuse ;  /* 0x0000000c2d2d7c23 */ /* 0x100fe2000801086d */
[----:B------:R-:W-:Y:S07]  /*35e0*/  @P0 FSEL R49, R49, -INF , !P1 ;  /* 0xff80000031310808 */ /* 0x000fee0004800000 */
[----:B------:R-:W-:Y:S01]  /*35f0*/  MUFU.EX2 R221, R37 ;  /* 0x0000002500dd7308 */ /* 0x000fe20000000800 */
[----:B------:R-:W-:Y:S01]  /*3600*/  @P0 FSEL R50, R50, -INF , !P6 ;  /* 0xff80000032320808 */ /* 0x000fe20007000000 */
[----:B------:R-:W-:Y:S08]  /*3610*/  HMMA.16816.F32.BF16 R64, R104, R10, R64 ;  /* 0x0000000a6840723c */ /* 0x000ff00000041840 */
[----:B------:R-:W-:Y:S01]  /*3620*/  MUFU.EX2 R170, R38 ;  /* 0x0000002600aa7308 */ /* 0x000fe20000000800 */
[----:B------:R-:W-:Y:S01]  /*3630*/  @P0 FSEL R56, R56, -INF , !P2 ;  /* 0xff80000038380808 */ /* 0x000fe20005000000 */
[--C-:B------:R-:W-:Y:S01]  /*3640*/  FFMA.FTZ R48, R48, UR12, -R160.reuse ;  /* 0x0000000c30307c23 */ /* 0x100fe200080108a0 */
[----:B---3--:R-:W-:Y:S07]  /*3650*/  F2FP.BF16.F32.PACK_AB R5, R200, R201 ;  /* 0x000000c9c805723e */ /* 0x008fee00000010ff */
[----:B------:R-:W-:Y:S01]  /*3660*/  MUFU.EX2 R169, R39 ;  /* 0x0000002700a97308 */ /* 0x000fe20000000800 */
[----:B------:R-:W-:Y:S01]  /*3670*/  @P0 FSEL R57, R57, -INF , !P3 ;  /* 0xff80000039390808 */ /* 0x000fe20005800000 */
[--C-:B------:R-:W-:Y:S01]  /*3680*/  FFMA.FTZ R56, R56, UR12, -R109.reuse ;  /* 0x0000000c38387c23 */ /* 0x100fe2000801086d */
[----:B------:R-:W-:Y:S01]  /*3690*/  @P0 FSEL R51, R51, -INF , !P1 ;  /* 0xff80000033330808 */ /* 0x000fe20004800000 */
[----:B------:R3:W-:Y:S01]  /*36a0*/  STS [R192+0x2000], R5 ;  /* 0x00200005c0007388 */ /* 0x0007e20000000800 */
[----:B------:R-:W-:Y:S01]  /*36b0*/  @P0 FSEL R60, R60, -INF , !P4 ;  /* 0xff8000003c3c0808 */ /* 0x000fe20006000000 */
[----:B------:R-:W-:Y:S01]  /*36c0*/  FFMA.FTZ R57, R57, UR12, -R109 ;  /* 0x0000000c39397c23 */ /* 0x000fe2000801086d */
[----:B------:R-:W-:Y:S01]  /*36d0*/  @P0 FSEL R61, R61, -INF , !P5 ;  /* 0xff8000003d3d0808 */ /* 0x000fe20006800000 */
[----:B------:R-:W-:Y:S01]  /*36e0*/  FFMA.FTZ R49, R49, UR12, -R160 ;  /* 0x0000000c31317c23 */ /* 0x000fe200080108a0 */
[----:B------:R-:W-:Y:S01]  /*36f0*/  FFMA.FTZ R50, R50, UR12, -R159 ;  /* 0x0000000c32327c23 */ /* 0x000fe2000801089f */
[--C-:B------:R-:W-:Y:S01]  /*3700*/  FFMA.FTZ R60, R60, UR12, -R109.reuse ;  /* 0x0000000c3c3c7c23 */ /* 0x100fe2000801086d */
[----:B-1----:R-:W-:Y:S01]  /*3710*/  F2FP.BF16.F32.PACK_AB R4, R205, R206 ;  /* 0x000000cecd04723e */ /* 0x002fe200000010ff */
[----:B------:R-:W-:Y:S01]  /*3720*/  FFMA.FTZ R109, R61, UR12, -R109 ;  /* 0x0000000c3d6d7c23 */ /* 0x000fe2000801086d */
[--C-:B------:R-:W-:Y:S01]  /*3730*/  FFMA.FTZ R51, R51, UR12, -R159.reuse ;  /* 0x0000000c33337c23 */ /* 0x100fe2000801089f */
[----:B------:R-:W-:Y:S01]  /*3740*/  MUFU.EX2 R219, R48 ;  /* 0x0000003000db7308 */ /* 0x000fe20000000800 */
[----:B------:R-:W-:Y:S01]  /*3750*/  @P0 FSEL R46, R46, -INF , !P6 ;  /* 0xff8000002e2e0808 */ /* 0x000fe20007000000 */
[----:B------:R1:W-:Y:S01]  /*3760*/  STS [R192+0x2400], R4 ;  /* 0x00240004c0007388 */ /* 0x0003e20000000800 */
[----:B------:R-:W-:Y:S07]  /*3770*/  @P0 FSEL R47, R47, -INF , !P1 ;  /* 0xff8000002f2f0808 */ /* 0x000fee0004800000 */
[----:B------:R-:W-:Y:S01]  /*3780*/  MUFU.EX2 R218, R49 ;  /* 0x0000003100da7308 */ /* 0x000fe20000000800 */
[----:B------:R-:W-:Y:S01]  /*3790*/  @P0 FSEL R52, R52, -INF , !P2 ;  /* 0xff80000034340808 */ /* 0x000fe20005000000 */
[--C-:B------:R-:W-:Y:S01]  /*37a0*/  FFMA.FTZ R46, R46, UR12, -R108.reuse ;  /* 0x0000000c2e2e7c23 */ /* 0x100fe2000801086c */
[----:B------:R-:W-:Y:S07]  /*37b0*/  @P0 FSEL R53, R53, -INF , !P3 ;  /* 0xff80000035350808 */ /* 0x000fee0005800000 */
[----:B--2---:R-:W-:Y:S01]  /*37c0*/  MUFU.EX2 R162, R50 ;  /* 0x0000003200a27308 */ /* 0x004fe20000000800 */
[----:B------:R-:W-:Y:S01]  /*37d0*/  FFMA.FTZ R47, R47, UR12, -R108 ;  /* 0x0000000c2f2f7c23 */ /* 0x000fe2000801086c */
[----:B------:R-:W-:Y:S01]  /*37e0*/  @P0 FSEL R54, R54, -INF , !P2 ;  /* 0xff80000036360808 */ /* 0x000fe20005000000 */
[--C-:B------:R-:W-:Y:S07]  /*37f0*/  FFMA.FTZ R52, R52, UR12, -R160.reuse ;  /* 0x0000000c34347c23 */ /* 0x100fee00080108a0 */
[----:B------:R-:W-:Y:S01]  /*3800*/  MUFU.EX2 R115, R51 ;  /* 0x0000003300737308 */ /* 0x000fe20000000800 */
[----:B------:R-:W-:Y:S01]  /*3810*/  @P0 FSEL R55, R55, -INF , !P3 ;  /* 0xff80000037370808 */ /* 0x000fe20005800000 */
[--C-:B------:R-:W-:Y:S01]  /*3820*/  FFMA.FTZ R53, R53, UR12, -R160.reuse ;  /* 0x0000000c35357c23 */ /* 0x100fe200080108a0 */
[----:B---3--:R-:W-:Y:S07]  /*3830*/  F2FP.BF16.F32.PACK_AB R5, R231, R232 ;  /* 0x000000e8e705723e */ /* 0x008fee00000010ff */
[----:B------:R2:W-:Y:S01]  /*3840*/  MUFU.EX2 R163, R109 ;  /* 0x0000006d00a37308 */ /* 0x0005e20000000800 */
[----:B------:R-:W-:Y:S01]  /*3850*/  @P0 FSEL R64, R64, -INF , !P4 ;  /* 0xff80000040400808 */ /* 0x000fe20006000000 */
[--C-:B------:R-:W-:Y:S01]  /*3860*/  FFMA.FTZ R54, R54, UR12, -R159.reuse ;  /* 0x0000000c36367c23 */ /* 0x100fe2000801089f */
[----:B------:R-:W-:Y:S01]  /*3870*/  @P0 FSEL R65, R65, -INF , !P5 ;  /* 0xff80000041410808 */ /* 0x000fe20006800000 */
[----:B------:R3:W-:Y:S06]  /*3880*/  STS [R210], R5 ;  /* 0x00000005d2007388 */ /* 0x0007ec0000000800 */
[----:B------:R-:W-:Y:S01]  /*3890*/  MUFU.EX2 R178, R40 ;  /* 0x0000002800b27308 */ /* 0x000fe20000000800 */
[----:B------:R-:W-:Y:S01]  /*38a0*/  FFMA.FTZ R55, R55, UR12, -R159 ;  /* 0x0000000c37377c23 */ /* 0x000fe2000801089f */
[--C-:B------:R-:W-:Y:S01]  /*38b0*/  FFMA.FTZ R64, R64, UR12, -R160.reuse ;  /* 0x0000000c40407c23 */ /* 0x100fe200080108a0 */
[----:B------:R-:W-:Y:S07]  /*38c0*/  FFMA.FTZ R160, R65, UR12, -R160 ;  /* 0x0000000c41a07c23 */ /* 0x000fee00080108a0 */
[----:B------:R-:W4:Y:S01]  /*38d0*/  MUFU.EX2 R177, R41 ;  /* 0x0000002900b17308 */ /* 0x000f220000000800 */
[----:B------:R-:W-:Y:S02]  /*38e0*/  @P0 FSEL R66, R66, -INF , !P4 ;  /* 0xff80000042420808 */ /* 0x000fe40006000000 */
[----:B-1----:R-:W-:Y:S07]  /*38f0*/  F2FP.BF16.F32.PACK_AB R4, R179, R180 ;  /* 0x000000b4b304723e */ /* 0x002fee00000010ff */
[----:B------:R-:W-:Y:S01]  /*3900*/  MUFU.EX2 R187, R42 ;  /* 0x0000002a00bb7308 */ /* 0x000fe20000000800 */
[----:B--2---:R-:W-:Y:S01]  /*3910*/  IMAD.IADD R109, R204, 0x1, R249 ;  /* 0x00000001cc6d7824 */ /* 0x004fe200078e02f9 */
[----:B------:R-:W-:Y:S01]  /*3920*/  @P0 FSEL R67, R67, -INF , !P5 ;  /* 0xff80000043430808 */ /* 0x000fe20006800000 */
[--C-:B------:R-:W-:Y:S01]  /*3930*/  FFMA.FTZ R66, R66, UR12, -R159.reuse ;  /* 0x0000000c42427c23 */ /* 0x100fe2000801089f */
[----:B------:R1:W-:Y:S06]  /*3940*/  STS [R210+0x400], R4 ;  /* 0x00040004d2007388 */ /* 0x0003ec0000000800 */
[----:B------:R-:W2:Y:S01]  /*3950*/  MUFU.EX2 R186, R43 ;  /* 0x0000002b00ba7308 */ /* 0x000ea20000000800 */
[----:B------:R-:W-:Y:S01]  /*3960*/  @P0 FSEL R58, R58, -INF , !P2 ;  /* 0xff8000003a3a0808 */ /* 0x000fe20005000000 */
[----:B------:R-:W-:Y:S01]  /*3970*/  FFMA.FTZ R159, R67, UR12, -R159 ;  /* 0x0000000c439f7c23 */ /* 0x000fe2000801089f */
[----:B------:R-:W-:Y:S07]  /*3980*/  @P0 FSEL R59, R59, -INF , !P3 ;  /* 0xff8000003b3b0808 */ /* 0x000fee0005800000 */
[----:B------:R-:W-:Y:S01]  /*3990*/  MUFU.EX2 R176, R44 ;  /* 0x0000002c00b07308 */ /* 0x000fe20000000800 */
[----:B----4-:R-:W-:Y:S01]  /*39a0*/  F2FP.BF16.F32.PACK_AB R7, R177, R178 ;  /* 0x000000b2b107723e */ /* 0x010fe200000010ff */
[--C-:B------:R-:W-:Y:S01]  /*39b0*/  FFMA.FTZ R58, R58, UR12, -R108.reuse ;  /* 0x0000000c3a3a7c23 */ /* 0x100fe2000801086c */
[----:B------:R-:W-:Y:S07]  /*39c0*/  @P0 FSEL R62, R62, -INF , !P4 ;  /* 0xff8000003e3e0808 */ /* 0x000fee0006000000 */
[----:B------:R-:W4:Y:S01]  /*39d0*/  MUFU.EX2 R175, R45 ;  /* 0x0000002d00af7308 */ /* 0x000f220000000800 */
[----:B------:R-:W-:Y:S01]  /*39e0*/  @P0 FSEL R63, R63, -INF , !P5 ;  /* 0xff8000003f3f0808 */ /* 0x000fe20006800000 */
[--C-:B------:R-:W-:Y:S01]  /*39f0*/  FFMA.FTZ R59, R59, UR12, -R108.reuse ;  /* 0x0000000c3b3b7c23 */ /* 0x100fe2000801086c */
[----:B---3--:R-:W-:Y:S07]  /*3a00*/  F2FP.BF16.F32.PACK_AB R5, R225, R230 ;  /* 0x000000e6e105723e */ /* 0x008fee00000010ff */
[----:B------:R-:W-:Y:S01]  /*3a10*/  MUFU.EX2 R182, R46 ;  /* 0x0000002e00b67308 */ /* 0x000fe20000000800 */
[--C-:B------:R-:W-:Y:S01]  /*3a20*/  FFMA.FTZ R62, R62, UR12, -R108.reuse ;  /* 0x0000000c3e3e7c23 */ /* 0x100fe2000801086c */
[----:B--2---:R-:W-:Y:S01]  /*3a30*/  F2FP.BF16.F32.PACK_AB R6, R186, R187 ;  /* 0x000000bbba06723e */ /* 0x004fe200000010ff */
[----:B------:R-:W-:Y:S01]  /*3a40*/  FFMA.FTZ R108, R63, UR12, -R108 ;  /* 0x0000000c3f6c7c23 */ /* 0x000fe2000801086c */
[----:B------:R2:W-:Y:S06]  /*3a50*/  STS [R191], R5 ;  /* 0x00000005bf007388 */ /* 0x0005ec0000000800 */
[----:B------:R-:W-:Y:S10]  /*3a60*/  MUFU.EX2 R181, R47 ;  /* 0x0000002f00b57308 */ /* 0x000ff40000000800 */
[----:B------:R-:W-:Y:S01]  /*3a70*/  MUFU.EX2 R217, R52 ;  /* 0x0000003400d97308 */ /* 0x000fe20000000800 */
[----:B----4-:R-:W-:Y:S02]  /*3a80*/  F2FP.BF16.F32.PACK_AB R8, R175, R176 ;  /* 0x000000b0af08723e */ /* 0x010fe400000010ff */
[----:B-1----:R-:W-:Y:S07]  /*3a90*/  F2FP.BF16.F32.PACK_AB R4, R173, R174 ;  /* 0x000000aead04723e */ /* 0x002fee00000010ff */
[----:B------:R-:W-:Y:S01]  /*3aa0*/  MUFU.EX2 R216, R53 ;  /* 0x0000003500d87308 */ /* 0x000fe20000000800 */
[----:B------:R1:W-:Y:S09]  /*3ab0*/  STS [R191+0x400], R4 ;  /* 0x00040004bf007388 */ /* 0x0003f20000000800 */
[----:B------:R-:W-:Y:S10]  /*3ac0*/  MUFU.EX2 R114, R54 ;  /* 0x0000003600727308 */ /* 0x000ff40000000800 */
[----:B------:R-:W3:Y:S10]  /*3ad0*/  MUFU.EX2 R113, R55 ;  /* 0x0000003700717308 */ /* 0x000ef40000000800 */
[----:B------:R-:W-:Y:S01]  /*3ae0*/  MUFU.EX2 R215, R64 ;  /* 0x0000004000d77308 */ /* 0x000fe20000000800 */
[----:B--2---:R-:W-:Y:S09]  /*3af0*/  F2FP.BF16.F32.PACK_AB R5, R198, R199 ;  /* 0x000000c7c605723e */ /* 0x004ff200000010ff */
[----:B------:R-:W2:Y:S01]  /*3b00*/  MUFU.EX2 R160, R160 ;  /* 0x000000a000a07308 */ /* 0x000ea20000000800 */
[----:B------:R4:W-:Y:S09]  /*3b10*/  STS [R210+0x2400], R5 ;  /* 0x00240005d2007388 */ /* 0x0009f20000000800 */
[----:B------:R-:W-:Y:S10]  /*3b20*/  MUFU.EX2 R112, R66 ;  /* 0x0000004200707308 */ /* 0x000ff40000000800 */
[----:B------:R-:W-:Y:S01]  /*3b30*/  MUFU.EX2 R159, R159 ;  /* 0x0000009f009f7308 */ /* 0x000fe20000000800 */
[----:B-1----:R-:W-:Y:S09]  /*3b40*/  F2FP.BF16.F32.PACK_AB R4, R189, R193 ;  /* 0x000000c1bd04723e */ /* 0x002ff200000010ff */
[----:B------:R-:W-:Y:S01]  /*3b50*/  MUFU.EX2 R167, R56 ;  /* 0x0000003800a77308 */ /* 0x000fe20000000800 */
[----:B------:R1:W-:Y:S09]  /*3b60*/  STS [R210+0x2000], R4 ;  /* 0x00200004d2007388 */ /* 0x0003f20000000800 */
[----:B------:R-:W2:Y:S10]  /*3b70*/  MUFU.EX2 R166, R57 ;  /* 0x0000003900a67308 */ /* 0x000eb40000000800 */
[----:B------:R-:W-:Y:S10]  /*3b80*/  MUFU.EX2 R172, R58 ;  /* 0x0000003a00ac7308 */ /* 0x000ff40000000800 */
[----:B------:R-:W2:Y:S01]  /*3b90*/  MUFU.EX2 R171, R59 ;  /* 0x0000003b00ab7308 */ /* 0x000ea20000000800 */
[----:B----4-:R-:W-:Y:S09]  /*3ba0*/  F2FP.BF16.F32.PACK_AB R5, R221, R224 ;  /* 0x000000e0dd05723e */ /* 0x010ff200000010ff */
[----:B------:R-:W4:Y:S10]  /*3bb0*/  MUFU.EX2 R165, R60 ;  /* 0x0000003c00a57308 */ /* 0x000f340000000800 */
[----:B------:R-:W-:Y:S10]  /*3bc0*/  MUFU.EX2 R168, R62 ;  /* 0x0000003e00a87308 */ /* 0x000ff40000000800 */
[----:B------:R-:W4:Y:S01]  /*3bd0*/  MUFU.EX2 R108, R108 ;  /* 0x0000006c006c7308 */ /* 0x000f220000000800 */
[----:B-1----:R-:W-:Y:S05]  /*3be0*/  F2FP.BF16.F32.PACK_AB R4, R185, R188 ;  /* 0x000000bcb904723e */ /* 0x002fea00000010ff */
[----:B------:R1:W-:Y:S02]  /*3bf0*/  STS [R191+0x2000], R4 ;  /* 0x00200004bf007388 */ /* 0x0003e40000000800 */
[----:B-1----:R-:W-:Y:S05]  /*3c00*/  F2FP.BF16.F32.PACK_AB R4, R196, R197 ;  /* 0x000000c5c404723e */ /* 0x002fea00000010ff */
[----:B------:R1:W-:Y:S04]  /*3c10*/  STS [R191+0x2400], R4 ;  /* 0x00240004bf007388 */ /* 0x0003e80000000800 */
[----:B------:R3:W-:Y:S01]  /*3c20*/  STS [R204], R5 ;  /* 0x00000005cc007388 */ /* 0x0007e20000000800 */
[----:B-1----:R-:W-:Y:S02]  /*3c30*/  F2FP.BF16.F32.PACK_AB R4, R169, R170 ;  /* 0x000000aaa904723e */ /* 0x002fe400000010ff */
[----:B---3--:R-:W-:Y:S03]  /*3c40*/  F2FP.BF16.F32.PACK_AB R5, R218, R219 ;  /* 0x000000dbda05723e */ /* 0x008fe600000010ff */
[----:B------:R1:W-:Y:S04]  /*3c50*/  STS [R204+0x400], R4 ;  /* 0x00040004cc007388 */ /* 0x0003e80000000800 */
[----:B------:R3:W-:Y:S01]  /*3c60*/  STS [R109], R5 ;  /* 0x000000056d007388 */ /* 0x0007e20000000800 */
[----:B-1----:R-:W-:Y:S02]  /*3c70*/  F2FP.BF16.F32.PACK_AB R4, R115, R162 ;  /* 0x000000a27304723e */ /* 0x002fe400000010ff */
[----:B---3--:R-:W-:Y:S03]  /*3c80*/  F2FP.BF16.F32.PACK_AB R5, R113, R114 ;  /* 0x000000727105723e */ /* 0x008fe600000010ff */
[----:B------:R2:W-:Y:S04]  /*3c90*/  STS [R109+0x400], R4 ;  /* 0x000400046d007388 */ /* 0x0005e80000000800 */
[----:B------:R1:W-:Y:S04]  /*3ca0*/  STS [R204+0x2000], R7 ;  /* 0x00200007cc007388 */ /* 0x0003e80000000800 */
[----:B------:R3:W-:Y:S04]  /*3cb0*/  STS [R204+0x2400], R6 ;  /* 0x00240006cc007388 */ /* 0x0007e80000000800 */
[----:B------:R4:W-:Y:S01]  /*3cc0*/  STS [R109+0x2000], R8 ;  /* 0x002000086d007388 */ /* 0x0009e20000000800 */
[----:B--2---:R-:W-:Y:S02]  /*3cd0*/  F2FP.BF16.F32.PACK_AB R4, R160, R215 ;  /* 0x000000d7a004723e */ /* 0x004fe400000010ff */
[----:B-1----:R-:W-:Y:S02]  /*3ce0*/  F2FP.BF16.F32.PACK_AB R7, R181, R182 ;  /* 0x000000b6b507723e */ /* 0x002fe400000010ff */
[----:B---3--:R-:W-:Y:S03]  /*3cf0*/  F2FP.BF16.F32.PACK_AB R6, R216, R217 ;  /* 0x000000d9d806723e */ /* 0x008fe600000010ff */
[----:B------:R1:W-:Y:S01]  /*3d00*/  STS [R109+0x2400], R7 ;  /* 0x002400076d007388 */ /* 0x0003e20000000800 */
[----:B----4-:R-:W-:Y:S03]  /*3d10*/  F2FP.BF16.F32.PACK_AB R8, R166, R167 ;  /* 0x000000a7a608723e */ /* 0x010fe600000010ff */
[----:B------:R2:W-:Y:S04]  /*3d20*/  STS [R209], R6 ;  /* 0x00000006d1007388 */ /* 0x0005e80000000800 */
[----:B------:R3:W-:Y:S04]  /*3d30*/  STS [R209+0x400], R5 ;  /* 0x00040005d1007388 */ /* 0x0007e80000000800 */
[----:B------:R4:W-:Y:S01]  /*3d40*/  STS [R190], R4 ;  /* 0x00000004be007388 */ /* 0x0009e20000000800 */
[----:B-1----:R-:W-:Y:S02]  /*3d50*/  F2FP.BF16.F32.PACK_AB R7, R171, R172 ;  /* 0x000000acab07723e */ /* 0x002fe400000010ff */
[----:B--2---:R-:W-:Y:S02]  /*3d60*/  F2FP.BF16.F32.PACK_AB R6, R159, R112 ;  /* 0x000000709f06723e */ /* 0x004fe400000010ff */
[----:B---3--:R-:W-:Y:S03]  /*3d70*/  F2FP.BF16.F32.PACK_AB R5, R163, R165 ;  /* 0x000000a5a305723e */ /* 0x008fe600000010ff */
[----:B------:R-:W-:Y:S01]  /*3d80*/  STS [R190+0x400], R6 ;  /* 0x00040006be007388 */ /* 0x000fe20000000800 */
[----:B----4-:R-:W-:Y:S03]  /*3d90*/  F2FP.BF16.F32.PACK_AB R4, R108, R168 ;  /* 0x000000a86c04723e */ /* 0x010fe600000010ff */
[----:B------:R-:W-:Y:S04]  /*3da0*/  STS [R209+0x2000], R8 ;  /* 0x00200008d1007388 */ /* 0x000fe80000000800 */
[----:B------:R-:W-:Y:S04]  /*3db0*/  STS [R209+0x2400], R7 ;  /* 0x00240007d1007388 */ /* 0x000fe80000000800 */
[----:B------:R-:W-:Y:S04]  /*3dc0*/  STS [R190+0x2000], R5 ;  /* 0x00200005be007388 */ /* 0x000fe80000000800 */
[----:B------:R-:W-:Y:S04]  /*3dd0*/  STS [R190+0x2400], R4 ;  /* 0x00240004be007388 */ /* 0x000fe80000000800 */
[----:B------:R-:W1:Y:S08]  /*3de0*/  LDSM.16.M88.4 R64, [R155+0x4000] ;  /* 0x004000009b40783b */ /* 0x000e700000000200 */
[----:B------:R-:W2:Y:S08]  /*3df0*/  LDSM.16.M88.4 R60, [R155+0x5000] ;  /* 0x005000009b3c783b */ /* 0x000eb00000000200 */
[----:B------:R-:W3:Y:S08]  /*3e00*/  LDSM.16.M88.4 R100, [R156+0x4000] ;  /* 0x004000009c64783b */ /* 0x000ef00000000200 */
[----:B------:R-:W4:Y:S01]  /*3e10*/  LDSM.16.M88.4 R104, [R156+0x5000] ;  /* 0x005000009c68783b */ /* 0x000f220000000200 */
[-C--:B-1----:R-:W-:Y:S08]  /*3e20*/  HMMA.16816.F32.BF16 R4, R64, R116.reuse, RZ ;  /* 0x000000744004723c */ /* 0x082ff000000418ff */
[C---:B--2---:R-:W-:Y:S08]  /*3e30*/  HMMA.16816.F32.BF16 R8, R60.reuse, R116, RZ ;  /* 0x000000743c08723c */ /* 0x044ff000000418ff */
[-C--:B------:R-:W-:Y:S08]  /*3e40*/  HMMA.16816.F32.BF16 R12, R60, R118.reuse, RZ ;  /* 0x000000763c0c723c */ /* 0x080ff000000418ff */
[C---:B------:R-:W-:Y:S08]  /*3e50*/  HMMA.16816.F32.BF16 R16, R64.reuse, R118, RZ ;  /* 0x000000764010723c */ /* 0x040ff000000418ff */
        /* <DEDUP_REMOVED lines=11> */
[----:B------:R-:W-:Y:S08]  /*3f10*/  HMMA.16816.F32.BF16 R64, R64, R130, RZ ;  /* 0x000000824040723c */ /* 0x000ff000000418ff */
[-C--:B---3--:R-:W-:Y:S08]  /*3f20*/  HMMA.16816.F32.BF16 R4, R100, R132.reuse, R4 ;  /* 0x000000846404723c */ /* 0x088ff00000041804 */
[C---:B----4-:R-:W-:Y:S08]  /*3f30*/  HMMA.16816.F32.BF16 R8, R104.reuse, R132, R8 ;  /* 0x000000846808723c */ /* 0x050ff00000041808 */
[-C--:B------:R-:W-:Y:S03]  /*3f40*/  HMMA.16816.F32.BF16 R12, R104, R134.reuse, R12 ;  /* 0x00000086680c723c */ /* 0x080fe6000004180c */
[C---:B------:R-:W-:Y:S01]  /*3f50*/  FADD.FTZ R4, -R161.reuse, R4 ;  /* 0x00000004a1047221 */ /* 0x040fe20000010100 */
[C---:B------:R-:W-:Y:S01]  /*3f60*/  FADD.FTZ R5, -R161.reuse, R5 ;  /* 0x00000005a1057221 */ /* 0x040fe20000010100 */
[----:B------:R-:W-:Y:S03]  /*3f70*/  FADD.FTZ R7, -R158, R7 ;  /* 0x000000079e077221 */ /* 0x000fe60000010100 */
[C---:B------:R-:W-:Y:S08]  /*3f80*/  HMMA.16816.F32.BF16 R16, R100.reuse, R134, R16 ;  /* 0x000000866410723c */ /* 0x040ff00000041810 */
[-C--:B------:R-:W-:Y:S08]  /*3f90*/  HMMA.16816.F32.BF16 R20, R100, R136.reuse, R20 ;  /* 0x000000886414723c */ /* 0x080ff00000041814 */
[C---:B------:R-:W-:Y:S08]  /*3fa0*/  HMMA.16816.F32.BF16 R24, R104.reuse, R136, R24 ;  /* 0x000000886818723c */ /* 0x040ff00000041818 */
[-C--:B------:R-:W-:Y:S03]  /*3fb0*/  HMMA.16816.F32.BF16 R28, R104, R138.reuse, R28 ;  /* 0x0000008a681c723c */ /* 0x080fe6000004181c */
[C---:B------:R-:W-:Y:S05]  /*3fc0*/  FADD.FTZ R21, -R161.reuse, R21 ;  /* 0x00000015a1157221 */ /* 0x040fea0000010100 */
[C---:B------:R-:W-:Y:S08]  /*3fd0*/  HMMA.16816.F32.BF16 R32, R100.reuse, R138, R32 ;  /* 0x0000008a6420723c */ /* 0x040ff00000041820 */
[-C--:B------:R-:W-:Y:S08]  /*3fe0*/  HMMA.16816.F32.BF16 R36, R100, R140.reuse, R36 ;  /* 0x0000008c6424723c */ /* 0x080ff00000041824 */
[C---:B------:R-:W-:Y:S08]  /*3ff0*/  HMMA.16816.F32.BF16 R40, R104.reuse, R140, R40 ;  /* 0x0000008c6828723c */ /* 0x040ff00000041828 */
[-C--:B------:R-:W-:Y:S08]  /*4000*/  HMMA.16816.F32.BF16 R44, R104, R142.reuse, R44 ;  /* 0x0000008e682c723c */ /* 0x080ff0000004182c */
[C---:B------:R-:W-:Y:S08]  /*4010*/  HMMA.16816.F32.BF16 R48, R100.reuse, R142, R48 ;  /* 0x0000008e6430723c */ /* 0x040ff00000041830 */
[-C--:B------:R-:W-:Y:S08]  /*4020*/  HMMA.16816.F32.BF16 R52, R100, R144.reuse, R52 ;  /* 0x000000906434723c */ /* 0x080ff00000041834 */
[C---:B------:R-:W-:Y:S08]  /*4030*/  HMMA.16816.F32.BF16 R56, R104.reuse, R144, R56 ;  /* 0x000000906838723c */ /* 0x040ff00000041838 */
[-C--:B------:R-:W-:Y:S03]  /*4040*/  HMMA.16816.F32.BF16 R60, R104, R146.reuse, R60 ;  /* 0x00000092683c723c */ /* 0x080fe6000004183c */
[----:B------:R-:W-:Y:S05]  /*4050*/  VIADD R104, R214, 0x1 ;  /* 0x00000001d6687836 */ /* 0x000fea0000000000 */
[----:B------:R-:W-:Y:S04]  /*4060*/  HMMA.16816.F32.BF16 R64, R100, R146, R64 ;  /* 0x000000926440723c */ /* 0x000fe80000041840 */
[----:B------:R-:W-:Y:S01]  /*4070*/  ISETP.NE.AND P2, PT, R104, 0x1, PT ;  /* 0x000000016800780c */ /* 0x000fe20003f45270 */
[----:B------:R-:W-:Y:S01]  /*4080*/  FMUL.FTZ R102, R236, R4 ;  /* 0x00000004ec667220 */ /* 0x000fe20000410000 */
[C---:B------:R-:W-:Y:S01]  /*4090*/  FADD.FTZ R4, -R161.reuse, R16 ;  /* 0x00000010a1047221 */ /* 0x040fe20000010100 */
[----:B------:R-:W-:Y:S01]  /*40a0*/  FADD.FTZ R16, -R161, R17 ;  /* 0x00000011a1107221 */ /* 0x000fe20000010100 */
[----:B------:R-:W-:Y:S01]  /*40b0*/  FMUL.FTZ R101, R235, R5 ;  /* 0x00000005eb657220 */ /* 0x000fe20000410000 */
[----:B------:R-:W-:Y:S01]  /*40c0*/  FADD.FTZ R5, -R161, R20 ;  /* 0x00000014a1057221 */ /* 0x000fe20000010100 */
[----:B------:R-:W-:Y:S01]  /*40d0*/  FMUL.FTZ R4, R234, R4 ;  /* 0x00000004ea047220 */ /* 0x000fe20000410000 */
[----:B------:R-:W-:Y:S01]  /*40e0*/  FMUL.FTZ R16, R233, R16 ;  /* 0x00000010e9107220 */ /* 0x000fe20000410000 */
[----:B------:R-:W-:Y:S01]  /*40f0*/  FMUL.FTZ R100, R231, R21 ;  /* 0x00000015e7647220 */ /* 0x000fe20000410000 */
[----:B------:R-:W-:Y:S01]  /*4100*/  FMUL.FTZ R5, R232, R5 ;  /* 0x00000005e8057220 */ /* 0x000fe20000410000 */
[----:B------:R-:W-:Y:S01]  /*4110*/  F2FP.BF16.F32.PACK_AB R17, R101, R102 ;  /* 0x000000666511723e */ /* 0x000fe200000010ff */
[C---:B------:R-:W-:Y:S01]  /*4120*/  FADD.FTZ R101, -R161.reuse, R32 ;  /* 0x00000020a1657221 */ /* 0x040fe20000010100 */
[----:B------:R-:W-:Y:S01]  /*4130*/  F2FP.BF16.F32.PACK_AB R16, R16, R4 ;  /* 0x000000041010723e */ /* 0x000fe200000010ff */
[C---:B------:R-:W-:Y:S01]  /*4140*/  FADD.FTZ R4, -R161.reuse, R37 ;  /* 0x00000025a1047221 */ /* 0x040fe20000010100 */
[C---:B------:R-:W-:Y:S01]  /*4150*/  FADD.FTZ R21, -R161.reuse, R48 ;  /* 0x00000030a1157221 */ /* 0x040fe20000010100 */
[C---:B------:R-:W-:Y:S01]  /*4160*/  FADD.FTZ R32, -R161.reuse, R33 ;  /* 0x00000021a1207221 */ /* 0x040fe20000010100 */
[----:B------:R-:W-:Y:S01]  /*4170*/  F2FP.BF16.F32.PACK_AB R100, R100, R5 ;  /* 0x000000056464723e */ /* 0x000fe200000010ff */
[----:B------:R-:W-:Y:S01]  /*4180*/  FADD.FTZ R20, -R161, R36 ;  /* 0x00000024a1147221 */ /* 0x000fe20000010100 */
[----:B------:R-:W-:Y:S01]  /*4190*/  FMUL.FTZ R48, R221, R4 ;  /* 0x00000004dd307220 */ /* 0x000fe20000410000 */
[C---:B------:R-:W-:Y:S01]  /*41a0*/  FADD.FTZ R37, -R161.reuse, R49 ;  /* 0x00000031a1257221 */ /* 0x040fe20000010100 */
[C---:B------:R-:W-:Y:S01]  /*41b0*/  FADD.FTZ R4, -R161.reuse, R52 ;  /* 0x00000034a1047221 */ /* 0x040fe20000010100 */
[C---:B------:R-:W-:Y:S01]  /*41c0*/  FADD.FTZ R36, -R161.reuse, R53 ;  /* 0x00000035a1247221 */ /* 0x040fe20000010100 */
[C---:B------:R-:W-:Y:S01]  /*41d0*/  FADD.FTZ R5, -R161.reuse, R64 ;  /* 0x00000040a1057221 */ /* 0x040fe20000010100 */
[----:B------:R-:W-:Y:S01]  /*41e0*/  FADD.FTZ R33, -R161, R65 ;  /* 0x00000041a1217221 */ /* 0x000fe20000010100 */
[----:B------:R-:W-:Y:S01]  /*41f0*/  FMUL.FTZ R101, R230, R101 ;  /* 0x00000065e6657220 */ /* 0x000fe20000410000 */
[----:B------:R-:W-:Y:S01]  /*4200*/  FMUL.FTZ R32, R225, R32 ;  /* 0x00000020e1207220 */ /* 0x000fe20000410000 */
[----:B------:R-:W-:Y:S01]  /*4210*/  FMUL.FTZ R20, R224, R20 ;  /* 0x00000014e0147220 */ /* 0x000fe20000410000 */
[----:B------:R-:W-:Y:S01]  /*4220*/  FMUL.FTZ R21, R219, R21 ;  /* 0x00000015db157220 */ /* 0x000fe20000410000 */
[----:B------:R-:W-:Y:S01]  /*4230*/  FMUL.FTZ R37, R218, R37 ;  /* 0x00000025da257220 */ /* 0x000fe20000410000 */
[----:B------:R-:W-:Y:S01]  /*4240*/  FMUL.FTZ R4, R217, R4 ;  /* 0x00000004d9047220 */ /* 0x000fe20000410000 */
[----:B------:R-:W-:Y:S01]  /*4250*/  F2FP.BF16.F32.PACK_AB R49, R32, R101 ;  /* 0x000000652031723e */ /* 0x000fe200000010ff */
[----:B------:R-:W-:Y:S01]  /*4260*/  FMUL.FTZ R36, R216, R36 ;  /* 0x00000024d8247220 */ /* 0x000fe20000410000 */
[----:B------:R-:W-:Y:S01]  /*4270*/  F2FP.BF16.F32.PACK_AB R48, R48, R20 ;  /* 0x000000143030723e */ /* 0x000fe200000010ff */
[----:B------:R-:W-:Y:S01]  /*4280*/  FMUL.FTZ R5, R215, R5 ;  /* 0x00000005d7057220 */ /* 0x000fe20000410000 */
[----:B------:R-:W-:Y:S01]  /*4290*/  F2FP.BF16.F32.PACK_AB R37, R37, R21 ;  /* 0x000000152525723e */ /* 0x000fe200000010ff */
[----:B------:R-:W-:Y:S01]  /*42a0*/  FMUL.FTZ R33, R160, R33 ;  /* 0x00000021a0217220 */ /* 0x000fe20000410000 */
[----:B------:R-:W-:Y:S01]  /*42b0*/  F2FP.BF16.F32.PACK_AB R36, R36, R4 ;  /* 0x000000042424723e */ /* 0x000fe200000010ff */
[----:B------:R-:W-:Y:S03]  /*42c0*/  FADD.FTZ R32, -R158, R6 ;  /* 0x000000069e207221 */ /* 0x000fe60000010100 */
[----:B------:R-:W-:Y:S01]  /*42d0*/  F2FP.BF16.F32.PACK_AB R33, R33, R5 ;  /* 0x000000052121723e */ /* 0x000fe200000010ff */
[----:B------:R-:W-:Y:S06]  /*42e0*/  @!P2 BRA `(.L_x_20) ;  /* 0x000000000060a947 */ /* 0x000fec0003800000 */
[----:B------:R-:W-:Y:S01]  /*42f0*/  IADD3 R5, P1, PT, RZ, -UR4, RZ ;  /* 0x80000004ff057c10 */ /* 0x000fe2000ff3e0ff */
[----:B------:R-:W1:Y:S01]  /*4300*/  LDC R20, c[0x0][0x3b0] ;  /* 0x0000ec00ff147b82 */ /* 0x000e620000000800 */
[----:B------:R-:W-:Y:S04]  /*4310*/  LOP3.LUT R6, R214, 0x1, RZ, 0xc0, !PT ;  /* 0x00000001d6067812 */ /* 0x000fe800078ec0ff */
[----:B------:R-:W-:Y:S01]  /*4320*/  ISETP.NE.U32.AND P3, PT, R6, 0x1, PT ;  /* 0x000000010600780c */ /* 0x000fe20003f65070 */
[----:B------:R-:W-:Y:S02]  /*4330*/  IMAD.MOV.U32 R6, RZ, RZ, -0x2000 ;  /* 0xffffe000ff067424 */ /* 0x000fe400078e00ff */
[----:B------:R-:W2:Y:S03]  /*4340*/  LDC R21, c[0x0][0x3b4] ;  /* 0x0000ed00ff157b82 */ /* 0x000ea60000000800 */
[----:B------:R-:W-:Y:S05]  /*4350*/  SEL R6, R6, 0x2000, !P3 ;  /* 0x0000200006067807 */ /* 0x000fea0005800000 */
[--C-:B------:R-:W-:Y:S02]  /*4360*/  IMAD.IADD R220, R220, 0x1, R6.reuse ;  /* 0x00000001dcdc7824 */ /* 0x100fe400078e0206 */
[----:B------:R-:W-:Y:S02]  /*4370*/  IMAD.IADD R148, R148, 0x1, R6 ;  /* 0x0000000194947824 */ /* 0x000fe400078e0206 */
[----:B-1----:R-:W-:Y:S04]  /*4380*/  IMAD.SHL.U32 R4, R20, 0x80, RZ ;  /* 0x0000008014047824 */ /* 0x002fe800078e00ff */
[----:B------:R-:W-:Y:S05]  /*4390*/  IMAD.X R4, RZ, RZ, ~R4, P1 ;  /* 0x000000ffff047224 */ /* 0x000fea00008e0e04 */
[----:B------:R-:W-:Y:S04]  /*43a0*/  SHF.R.S64 R5, R5, 0x1f, R4 ;  /* 0x0000001f05057819 */ /* 0x000fe80000001004 */
[----:B------:R-:W-:Y:S04]  /*43b0*/  IADD3 R228, P1, PT, R5, R228, RZ ;  /* 0x000000e405e47210 */ /* 0x000fe80007f3e0ff */
[----:B------:R-:W-:Y:S02]  /*43c0*/  LEA.HI.X.SX32 R227, R4, R227, 0x1, P1 ;  /* 0x000000e304e37211 */ /* 0x000fe400008f0eff */
[C---:B------:R-:W-:Y:S04]  /*43d0*/  LEA R4, P1, R20.reuse, R228, 0x7 ;  /* 0x000000e414047211 */ /* 0x040fe800078238ff */
[----:B--2---:R-:W-:Y:S01]  /*43e0*/  LEA.HI.X R5, R20, R227, R21, 0x7, P1 ;  /* 0x000000e314057211 */ /* 0x004fe200008f3c15 */
[----:B------:R-:W-:Y:S02]  /*43f0*/  IMAD.MOV.U32 R20, RZ, RZ, R228 ;  /* 0x000000ffff147224 */ /* 0x000fe400078e00e4 */
[----:B------:R-:W-:Y:S05]  /*4400*/  IMAD.MOV.U32 R21, RZ, RZ, R227 ;  /* 0x000000ffff157224 */ /* 0x000fea00078e00e3 */
[----:B------:R-:W-:Y:S01]  /*4410*/  @!PT LDS RZ, [RZ] ;  /* 0x00000000fffff984 */ /* 0x000fe20000000800 */
[----:B------:R-:W-:Y:S01]  /*4420*/  @!PT LDS RZ, [RZ] ;  /* 0x00000000fffff984 */ /* 0x000fe20000000800 */
[----:B------:R-:W-:Y:S01]  /*4430*/  @!PT LDS RZ, [RZ] ;  /* 0x00000000fffff984 */ /* 0x000fe20000000800 */
[----:B------:R1:W-:Y:S05]  /*4440*/  LDGSTS.E.BYPASS.LTC128B.128 [R220], desc[UR24][R20.64] ;  /* 0x0000000014dc7fae */ /* 0x0003ea000b981a18 */
[----:B------:R1:W-:Y:S05]  /*4450*/  LDGSTS.E.BYPASS.LTC128B.128 [R220+0x1000], desc[UR24][R4.64] ;  /* 0x0100000004dc7fae */ /* 0x0003ea000b981a18 */
[----:B------:R-:W0:Y:S02]  /*4460*/  LDGDEPBAR ;  /* 0x00000000000079af */ /* 0x000e240000000000 */
.L_x_20:
[----:B------:R-:W-:Y:S01]  /*4470*/  FMUL.FTZ R6, R195, R32 ;  /* 0x00000020c3067220 */ /* 0x000fe20000410000 */
[----:B-1----:R-:W-:Y:S01]  /*4480*/  FMUL.FTZ R5, R194, R7 ;  /* 0x00000007c2057220 */ /* 0x002fe20000410000 */
[C---:B------:R-:W-:Y:S01]  /*4490*/  FADD.FTZ R19, -R158.reuse, R19 ;  /* 0x000000139e137221 */ /* 0x040fe20000010100 */
[----:B------:R-:W-:Y:S01]  /*44a0*/  FADD.FTZ R18, -R158, R18 ;  /* 0x000000129e127221 */ /* 0x000fe20000010100 */
[----:B------:R1:W-:Y:S01]  /*44b0*/  STS [R211+-0x8000], R17 ;  /* 0xff800011d3007388 */ /* 0x0003e20000000800 */
[----:B-----5:R-:W-:Y:S01]  /*44c0*/  FADD.FTZ R8, -R111, R8 ;  /* 0x000000086f087221 */ /* 0x020fe20000010100 */
[----:B------:R-:W-:Y:S01]  /*44d0*/  FMUL.FTZ R4, R183, R19 ;  /* 0x00000013b7047220 */ /* 0x000fe20000410000 */
[----:B------:R-:W-:Y:S01]  /*44e0*/  FMUL.FTZ R18, R184, R18 ;  /* 0x00000012b8127220 */ /* 0x000fe20000410000 */
[----:B------:R-:W-:Y:S01]  /*44f0*/  F2FP.BF16.F32.PACK_AB R5, R5, R6 ;  /* 0x000000060505723e */ /* 0x000fe200000010ff */
[----:B------:R-:W-:Y:S01]  /*4500*/  FADD.FTZ R9, -R111, R9 ;  /* 0x000000096f097221 */ /* 0x000fe20000010100 */
[----:B------:R-:W-:Y:S01]  /*4510*/  FMUL.FTZ R8, R203, R8 ;  /* 0x00000008cb087220 */ /* 0x000fe20000410000 */
[----:B------:R-:W-:Y:S01]  /*4520*/  FADD.FTZ R10, -R110, R10 ;  /* 0x0000000a6e0a7221 */ /* 0x000fe20000010100 */
[----:B------:R-:W-:Y:S01]  /*4530*/  F2FP.BF16.F32.PACK_AB R4, R4, R18 ;  /* 0x000000120404723e */ /* 0x000fe200000010ff */
[----:B------:R-:W-:Y:S01]  /*4540*/  STS [R211+-0x7c00], R5 ;  /* 0xff840005d3007388 */ /* 0x000fe20000000800 */
[----:B------:R-:W-:Y:S01]  /*4550*/  FMUL.FTZ R9, R202, R9 ;  /* 0x00000009ca097220 */ /* 0x000fe20000410000 */
[C---:B------:R-:W-:Y:S01]  /*4560*/  FADD.FTZ R11, -R110.reuse, R11 ;  /* 0x0000000b6e0b7221 */ /* 0x040fe20000010100 */
[C---:B------:R-:W-:Y:S01]  /*4570*/  FADD.FTZ R15, -R110.reuse, R15 ;  /* 0x0000000f6e0f7221 */ /* 0x040fe20000010100 */
[----:B------:R2:W-:Y:S01]  /*4580*/  STS [R192+-0x7c00], R4 ;  /* 0xff840004c0007388 */ /* 0x0005e20000000800 */
[----:B------:R-:W-:Y:S01]  /*4590*/  FADD.FTZ R14, -R110, R14 ;  /* 0x0000000e6e0e7221 */ /* 0x000fe20000010100 */
[----:B------:R-:W-:Y:S01]  /*45a0*/  FMUL.FTZ R11, R207, R11 ;  /* 0x0000000bcf0b7220 */ /* 0x000fe20000410000 */
[C---:B------:R-:W-:Y:S01]  /*45b0*/  FADD.FTZ R12, -R111.reuse, R12 ;  /* 0x0000000c6f0c7221 */ /* 0x040fe20000010100 */
[----:B------:R-:W-:Y:S01]  /*45c0*/  STS [R192+-0x8000], R16 ;  /* 0xff800010c0007388 */ /* 0x000fe20000000800 */
[----:B------:R-:W-:Y:S01]  /*45d0*/  FADD.FTZ R13, -R111, R13 ;  /* 0x0000000d6f0d7221 */ /* 0x000fe20000010100 */
[C---:B------:R-:W-:Y:S01]  /*45e0*/  FADD.FTZ R22, -R158.reuse, R22 ;  /* 0x000000169e167221 */ /* 0x040fe20000010100 */
[----:B------:R-:W-:Y:S01]  /*45f0*/  FADD.FTZ R23, -R158, R23 ;  /* 0x000000179e177221 */ /* 0x000fe20000010100 */
[----:B------:R-:W-:Y:S01]  /*4600*/  FMUL.FTZ R14, R206, R14 ;  /* 0x0000000ece0e7220 */ /* 0x000fe20000410000 */
[----:B------:R-:W-:Y:S01]  /*4610*/  FMUL.FTZ R12, R201, R12 ;  /* 0x0000000cc90c7220 */ /* 0x000fe20000410000 */
[----:B------:R-:W-:Y:S01]  /*4620*/  FMUL.FTZ R13, R200, R13 ;  /* 0x0000000dc80d7220 */ /* 0x000fe20000410000 */
[----:B------:R-:W-:Y:S01]  /*4630*/  FMUL.FTZ R22, R180, R22 ;  /* 0x00000016b4167220 */ /* 0x000fe20000410000 */
[----:B------:R-:W-:Y:S01]  /*4640*/  FMUL.FTZ R23, R179, R23 ;  /* 0x00000017b3177220 */ /* 0x000fe20000410000 */
[C---:B------:R-:W-:Y:S01]  /*4650*/  FADD.FTZ R35, -R158.reuse, R35 ;  /* 0x000000239e237221 */ /* 0x040fe20000010100 */
[C---:B------:R-:W-:Y:S01]  /*4660*/  FADD.FTZ R34, -R158.reuse, R34 ;  /* 0x000000229e227221 */ /* 0x040fe20000010100 */
[----:B------:R-:W-:Y:S01]  /*4670*/  F2FP.BF16.F32.PACK_AB R20, R13, R12 ;  /* 0x0000000c0d14723e */ /* 0x000fe200000010ff */
[C---:B------:R-:W-:Y:S01]  /*4680*/  FADD.FTZ R18, -R158.reuse, R54 ;  /* 0x000000369e127221 */ /* 0x040fe20000010100 */
[----:B-1----:R-:W-:Y:S01]  /*4690*/  FADD.FTZ R17, -R158, R55 ;  /* 0x000000379e117221 */ /* 0x002fe20000010100 */
[----:B------:R-:W-:Y:S01]  /*46a0*/  F2FP.BF16.F32.PACK_AB R32, R23, R22 ;  /* 0x000000161720723e */ /* 0x000fe200000010ff */
[----:B------:R-:W-:Y:S01]  /*46b0*/  FMUL.FTZ R34, R174, R34 ;  /* 0x00000022ae227220 */ /* 0x000fe20000410000 */
[----:B------:R-:W-:Y:S01]  /*46c0*/  FMUL.FTZ R23, R173, R35 ;  /* 0x00000023ad177220 */ /* 0x000fe20000410000 */
[C---:B------:R-:W-:Y:S01]  /*46d0*/  FADD.FTZ R25, -R111.reuse, R25 ;  /* 0x000000196f197221 */ /* 0x040fe20000010100 */
[C---:B------:R-:W-:Y:S01]  /*46e0*/  FADD.FTZ R27, -R110.reuse, R27 ;  /* 0x0000001b6e1b7221 */ /* 0x040fe20000010100 */
[----:B------:R-:W-:Y:S01]  /*46f0*/  FADD.FTZ R24, -R111, R24 ;  /* 0x000000186f187221 */ /* 0x000fe20000010100 */
[----:B------:R-:W-:Y:S01]  /*4700*/  FADD.FTZ R26, -R110, R26 ;  /* 0x0000001a6e1a7221 */ /* 0x000fe20000010100 */
[----:B--2---:R-:W-:Y:S01]  /*4710*/  F2FP.BF16.F32.PACK_AB R4, R9, R8 ;  /* 0x000000080904723e */ /* 0x004fe200000010ff */
[----:B------:R-:W-:Y:S01]  /*4720*/  FMUL.FTZ R18, R114, R18 ;  /* 0x0000001272127220 */ /* 0x000fe20000410000 */
[----:B------:R-:W-:Y:S01]  /*4730*/  FMUL.FTZ R17, R113, R17 ;  /* 0x0000001171117220 */ /* 0x000fe20000410000 */
[----:B------:R-:W-:Y:S01]  /*4740*/  FADD.FTZ R29, -R111, R29 ;  /* 0x0000001d6f1d7221 */ /* 0x000fe20000010100 */
[----:B------:R-:W-:Y:S01]  /*4750*/  FMUL.FTZ R24, R193, R24 ;  /* 0x00000018c1187220 */ /* 0x000fe20000410000 */
[----:B------:R1:W-:Y:S01]  /*4760*/  STS [R211+-0x6000], R4 ;  /* 0xffa00004d3007388 */ /* 0x0003e20000000800 */
[----:B------:R-:W-:Y:S01]  /*4770*/  FMUL.FTZ R19, R189, R25 ;  /* 0x00000019bd137220 */ /* 0x000fe20000410000 */
[----:B------:R-:W-:Y:S01]  /*4780*/  FMUL.FTZ R26, R199, R26 ;  /* 0x0000001ac71a7220 */ /* 0x000fe20000410000 */
[----:B------:R-:W-:Y:S01]  /*4790*/  FMUL.FTZ R9, R198, R27 ;  /* 0x0000001bc6097220 */ /* 0x000fe20000410000 */
[C---:B------:R-:W-:Y:S01]  /*47a0*/  FADD.FTZ R31, -R110.reuse, R31 ;  /* 0x0000001f6e1f7221 */ /* 0x040fe20000010100 */
[----:B------:R-:W-:Y:S01]  /*47b0*/  FADD.FTZ R28, -R111, R28 ;  /* 0x0000001c6f1c7221 */ /* 0x000fe20000010100 */
[----:B------:R-:W-:Y:S01]  /*47c0*/  FADD.FTZ R30, -R110, R30 ;  /* 0x0000001e6e1e7221 */ /* 0x000fe20000010100 */
[----:B------:R-:W-:Y:S01]  /*47d0*/  F2FP.BF16.F32.PACK_AB R23, R23, R34 ;  /* 0x000000221717723e */ /* 0x000fe200000010ff */
[----:B------:R-:W-:Y:S01]  /*47e0*/  FMUL.FTZ R8, R196, R31 ;  /* 0x0000001fc4087220 */ /* 0x000fe20000410000 */
[----:B------:R-:W-:Y:S01]  /*47f0*/  F2FP.BF16.F32.PACK_AB R22, R17, R18 ;  /* 0x000000121116723e */ /* 0x000fe200000010ff */
[----:B------:R-:W-:Y:S01]  /*4800*/  FMUL.FTZ R28, R188, R28 ;  /* 0x0000001cbc1c7220 */ /* 0x000fe20000410000 */
[----:B------:R-:W-:Y:S01]  /*4810*/  FMUL.FTZ R18, R185, R29 ;  /* 0x0000001db9127220 */ /* 0x000fe20000410000 */
[----:B------:R-:W-:Y:S01]  /*4820*/  FMUL.FTZ R30, R197, R30 ;  /* 0x0000001ec51e7220 */ /* 0x000fe20000410000 */
[C---:B------:R-:W-:Y:S01]  /*4830*/  FADD.FTZ R39, -R158.reuse, R39 ;  /* 0x000000279e277221 */ /* 0x040fe20000010100 */
[C---:B------:R-:W-:Y:S01]  /*4840*/  FADD.FTZ R38, -R158.reuse, R38 ;  /* 0x000000269e267221 */ /* 0x040fe20000010100 */
[----:B------:R-:W-:Y:S01]  /*4850*/  F2FP.BF16.F32.PACK_AB R19, R19, R24 ;  /* 0x000000181313723e */ /* 0x000fe200000010ff */
[C---:B------:R-:W-:Y:S01]  /*4860*/  FADD.FTZ R7, -R158.reuse, R66 ;  /* 0x000000429e077221 */ /* 0x040fe20000010100 */
[----:B------:R-:W-:Y:S01]  /*4870*/  F2FP.BF16.F32.PACK_AB R9, R9, R26 ;  /* 0x0000001a0909723e */ /* 0x000fe200000010ff */
[----:B------:R-:W-:Y:S01]  /*4880*/  FADD.FTZ R6, -R158, R67 ;  /* 0x000000439e067221 */ /* 0x000fe20000010100 */
[----:B------:R-:W-:Y:S01]  /*4890*/  FMUL.FTZ R39, R169, R39 ;  /* 0x00000027a9277220 */ /* 0x000fe20000410000 */
[----:B------:R-:W-:Y:S01]  /*48a0*/  FMUL.FTZ R38, R170, R38 ;  /* 0x00000026aa267220 */ /* 0x000fe20000410000 */
[C---:B------:R-:W-:Y:S01]  /*48b0*/  FADD.FTZ R50, -R158.reuse, R50 ;  /* 0x000000329e327221 */ /* 0x040fe20000010100 */
[----:B------:R-:W-:Y:S01]  /*48c0*/  FADD.FTZ R51, -R158, R51 ;  /* 0x000000339e337221 */ /* 0x000fe20000010100 */
[----:B------:R-:W-:Y:S01]  /*48d0*/  F2FP.BF16.F32.PACK_AB R18, R18, R28 ;  /* 0x0000001c1212723e */ /* 0x000fe200000010ff */
[----:B------:R-:W-:Y:S01]  /*48e0*/  FMUL.FTZ R7, R112, R7 ;  /* 0x0000000770077220 */ /* 0x000fe20000410000 */
[----:B-1----:R-:W-:Y:S01]  /*48f0*/  FMUL.FTZ R4, R208, R10 ;  /* 0x0000000ad0047220 */ /* 0x002fe20000410000 */
[----:B------:R-:W-:Y:S01]  /*4900*/  FMUL.FTZ R10, R205, R15 ;  /* 0x0000000fcd0a7220 */ /* 0x000fe20000410000 */
[----:B------:R-:W-:Y:S01]  /*4910*/  F2FP.BF16.F32.PACK_AB R8, R8, R30 ;  /* 0x0000001e0808723e */ /* 0x000fe200000010ff */
[----:B------:R-:W-:Y:S01]  /*4920*/  FMUL.FTZ R6, R159, R6 ;  /* 0x000000069f067220 */ /* 0x000fe20000410000 */
[----:B------:R-:W-:Y:S01]  /*4930*/  FMUL.FTZ R50, R162, R50 ;  /* 0x00000032a2327220 */ /* 0x000fe20000410000 */
[----:B------:R-:W-:Y:S01]  /*4940*/  F2FP.BF16.F32.PACK_AB R11, R11, R4 ;  /* 0x000000040b0b723e */ /* 0x000fe200000010ff */
[----:B------:R-:W-:Y:S01]  /*4950*/  FMUL.FTZ R51, R115, R51 ;  /* 0x0000003373337220 */ /* 0x000fe20000410000 */
[----:B------:R-:W-:Y:S01]  /*4960*/  F2FP.BF16.F32.PACK_AB R10, R10, R14 ;  /* 0x0000000e0a0a723e */ /* 0x000fe200000010ff */
[C---:B------:R-:W-:Y:S01]  /*4970*/  FADD.FTZ R40, -R111.reuse, R40 ;  /* 0x000000286f287221 */ /* 0x040fe20000010100 */
[----:B------:R-:W-:Y:S01]  /*4980*/  FADD.FTZ R41, -R111, R41 ;  /* 0x000000296f297221 */ /* 0x000fe20000010100 */
[----:B------:R-:W-:Y:S01]  /*4990*/  STS [R211+-0x5c00], R11 ;  /* 0xffa4000bd3007388 */ /* 0x000fe20000000800 */
[C---:B------:R-:W-:Y:S01]  /*49a0*/  FADD.FTZ R42, -R110.reuse, R42 ;  /* 0x0000002a6e2a7221 */ /* 0x040fe20000010100 */
[----:B------:R-:W-:Y:S01]  /*49b0*/  FADD.FTZ R43, -R110, R43 ;  /* 0x0000002b6e2b7221 */ /* 0x000fe20000010100 */
[----:B------:R-:W-:Y:S01]  /*49c0*/  F2FP.BF16.F32.PACK_AB R38, R39, R38 ;  /* 0x000000262726723e */ /* 0x000fe200000010ff */
[----:B------:R-:W-:Y:S01]  /*49d0*/  STS [R192+-0x6000], R20 ;  /* 0xffa00014c0007388 */ /* 0x000fe20000000800 */
[----:B------:R-:W-:Y:S01]  /*49e0*/  F2FP.BF16.F32.PACK_AB R21, R6, R7 ;  /* 0x000000070615723e */ /* 0x000fe200000010ff */
[----:B------:R-:W-:Y:S01]  /*49f0*/  FMUL.FTZ R40, R178, R40 ;  /* 0x00000028b2287220 */ /* 0x000fe20000410000 */
[----:B------:R-:W-:Y:S01]  /*4a00*/  FMUL.FTZ R17, R177, R41 ;  /* 0x00000029b1117220 */ /* 0x000fe20000410000 */
[----:B------:R-:W-:Y:S01]  /*4a10*/  STS [R192+-0x5c00], R10 ;  /* 0xffa4000ac0007388 */ /* 0x000fe20000000800 */
[----:B------:R-:W-:Y:S01]  /*4a20*/  FMUL.FTZ R42, R187, R42 ;  /* 0x0000002abb2a7220 */ /* 0x000fe20000410000 */
[----:B------:R-:W-:Y:S01]  /*4a30*/  FMUL.FTZ R7, R186, R43 ;  /* 0x0000002bba077220 */ /* 0x000fe20000410000 */
[C---:B------:R-:W-:Y:S01]  /*4a40*/  FADD.FTZ R44, -R111.reuse, R44 ;  /* 0x0000002c6f2c7221 */ /* 0x040fe20000010100 */
[----:B------:R-:W-:Y:S01]  /*4a50*/  STS [R210+-0x8000], R100 ;  /* 0xff800064d2007388 */ /* 0x000fe20000000800 */
[----:B------:R-:W-:Y:S01]  /*4a60*/  FADD.FTZ R45, -R111, R45 ;  /* 0x0000002d6f2d7221 */ /* 0x000fe20000010100 */
[C---:B------:R-:W-:Y:S01]  /*4a70*/  FADD.FTZ R46, -R110.reuse, R46 ;  /* 0x0000002e6e2e7221 */ /* 0x040fe20000010100 */
[----:B------:R-:W-:Y:S01]  /*4a80*/  FADD.FTZ R47, -R110, R47 ;  /* 0x0000002f6e2f7221 */ /* 0x000fe20000010100 */
[----:B------:R-:W-:Y:S01]  /*4a90*/  STS [R210+-0x7c00], R32 ;  /* 0xff840020d2007388 */ /* 0x000fe20000000800 */
[----:B------:R-:W-:Y:S01]  /*4aa0*/  F2FP.BF16.F32.PACK_AB R50, R51, R50 ;  /* 0x000000323332723e */ /* 0x000fe200000010ff */
[----:B------:R-:W-:Y:S01]  /*4ab0*/  FMUL.FTZ R44, R176, R44 ;  /* 0x0000002cb02c7220 */ /* 0x000fe20000410000 */
[----:B------:R-:W-:Y:S01]  /*4ac0*/  FMUL.FTZ R16, R175, R45 ;  /* 0x0000002daf107220 */ /* 0x000fe20000410000 */
[----:B------:R-:W-:Y:S01]  /*4ad0*/  STS [R191+-0x8000], R49 ;  /* 0xff800031bf007388 */ /* 0x000fe20000000800 */
[----:B------:R-:W-:Y:S01]  /*4ae0*/  FMUL.FTZ R46, R182, R46 ;  /* 0x0000002eb62e7220 */ /* 0x000fe20000410000 */
[----:B------:R-:W-:Y:S01]  /*4af0*/  FMUL.FTZ R6, R181, R47 ;  /* 0x0000002fb5067220 */ /* 0x000fe20000410000 */
[----:B------:R-:W-:Y:S01]  /*4b00*/  F2FP.BF16.F32.PACK_AB R17, R17, R40 ;  /* 0x000000281111723e */ /* 0x000fe200000010ff */
[----:B------:R-:W-:Y:S01]  /*4b10*/  STS [R191+-0x7c00], R23 ;  /* 0xff840017bf007388 */ /* 0x000fe20000000800 */
[----:B------:R-:W-:Y:S01]  /*4b20*/  F2FP.BF16.F32.PACK_AB R7, R7, R42 ;  /* 0x0000002a0707723e */ /* 0x000fe200000010ff */
[C---:B------:R-:W-:Y:S01]  /*4b30*/  FADD.FTZ R5, -R111.reuse, R56 ;  /* 0x000000386f057221 */ /* 0x040fe20000010100 */
[----:B------:R-:W-:Y:S01]  /*4b40*/  FADD.FTZ R13, -R111, R57 ;  /* 0x000000396f0d7221 */ /* 0x000fe20000010100 */
[----:B------:R-:W-:Y:S01]  /*4b50*/  STS [R210+-0x6000], R19 ;  /* 0xffa00013d2007388 */ /* 0x000fe20000000800 */
[----:B------:R-:W-:Y:S01]  /*4b60*/  F2FP.BF16.F32.PACK_AB R16, R16, R44 ;  /* 0x0000002c1010723e */ /* 0x000fe200000010ff */
[----:B------:R-:W-:Y:S01]  /*4b70*/  FMUL.FTZ R5, R167, R5 ;  /* 0x00000005a7057220 */ /* 0x000fe20000410000 */
[----:B------:R-:W-:Y:S01]  /*4b80*/  F2FP.BF16.F32.PACK_AB R6, R6, R46 ;  /* 0x0000002e0606723e */ /* 0x000fe200000010ff */
[----:B------:R-:W-:Y:S01]  /*4b90*/  STS [R210+-0x5c00], R9 ;  /* 0xffa40009d2007388 */ /* 0x000fe20000000800 */
[----:B------:R-:W-:Y:S01]  /*4ba0*/  FMUL.FTZ R13, R166, R13 ;  /* 0x0000000da60d7220 */ /* 0x000fe20000410000 */
[C---:B------:R-:W-:Y:S01]  /*4bb0*/  FADD.FTZ R58, -R110.reuse, R58 ;  /* 0x0000003a6e3a7221 */ /* 0x040fe20000010100 */
[----:B------:R-:W-:Y:S01]  /*4bc0*/  FADD.FTZ R59, -R110, R59 ;  /* 0x0000003b6e3b7221 */ /* 0x000fe20000010100 */
[----:B------:R-:W-:Y:S01]  /*4bd0*/  STS [R191+-0x6000], R18 ;  /* 0xffa00012bf007388 */ /* 0x000fe20000000800 */
[----:B------:R-:W-:Y:S01]  /*4be0*/  FADD.FTZ R60, -R111, R60 ;  /* 0x0000003c6f3c7221 */ /* 0x000fe20000010100 */
[----:B------:R-:W-:Y:S01]  /*4bf0*/  F2FP.BF16.F32.PACK_AB R13, R13, R5 ;  /* 0x000000050d0d723e */ /* 0x000fe200000010ff */
[----:B------:R-:W-:Y:S01]  /*4c00*/  FMUL.FTZ R58, R172, R58 ;  /* 0x0000003aac3a7220 */ /* 0x000fe20000410000 */
[----:B------:R-:W-:Y:S01]  /*4c10*/  STS [R191+-0x5c00], R8 ;  /* 0xffa40008bf007388 */ /* 0x000fe20000000800 */
[----:B------:R-:W-:Y:S01]  /*4c20*/  FMUL.FTZ R5, R171, R59 ;  /* 0x0000003bab057220 */ /* 0x000fe20000410000 */
[----:B------:R-:W-:Y:S01]  /*4c30*/  FADD.FTZ R61, -R111, R61 ;  /* 0x0000003d6f3d7221 */ /* 0x000fe20000010100 */
[C---:B------:R-:W-:Y:S01]  /*4c40*/  FADD.FTZ R62, -R110.reuse, R62 ;  /* 0x0000003e6e3e7221 */ /* 0x040fe20000010100 */
[----:B------:R-:W-:Y:S01]  /*4c50*/  STS [R204+-0x8000], R48 ;  /* 0xff800030cc007388 */ /* 0x000fe20000000800 */
[----:B------:R-:W-:Y:S01]  /*4c60*/  FADD.FTZ R63, -R110, R63 ;  /* 0x0000003f6e3f7221 */ /* 0x000fe20000010100 */
        /* <DEDUP_REMOVED lines=8> */
[----:B------:R-:W-:Y:S01]  /*4cf0*/  IMAD R64, R243, UR11, RZ ;  /* 0x0000000bf3407c24 */ /* 0x000fe2000f8e02ff */
[----:B------:R-:W-:Y:S01]  /*4d00*/  F2FP.BF16.F32.PACK_AB R4, R4, R62 ;  /* 0x0000003e0404723e */ /* 0x000fe200000010ff */
[----:B------:R-:W-:Y:S04]  /*4d10*/  STS [R109+-0x7c00], R50 ;  /* 0xff8400326d007388 */ /* 0x000fe80000000800 */
        /* <DEDUP_REMOVED lines=11> */
[----:B------:R-:W-:Y:S01]  /*4dd0*/  STS [R190+-0x5c00], R4 ;  /* 0xffa40004be007388 */ /* 0x000fe20000000800 */
[----:B------:R-:W-:Y:S06]  /*4de0*/  BAR.SYNC.DEFER_BLOCKING 0x0 ;  /* 0x0000000000007b1d */ /* 0x000fec0000010000 */
[----:B------:R-:W-:Y:S04]  /*4df0*/  LDSM.16.MT88.4 R4, [R0+UR5+0x10000] ;  /* 0x010000050004783b */ /* 0x000fe80008004200 */
[----:B------:R-:W1:Y:S04]  /*4e00*/  LDSM.16.MT88.4 R8, [R2+0x4000] ;  /* 0x004000000208783b */ /* 0x000e680000004200 */
[----:B------:R-:W2:Y:S04]  /*4e10*/  LDSM.16.MT88.4 R12, [R0+UR5+0x14000] ;  /* 0x01400005000c783b */ /* 0x000ea80008004200 */
[----:B------:R-:W-:Y:S04]  /*4e20*/  LDSM.16.MT88.4 R16, [R0+UR5+0x10800] ;  /* 0x010800050010783b */ /* 0x000fe80008004200 */
[----:B------:R-:W3:Y:S04]  /*4e30*/  LDSM.16.MT88.4 R20, [R2+0x4400] ;  /* 0x004400000214783b */ /* 0x000ee80000004200 */
[----:B------:R-:W4:Y:S04]  /*4e40*/  LDSM.16.MT88.4 R24, [R0+UR5+0x14800] ;  /* 0x014800050018783b */ /* 0x000f280008004200 */
[----:B------:R-:W-:Y:S04]  /*4e50*/  LDSM.16.MT88.4 R28, [R0+UR5+0x11000] ;  /* 0x01100005001c783b */ /* 0x000fe80008004200 */
[----:B------:R-:W4:Y:S04]  /*4e60*/  LDSM.16.MT88.4 R32, [R2+0x4800] ;  /* 0x004800000220783b */ /* 0x000f280000004200 */
[----:B------:R-:W4:Y:S01]  /*4e70*/  LDSM.16.MT88.4 R36, [R0+UR5+0x15000] ;  /* 0x015000050024783b */ /* 0x000f220008004200 */
[-C--:B-1----:R-:W-:Y:S08]  /*4e80*/  HMMA.16816.F32.BF16 R68, R4, R8.reuse, R68 ;  /* 0x000000080444723c */ /* 0x082ff00000041844 */
[C---:B--2---:R-:W-:Y:S08]  /*4e90*/  HMMA.16816.F32.BF16 R72, R12.reuse, R8, R72 ;  /* 0x000000080c48723c */ /* 0x044ff00000041848 */
[-C--:B------:R-:W-:Y:S01]  /*4ea0*/  HMMA.16816.F32.BF16 R76, R12, R10.reuse, R76 ;  /* 0x0000000a0c4c723c */ /* 0x080fe2000004184c */
[----:B------:R-:W-:Y:S07]  /*4eb0*/  LDSM.16.MT88.4 R12, [R0+UR5+0x15800] ;  /* 0x01580005000c783b */ /* 0x000fee0008004200 */
[----:B------:R-:W-:Y:S01]  /*4ec0*/  HMMA.16816.F32.BF16 R80, R4, R10, R80 ;  /* 0x0000000a0450723c */ /* 0x000fe20000041850 */
[----:B------:R-:W-:Y:S04]  /*4ed0*/  LDSM.16.MT88.4 R4, [R0+UR5+0x11800] ;  /* 0x011800050004783b */ /* 0x000fe80008004200 */
[----:B------:R-:W1:Y:S03]  /*4ee0*/  LDSM.16.MT88.4 R8, [R2+0x4c00] ;  /* 0x004c00000208783b */ /* 0x000e660000004200 */
[-C--:B---3--:R-:W-:Y:S08]  /*4ef0*/  HMMA.16816.F32.BF16 R68, R16, R20.reuse, R68 ;  /* 0x000000141044723c */ /* 0x088ff00000041844 */
[C---:B----4-:R-:W-:Y:S08]  /*4f00*/  HMMA.16816.F32.BF16 R72, R24.reuse, R20, R72 ;  /* 0x000000141848723c */ /* 0x050ff00000041848 */
[-C--:B------:R-:W-:Y:S01]  /*4f10*/  HMMA.16816.F32.BF16 R76, R24, R22.reuse, R76 ;  /* 0x00000016184c723c */ /* 0x080fe2000004184c */
[----:B------:R-:W-:Y:S07]  /*4f20*/  LDSM.16.MT88.4 R24, [R0+UR5+0x16000] ;  /* 0x016000050018783b */ /* 0x000fee0008004200 */
[----:B------:R-:W-:Y:S01]  /*4f30*/  HMMA.16816.F32.BF16 R80, R16, R22, R80 ;  /* 0x000000161050723c */ /* 0x000fe20000041850 */
[----:B------:R-:W-:Y:S04]  /*4f40*/  LDSM.16.MT88.4 R16, [R0+UR5+0x12000] ;  /* 0x012000050010783b */ /* 0x000fe80008004200 */
[----:B------:R-:W2:Y:S03]  /*4f50*/  LDSM.16.MT88.4 R20, [R2+0x5000] ;  /* 0x005000000214783b */ /* 0x000ea60000004200 */
[-C--:B------:R-:W-:Y:S08]  /*4f60*/  HMMA.16816.F32.BF16 R68, R28, R32.reuse, R68 ;  /* 0x000000201c44723c */ /* 0x080ff00000041844 */
[C---:B------:R-:W-:Y:S08]  /*4f70*/  HMMA.16816.F32.BF16 R72, R36.reuse, R32, R72 ;  /* 0x000000202448723c */ /* 0x040ff00000041848 */
[-C--:B------:R-:W-:Y:S01]  /*4f80*/  HMMA.16816.F32.BF16 R76, R36, R34.reuse, R76 ;  /* 0x00000022244c723c */ /* 0x080fe2000004184c */
[----:B------:R-:W-:Y:S07]  /*4f90*/  LDSM.16.MT88.4 R36, [R0+UR5+0x16800] ;  /* 0x016800050024783b */ /* 0x000fee0008004200 */
[----:B------:R-:W-:Y:S01]  /*4fa0*/  HMMA.16816.F32.BF16 R80, R28, R34, R80 ;  /* 0x000000221c50723c */ /* 0x000fe20000041850 */
[----:B------:R-:W-:Y:S04]  /*4fb0*/  LDSM.16.MT88.4 R28, [R0+UR5+0x12800] ;  /* 0x01280005001c783b */ /* 0x000fe80008004200 */
[----:B------:R-:W3:Y:S03]  /*4fc0*/  LDSM.16.MT88.4 R32, [R2+0x5400] ;  /* 0x005400000220783b */ /* 0x000ee60000004200 */
[-C--:B-1----:R-:W-:Y:S08]  /*4fd0*/  HMMA.16816.F32.BF16 R68, R4, R8.reuse, R68 ;  /* 0x000000080444723c */ /* 0x082ff00000041844 */
[C---:B------:R-:W-:Y:S08]  /*4fe0*/  HMMA.16816.F32.BF16 R72, R12.reuse, R8, R72 ;  /* 0x000000080c48723c */ /* 0x040ff00000041848 */
[-C--:B------:R-:W-:Y:S01]  /*4ff0*/  HMMA.16816.F32.BF16 R76, R12, R10.reuse, R76 ;  /* 0x0000000a0c4c723c */ /* 0x080fe2000004184c */
[----:B------:R-:W-:Y:S07]  /*5000*/  LDSM.16.MT88.4 R12, [R0+UR5+0x17000] ;  /* 0x01700005000c783b */ /* 0x000fee0008004200 */
[----:B------:R-:W-:Y:S01]  /*5010*/  HMMA.16816.F32.BF16 R80, R4, R10, R80 ;  /* 0x0000000a0450723c */ /* 0x000fe20000041850 */
[----:B------:R-:W-:Y:S04]  /*5020*/  LDSM.16.MT88.4 R4, [R0+UR5+0x13000] ;  /* 0x013000050004783b */ /* 0x000fe80008004200 */
[----:B------:R-:W1:Y:S03]  /*5030*/  LDSM.16.MT88.4 R8, [R2+0x5800] ;  /* 0x005800000208783b */ /* 0x000e660000004200 */
[-C--:B--2---:R-:W-:Y:S08]  /*5040*/  HMMA.16816.F32.BF16 R68, R16, R20.reuse, R68 ;  /* 0x000000141044723c */ /* 0x084ff00000041844 */
[C---:B------:R-:W-:Y:S08]  /*5050*/  HMMA.16816.F32.BF16 R72, R24.reuse, R20, R72 ;  /* 0x000000141848723c */ /* 0x040ff00000041848 */
[-C--:B------:R-:W-:Y:S01]  /*5060*/  HMMA.16816.F32.BF16 R76, R24, R22.reuse, R76 ;  /* 0x00000016184c723c */ /* 0x080fe2000004184c */
[----:B------:R-:W-:Y:S07]  /*5070*/  LDSM.16.MT88.4 R24, [R0+UR5+0x17800] ;  /* 0x017800050018783b */ /* 0x000fee0008004200 */
[----:B------:R-:W-:Y:S01]  /*5080*/  HMMA.16816.F32.BF16 R80, R16, R22, R80 ;  /* 0x000000161050723c */ /* 0x000fe20000041850 */
[----:B------:R-:W-:Y:S04]  /*5090*/  LDSM.16.MT88.4 R16, [R0+UR5+0x13800] ;  /* 0x013800050010783b */ /* 0x000fe80008004200 */
[----:B------:R-:W2:Y:S03]  /*50a0*/  LDSM.16.MT88.4 R20, [R2+0x5c00] ;  /* 0x005c00000214783b */ /* 0x000ea60000004200 */
[-C--:B---3--:R-:W-:Y:S01]  /*50b0*/  HMMA.16816.F32.BF16 R68, R28, R32.reuse, R68 ;  /* 0x000000201c44723c */ /* 0x088fe20000041844 */
[----:B------:R-:W-:Y:S07]  /*50c0*/  BAR.SYNC.DEFER_BLOCKING 0x0 ;  /* 0x0000000000007b1d */ /* 0x000fee0000010000 */
[C---:B------:R-:W-:Y:S08]  /*50d0*/  HMMA.16816.F32.BF16 R72, R36.reuse, R32, R72 ;  /* 0x000000202448723c */ /* 0x040ff00000041848 */
[-C--:B------:R-:W-:Y:S08]  /*50e0*/  HMMA.16816.F32.BF16 R76, R36, R34.reuse, R76 ;  /* 0x00000022244c723c */ /* 0x080ff0000004184c */
[----:B------:R-:W-:Y:S08]  /*50f0*/  HMMA.16816.F32.BF16 R80, R28, R34, R80 ;  /* 0x000000221c50723c */ /* 0x000ff00000041850 */
[-C--:B-1----:R-:W-:Y:S08]  /*5100*/  HMMA.16816.F32.BF16 R68, R4, R8.reuse, R68 ;  /* 0x000000080444723c */ /* 0x082ff00000041844 */
[C---:B------:R-:W-:Y:S08]  /*5110*/  HMMA.16816.F32.BF16 R72, R12.reuse, R8, R72 ;  /* 0x000000080c48723c */ /* 0x040ff00000041848 */
[-C--:B------:R-:W-:Y:S08]  /*5120*/  HMMA.16816.F32.BF16 R76, R12, R10.reuse, R76 ;  /* 0x0000000a0c4c723c */ /* 0x080ff0000004184c */
[----:B------:R-:W-:Y:S04]  /*5130*/  HMMA.16816.F32.BF16 R80, R4, R10, R80 ;  /* 0x0000000a0450723c */ /* 0x000fe80000041850 */
[----:B------:R-:W-:Y:S04]  /*5140*/  LEA R4, -R64, RZ, 0x7 ;  /* 0x000000ff40047211 */ /* 0x000fe800078e39ff */
[-C--:B--2---:R-:W-:Y:S05]  /*5150*/  HMMA.16816.F32.BF16 R68, R16, R20.reuse, R68 ;  /* 0x000000141044723c */ /* 0x084fea0000041844 */
[C---:B------:R-:W-:Y:S03]  /*5160*/  LEA R5, P1, R4.reuse, R212, 0x2 ;  /* 0x000000d404057211 */ /* 0x040fe600078210ff */
[C---:B------:R-:W-:Y:S04]  /*5170*/  HMMA.16816.F32.BF16 R72, R24.reuse, R20, R72 ;  /* 0x000000141848723c */ /* 0x040fe80000041848 */
[----:B------:R-:W-:Y:S02]  /*5180*/  LEA.HI.X.SX32 R4, R4, R213, 0x2, P1 ;  /* 0x000000d504047211 */ /* 0x000fe400008f16ff */
[----:B------:R-:W-:Y:S02]  /*5190*/  MOV R212, R5 ;  /* 0x0000000500d47202 */ /* 0x000fe40000000f00 */
[-C--:B------:R-:W-:Y:S03]  /*51a0*/  HMMA.16816.F32.BF16 R76, R24, R22.reuse, R76 ;  /* 0x00000016184c723c */ /* 0x080fe6000004184c */
[----:B------:R-:W-:Y:S05]  /*51b0*/  MOV R213, R4 ;  /* 0x0000000400d57202 */ /* 0x000fea0000000f00 */
[----:B------:R-:W-:Y:S01]  /*51c0*/  HMMA.16816.F32.BF16 R80, R16, R22, R80 ;  /* 0x000000161050723c */ /* 0x000fe20000041850 */
[----:B------:R-:W-:Y:S08]  /*51d0*/  @!UPT UIADD3 URZ, UPT, UPT, URZ, URZ, URZ ;  /* 0x000000fffffff290 */ /* 0x000ff0000fffe0ff */
[----:B------:R-:W-:Y:S11]  /*51e0*/  @!P2 BRA `(.L_x_21) ;  /* 0x00000000003ca947 */ /* 0x000ff60003800000 */
[----:B------:R-:W-:Y:S05]  /*51f0*/  IADD3 R5, P1, PT, RZ, -UR27, RZ ;  /* 0x8000001bff057c10 */ /* 0x000fea000ff3e0ff */
[----:B------:R-:W-:Y:S05]  /*5200*/  IMAD.X R4, RZ, RZ, ~UR10, P1 ;  /* 0x8000000aff047e24 */ /* 0x000fea00088e06ff */
[----:B------:R-:W-:Y:S04]  /*5210*/  SHF.R.S64 R5, R5, 0x1f, R4 ;  /* 0x0000001f05057819 */ /* 0x000fe80000001004 */
[----:B------:R-:W-:Y:S04]  /*5220*/  IADD3 R229, P1, PT, R5, R229, RZ ;  /* 0x000000e505e57210 */ /* 0x000fe80007f3e0ff */
[----:B------:R-:W-:Y:S01]  /*5230*/  LEA.HI.X.SX32 R226, R4, R226, 0x1, P1 ;  /* 0x000000e204e27211 */ /* 0x000fe200008f0eff */
[----:B------:R-:W-:Y:S01]  /*5240*/  IMAD.MOV.U32 R6, RZ, RZ, R229 ;  /* 0x000000ffff067224 */ /* 0x000fe200078e00e5 */
[C---:B------:R-:W-:Y:S03]  /*5250*/  LEA R4, P1, R246.reuse, R229, 0x1 ;  /* 0x000000e5f6047211 */ /* 0x040fe600078208ff */
[----:B------:R-:W-:Y:S01]  /*5260*/  IMAD.MOV.U32 R7, RZ, RZ, R226 ;  /* 0x000000ffff077224 */ /* 0x000fe200078e00e2 */
[----:B------:R-:W-:Y:S04]  /*5270*/  LEA.HI.X R5, R246, R226, R251, 0x1, P1 ;  /* 0x000000e2f6057211 */ /* 0x000fe800008f0cfb */
[----:B------:R-:W-:Y:S01]  /*5280*/  @!PT LDS RZ, [RZ] ;  /* 0x00000000fffff984 */ /* 0x000fe20000000800 */
[----:B------:R-:W-:Y:S01]  /*5290*/  @!PT LDS RZ, [RZ] ;  /* 0x00000000fffff984 */ /* 0x000fe20000000800 */
[----:B------:R-:W-:Y:S01]  /*52a0*/  @!PT LDS RZ, [RZ] ;  /* 0x00000000fffff984 */ /* 0x000fe20000000800 */
[----:B------:R1:W-:Y:S04]  /*52b0*/  LDGSTS.E.BYPASS.LTC128B.128 [R245+0x4000], desc[UR24][R6.64] ;  /* 0x0400000006f57fae */ /* 0x0003e8000b981a18 */
[----:B------:R1:W-:Y:S04]  /*52c0*/  LDGSTS.E.BYPASS.LTC128B.128 [R245+0x5000], desc[UR24][R4.64] ;  /* 0x0500000004f57fae */ /* 0x0003e8000b981a18 */
[----:B------:R-:W0:Y:S02]  /*52d0*/  LDGDEPBAR ;  /* 0x00000000000079af */ /* 0x000e240000000000 */
.L_x_21:
[----:B------:R-:W-:Y:S01]  /*52e0*/  LDSM.16.M88.4 R16, [R151] ;  /* 0x000000009710783b */ /* 0x000fe20000000200 */
[C---:B------:R-:W-:Y:S02]  /*52f0*/  LEA R62, P1, R247.reuse, R212, 0x2 ;  /* 0x000000d4f73e7211 */ /* 0x040fe400078210ff */
[----:B------:R-:W-:Y:S01]  /*5300*/  ISETP.GT.AND P5, PT, R214, RZ, PT ;  /* 0x000000ffd600720c */ /* 0x000fe20003fa4270 */
[----:B------:R-:W1:Y:S01]  /*5310*/  LDSM.16.MT88.4 R20, [R2+0x6000] ;  /* 0x006000000214783b */ /* 0x000e620000004200 */
[----:B------:R-:W-:Y:S02]  /*5320*/  LEA.HI.X.SX32 R63, R247, R213, 0x2, P1 ;  /* 0x000000d5f73f7211 */ /* 0x000fe400008f16ff */
[----:B------:R-:W-:Y:S01]  /*5330*/  LEA R60, P1, R64, R62, 0x5 ;  /* 0x0000003e403c7211 */ /* 0x000fe200078228ff */
[----:B------:R-:W2:Y:S01]  /*5340*/  LDSM.16.M88.4 R12, [R151+0x2000] ;  /* 0x00200000970c783b */ /* 0x000ea20000000200 */
[----:B------:R-:W-:Y:S02]  /*5350*/  @P2 IADD3 R242, P3, PT, R242, -0x200, RZ ;  /* 0xfffffe00f2f22810 */ /* 0x000fe40007f7e0ff */
[C---:B------:R-:W-:Y:S01]  /*5360*/  LEA.HI.X.SX32 R61, R64.reuse, R63, 0x5, P1 ;  /* 0x0000003f403d7211 */ /* 0x040fe200008f2eff */
[----:B------:R-:W-:Y:S01]  /*5370*/  LDSM.16.M88.4 R24, [R154] ;  /* 0x000000009a18783b */ /* 0x000fe20000000200 */
[C---:B------:R-:W-:Y:S02]  /*5380*/  LEA R58, P1, R64.reuse, R60, 0x5 ;  /* 0x0000003c403a7211 */ /* 0x040fe400078228ff */
[----:B------:R-:W-:Y:S01]  /*5390*/  @P2 IADD3.X R241, PT, PT, R241, -0x1, RZ, P3, !PT ;  /* 0xfffffffff1f12810 */ /* 0x000fe20001ffe4ff */
[----:B------:R-:W3:Y:S01]  /*53a0*/  LDSM.16.MT88.4 R28, [R2+0x6400] ;  /* 0x00640000021c783b */ /* 0x000ee20000004200 */
[C---:B------:R-:W-:Y:S02]  /*53b0*/  LEA.HI.X.SX32 R59, R64.reuse, R61, 0x5, P1 ;  /* 0x0000003d403b7211 */ /* 0x040fe400008f2eff */
[C---:B------:R-:W-:Y:S01]  /*53c0*/  LEA R56, P1, R64.reuse, R58, 0x5 ;  /* 0x0000003a40387211 */ /* 0x040fe200078228ff */
[----:B------:R-:W4:Y:S03]  /*53d0*/  LDSM.16.M88.4 R32, [R154+0x2000] ;  /* 0x002000009a20783b */ /* 0x000f260000000200 */
[C---:B------:R-:W-:Y:S01]  /*53e0*/  LEA.HI.X.SX32 R57, R64.reuse, R59, 0x5, P1 ;  /* 0x0000003b40397211 */ /* 0x040fe200008f2eff */
[----:B------:R-:W-:Y:S04]  /*53f0*/  LDSM.16.M88.4 R36, [R152] ;  /* 0x000000009824783b */ /* 0x000fe80000000200 */
[----:B------:R-:W4:Y:S04]  /*5400*/  LDSM.16.MT88.4 R40, [R2+0x6800] ;  /* 0x006800000228783b */ /* 0x000f280000004200 */
[----:B------:R-:W4:Y:S04]  /*5410*/  LDSM.16.M88.4 R44, [R152+0x2000] ;  /* 0x00200000982c783b */ /* 0x000f280000000200 */
[----:B------:R-:W-:Y:S04]  /*5420*/  LDSM.16.MT88.4 R48, [R2+0x6c00] ;  /* 0x006c00000230783b */ /* 0x000fe80000004200 */
[----:B------:R-:W-:Y:S01]  /*5430*/  LDSM.16.M88.4 R52, [R153+0x2000] ;  /* 0x002000009934783b */ /* 0x000fe20000000200 */
[-C--:B-1----:R-:W-:Y:S08]  /*5440*/  HMMA.16816.F32.BF16 R4, R16, R20.reuse, RZ ;  /* 0x000000141004723c */ /* 0x082ff000000418ff */
[C---:B--2---:R-:W-:Y:S08]  /*5450*/  HMMA.16816.F32.BF16 R8, R12.reuse, R20, RZ ;  /* 0x000000140c08723c */ /* 0x044ff000000418ff */
[-C--:B------:R-:W-:Y:S08]  /*5460*/  HMMA.16816.F32.BF16 R12, R12, R22.reuse, RZ ;  /* 0x000000160c0c723c */ /* 0x080ff000000418ff */
[----:B------:R-:W-:Y:S01]  /*5470*/  HMMA.16816.F32.BF16 R16, R16, R22, RZ ;  /* 0x000000161010723c */ /* 0x000fe200000418ff */
[----:B------:R-:W1:Y:S07]  /*5480*/  LDSM.16.M88.4 R20, [R153] ;  /* 0x000000009914783b */ /* 0x000e6e0000000200 */
[-C--:B---3--:R-:W-:Y:S08]  /*5490*/  HMMA.16816.F32.BF16 R4, R24, R28.reuse, R4 ;  /* 0x0000001c1804723c */ /* 0x088ff00000041804 */
[C---:B----4-:R-:W-:Y:S08]  /*54a0*/  HMMA.16816.F32.BF16 R8, R32.reuse, R28, R8 ;  /* 0x0000001c2008723c */ /* 0x050ff00000041808 */
[-C--:B------:R-:W-:Y:S01]  /*54b0*/  HMMA.16816.F32.BF16 R12, R32, R30.reuse, R12 ;  /* 0x0000001e200c723c */ /* 0x080fe2000004180c */
[----:B------:R-:W-:Y:S07]  /*54c0*/  LDSM.16.M88.4 R32, [R151+0x6000] ;  /* 0x006000009720783b */ /* 0x000fee0000000200 */
[----:B------:R-:W-:Y:S01]  /*54d0*/  HMMA.16816.F32.BF16 R16, R24, R30, R16 ;  /* 0x0000001e1810723c */ /* 0x000fe20000041810 */
[----:B------:R-:W-:Y:S04]  /*54e0*/  LDSM.16.M88.4 R24, [R151+0x4000] ;  /* 0x004000009718783b */ /* 0x000fe80000000200 */
[----:B------:R-:W2:Y:S03]  /*54f0*/  LDSM.16.MT88.4 R28, [R2+0x7000] ;  /* 0x00700000021c783b */ /* 0x000ea60000004200 */
[-C--:B------:R-:W-:Y:S08]  /*5500*/  HMMA.16816.F32.BF16 R4, R36, R40.reuse, R4 ;  /* 0x000000282404723c */ /* 0x080ff00000041804 */
[C---:B------:R-:W-:Y:S08]  /*5510*/  HMMA.16816.F32.BF16 R8, R44.reuse, R40, R8 ;  /* 0x000000282c08723c */ /* 0x040ff00000041808 */
[-C--:B------:R-:W-:Y:S01]  /*5520*/  HMMA.16816.F32.BF16 R12, R44, R42.reuse, R12 ;  /* 0x0000002a2c0c723c */ /* 0x080fe2000004180c */
[----:B------:R-:W-:Y:S07]  /*5530*/  LDSM.16.MT88.4 R44, [R2+0x7800] ;  /* 0x00780000022c783b */ /* 0x000fee0000004200 */
[----:B------:R-:W-:Y:S01]  /*5540*/  HMMA.16816.F32.BF16 R16, R36, R42, R16 ;  /* 0x0000002a2410723c */ /* 0x000fe20000041810 */
[----:B------:R-:W-:Y:S04]  /*5550*/  LDSM.16.M88.4 R36, [R154+0x4000] ;  /* 0x004000009a24783b */ /* 0x000fe80000000200 */
[----:B------:R-:W3:Y:S03]  /*5560*/  LDSM.16.MT88.4 R40, [R2+0x7400] ;  /* 0x007400000228783b */ /* 0x000ee60000004200 */
[-C--:B-1----:R-:W-:Y:S08]  /*5570*/  HMMA.16816.F32.BF16 R4, R20, R48.reuse, R4 ;  /* 0x000000301404723c */ /* 0x082ff00000041804 */
[C---:B------:R-:W-:Y:S08]  /*5580*/  HMMA.16816.F32.BF16 R8, R52.reuse, R48, R8 ;  /* 0x000000303408723c */ /* 0x040ff00000041808 */
[-C--:B------:R-:W-:Y:S03]  /*5590*/  HMMA.16816.F32.BF16 R12, R52, R50.reuse, R12 ;  /* 0x00000032340c723c */ /* 0x080fe6000004180c */
[C---:B------:R-:W-:Y:S04]  /*55a0*/  LEA R54, P1, R64.reuse, R56, 0x5 ;  /* 0x0000003840367211 */ /* 0x040fe800078228ff */
[C---:B------:R-:W-:Y:S01]  /*55b0*/  LEA.HI.X.SX32 R55, R64.reuse, R57, 0x5, P1 ;  /* 0x0000003940377211 */ /* 0x040fe200008f2eff */
[----:B------:R-:W-:Y:S01]  /*55c0*/  HMMA.16816.F32.BF16 R16, R20, R50, R16 ;  /* 0x000000321410723c */ /* 0x000fe20000041810 */
[----:B------:R-:W1:Y:S03]  /*55d0*/  LDSM.16.M88.4 R20, [R154+0x6000] ;  /* 0x006000009a14783b */ /* 0x000e660000000200 */
[C---:B------:R-:W-:Y:S04]  /*55e0*/  LEA R52, P1, R64.reuse, R54, 0x5 ;  /* 0x0000003640347211 */ /* 0x040fe800078228ff */
[-C--:B--2---:R-:W-:Y:S05]  /*55f0*/  HMMA.16816.F32.BF16 R4, R24, R28.reuse, R4 ;  /* 0x0000001c1804723c */ /* 0x084fea0000041804 */
[C---:B------:R-:W-:Y:S02]  /*5600*/  LEA.HI.X.SX32 R53, R64.reuse, R55, 0x5, P1 ;  /* 0x0000003740357211 */ /* 0x040fe400008f2eff */
[C---:B------:R-:W-:Y:S01]  /*5610*/  LEA R50, P1, R64.reuse, R52, 0x5 ;  /* 0x0000003440327211 */ /* 0x040fe200078228ff */
[C---:B------:R-:W-:Y:S04]  /*5620*/  HMMA.16816.F32.BF16 R8, R32.reuse, R28, R8 ;  /* 0x0000001c2008723c */ /* 0x040fe80000041808 */
[C---:B------:R-:W-:Y:S02]  /*5630*/  LEA.HI.X.SX32 R51, R64.reuse, R53, 0x5, P1 ;  /* 0x0000003540337211 */ /* 0x040fe400008f2eff */
[C---:B------:R-:W-:Y:S02]  /*5640*/  LEA R48, P1, R64.reuse, R50, 0x5 ;  /* 0x0000003240307211 */ /* 0x040fe400078228ff */
[-C--:B------:R-:W-:Y:S01]  /*5650*/  HMMA.16816.F32.BF16 R12, R32, R30.reuse, R12 ;  /* 0x0000001e200c723c */ /* 0x080fe2000004180c */
[----:B------:R-:W2:Y:S02]  /*5660*/  LDSM.16.M88.4 R32, [R152+0x4000] ;  /* 0x004000009820783b */ /* 0x000ea40000000200 */
[C---:B------:R-:W-:Y:S05]  /*5670*/  LEA.HI.X.SX32 R49, R64.reuse, R51, 0x5, P1 ;  /* 0x0000003340317211 */ /* 0x040fea00008f2eff */
[----:B------:R-:W-:Y:S01]  /*5680*/  HMMA.16816.F32.BF16 R16, R24, R30, R16 ;  /* 0x0000001e1810723c */ /* 0x000fe20000041810 */
[----:B------:R-:W4:Y:S04]  /*5690*/  LDSM.16.M88.4 R24, [R152+0x6000] ;  /* 0x006000009818783b */ /* 0x000f280000000200 */
[----:B------:R-:W-:Y:S03]  /*56a0*/  LDSM.16.MT88.4 R28, [R2+0x7c00] ;  /* 0x007c0000021c783b */ /* 0x000fe60000004200 */
[-C--:B---3--:R-:W-:Y:S08]  /*56b0*/  HMMA.16816.F32.BF16 R4, R36, R40.reuse, R4 ;  /* 0x000000282404723c */ /* 0x088ff00000041804 */
[C---:B-1----:R-:W-:Y:S08]  /*56c0*/  HMMA.16816.F32.BF16 R8, R20.reuse, R40, R8 ;  /* 0x000000281408723c */ /* 0x042ff00000041808 */
[-C--:B------:R-:W-:Y:S01]  /*56d0*/  HMMA.16816.F32.BF16 R12, R20, R42.reuse, R12 ;  /* 0x0000002a140c723c */ /* 0x080fe2000004180c */
[----:B------:R-:W1:Y:S07]  /*56e0*/  LDSM.16.M88.4 R20, [R153+0x4000] ;  /* 0x004000009914783b */ /* 0x000e6e0000000200 */
[----:B------:R-:W-:Y:S01]  /*56f0*/  HMMA.16816.F32.BF16 R16, R36, R42, R16 ;  /* 0x0000002a2410723c */ /* 0x000fe20000041810 */
[----:B------:R-:W3:Y:S03]  /*5700*/  LDSM.16.M88.4 R36, [R153+0x6000] ;  /* 0x006000009924783b */ /* 0x000ee60000000200 */
[C---:B------:R-:W-:Y:S04]  /*5710*/  LEA R42, P1, R64.reuse, R48, 0x5 ;  /* 0x00000030402a7211 */ /* 0x040fe800078228ff */
[-C--:B--2---:R-:W-:Y:S05]  /*5720*/  HMMA.16816.F32.BF16 R4, R32, R44.reuse, R4 ;  /* 0x0000002c2004723c */ /* 0x084fea0000041804 */
[C---:B------:R-:W-:Y:S02]  /*5730*/  LEA.HI.X.SX32 R43, R64.reuse, R49, 0x5, P1 ;  /* 0x00000031402b7211 */ /* 0x040fe400008f2eff */
[C---:B------:R-:W-:Y:S01]  /*5740*/  LEA R40, P1, R64.reuse, R42, 0x5 ;  /* 0x0000002a40287211 */ /* 0x040fe200078228ff */
[C---:B----4-:R-:W-:Y:S04]  /*5750*/  HMMA.16816.F32.BF16 R8, R24.reuse, R44, R8 ;  /* 0x0000002c1808723c */ /* 0x050fe80000041808 */
[----:B------:R-:W-:Y:S04]  /*5760*/  LEA.HI.X.SX32 R41, R64, R43, 0x5, P1 ;  /* 0x0000002b40297211 */ /* 0x000fe800008f2eff */
[-C--:B------:R-:W-:Y:S03]  /*5770*/  HMMA.16816.F32.BF16 R12, R24, R46.reuse, R12 ;  /* 0x0000002e180c723c */ /* 0x080fe6000004180c */
[----:B------:R-:W-:Y:S05]  /*5780*/  @P2 IMAD.WIDE.U32 R24, R244, 0x4, R222 ;  /* 0x00000004f4182825 */ /* 0x000fea00078e00de */
[----:B------:R-:W-:Y:S01]  /*5790*/  HMMA.16816.F32.BF16 R16, R32, R46, R16 ;  /* 0x0000002e2010723c */ /* 0x000fe20000041810 */
[----:B------:R-:W5:Y:S03]  /*57a0*/  @P2 LDG.E R240, desc[UR24][R24.64+-0x200] ;  /* 0xfffe001818f02981 */ /* 0x000f66000c1e1900 */
[C---:B------:R-:W-:Y:S01]  /*57b0*/  LEA R32, P1, R64.reuse, R40, 0x5 ;  /* 0x0000002840207211 */ /* 0x040fe200078228ff */
[----:B------:R-:W5:Y:S03]  /*57c0*/  @P2 LDG.E R239, desc[UR24][R24.64+-0x1e0] ;  /* 0xfffe201818ef2981 */ /* 0x000f66000c1e1900 */
[-C--:B-1----:R-:W-:Y:S01]  /*57d0*/  HMMA.16816.F32.BF16 R4, R20, R28.reuse, R4 ;  /* 0x0000001c1404723c */ /* 0x082fe20000041804 */
[----:B------:R-:W5:Y:S04]  /*57e0*/  @P2 LDG.E R238, desc[UR24][R24.64+-0x100] ;  /* 0xffff001818ee2981 */ /* 0x000f68000c1e1900 */
[----:B------:R1:W5:Y:S01]  /*57f0*/  @P2 LDG.E R237, desc[UR24][R24.64+-0xe0] ;  /* 0xffff201818ed2981 */ /* 0x000362000c1e1900 */
[C---:B------:R-:W-:Y:S02]  /*5800*/  LEA.HI.X.SX32 R33, R64.reuse, R41, 0x5, P1 ;  /* 0x0000002940217211 */ /* 0x040fe400008f2eff */
[C---:B---3--:R-:W-:Y:S04]  /*5810*/  HMMA.16816.F32.BF16 R8, R36.reuse, R28, R8 ;  /* 0x0000001c2408723c */ /* 0x048fe80000041808 */
[C---:B------:R-:W-:Y:S04]  /*5820*/  LEA R28, P1, R64.reuse, R32, 0x5 ;  /* 0x00000020401c7211 */ /* 0x040fe800078228ff */
[-C--:B------:R-:W-:Y:S01]  /*5830*/  HMMA.16816.F32.BF16 R12, R36, R30.reuse, R12 ;  /* 0x0000001e240c723c */ /* 0x080fe2000004180c */
[----:B------:R-:W-:Y:S02]  /*5840*/  LDSM.16.MT88.4 R36, [R0+UR5+0xd000] ;  /* 0x00d000050024783b */ /* 0x000fe40008004200 */
[C---:B------:R-:W-:Y:S02]  /*5850*/  LEA.HI.X.SX32 R29, R64.reuse, R33, 0x5, P1 ;  /* 0x00000021401d7211 */ /* 0x040fe400008f2eff */
[----:B------:R2:W-:Y:S01]  /*5860*/  REDG.E.ADD.F32.FTZ.RN.STRONG.GPU desc[UR24][R212.64], R4 ;  /* 0x00000004d40079a6 */ /* 0x0005e2000c12f318 */
[C---:B------:R-:W-:Y:S02]  /*5870*/  LEA R26, P1, R64.reuse, R28, 0x5 ;  /* 0x0000001c401a7211 */ /* 0x040fe400078228ff */
[----:B------:R-:W-:Y:S01]  /*5880*/  HMMA.16816.F32.BF16 R16, R20, R30, R16 ;  /* 0x0000001e1410723c */ /* 0x000fe20000041810 */
[----:B------:R3:W-:Y:S03]  /*5890*/  REDG.E.ADD.F32.FTZ.RN.STRONG.GPU desc[UR24][R62.64], R5 ;  /* 0x000000053e0079a6 */ /* 0x0007e6000c12f318 */
[C---:B------:R-:W-:Y:S01]  /*58a0*/  LEA.HI.X.SX32 R27, R64.reuse, R29, 0x5, P1 ;  /* 0x0000001d401b7211 */ /* 0x040fe200008f2eff */
[----:B------:R4:W-:Y:S04]  /*58b0*/  REDG.E.ADD.F32.FTZ.RN.STRONG.GPU desc[UR24][R60.64], R6 ;  /* 0x000000063c0079a6 */ /* 0x0009e8000c12f318 */
[----:B------:R1:W-:Y:S04]  /*58c0*/  REDG.E.ADD.F32.FTZ.RN.STRONG.GPU desc[UR24][R58.64], R7 ;  /* 0x000000073a0079a6 */ /* 0x0003e8000c12f318 */
[----:B------:R-:W-:Y:S04]  /*58d0*/  REDG.E.ADD.F32.FTZ.RN.STRONG.GPU desc[UR24][R56.64], R8 ;  /* 0x00000008380079a6 */ /* 0x000fe8000c12f318 */
[----:B------:R-:W-:Y:S04]  /*58e0*/  REDG.E.ADD.F32.FTZ.RN.STRONG.GPU desc[UR24][R54.64], R9 ;  /* 0x00000009360079a6 */ /* 0x000fe8000c12f318 */
[----:B------:R-:W-:Y:S01]  /*58f0*/  REDG.E.ADD.F32.FTZ.RN.STRONG.GPU desc[UR24][R52.64], R10 ;  /* 0x0000000a340079a6 */ /* 0x000fe2000c12f318 */
[C---:B--2---:R-:W-:Y:S03]  /*5900*/  LEA R4, P1, R64.reuse, R26, 0x5 ;  /* 0x0000001a40047211 */ /* 0x044fe600078228ff */
[----:B------:R-:W-:Y:S01]  /*5910*/  REDG.E.ADD.F32.FTZ.RN.STRONG.GPU desc[UR24][R50.64], R11 ;  /* 0x0000000b320079a6 */ /* 0x000fe2000c12f318 */
[C---:B---3--:R-:W-:Y:S03]  /*5920*/  LEA.HI.X.SX32 R5, R64.reuse, R27, 0x5, P1 ;  /* 0x0000001b40057211 */ /* 0x048fe600008f2eff */
[----:B------:R-:W-:Y:S01]  /*5930*/  REDG.E.ADD.F32.FTZ.RN.STRONG.GPU desc[UR24][R48.64], R16 ;  /* 0x00000010300079a6 */ /* 0x000fe2000c12f318 */
[C---:B----4-:R-:W-:Y:S03]  /*5940*/  LEA R6, P1, R64.reuse, R4, 0x5 ;  /* 0x0000000440067211 */ /* 0x050fe600078228ff */
[----:B------:R-:W-:Y:S01]  /*5950*/  REDG.E.ADD.F32.FTZ.RN.STRONG.GPU desc[UR24][R42.64], R17 ;  /* 0x000000112a0079a6 */ /* 0x000fe2000c12f318 */
[----:B-1----:R-:W-:Y:S03]  /*5960*/  LEA.HI.X.SX32 R7, R64, R5, 0x5, P1 ;  /* 0x0000000540077211 */ /* 0x002fe600008f2eff */
[----:B------:R-:W-:Y:S04]  /*5970*/  REDG.E.ADD.F32.FTZ.RN.STRONG.GPU desc[UR24][R40.64], R18 ;  /* 0x00000012280079a6 */ /* 0x000fe8000c12f318 */
[----:B------:R-:W-:Y:S04]  /*5980*/  REDG.E.ADD.F32.FTZ.RN.STRONG.GPU desc[UR24][R32.64], R19 ;  /* 0x00000013200079a6 */ /* 0x000fe8000c12f318 */
[----:B------:R-:W-:Y:S04]  /*5990*/  REDG.E.ADD.F32.FTZ.RN.STRONG.GPU desc[UR24][R28.64], R12 ;  /* 0x0000000c1c0079a6 */ /* 0x000fe8000c12f318 */
[----:B------:R-:W-:Y:S04]  /*59a0*/  REDG.E.ADD.F32.FTZ.RN.STRONG.GPU desc[UR24][R26.64], R13 ;  /* 0x0000000d1a0079a6 */ /* 0x000fe8000c12f318 */
[----:B------:R-:W-:Y:S04]  /*59b0*/  REDG.E.ADD.F32.FTZ.RN.STRONG.GPU desc[UR24][R4.64], R14 ;  /* 0x0000000e040079a6 */ /* 0x000fe8000c12f318 */
[----:B------:R-:W-:Y:S04]  /*59c0*/  REDG.E.ADD.F32.FTZ.RN.STRONG.GPU desc[UR24][R6.64], R15 ;  /* 0x0000000f060079a6 */ /* 0x000fe8000c12f318 */
[----:B------:R-:W-:Y:S04]  /*59d0*/  LDSM.16.MT88.4 R4, [R0+UR5+0x8000] ;  /* 0x008000050004783b */ /* 0x000fe80008004200 */
[----:B------:R-:W1:Y:S04]  /*59e0*/  LDSM.16.MT88.4 R8, [R3] ;  /* 0x000000000308783b */ /* 0x000e680000004200 */
[----:B------:R-:W2:Y:S04]  /*59f0*/  LDSM.16.MT88.4 R12, [R0+UR5+0xc000] ;  /* 0x00c00005000c783b */ /* 0x000ea80008004200 */
[----:B------:R-:W-:Y:S04]  /*5a00*/  LDSM.16.MT88.4 R16, [R0+UR5+0x8800] ;  /* 0x008800050010783b */ /* 0x000fe80008004200 */
[----:B------:R-:W3:Y:S04]  /*5a10*/  LDSM.16.MT88.4 R20, [R3+0x400] ;  /* 0x000400000314783b */ /* 0x000ee80000004200 */
[----:B------:R-:W4:Y:S04]  /*5a20*/  LDSM.16.MT88.4 R24, [R0+UR5+0xc800] ;  /* 0x00c800050018783b */ /* 0x000f280008004200 */
[----:B------:R-:W-:Y:S04]  /*5a30*/  LDSM.16.MT88.4 R28, [R0+UR5+0x9000] ;  /* 0x00900005001c783b */ /* 0x000fe80008004200 */
[----:B------:R-:W4:Y:S01]  /*5a40*/  LDSM.16.MT88.4 R32, [R3+0x800] ;  /* 0x000800000320783b */ /* 0x000f220000004200 */
        /* <DEDUP_REMOVED lines=35> */
[-C--:B---3--:R-:W-:Y:S08]  /*5c80*/  HMMA.16816.F32.BF16 R84, R28, R32.reuse, R84 ;  /* 0x000000201c54723c */ /* 0x088ff00000041854 */
[C---:B------:R-:W-:Y:S08]  /*5c90*/  HMMA.16816.F32.BF16 R88, R36.reuse, R32, R88 ;  /* 0x000000202458723c */ /* 0x040ff00000041858 */
[-C--:B------:R-:W-:Y:S08]  /*5ca0*/  HMMA.16816.F32.BF16 R92, R36, R34.reuse, R92 ;  /* 0x00000022245c723c */ /* 0x080ff0000004185c */
[----:B------:R-:W-:Y:S08]  /*5cb0*/  HMMA.16816.F32.BF16 R96, R28, R34, R96 ;  /* 0x000000221c60723c */ /* 0x000ff00000041860 */
[-C--:B-1----:R-:W-:Y:S08]  /*5cc0*/  HMMA.16816.F32.BF16 R84, R4, R8.reuse, R84 ;  /* 0x000000080454723c */ /* 0x082ff00000041854 */
[C---:B------:R-:W-:Y:S08]  /*5cd0*/  HMMA.16816.F32.BF16 R88, R12.reuse, R8, R88 ;  /* 0x000000080c58723c */ /* 0x040ff00000041858 */
[-C--:B------:R-:W-:Y:S08]  /*5ce0*/  HMMA.16816.F32.BF16 R92, R12, R10.reuse, R92 ;  /* 0x0000000a0c5c723c */ /* 0x080ff0000004185c */
[----:B------:R-:W-:Y:S04]  /*5cf0*/  HMMA.16816.F32.BF16 R96, R4, R10, R96 ;  /* 0x0000000a0460723c */ /* 0x000fe80000041860 */
[C---:B------:R-:W-:Y:S01]  /*5d00*/  LOP3.LUT R4, R214.reuse, 0x1, RZ, 0xc0, !PT ;  /* 0x00000001d6047812 */ /* 0x040fe200078ec0ff */
[----:B------:R-:W-:Y:S01]  /*5d10*/  VIADD R7, R214, 0xffffffff ;  /* 0xffffffffd6077836 */ /* 0x000fe20000000000 */
[----:B------:R-:W-:Y:S02]  /*5d20*/  @P2 IADD3 R6, P4, PT, R222, -0x200, RZ ;  /* 0xfffffe00de062810 */ /* 0x000fe40007f9e0ff */
[-C--:B--2---:R-:W-:Y:S05]  /*5d30*/  HMMA.16816.F32.BF16 R84, R16, R20.reuse, R84 ;  /* 0x000000141054723c */ /* 0x084fea0000041854 */
[----:B------:R-:W-:Y:S01]  /*5d40*/  ISETP.NE.U32.AND P1, PT, R4, 0x1, PT ;  /* 0x000000010400780c */ /* 0x000fe20003f25070 */
[----:B------:R-:W-:Y:S01]  /*5d50*/  VIADD R4, R3, 0xffffe000 ;  /* 0xffffe00003047836 */ /* 0x000fe20000000000 */
[----:B------:R-:W-:Y:S01]  /*5d60*/  @P2 IADD3.X R5, PT, PT, R223, -0x1, RZ, P4, !PT ;  /* 0xffffffffdf052810 */ /* 0x000fe200027fe4ff */
[C---:B------:R-:W-:Y:S04]  /*5d70*/  HMMA.16816.F32.BF16 R88, R24.reuse, R20, R88 ;  /* 0x000000141858723c */ /* 0x040fe80000041858 */
[----:B------:R-:W-:Y:S02]  /*5d80*/  IMAD.MOV.U32 R214, RZ, RZ, R7 ;  /* 0x000000ffffd67224 */ /* 0x000fe400078e0007 */
[----:B------:R-:W-:Y:S02]  /*5d90*/  @P2 IMAD.MOV.U32 R222, RZ, RZ, R6 ;  /* 0x000000ffffde2224 */ /* 0x000fe400078e0006 */
[-C--:B------:R-:W-:Y:S03]  /*5da0*/  HMMA.16816.F32.BF16 R92, R24, R22.reuse, R92 ;  /* 0x00000016185c723c */ /* 0x080fe6000004185c */
[----:B------:R-:W-:Y:S02]  /*5db0*/  @P1 VIADD R4, R3, 0x2000 ;  /* 0x0000200003041836 */ /* 0x000fe40000000000 */
[----:B------:R-:W-:Y:S02]  /*5dc0*/  @P2 IMAD.MOV.U32 R223, RZ, RZ, R5 ;  /* 0x000000ffffdf2224 */ /* 0x000fe400078e0005 */
[----:B------:R-:W-:Y:S01]  /*5dd0*/  IMAD.MOV.U32 R3, RZ, RZ, R4 ;  /* 0x000000ffff037224 */ /* 0x000fe200078e0004 */
[----:B------:R-:W-:Y:S01]  /*5de0*/  HMMA.16816.F32.BF16 R96, R16, R22, R96 ;  /* 0x000000161060723c */ /* 0x000fe20000041860 */
[----:B------:R-:W-:Y:S08]  /*5df0*/  @!UPT UIADD3 URZ, UPT, UPT, URZ, URZ, URZ ;  /* 0x000000fffffff290 */ /* 0x000ff0000fffe0ff */
[----:B------:R-:W-:Y:S11]  /*5e00*/  @P5 BRA `(.L_x_22) ;  /* 0xffffffc800605947 */ /* 0x000ff6000383ffff */
[----:B------:R-:W2:Y:S01]  /*5e10*/  LDL R66, [R1] ;  /* 0x0000000001427983 */ /* 0x000ea20000100800 */
[----:B------:R-:W1:Y:S01]  /*5e20*/  LDCU UR10, c[0x0][0x500] ;  /* 0x0000a000ff0a77ac */ /* 0x000e620008000800 */
[----:B------:R-:W-:Y:S01]  /*5e30*/  F2FP.BF16.F32.PACK_AB R68, R69, R68 ;  /* 0x000000444544723e */ /* 0x000fe200000010ff */
[----:B------:R-:W3:Y:S01]  /*5e40*/  S2R R22, SR_TID.X ;  /* 0x0000000000167919 */ /* 0x000ee20000002100 */
[----:B------:R-:W-:Y:S02]  /*5e50*/  F2FP.BF16.F32.PACK_AB R70, R71, R70 ;  /* 0x000000464746723e */ /* 0x000fe400000010ff */
[----:B------:R-:W-:Y:S01]  /*5e60*/  F2FP.BF16.F32.PACK_AB R80, R81, R80 ;  /* 0x000000505150723e */ /* 0x000fe200000010ff */
[----:B------:R-:W4:Y:S01]  /*5e70*/  S2R R65, SR_TID.X ;  /* 0x0000000000417919 */ /* 0x000f220000002100 */
[----:B------:R-:W-:Y:S02]  /*5e80*/  F2FP.BF16.F32.PACK_AB R82, R83, R82 ;  /* 0x000000525352723e */ /* 0x000fe400000010ff */
[----:B------:R-:W-:Y:S01]  /*5e90*/  F2FP.BF16.F32.PACK_AB R72, R73, R72 ;  /* 0x000000484948723e */ /* 0x000fe200000010ff */
[----:B------:R-:W4:Y:S01]  /*5ea0*/  S2R R14, SR_TID.X ;  /* 0x00000000000e7919 */ /* 0x000f220000002100 */
[----:B------:R-:W-:-:S02]  /*5eb0*/  F2FP.BF16.F32.PACK_AB R74, R75, R74 ;  /* 0x0000004a4b4a723e */ /* 0x000fc400000010ff */
[----:B------:R-:W-:Y:S02]  /*5ec0*/  F2FP.BF16.F32.PACK_AB R76, R77, R76 ;  /* 0x0000004c4d4c723e */ /* 0x000fe400000010ff */
[----:B------:R-:W-:Y:S01]  /*5ed0*/  F2FP.BF16.F32.PACK_AB R78, R79, R78 ;  /* 0x0000004e4f4e723e */ /* 0x000fe200000010ff */
[----:B-1----:R-:W-:Y:S01]  /*5ee0*/  FMUL.FTZ R84, R84, UR10 ;  /* 0x0000000a54547c20 */ /* 0x002fe20008410000 */
[----:B------:R-:W-:Y:S01]  /*5ef0*/  FMUL.FTZ R12, R85, UR10 ;  /* 0x0000000a550c7c20 */ /* 0x000fe20008410000 */
        /* <DEDUP_REMOVED lines=13> */
[----:B------:R-:W-:Y:S01]  /*5fd0*/  F2FP.BF16.F32.PACK_AB R12, R12, R84 ;  /* 0x000000540c0c723e */ /* 0x000fe200000010ff */
[C---:B---3--:R-:W-:Y:S01]  /*5fe0*/  IMAD.SHL.U32 R3, R22.reuse, 0x10, RZ ;  /* 0x0000001016037824 */ /* 0x048fe200078e00ff */
[----:B------:R-:W-:Y:S01]  /*5ff0*/  SHF.R.U32.HI R13, RZ, 0x4, R22 ;  /* 0x00000004ff0d7819 */ /* 0x000fe20000011616 */
[----:B------:R-:W-:Y:S01]  /*6000*/  IMAD.SHL.U32 R5, R22, 0x2, RZ ;  /* 0x0000000216057824 */ /* 0x000fe200078e00ff */
[----:B------:R-:W-:Y:S01]  /*6010*/  F2FP.BF16.F32.PACK_AB R11, R11, R86 ;  /* 0x000000560b0b723e */ /* 0x000fe200000010ff */
[----:B----4-:R-:W-:Y:S01]  /*6020*/  IMAD.SHL.U32 R65, R65, 0x8, RZ ;  /* 0x0000000841417824 */ /* 0x010fe200078e00ff */
[----:B------:R-:W-:-:S02]  /*6030*/  LOP3.LUT R3, R3, 0x600, RZ, 0xc0, !PT ;  /* 0x0000060003037812 */ /* 0x000fc400078ec0ff */
[----:B------:R-:W-:Y:S02]  /*6040*/  LOP3.LUT R13, R13, 0x8, RZ, 0xc0, !PT ;  /* 0x000000080d0d7812 */ /* 0x000fe400078ec0ff */
[----:B------:R-:W-:Y:S02]  /*6050*/  LOP3.LUT R4, R65, 0xc0, RZ, 0xc0, !PT ;  /* 0x000000c041047812 */ /* 0x000fe400078ec0ff */
[----:B------:R-:W-:Y:S01]  /*6060*/  LOP3.LUT R3, R3, 0x6, R5, 0xf8, !PT ;  /* 0x0000000603037812 */ /* 0x000fe200078ef805 */
[----:B------:R-:W-:Y:S01]  /*6070*/  FMUL.FTZ R5, R95, UR10 ;  /* 0x0000000a5f057c20 */ /* 0x000fe20008410000 */
[----:B------:R-:W-:Y:S02]  /*6080*/  LOP3.LUT R4, R4, 0x18, R22, 0xf8, !PT ;  /* 0x0000001804047812 */ /* 0x000fe400078ef816 */
[----:B------:R-:W-:Y:S02]  /*6090*/  LOP3.LUT R3, R3, 0x20, R65, 0xf8, !PT ;  /* 0x0000002003037812 */ /* 0x000fe400078ef841 */
[----:B------:R-:W-:-:S02]  /*60a0*/  F2FP.BF16.F32.PACK_AB R8, R8, R96 ;  /* 0x000000600808723e */ /* 0x000fc400000010ff */
[----:B------:R-:W-:Y:S01]  /*60b0*/  LOP3.LUT R3, R3, R4, R13, 0xf6, !PT ;  /* 0x0000000403037212 */ /* 0x000fe200078ef60d */
[----:B------:R-:W-:Y:S01]  /*60c0*/  IMAD.SHL.U32 R13, R14, 0x4, RZ ;  /* 0x000000040e0d7824 */ /* 0x000fe200078e00ff */
[----:B------:R-:W-:Y:S02]  /*60d0*/  F2FP.BF16.F32.PACK_AB R7, R7, R98 ;  /* 0x000000620707723e */ /* 0x000fe400000010ff */
[----:B------:R-:W-:Y:S01]  /*60e0*/  LEA R3, R3, UR26, 0x1 ;  /* 0x0000001a03037c11 */ /* 0x000fe2000f8e08ff */
[----:B------:R-:W-:Y:S01]  /*60f0*/  BAR.SYNC.DEFER_BLOCKING 0x0 ;  /* 0x0000000000007b1d */ /* 0x000fe20000010000 */
[----:B------:R-:W-:Y:S02]  /*6100*/  LOP3.LUT R13, R13, 0x40, RZ, 0xc0, !PT ;  /* 0x000000400d0d7812 */ /* 0x000fe400078ec0ff */
[----:B------:R-:W-:Y:S01]  /*6110*/  F2FP.BF16.F32.PACK_AB R10, R10, R88 ;  /* 0x000000580a0a723e */ /* 0x000fe200000010ff */
[----:B------:R-:W-:Y:S01]  /*6120*/  VIADD R4, R3, 0x6000 ;  /* 0x0000600003047836 */ /* 0x000fe20000000000 */
[----:B------:R-:W-:-:S02]  /*6130*/  F2FP.BF16.F32.PACK_AB R9, R9, R90 ;  /* 0x0000005a0909723e */ /* 0x000fc400000010ff */
[----:B------:R-:W-:Y:S01]  /*6140*/  F2FP.BF16.F32.PACK_AB R6, R6, R92 ;  /* 0x0000005c0606723e */ /* 0x000fe200000010ff */
[----:B------:R-:W-:Y:S01]  /*6150*/  IMAD.IADD R4, R4, 0x1, -R13 ;  /* 0x0000000104047824 */ /* 0x000fe200078e0a0d */
[----:B------:R-:W-:Y:S01]  /*6160*/  F2FP.BF16.F32.PACK_AB R5, R5, R94 ;  /* 0x0000005e0505723e */ /* 0x000fe200000010ff */
[----:B------:R1:W-:Y:S04]  /*6170*/  STS [R3+0x6000], R12 ;  /* 0x0060000c03007388 */ /* 0x0003e80000000800 */
        /* <DEDUP_REMOVED lines=14> */
[----:B------:R1:W-:Y:S01]  /*6260*/  STS [R4+0x3220], R78 ;  /* 0x0032204e04007388 */ /* 0x0003e20000000800 */
[----:B--2---:R-:W-:-:S13]  /*6270*/  ISETP.NE.AND P0, PT, R66, -0x1, PT ;  /* 0xffffffff4200780c */ /* 0x004fda0003f05270 */
[----:B-1----:R-:W-:Y:S05]  /*6280*/  @P0 BRA `(.L_x_23) ;  /* 0x00000000002c0947 */ /* 0x002fea0003800000 */
[----:B------:R-:W1:Y:S01]  /*6290*/  LDCU.64 UR14, c[0x0][0x5c0] ;  /* 0x0000b800ff0e77ac */ /* 0x000e620008000a00 */
[----:B------:R-:W2:Y:S01]  /*62a0*/  LDC.64 R6, c[0x0][0x5a8] ;  /* 0x00016a00ff067b82 */ /* 0x000ea20000000a00 */
[----:B------:R-:W-:-:S05]  /*62b0*/  SHF.R.S32.HI R3, RZ, 0x1f, R248 ;  /* 0x0000001fff037819 */ /* 0x000fca00000114f8 */
        /* <DEDUP_REMOVED lines=8> */
.L_x_23:
[----:B------:R-:W1:Y:S01]  /*6340*/  LDCU.64 UR14, c[0x0][0x5c0] ;  /* 0x0000b800ff0e77ac */ /* 0x000e620008000a00 */
[----:B------:R-:W-:-:S05]  /*6350*/  IADD3 R4, PT, PT, R248, R66, RZ ;  /* 0x00000042f8047210 */ /* 0x000fca0007ffe0ff */
[C---:B-1----:R-:W-:Y:S02]  /*6360*/  IMAD R3, R4.reuse, UR15, RZ ;  /* 0x0000000f04037c24 */ /* 0x042fe4000f8e02ff */
[----:B------:R-:W-:-:S05]  /*6370*/  IMAD.WIDE.U32 R4, R4, UR14, RZ ;  /* 0x0000000e04047c25 */ /* 0x000fca000f8e00ff */
[----:B------:R-:W-:Y:S02]  /*6380*/  IADD3 R10, PT, PT, R5, R3, RZ ;  /* 0x00000003050a7210 */ /* 0x000fe40007ffe0ff */
[----:B------:R-:W-:Y:S02]  /*6390*/  MOV R9, R4 ;  /* 0x0000000400097202 */ /* 0x000fe40000000f00 */
.L_x_24:
[----:B------:R-:W-:Y:S05]  /*63a0*/  @P0 BRA `(.L_x_25) ;  /* 0x00000000002c0947 */ /* 0x000fea0003800000 */
        /* <DEDUP_REMOVED lines=11> */
.L_x_25:
[----:B------:R-:W1:Y:S01]  /*6460*/  LDCU.64 UR12, c[0x0][0x5c8] ;  /* 0x0000b900ff0c77ac */ /* 0x000e620008000a00 */
[----:B------:R-:W-:-:S05]  /*6470*/  IADD3 R4, PT, PT, R248, R66, RZ ;  /* 0x00000042f8047210 */ /* 0x000fca0007ffe0ff */
[C---:B-1----:R-:W-:Y:S02]  /*6480*/  IMAD R3, R4.reuse, UR13, RZ ;  /* 0x0000000d04037c24 */ /* 0x042fe4000f8e02ff */
[----:B------:R-:W-:-:S05]  /*6490*/  IMAD.WIDE.U32 R4, R4, UR12, RZ ;  /* 0x0000000c04047c25 */ /* 0x000fca000f8e00ff */
[----:B------:R-:W-:Y:S02]  /*64a0*/  IADD3 R15, PT, PT, R5, R3, RZ ;  /* 0x00000003050f7210 */ /* 0x000fe40007ffe0ff */
[----:B------:R-:W-:-:S07]  /*64b0*/  MOV R14, R4 ;  /* 0x00000004000e7202 */ /* 0x000fce0000000f00 */
.L_x_26:
[----:B------:R-:W-:Y:S01]  /*64c0*/  BAR.SYNC.DEFER_BLOCKING 0x0 ;  /* 0x0000000000007b1d */ /* 0x000fe20000010000 */
[C---:B------:R-:W-:Y:S01]  /*64d0*/  IMAD.SHL.U32 R3, R252.reuse, 0x80, RZ ;  /* 0x00000080fc037824 */ /* 0x040fe200078e00ff */
[----:B------:R-:W-:Y:S01]  /*64e0*/  SHF.R.U32.HI R22, RZ, 0x2, R22 ;  /* 0x00000002ff167819 */ /* 0x000fe20000011616 */
[----:B------:R-:W-:Y:S02]  /*64f0*/  IMAD.SHL.U32 R7, R252, 0x80, RZ ;  /* 0x00000080fc077824 */ /* 0x000fe400078e00ff */
[----:B------:R-:W-:Y:S01]  /*6500*/  IMAD.WIDE.U32 R4, R3, UR14, RZ ;  /* 0x0000000e03047c25 */ /* 0x000fe2000f8e00ff */
[----:B------:R-:W-:Y:S01]  /*6510*/  SHF.R.S32.HI R13, RZ, 0x1f, R3 ;  /* 0x0000001fff0d7819 */ /* 0x000fe20000011403 */
[----:B------:R-:W1:Y:S01]  /*6520*/  LDCU.64 UR10, c[0x0][0x5d8] ;  /* 0x0000bb00ff0a77ac */ /* 0x000e620008000a00 */
[----:B------:R-:W1:Y:S01]  /*6530*/  S2R R23, SR_CTAID.Z ;  /* 0x0000000000177919 */ /* 0x000e620000002700 */
[----:B------:R-:W-:Y:S01]  /*6540*/  BSSY.RECONVERGENT B0, `(.L_x_27) ;  /* 0x000001b000007945 */ /* 0x000fe20003800200 */
[----:B------:R-:W-:Y:S01]  /*6550*/  LOP3.LUT R4, R4, 0x18, R65, 0xf8, !PT ;  /* 0x0000001804047812 */ /* 0x000fe200078ef841 */
[----:B------:R-:W-:-:S03]  /*6560*/  IMAD R6, R13, UR14, RZ ;  /* 0x0000000e0d067c24 */ /* 0x000fc6000f8e02ff */
[----:B------:R-:W-:Y:S01]  /*6570*/  IADD3 R4, P0, PT, R9, R4, RZ ;  /* 0x0000000409047210 */ /* 0x000fe20007f1e0ff */
[----:B------:R-:W-:Y:S02]  /*6580*/  IMAD R8, R3, UR15, R6 ;  /* 0x0000000f03087c24 */ /* 0x000fe4000f8e0206 */
[----:B------:R-:W-:Y:S01]  /*6590*/  IMAD.IADD R6, R164, 0x1, -R7 ;  /* 0x00000001a4067824 */ /* 0x000fe200078e0a07 */
[----:B------:R-:W-:Y:S02]  /*65a0*/  IADD3 R7, PT, PT, R22, 0x40, RZ ;  /* 0x0000004016077810 */ /* 0x000fe40007ffe0ff */
[----:B------:R-:W-:Y:S02]  /*65b0*/  IADD3.X R5, PT, PT, R10, R5, R8, P0, !PT ;  /* 0x000000050a057210 */ /* 0x000fe400007fe408 */
[C---:B------:R-:W-:Y:S01]  /*65c0*/  ISETP.GE.AND P1, PT, R22.reuse, R6, PT ;  /* 0x000000061600720c */ /* 0x040fe20003f26270 */
[----:B------:R2:W3:Y:S01]  /*65d0*/  LDS.128 R24, [R245+0x7000] ;  /* 0x00700000f5187984 */ /* 0x0004e20000000c00 */
[----:B------:R-:W-:-:S02]  /*65e0*/  IADD3 R20, P0, PT, R22, 0x40, RZ ;  /* 0x0000004016147810 */ /* 0x000fc40007f1e0ff */
[----:B------:R-:W-:Y:S02]  /*65f0*/  ISETP.GE.AND P2, PT, R7, R6, PT ;  /* 0x000000060700720c */ /* 0x000fe40003f46270 */
[----:B------:R-:W-:Y:S01]  /*6600*/  LOP3.LUT R6, R65, 0x18, RZ, 0xc0, !PT ;  /* 0x0000001841067812 */ /* 0x000fe200078ec0ff */
[----:B------:R-:W-:Y:S01]  /*6610*/  IMAD.X R21, RZ, RZ, RZ, P0 ;  /* 0x000000ffff157224 */ /* 0x000fe200000e06ff */
[----:B------:R-:W-:Y:S01]  /*6620*/  MOV R7, RZ ;  /* 0x000000ff00077202 */ /* 0x000fe20000000f00 */
[----:B-1----:R-:W-:-:S04]  /*6630*/  IMAD.WIDE.U32 R4, R23, UR10, R4 ;  /* 0x0000000a17047c25 */ /* 0x002fc8000f8e0004 */
[----:B------:R-:W-:Y:S01]  /*6640*/  IMAD R12, R23, UR11, R5 ;  /* 0x0000000b170c7c24 */ /* 0x000fe2000f8e0205 */
[----:B------:R-:W-:Y:S06]  /*6650*/  @P1 BRA `(.L_x_28) ;  /* 0x0000000000241947 */ /* 0x000fec0003800000 */
[----:B------:R-:W1:Y:S01]  /*6660*/  LDS.128 R16, [R245+0x6000] ;  /* 0x00600000f5107984 */ /* 0x000e620000000c00 */
[----:B------:R-:W4:Y:S01]  /*6670*/  LDCU.64 UR10, c[0x0][0x560] ;  /* 0x0000ac00ff0a77ac */ /* 0x000f220008000a00 */
[----:B------:R-:W-:Y:S02]  /*6680*/  MOV R8, R4 ;  /* 0x0000000400087202 */ /* 0x000fe40000000f00 */
[----:B------:R-:W-:-:S03]  /*6690*/  MOV R9, R12 ;  /* 0x0000000c00097202 */ /* 0x000fc60000000f00 */
[----:B------:R-:W-:-:S04]  /*66a0*/  IMAD.WIDE.U32 R8, R22, UR14, R8 ;  /* 0x0000000e16087c25 */ /* 0x000fc8000f8e0008 */
[----:B------:R-:W-:Y:S01]  /*66b0*/  IMAD R9, R22, UR15, R9 ;  /* 0x0000000f16097c24 */ /* 0x000fe2000f8e0209 */
[----:B----4-:R-:W-:-:S04]  /*66c0*/  LEA R10, P0, R8, UR10, 0x1 ;  /* 0x0000000a080a7c11 */ /* 0x010fc8000f8008ff */
[----:B------:R-:W-:-:S05]  /*66d0*/  LEA.HI.X R11, R8, UR11, R9, 0x1, P0 ;  /* 0x0000000b080b7c11 */ /* 0x000fca00080f0c09 */
[----:B-1----:R1:W-:Y:S04]  /*66e0*/  STG.E.128 desc[UR24][R10.64], R16 ;  /* 0x000000100a007986 */ /* 0x0023e8000c101d18 */
.L_x_28:
[----:B------:R-:W-:Y:S05]  /*66f0*/  BSYNC.RECONVERGENT B0 ;  /* 0x0000000000007941 */ /* 0x000fea0003800200 */
.L_x_27:
[----:B------:R-:W-:Y:S04]  /*6700*/  BSSY.RECONVERGENT B0, `(.L_x_29) ;  /* 0x000000b000007945 */ /* 0x000fe80003800200 */
[----:B------:R-:W-:Y:S05]  /*6710*/  @P2 BRA `(.L_x_30) ;  /* 0x0000000000242947 */ /* 0x000fea0003800000 */
[----:B------:R-:W4:Y:S01]  /*6720*/  LDCU.64 UR10, c[0x0][0x560] ;  /* 0x0000ac00ff0a77ac */ /* 0x000f220008000a00 */
[----:B------:R-:W-:Y:S01]  /*6730*/  MOV R5, R12 ;  /* 0x0000000c00057202 */ /* 0x000fe20000000f00 */
[----:B-1----:R-:W-:Y:S02]  /*6740*/  IMAD R10, R21, UR14, RZ ;  /* 0x0000000e150a7c24 */ /* 0x002fe4000f8e02ff */
[----:B------:R-:W-:-:S04]  /*6750*/  IMAD.WIDE.U32 R8, R20, UR14, R4 ;  /* 0x0000000e14087c25 */ /* 0x000fc8000f8e0004 */
[----:B------:R-:W-:-:S05]  /*6760*/  IMAD R4, R20, UR15, R10 ;  /* 0x0000000f14047c24 */ /* 0x000fca000f8e020a */
[----:B------:R-:W-:Y:S02]  /*6770*/  IADD3 R5, PT, PT, R4, R9, RZ ;  /* 0x0000000904057210 */ /* 0x000fe40007ffe0ff */
[----:B----4-:R-:W-:-:S04]  /*6780*/  LEA R4, P0, R8, UR10, 0x1 ;  /* 0x0000000a08047c11 */ /* 0x010fc8000f8008ff */
[----:B------:R-:W-:-:S05]  /*6790*/  LEA.HI.X R5, R8, UR11, R5, 0x1, P0 ;  /* 0x0000000b08057c11 */ /* 0x000fca00080f0c05 */
[----:B---3--:R4:W-:Y:S04]  /*67a0*/  STG.E.128 desc[UR24][R4.64], R24 ;  /* 0x0000001804007986 */ /* 0x0089e8000c101d18 */
.L_x_30:
[----:B------:R-:W-:Y:S05]  /*67b0*/  BSYNC.RECONVERGENT B0 ;  /* 0x0000000000007941 */ /* 0x000fea0003800200 */
.L_x_29:
[----:B------:R-:W2:Y:S01]  /*67c0*/  LDCU.64 UR10, c[0x0][0x5e0] ;  /* 0x0000bc00ff0a77ac */ /* 0x000ea20008000a00 */
[----:B-1----:R-:W1:Y:S01]  /*67d0*/  LDS.128 R16, [R245+0x8000] ;  /* 0x00800000f5107984 */ /* 0x002e620000000c00 */
[----:B----4-:R-:W-:Y:S01]  /*67e0*/  IMAD R4, R13, UR12, RZ ;  /* 0x0000000c0d047c24 */ /* 0x010fe2000f8e02ff */
[----:B------:R-:W4:Y:S01]  /*67f0*/  @!P1 LDC.64 R10, c[0x0][0x568] ;  /* 0x00015a00ff0a9b82 */ /* 0x000f220000000a00 */
[----:B------:R-:W-:-:S04]  /*6800*/  IMAD.WIDE.U32 R6, R3, UR12, R6 ;  /* 0x0000000c03067c25 */ /* 0x000fc8000f8e0006 */
[----:B------:R-:W-:Y:S01]  /*6810*/  IMAD R3, R3, UR13, R4 ;  /* 0x0000000d03037c24 */ /* 0x000fe2000f8e0204 */
[----:B------:R-:W-:-:S04]  /*6820*/  IADD3 R6, P0, PT, R14, R6, RZ ;  /* 0x000000060e067210 */ /* 0x000fc80007f1e0ff */
[----:B------:R-:W-:Y:S02]  /*6830*/  IADD3.X R7, PT, PT, R15, R7, R3, P0, !PT ;  /* 0x000000070f077210 */ /* 0x000fe400007fe403 */
[----:B------:R1:W1:Y:S01]  /*6840*/  LDS.128 R12, [R245+0x9000] ;  /* 0x00900000f50c7984 */ /* 0x0002620000000c00 */
[----:B--2---:R-:W-:-:S04]  /*6850*/  IMAD.WIDE.U32 R6, R23, UR10, R6 ;  /* 0x0000000a17067c25 */ /* 0x004fc8000f8e0006 */
[----:B------:R-:W-:Y:S01]  /*6860*/  IMAD R5, R23, UR11, R7 ;  /* 0x0000000b17057c24 */ /* 0x000fe2000f8e0207 */
[----:B------:R-:W-:-:S05]  /*6870*/  @!P1 MOV R4, R6 ;  /* 0x0000000600049202 */ /* 0x000fca0000000f00 */
[----:B------:R-:W-:-:S04]  /*6880*/  @!P1 IMAD.WIDE.U32 R8, R22, UR12, R4 ;  /* 0x0000000c16089c25 */ /* 0x000fc8000f8e0004 */
[----:B------:R-:W-:Y:S01]  /*6890*/  @!P1 IMAD R3, R22, UR13, R9 ;  /* 0x0000000d16039c24 */ /* 0x000fe2000f8e0209 */
[----:B----4-:R-:W-:-:S04]  /*68a0*/  @!P1 LEA R10, P0, R8, R10, 0x1 ;  /* 0x0000000a080a9211 */ /* 0x010fc800078008ff */
[----:B------:R-:W-:-:S05]  /*68b0*/  @!P1 LEA.HI.X R11, R8, R11, R3, 0x1, P0 ;  /* 0x0000000b080b9211 */ /* 0x000fca00000f0c03 */
[----:B-1----:R1:W-:Y:S01]  /*68c0*/  @!P1 STG.E.128 desc[UR24][R10.64], R16 ;  /* 0x000000100a009986 */ /* 0x0023e2000c101d18 */
        /* <DEDUP_REMOVED lines=9> */
[----:B------:R2:W-:Y:S04]  /*6960*/  STG.E.128 desc[UR24][R6.64], R12 ;  /* 0x0000000c06007986 */ /* 0x0005e8000c101d18 */
.L_x_19:
[----:B------:R-:W-:Y:S05]  /*6970*/  BSYNC.RECONVERGENT B1 ;  /* 0x0000000000017941 */ /* 0x000fea0003800200 */
.L_x_1:
[----:B------:R-:W3:Y:S01]  /*6980*/  LDCU UR11, c[0x0][0x438] ;  /* 0x00008700ff0b77ac */ /* 0x000ee20008000800 */
[----:B------:R-:W2:Y:S08]  /*6990*/  LDC R3, c[0x0][0x370] ;  /* 0x0000dc00ff037b82 */ /* 0x000eb00000000800 */
[----:B-1--4-:R-:W1:Y:S01]  /*69a0*/  LDC R10, c[0x0][0x438] ;  /* 0x00010e00ff0a7b82 */ /* 0x012e620000000800 */
[----:B---3--:R-:W-:-:S04]  /*69b0*/  UIADD3 UR11, UPT, UPT, UR11, 0x7f, URZ ;  /* 0x0000007f0b0b7890 */ /* 0x008fc8000fffe0ff */
[----:B------:R-:W-:Y:S01]  /*69c0*/  USHF.R.S32.HI UR10, URZ, 0x1f, UR11 ;  /* 0x0000001fff0a7899 */ /* 0x000fe2000801140b */
[----:B--2---:R-:W-:-:S03]  /*69d0*/  IADD3 R252, PT, PT, R3, R252, RZ ;  /* 0x000000fc03fc7210 */ /* 0x004fc60007ffe0ff */
[----:B------:R-:W-:-:S04]  /*69e0*/  ULEA.HI UR10, UR10, UR11, URZ, 0x7 ;  /* 0x0000000b0a0a7291 */ /* 0x000fc8000f8f38ff */
[----:B------:R-:W-:-:S06]  /*69f0*/  USHF.R.S32.HI UR10, URZ, 0x7, UR10 ;  /* 0x00000007ff0a7899 */ /* 0x000fcc000801140a */
[----:B------:R-:W-:-:S13]  /*6a00*/  ISETP.GE.AND P0, PT, R252, UR10, PT ;  /* 0x0000000afc007c0c */ /* 0x000fda000bf06270 */
[----:B-1----:R-:W-:Y:S05]  /*6a10*/  @!P0 BRA `(.L_x_31) ;  /* 0xffffff9800fc8947 */ /* 0x002fea000383ffff */
[----:B------:R-:W-:Y:S05]  /*6a20*/  EXIT ;  /* 0x000000000000794d */ /* 0x000fea0003800000 */
.L_x_32:
[----:B------:R-:W-:-:S00]  /*6a30*/  BRA `(.L_x_32) ;  /* 0xfffffffc00fc7947 */ /* 0x000fc0000383ffff */
[----:B------:R-:W-:-:S00]  /*6a40*/  NOP ;  /* 0x0000000000007918 */ /* 0x000fc00000000000 */
        /* <DEDUP_REMOVED lines=11> */
.L_x_1577:


//--------------------- .text._ZN5flash44flash_bwd_dq_dk_dv_loop_seqk_parallel_kernelI23Flash_bwd_kernel_traitsILi32ELi128ELi128ELi8ELi4ELi4ELi4ELb1ELb0EN7cutlass10bfloat16_tE19Flash_kernel_traitsILi32ELi128ELi128ELi8ES3_EELb0ELb0ELb0ELb0ELb0ELb0ELb0EEEvNS_16Flash_bwd_paramsE --------------------------
	.section	.text._ZN5flash44flash_bwd_dq_dk_dv_loop_seqk_parallel_kernelI23Flash_bwd_kernel_traitsILi32ELi128ELi128ELi8ELi4ELi4ELi4ELb1ELb0EN7cutlass10bfloat16_tE19Flash_kernel_traitsILi32ELi128ELi128ELi8ES3_EELb0ELb0ELb0ELb0ELb0ELb0ELb0EEEvNS_16Flash_bwd_paramsE,"ax",@progbits
	.align	128
        .global         _ZN5flash44flash_bwd_dq_dk_dv_loop_seqk_parallel_kernelI23Flash_bwd_kernel_traitsILi32ELi128ELi128ELi8ELi4ELi4ELi4ELb1ELb0EN7cutlass10bfloat16_tE19Flash_kernel_traitsILi32ELi128ELi128ELi8ES3_EELb0ELb0ELb0ELb0ELb0ELb0ELb0EEEvNS_16Flash_bwd_paramsE
        .type           _ZN5flash44flash_bwd_dq_dk_dv_loop_seqk_parallel_kernelI23Flash_bwd_kernel_traitsILi32ELi128ELi128ELi8ELi4ELi4ELi4ELb1ELb0EN7cutlass10bfloat16_tE19Flash_kernel_traitsILi32ELi128ELi128ELi8ES3_EELb0ELb0ELb0ELb0ELb0ELb0ELb0EEEvNS_16Flash_bwd_paramsE,@function
        .size           _ZN5flash44flash_bwd_dq_dk_dv_loop_seqk_parallel_kernelI23Flash_bwd_kernel_traitsILi32ELi128ELi128ELi8ELi4ELi4ELi4ELb1ELb0EN7cutlass10bfloat16_tE19Flash_kernel_traitsILi32ELi128ELi128ELi8ES3_EELb0ELb0ELb0ELb0ELb0ELb0ELb0EEEvNS_16Flash_bwd_paramsE,(.L_x_1578 - _ZN5flash44flash_bwd_dq_dk_dv_loop_seqk_parallel_kernelI23Flash_bwd_kernel_traitsILi32ELi128ELi128ELi8ELi4ELi4ELi4ELb1ELb0EN7cutlass10bfloat16_tE19Flash_kernel_traitsILi32ELi128ELi128ELi8ES3_EELb0ELb0ELb0ELb0ELb0ELb0ELb0EEEvNS_16Flash_bwd_paramsE)
        .other          _ZN5flash44flash_bwd_dq_dk_dv_loop_seqk_parallel_kernelI23Flash_bwd_kernel_traitsILi32ELi128ELi128ELi8ELi4ELi4ELi4ELb1ELb0EN7cutlass10bfloat16_tE19Flash_kernel_traitsILi32ELi128ELi128ELi8ES3_EELb0ELb0ELb0ELb0ELb0ELb0ELb0EEEvNS_16Flash_bwd_paramsE,@"STO_CUDA_ENTRY STV_DEFAULT"
_ZN5flash44flash_bwd_dq_dk_dv_loop_seqk_parallel_kernelI23Flash_bwd_kernel_traitsILi32ELi128ELi128ELi8ELi4ELi4ELi4ELb1ELb0EN7cutlass10bfloat16_tE19Flash_kernel_traitsILi32ELi128ELi128ELi8ES3_EELb0ELb0ELb0ELb0ELb0ELb0ELb0EEEvNS_16Flash_bwd_paramsE:
.text._ZN5flash44flash_bwd_dq_dk_dv_loop_seqk_parallel_kernelI23Flash_bwd_kernel_traitsILi32ELi128ELi128ELi8ELi4ELi4ELi4ELb1ELb0EN7cutlass10bfloat16_tE19Flash_kernel_traitsILi32ELi128ELi128ELi8ES3_EELb0ELb0ELb0ELb0ELb0ELb0ELb0EEEvNS_16Flash_bwd_paramsE:
[----:B------:R-:W-:Y:S08]  /*0000*/  LDC R1, c[0x0][0x37c] ;  /* 0x0000df00ff017b82 */ /* 0x000ff00000000800 */
[----:B------:R-:W1:Y:S08]  /*0010*/  LDC R0, c[0x0][0x438] ;  /* 0x00010e00ff007b82 */ /* 0x000e700000000800 */
[----:B------:R-:W2:Y:S01]  /*0020*/  S2UR UR26, SR_CTAID.X ;  /* 0x00000000001a79c3 */ /* 0x000ea20000002500 */
[----:B-1----:R-:W-:-:S05]  /*0030*/  VIADD R0, R0, 0x7f ;  /* 0x0000007f00007836 */ /* 0x002fca0000000000 */
[----:B------:R-:W-:-:S04]  /*0040*/  SHF.R.S32.HI R2, RZ, 0x1f, R0 ;  /* 0x0000001fff027819 */ /* 0x000fc80000011400 */
[----:B------:R-:W-:-:S04]  /*0050*/  LEA.HI R0, R2, R0, RZ, 0x7 ;  /* 0x0000000002007211 */ /* 0x000fc800078f38ff */
[----:B------:R-:W-:-:S04]  /*0060*/  SHF.R.S32.HI R0, RZ, 0x7, R0 ;  /* 0x00000007ff007819 */ /* 0x000fc80000011400 */
[----:B--2---:R-:W-:-:S13]  /*0070*/  ISETP.LE.AND P0, PT, R0, UR26, PT ;  /* 0x0000001a00007c0c */ /* 0x004fda000bf03270 */
[----:B------:R-:W-:Y:S05]  /*0080*/  @P0 EXIT ;  /* 0x000000000000094d */ /* 0x000fea0003800000 */
[----:B------:R-:W1:Y:S01]  /*0090*/  S2R R149, SR_TID.X ;  /* 0x0000000000957919 */ /* 0x000e620000002100 */
[----:B------:R-:W2:Y:S01]  /*00a0*/  S2UR UR5, SR_CgaCtaId ;  /* 0x00000000000579c3 */ /* 0x000ea20000008800 */
[----:B------:R-:W-:Y:S01]  /*00b0*/  UMOV UR4, 0x400 ;  /* 0x0000040000047882 */ /* 0x000fe20000000000 */
[----:B------:R-:W-:Y:S01]  /*00c0*/  UMOV UR9, 0x400 ;  /* 0x0000040000097882 */ /* 0x000fe20000000000 */
[----:B------:R-:W3:Y:S01]  /*00d0*/  LDCU UR8, c[0x0][0x438] ;  /* 0x00008700ff0877ac */ /* 0x000ee20008000800 */
[----:B------:R-:W-:Y:S02]  /*00e0*/  IMAD.MOV.U32 R207, RZ, RZ, 0x20 ;  /* 0x00000020ffcf7424 */ /* 0x000fe400078e00ff */
[----:B------:R-:W-:Y:S01]  /*00f0*/  IMAD.MOV.U32 R108, RZ, RZ, 0x10 ;  /* 0x00000010ff6c7424 */ /* 0x000fe200078e00ff */
[----:B------:R-:W4:Y:S01]  /*0100*/  LDCU.64 UR28, c[0x0][0x358] ;  /* 0x00006b00ff1c77ac */ /* 0x000f220008000a00 */
[----:B------:R-:W5:Y:S01]  /*0110*/  S2UR UR27, SR_CgaCtaId ;  /* 0x00000000001b79c3 */ /* 0x000f620000008800 */
[----:B------:R-:W1:Y:S01]  /*0120*/  LDCU.64 UR12, c[0x0][0x460] ;  /* 0x00008c00ff0c77ac */ /* 0x000e620008000a00 */
[----:B------:R-:W1:Y:S06]  /*0130*/  LDCU.64 UR6, c[0x0][0x470] ;  /* 0x00008e00ff0677ac */ /* 0x000e6c0008000a00 */
[----:B------:R-:W3:Y:S01]  /*0140*/  S2UR UR25, SR_CTAID.X ;  /* 0x00000000001979c3 */ /* 0x000ee20000002500 */
[----:B------:R-:W-:Y:S01]  /*0150*/  UMOV UR32, URZ ;  /* 0x000000ff00207c82 */ /* 0x000fe20008000000 */
[----:B------:R-:W-:-:S06]  /*0160*/  UMOV UR33, URZ ;  /* 0x000000ff00217c82 */ /* 0x000fcc0008000000 */
        /* <DEDUP_REMOVED lines=14> */
[----:B------:R-:W-:Y:S01]  /*0250*/  LOP3.LUT R4, R10, 0x20, RZ, 0xc0, !PT ;  /* 0x000000200a047812 */ /* 0x000fe200078ec0ff */
[----:B------:R-:W1:Y:S01]  /*0260*/  S2UR UR30, SR_CTAID.Z ;  /* 0x00000000001e79c3 */ /* 0x000e620000002700 */
[----:B------:R-:W-:Y:S01]  /*0270*/  LOP3.LUT R0, R0, 0xe006, R11, 0xc8, !PT ;  /* 0x0000e00600007812 */ /* 0x000fe200078ec80b */
[----:B-----5:R-:W-:Y:S01]  /*0280*/  ULEA UR27, UR27, UR9, 0x18 ;  /* 0x000000091b1b7291 */ /* 0x020fe2000f8ec0ff */
[----:B------:R-:W-:Y:S01]  /*0290*/  LOP3.LUT R7, R10, 0x120, RZ, 0xc0, !PT ;  /* 0x000001200a077812 */ /* 0x000fe200078ec0ff */
[----:B------:R-:W-:Y:S01]  /*02a0*/  UIADD3 UR9, UPT, UPT, UR5, 0x10000, URZ ;  /* 0x0001000005097890 */ /* 0x000fe2000fffe0ff */
[----:B------:R-:W-:-:S02]  /*02b0*/  LOP3.LUT R3, R6, R3, RZ, 0xfc, !PT ;  /* 0x0000000306037212 */ /* 0x000fc400078efcff */
[--C-:B------:R-:W-:Y:S02]  /*02c0*/  LOP3.LUT R4, R4, 0x3800, R5.reuse, 0xf8, !PT ;  /* 0x0000380004047812 */ /* 0x100fe400078ef805 */
[----:B------:R-:W-:Y:S02]  /*02d0*/  LOP3.LUT R0, R0, 0xc00, R10, 0xf8, !PT ;  /* 0x00000c0000007812 */ /* 0x000fe400078ef80a */
[----:B------:R-:W-:Y:S02]  /*02e0*/  LOP3.LUT R6, R7, 0x600, R5, 0xf8, !PT ;  /* 0x0000060007067812 */ /* 0x000fe400078ef805 */
[----:B------:R-:W-:Y:S02]  /*02f0*/  SHF.R.U32.HI R7, RZ, 0x1, R149 ;  /* 0x00000001ff077819 */ /* 0x000fe40000011695 */
[----:B------:R-:W-:Y:S02]  /*0300*/  LOP3.LUT R9, R9, 0x18, RZ, 0xc0, !PT ;  /* 0x0000001809097812 */ /* 0x000fe400078ec0ff */
[----:B------:R-:W-:-:S02]  /*0310*/  LOP3.LUT R5, R4, 0x100, R5, 0xf8, !PT ;  /* 0x0000010004057812 */ /* 0x000fc400078ef805 */
[----:B------:R-:W-:Y:S02]  /*0320*/  LOP3.LUT R210, R0, R2, RZ, 0xfc, !PT ;  /* 0x0000000200d27212 */ /* 0x000fe400078efcff */
[----:B------:R-:W-:Y:S02]  /*0330*/  SHF.R.U32.HI R247, RZ, 0x2, R149 ;  /* 0x00000002fff77819 */ /* 0x000fe40000011695 */
[----:B------:R-:W-:Y:S02]  /*0340*/  LOP3.LUT R4, R7, 0x30, RZ, 0xc0, !PT ;  /* 0x0000003007047812 */ /* 0x000fe400078ec0ff */
[----:B------:R-:W-:Y:S02]  /*0350*/  LOP3.LUT R0, R11, 0x1c0, RZ, 0xc0, !PT ;  /* 0x000001c00b007812 */ /* 0x000fe400078ec0ff */
[----:B------:R-:W-:Y:S02]  /*0360*/  LOP3.LUT R8, R12, 0xd8, RZ, 0xc0, !PT ;  /* 0x000000d80c087812 */ /* 0x000fe400078ec0ff */
[----:B------:R-:W-:-:S02]  /*0370*/  LOP3.LUT R155, R9, 0xc0, R10, 0xf8, !PT ;  /* 0x000000c0099b7812 */ /* 0x000fc400078ef80a */
[----:B------:R-:W-:Y:S02]  /*0380*/  LOP3.LUT R247, R4, 0x7, R247, 0xf8, !PT ;  /* 0x0000000704f77812 */ /* 0x000fe400078ef8f7 */
[----:B------:R-:W-:Y:S02]  /*0390*/  LOP3.LUT R0, R0, 0x38, R12, 0xf8, !PT ;  /* 0x0000003800007812 */ /* 0x000fe400078ef80c */
[----:B------:R-:W-:Y:S02]  /*03a0*/  LOP3.LUT R151, R11, 0x200, RZ, 0xc0, !PT ;  /* 0x000002000b977812 */ /* 0x000fe400078ec0ff */
[C---:B------:R-:W-:Y:S02]  /*03b0*/  LOP3.LUT P3, RZ, R149.reuse, 0x2, RZ, 0xc0, !PT ;  /* 0x0000000295ff7812 */ /* 0x040fe4000786c0ff */
[C---:B------:R-:W-:Y:S02]  /*03c0*/  LOP3.LUT P2, RZ, R149.reuse, 0x4, RZ, 0xc0, !PT ;  /* 0x0000000495ff7812 */ /* 0x040fe4000784c0ff */
[----:B------:R-:W-:-:S02]  /*03d0*/  LOP3.LUT P1, RZ, R149, 0x8, RZ, 0xc0, !PT ;  /* 0x0000000895ff7812 */ /* 0x000fc4000782c0ff */
[--C-:B------:R-:W-:Y:S02]  /*03e0*/  LOP3.LUT R8, R8, 0x18, R149.reuse, 0x78, !PT ;  /* 0x0000001808087812 */ /* 0x100fe400078e7895 */
[--C-:B------:R-:W-:Y:S02]  /*03f0*/  LOP3.LUT R4, R4, 0x8, R149.reuse, 0xf8, !PT ;  /* 0x0000000804047812 */ /* 0x100fe400078ef895 */
[C---:B------:R-:W-:Y:S02]  /*0400*/  LOP3.LUT R149, R155.reuse, 0x8, R149, 0x78, !PT ;  /* 0x000000089b957812 */ /* 0x040fe400078e7895 */
[--C-:B------:R-:W-:Y:S02]  /*0410*/  LOP3.LUT R155, R155, 0x8, R7.reuse, 0x78, !PT ;  /* 0x000000089b9b7812 */ /* 0x100fe400078e7807 */
[----:B------:R-:W-:Y:S02]  /*0420*/  LOP3.LUT R7, R0, 0x8, R7, 0x78, !PT ;  /* 0x0000000800077812 */ /* 0x000fe400078e7807 */
[----:B------:R-:W-:-:S02]  /*0430*/  LOP3.LUT R151, R151, 0xc00, R10, 0xf8, !PT ;  /* 0x00000c0097977812 */ /* 0x000fc400078ef80a */
        /* <DEDUP_REMOVED lines=8> */
[C---:B------:R-:W-:Y:S01]  /*04c0*/  SEL R153, R207.reuse, 0xffffffe0, !P3 ;  /* 0xffffffe0cf997807 */ /* 0x040fe20005800000 */
[----:B------:R-:W-:Y:S01]  /*04d0*/  @P0 VIADD R208, R210, 0xffffffc0 ;  /* 0xffffffc0d2d00836 */ /* 0x000fe20000000000 */
[----:B------:R-:W-:Y:S01]  /*04e0*/  SEL R207, R207, 0xffffffe0, !P1 ;  /* 0xffffffe0cfcf7807 */ /* 0x000fe20004800000 */
[----:B------:R-:W-:Y:S01]  /*04f0*/  @P2 VIADD R152, R151, 0xffffffc0 ;  /* 0xffffffc097982836 */ /* 0x000fe20000000000 */
[----:B------:R-:W-:Y:S01]  /*0500*/  LOP3.LUT R0, R0, 0x38, R12, 0x78, !PT ;  /* 0x0000003800007812 */ /* 0x000fe200078e780c */
[----:B------:R-:W-:Y:S01]  /*0510*/  IMAD.IADD R154, R153, 0x1, R151 ;  /* 0x00000001999a7824 */ /* 0x000fe200078e0297 */
[----:B------:R-:W-:Y:S01]  /*0520*/  LOP3.LUT R3, R11, 0x400, RZ, 0xc0, !PT ;  /* 0x000004000b037812 */ /* 0x000fe200078ec0ff */
[----:B------:R-:W-:Y:S01]  /*0530*/  IMAD.IADD R209, R210, 0x1, R207 ;  /* 0x00000001d2d17824 */ /* 0x000fe200078e02cf */
[----:B------:R-:W-:Y:S01]  /*0540*/  LOP3.LUT R155, R6, R155, RZ, 0xfc, !PT ;  /* 0x0000009b069b7212 */ /* 0x000fe200078efcff */
[----:B------:R-:W-:Y:S01]  /*0550*/  IMAD.IADD R207, R207, 0x1, R208 ;  /* 0x00000001cfcf7824 */ /* 0x000fe200078e02d0 */
[----:B------:R-:W-:Y:S01]  /*0560*/  LOP3.LUT R149, R5, R149, RZ, 0xfc, !PT ;  /* 0x0000009505957212 */ /* 0x000fe200078efcff */
[----:B------:R-:W-:Y:S01]  /*0570*/  IMAD R0, R0, 0x2, R3 ;  /* 0x0000000200007824 */ /* 0x000fe200078e0203 */
[----:B------:R-:W-:Y:S01]  /*0580*/  LOP3.LUT R8, R8, 0x1f20, R12, 0xf8, !PT ;  /* 0x00001f2008087812 */ /* 0x000fe200078ef80c */
[----:B------:R-:W-:Y:S01]  /*0590*/  IMAD.IADD R153, R153, 0x1, R152 ;  /* 0x0000000199997824 */ /* 0x000fe200078e0298 */
[----:B------:R-:W-:Y:S01]  /*05a0*/  LOP3.LUT R2, R2, 0x120, R10, 0xf8, !PT ;  /* 0x0000012002027812 */ /* 0x000fe200078ef80a */
[----:B---3--:R-:W-:Y:S01]  /*05b0*/  IMAD.U32 R10, RZ, RZ, UR8 ;  /* 0x00000008ff0a7e24 */ /* 0x008fe2000f8e00ff */
[----:B------:R-:W-:-:S02]  /*05c0*/  SEL R108, R108, 0xfffffff0, !P2 ;  /* 0xfffffff06c6c7807 */ /* 0x000fc40005000000 */
[----:B------:R-:W-:Y:S02]  /*05d0*/  LEA R226, R8, UR5, 0x1 ;  /* 0x0000000508e27c11 */ /* 0x000fe4000f8e08ff */
[----:B------:R-:W-:Y:S02]  /*05e0*/  LEA R155, R155, UR5, 0x1 ;  /* 0x000000059b9b7c11 */ /* 0x000fe4000f8e08ff */
[----:B------:R-:W-:Y:S02]  /*05f0*/  LEA R149, R149, UR4, 0x1 ;  /* 0x0000000495957c11 */ /* 0x000fe4000f8e08ff */
[----:B-1--4-:R-:W-:-:S07]  /*0600*/  LEA R2, R2, UR5, 0x1 ;  /* 0x0000000502027c11 */ /* 0x012fce000f8e08ff */
.L_x_88:
[----:B-1----:R-:W1:Y:S01]  /*0610*/  LDCU.64 UR8, c[0x0][0x478] ;  /* 0x00008f00ff0877ac */ /* 0x002e620008000a00 */
[----:B--2---:R-:W2:Y:S01]  /*0620*/  S2R R34, SR_CTAID.Y ;  /* 0x0000000000227919 */ /* 0x004ea20000002600 */
[----:B------:R-:W-:Y:S01]  /*0630*/  ISETP.NE.U32.AND P4, PT, RZ, UR6, PT ;  /* 0x00000006ff007c0c */ /* 0x000fe2000bf85070 */
[----:B------:R-:W3:Y:S01]  /*0640*/  LDC.U8 R16, c[0x0][0x532] ;  /* 0x00014c80ff107b82 */ /* 0x000ee20000000000 */
[----:B------:R-:W-:Y:S01]  /*0650*/  IMAD.MOV.U32 R249, RZ, RZ, RZ ;  /* 0x000000fffff97224 */ /* 0x000fe200078e00ff */
[----:B------:R-:W-:Y:S01]  /*0660*/  ISETP.NE.U32.AND P5, PT, RZ, UR12, PT ;  /* 0x0000000cff007c0c */ /* 0x000fe2000bfa5070 */
[----:B------:R-:W-:Y:S01]  /*0670*/  IMAD.MOV.U32 R3, RZ, RZ, -0x1 ;  /* 0xffffffffff037424 */ /* 0x000fe200078e00ff */
[----:B------:R-:W-:Y:S02]  /*0680*/  ISETP.NE.AND.EX P4, PT, RZ, UR7, PT, P4 ;  /* 0x00000007ff007c0c */ /* 0x000fe4000bf85340 */
[----:B------:R-:W-:Y:S02]  /*0690*/  ISETP.NE.U32.AND P3, PT, RZ, UR12, PT ;  /* 0x0000000cff007c0c */ /* 0x000fe4000bf65070 */
[----:B------:R-:W4:Y:S01]  /*06a0*/  LDC.64 R6, c[0x0][0x468] ;  /* 0x00011a00ff067b82 */ /* 0x000f220000000a00 */
[----:B------:R-:W-:-:S02]  /*06b0*/  ISETP.NE.AND.EX P5, PT, RZ, UR13, PT, P5 ;  /* 0x0000000dff007c0c */ /* 0x000fc4000bfa5350 */
[----:B------:R-:W-:Y:S02]  /*06c0*/  ISETP.NE.AND.EX P3, PT, RZ, UR13, PT, P3 ;  /* 0x0000000dff007c0c */ /* 0x000fe4000bf65330 */
[----:B-1----:R-:W-:-:S03]  /*06d0*/  ISETP.NE.U32.AND P0, PT, RZ, UR8, PT ;  /* 0x00000008ff007c0c */ /* 0x002fc6000bf05070 */
[----:B------:R-:W1:Y:S01]  /*06e0*/  LDC.64 R12, c[0x0][0x460] ;  /* 0x00011800ff0c7b82 */ /* 0x000e620000000a00 */
[----:B------:R-:W-:Y:S01]  /*06f0*/  ISETP.NE.AND.EX P0, PT, RZ, UR9, PT, P0 ;  /* 0x00000009ff007c0c */ /* 0x000fe2000bf05300 */
[----:B--2---:R-:W-:Y:S01]  /*0700*/  IMAD.SHL.U32 R14, R34, 0x4, RZ ;  /* 0x00000004220e7824 */ /* 0x004fe200078e00ff */
[----:B------:R-:W-:-:S11]  /*0710*/  SHF.R.U32.HI R15, RZ, 0x1e, R34 ;  /* 0x0000001eff0f7819 */ /* 0x000fd60000011622 */
[----:B------:R-:W-:Y:S01]  /*0720*/  VOTEU.ANY UP0, P0 ;  /* 0x0000000000ff7886 */ /* 0x000fe20000000100 */
[----:B------:R-:W-:Y:S02]  /*0730*/  PLOP3.LUT P0, PT, PT, PT, UP0, 0x80, 0x8 ;  /* 0x000000000008781c */ /* 0x000fe40003f0f008 */
[----:B------:R-:W-:-:S04]  /*0740*/  @P4 IADD3 R8, P2, PT, R14, UR6, RZ ;  /* 0x000000060e084c10 */ /* 0x000fc8000ff5e0ff */
[----:B------:R-:W-:Y:S01]  /*0750*/  @P4 IADD3.X R9, PT, PT, R15, UR7, RZ, P2, !PT ;  /* 0x000000070f094c10 */ /* 0x000fe200097fe4ff */
[----:B-1----:R-:W-:Y:S01]  /*0760*/  IMAD.WIDE.U32 R12, R34, 0x4, R12 ;  /* 0x00000004220c7825 */ /* 0x002fe200078e000c */
[----:B----4-:R-:W-:-:S03]  /*0770*/  ISETP.EQ.U32.AND P2, PT, R6, RZ, PT ;  /* 0x000000ff0600720c */ /* 0x010fc60003f42070 */
[----:B-----5:R1:W5:Y:S02]  /*0780*/  @P4 LDG.E R249, desc[UR28][R8.64] ;  /* 0x0000001c08f94981 */ /* 0x020364000c1e1900 */
[----:B------:R-:W-:Y:S02]  /*0790*/  @P0 IADD3 R4, P1, PT, R14, UR8, RZ ;  /* 0x000000080e040c10 */ /* 0x000fe4000ff3e0ff */
[----:B---3--:R-:W-:Y:S01]  /*07a0*/  ISETP.NE.AND P4, PT, R16, RZ, PT ;  /* 0x000000ff1000720c */ /* 0x008fe20003f85270 */
[----:B------:R-:W5:Y:S01]  /*07b0*/  @P5 LDG.E R3, desc[UR28][R12.64] ;  /* 0x0000001c0c035981 */ /* 0x000f62000c1e1900 */
[----:B------:R-:W-:Y:S02]  /*07c0*/  @P0 IADD3.X R5, PT, PT, R15, UR9, RZ, P1, !PT ;  /* 0x000000090f050c10 */ /* 0x000fe40008ffe4ff */
[----:B------:R-:W-:-:S03]  /*07d0*/  ISETP.EQ.OR.EX P2, PT, R7, RZ, !P4, P2 ;  /* 0x000000ff0700720c */ /* 0x000fc60006742720 */
[----:B------:R2:W5:Y:S01]  /*07e0*/  @P0 LDG.E R11, desc[UR28][R4.64] ;  /* 0x0000001c040b0981 */ /* 0x000562000c1e1900 */
[----:B------:R-:W-:Y:S01]  /*07f0*/  IMAD.MOV.U32 R250, RZ, RZ, -0x1 ;  /* 0xfffffffffffa7424 */ /* 0x000fe200078e00ff */
[----:B-1----:R-:W1:Y:S02]  /*0800*/  @!P0 LDC.64 R8, c[0x0][0x488] ;  /* 0x00012200ff088b82 */ /* 0x002e640000000a00 */
[----:B------:R3:W5:Y:S01]  /*0810*/  @P3 LDG.E R12, desc[UR28][R12.64+0x4] ;  /* 0x0000041c0c0c3981 */ /* 0x000762000c1e1900 */
[----:B--2---:R-:W-:-:S05]  /*0820*/  IADD3 R4, P1, PT, R14, R6, RZ ;  /* 0x000000060e047210 */ /* 0x004fca0007f3e0ff */
[----:B------:R-:W-:-:S05]  /*0830*/  IMAD.X R5, R15, 0x1, R7, P1 ;  /* 0x000000010f057824 */ /* 0x000fca00008e0607 */
[----:B------:R2:W5:Y:S01]  /*0840*/  @!P2 LDG.E R250, desc[UR28][R4.64] ;  /* 0x0000001c04faa981 */ /* 0x000562000c1e1900 */
[----:B------:R-:W-:Y:S01]  /*0850*/  ISETP.NE.U32.AND P2, PT, R6, RZ, PT ;  /* 0x000000ff0600720c */ /* 0x000fe20003f45070 */
[----:B---3--:R-:W3:Y:S03]  /*0860*/  @!P0 LDC R13, c[0x0][0x43c] ;  /* 0x00010f00ff0d8b82 */ /* 0x008ee60000000800 */
[----:B------:R-:W-:Y:S02]  /*0870*/  ISETP.NE.AND.EX P2, PT, R7, RZ, PT, P2 ;  /* 0x000000ff0700720c */ /* 0x000fe40003f45320 */
[----:B-1----:R-:W-:-:S04]  /*0880*/  @!P0 ISETP.NE.U32.AND P1, PT, R8, RZ, PT ;  /* 0x000000ff0800820c */ /* 0x002fc80003f25070 */
[----:B------:R-:W-:-:S04]  /*0890*/  @!P0 ISETP.NE.AND.EX P1, PT, R9, RZ, PT, P1 ;  /* 0x000000ff0900820c */ /* 0x000fc80003f25310 */
[----:B---3--:R-:W-:-:S03]  /*08a0*/  @!P0 SEL R6, R13, RZ, P1 ;  /* 0x000000ff0d068207 */ /* 0x008fc60000800000 */
[----:B--2---:R-:W-:Y:S06]  /*08b0*/  @!P2 BRA `(.L_x_33) ;  /* 0x00000000000ca947 */ /* 0x004fec0003800000 */
[----:B------:R-:W2:Y:S02]  /*08c0*/  @P4 LDG.E R10, desc[UR28][R4.64+0x4] ;  /* 0x0000041c040a4981 */ /* 0x000ea4000c1e1900 */
[----:B--2--5:R-:W-:-:S06]  /*08d0*/  @P4 IADD3 R10, PT, PT, R10, -R250, RZ ;  /* 0x800000fa0a0a4210 */ /* 0x024fcc0007ffe0ff */
[----:B------:R1:W5:Y:S02]  /*08e0*/  @!P4 LDG.E R10, desc[UR28][R4.64] ;  /* 0x0000001c040ac981 */ /* 0x000364000c1e1900 */
.L_x_33:
[--C-:B-1---5:R-:W-:Y:S01]  /*08f0*/  @!P0 IADD3 R4, PT, PT, R6, R10, -R249.reuse ;  /* 0x0000000a06048210 */ /* 0x122fe20007ffe8f9 */
[----:B------:R-:W-:Y:S01]  /*0900*/  @P0 IMAD.IADD R5, R11, 0x1, -R249 ;  /* 0x000000010b050824 */ /* 0x000fe200078e0af9 */
[----:B------:R-:W1:Y:S01]  /*0910*/  @!P3 LDC R25, c[0x0][0x434] ;  /* 0x00010d00ff19bb82 */ /* 0x000e620000000800 */
[----:B------:R-:W-:Y:S01]  /*0920*/  USHF.L.U32 UR31, UR26, 0x7, URZ ;  /* 0x000000071a1f7899 */ /* 0x000fe200080006ff */
[----:B------:R-:W-:Y:S02]  /*0930*/  @!P0 R2UR UR4, R4 ;  /* 0x00000000040482ca */ /* 0x000fe400000e0000 */
[----:B------:R-:W-:-:S11]  /*0940*/  @P0 R2UR UR34, R5 ;  /* 0x00000000052202ca */ /* 0x000fd600000e0000 */
[----:B------:R-:W-:Y:S02]  /*0950*/  @!UP0 UMOV UR34, UR4 ;  /* 0x0000000400228c82 */ /* 0x000fe40008000000 */
[----:B------:R-:W-:Y:S01]  /*0960*/  UISETP.GT.AND UP0, UPT, UR34, UR31, UPT ;  /* 0x0000001f2200728c */ /* 0x000fe2000bf04270 */
[----:B------:R-:W-:-:S08]  /*0970*/  @P3 IMAD.IADD R25, R12, 0x1, -R3 ;  /* 0x000000010c193824 */ /* 0x000fd000078e0a03 */
[----:B-1----:R-:W-:Y:S05]  /*0980*/  BRA.U !UP0, `(.L_x_34) ;  /* 0x0000006d086c7547 */ /* 0x002fea000b800000 */
[----:B------:R-:W-:Y:S01]  /*0990*/  ISETP.NE.AND P3, PT, R3, -0x1, PT ;  /* 0xffffffff0300780c */ /* 0x000fe20003f65270 */
[----:B------:R-:W-:Y:S01]  /*09a0*/  VIADD R4, R25, 0x7f ;  /* 0x0000007f19047836 */ /* 0x000fe20000000000 */
[----:B------:R-:W-:-:S04]  /*09b0*/  ISETP.NE.AND P2, PT, R250, -0x1, PT ;  /* 0xfffffffffa00780c */ /* 0x000fc80003f45270 */
[----:B------:R-:W-:-:S04]  /*09c0*/  SHF.R.S32.HI R5, RZ, 0x1f, R4 ;  /* 0x0000001fff057819 */ /* 0x000fc80000011404 */
[----:B------:R-:W-:-:S03]  /*09d0*/  LEA.HI R4, R5, R4, RZ, 0x7 ;  /* 0x0000000405047211 */ /* 0x000fc600078f38ff */
[----:B------:R-:W1:Y:S01]  /*09e0*/  @!P3 LDC.64 R8, c[0x0][0x398] ;  /* 0x0000e600ff08bb82 */ /* 0x000e620000000a00 */
[----:B------:R-:W-:-:S04]  /*09f0*/  SHF.R.S32.HI R17, RZ, 0x7, R4 ;  /* 0x00000007ff117819 */ /* 0x000fc80000011404 */
[----:B------:R-:W-:-:S03]  /*0a00*/  LEA R15, R17, 0xffffff80, 0x7 ;  /* 0xffffff80110f7811 */ /* 0x000fc600078e38ff */
[----:B------:R-:W2:Y:S01]  /*0a10*/  @P3 LDC.64 R10, c[0x0][0x3b0] ;  /* 0x0000ec00ff0a3b82 */ /* 0x000ea20000000a00 */
[----:B------:R-:W-:Y:S01]  /*0a20*/  SHF.R.S32.HI R24, RZ, 0x1f, R15 ;  /* 0x0000001fff187819 */ /* 0x000fe2000001140f */
[----:B-1----:R-:W-:-:S04]  /*0a30*/  @!P3 IMAD.WIDE.U32 R6, R34, R8, RZ ;  /* 0x000000082206b225 */ /* 0x002fc800078e00ff */
[----:B------:R-:W-:Y:S02]  /*0a40*/  @!P3 IMAD R29, R34, R9, R7 ;  /* 0x00000009221db224 */ /* 0x000fe400078e0207 */
[----:B------:R-:W-:Y:S02]  /*0a50*/  @!P3 IMAD.MOV.U32 R27, RZ, RZ, R6 ;  /* 0x000000ffff1bb224 */ /* 0x000fe400078e0006 */
[----:B--2---:R-:W-:-:S04]  /*0a60*/  @P3 IMAD.WIDE.U32 R4, R3, R10, RZ ;  /* 0x0000000a03043225 */ /* 0x004fc800078e00ff */
[----:B------:R-:W-:Y:S02]  /*0a70*/  @P3 IMAD R29, R3, R11, R5 ;  /* 0x0000000b031d3224 */ /* 0x000fe400078e0205 */
[----:B------:R-:W-:Y:S01]  /*0a80*/  @P3 IMAD.MOV.U32 R27, RZ, RZ, R4 ;  /* 0x000000ffff1b3224 */ /* 0x000fe200078e0004 */
[----:B------:R-:W-:Y:S06]  /*0a90*/  @P2 BRA `(.L_x_35) ;  /* 0x00000000002c2947 */ /* 0x000fec0003800000 */
        /* <DEDUP_REMOVED lines=11> */
.L_x_35:
[----:B------:R-:W1:Y:S01]  /*0b50*/  LDCU.64 UR18, c[0x0][0x3b8] ;  /* 0x00007700ff1277ac */ /* 0x000e620008000a00 */
[----:B------:R-:W-:-:S05]  /*0b60*/  IADD3 R4, PT, PT, R249, R250, RZ ;  /* 0x000000faf9047210 */ /* 0x000fca0007ffe0ff */
[C---:B-1----:R-:W-:Y:S02]  /*0b70*/  IMAD R6, R4.reuse, UR19, RZ ;  /* 0x0000001304067c24 */ /* 0x042fe4000f8e02ff */
[----:B------:R-:W-:-:S05]  /*0b80*/  IMAD.WIDE.U32 R4, R4, UR18, RZ ;  /* 0x0000001204047c25 */ /* 0x000fca000f8e00ff */
[----:B------:R-:W-:Y:S02]  /*0b90*/  IADD3 R32, PT, PT, R5, R6, RZ ;  /* 0x0000000605207210 */ /* 0x000fe40007ffe0ff */
[----:B------:R-:W-:-:S07]  /*0ba0*/  MOV R31, R4 ;  /* 0x00000004001f7202 */ /* 0x000fce0000000f00 */
.L_x_36:
[----:B------:R-:W1:Y:S01]  /*0bb0*/  LDC R8, c[0x0][0x3e8] ;  /* 0x0000fa00ff087b82 */ /* 0x000e620000000800 */
[----:B------:R-:W2:Y:S01]  /*0bc0*/  S2R R35, SR_CTAID.Z ;  /* 0x0000000000237919 */ /* 0x000ea20000002700 */
[----:B------:R-:W-:Y:S01]  /*0bd0*/  USHF.R.S32.HI UR4, URZ, 0x1f, UR31 ;  /* 0x0000001fff047899 */ /* 0x000fe2000801141f */
[----:B-1----:R-:W-:-:S04]  /*0be0*/  IABS R7, R8 ;  /* 0x0000000800077213 */ /* 0x002fc80000000000 */
[----:B------:R-:W1:Y:S01]  /*0bf0*/  I2F.RP R4, R7 ;  /* 0x0000000700047306 */ /* 0x000e620000209400 */
[----:B--2---:R-:W-:-:S07]  /*0c00*/  IABS R9, R35 ;  /* 0x0000002300097213 */ /* 0x004fce0000000000 */
[----:B-1----:R-:W1:Y:S02]  /*0c10*/  MUFU.RCP R4, R4 ;  /* 0x0000000400047308 */ /* 0x002e640000001000 */
[----:B-1----:R-:W-:-:S06]  /*0c20*/  VIADD R4, R4, 0xffffffe ;  /* 0x0ffffffe04047836 */ /* 0x002fcc0000000000 */
[----:B------:R-:W1:Y:S02]  /*0c30*/  F2I.FTZ.U32.TRUNC.NTZ R5, R4 ;  /* 0x0000000400057305 */ /* 0x000e64000021f000 */
[----:B-1----:R-:W-:-:S04]  /*0c40*/  IMAD.MOV R4, RZ, RZ, -R5 ;  /* 0x000000ffff047224 */ /* 0x002fc800078e0a05 */
[----:B------:R-:W-:Y:S01]  /*0c50*/  IMAD R6, R4, R7, RZ ;  /* 0x0000000704067224 */ /* 0x000fe200078e02ff */
[----:B------:R-:W-:-:S05]  /*0c60*/  MOV R4, RZ ;  /* 0x000000ff00047202 */ /* 0x000fca0000000f00 */
[----:B------:R-:W-:-:S04]  /*0c70*/  IMAD.HI.U32 R4, R5, R6, R4 ;  /* 0x0000000605047227 */ /* 0x000fc800078e0004 */
[----:B------:R-:W-:-:S04]  /*0c80*/  IMAD.MOV.U32 R6, RZ, RZ, R9 ;  /* 0x000000ffff067224 */ /* 0x000fc800078e0009 */
[----:B------:R-:W-:-:S04]  /*0c90*/  IMAD.HI.U32 R4, R4, R6, RZ ;  /* 0x0000000604047227 */ /* 0x000fc800078e00ff */
[----:B------:R-:W-:-:S04]  /*0ca0*/  IMAD.MOV R5, RZ, RZ, -R4 ;  /* 0x000000ffff057224 */ /* 0x000fc800078e0a04 */
[----:B------:R-:W-:-:S05]  /*0cb0*/  IMAD R5, R7, R5, R6 ;  /* 0x0000000507057224 */ /* 0x000fca00078e0206 */
[----:B------:R-:W-:-:S13]  /*0cc0*/  ISETP.GT.U32.AND P1, PT, R7, R5, PT ;  /* 0x000000050700720c */ /* 0x000fda0003f24070 */
[-C--:B------:R-:W-:Y:S01]  /*0cd0*/  @!P1 IADD3 R5, PT, PT, R5, -R7.reuse, RZ ;  /* 0x8000000705059210 */ /* 0x080fe20007ffe0ff */
[----:B------:R-:W-:Y:S01]  /*0ce0*/  @!P1 VIADD R4, R4, 0x1 ;  /* 0x0000000104049836 */ /* 0x000fe20000000000 */
[----:B------:R-:W-:Y:S02]  /*0cf0*/  ISETP.NE.AND P1, PT, R8, RZ, PT ;  /* 0x000000ff0800720c */ /* 0x000fe40003f25270 */
[----:B------:R-:W-:Y:S02]  /*0d00*/  ISETP.GE.U32.AND P4, PT, R5, R7, PT ;  /* 0x000000070500720c */ /* 0x000fe40003f86070 */
[----:B------:R-:W-:-:S04]  /*0d10*/  LOP3.LUT R5, R35, R8, RZ, 0x3c, !PT ;  /* 0x0000000823057212 */ /* 0x000fc800078e3cff */
[----:B------:R-:W-:-:S07]  /*0d20*/  ISETP.GE.AND P0, PT, R5, RZ, PT ;  /* 0x000000ff0500720c */ /* 0x000fce0003f06270 */
[----:B------:R-:W-:-:S05]  /*0d30*/  @P4 IADD3 R4, PT, PT, R4, 0x1, RZ ;  /* 0x0000000104044810 */ /* 0x000fca0007ffe0ff */
[----:B------:R-:W-:-:S05]  /*0d40*/  IMAD.MOV.U32 R16, RZ, RZ, R4 ;  /* 0x000000ffff107224 */ /* 0x000fca00078e0004 */
[----:B------:R-:W-:Y:S02]  /*0d50*/  @!P0 IADD3 R16, PT, PT, -R16, RZ, RZ ;  /* 0x000000ff10108210 */ /* 0x000fe40007ffe1ff */
[----:B------:R-:W-:-:S04]  /*0d60*/  @!P1 LOP3.LUT R16, RZ, R8, RZ, 0x33, !PT ;  /* 0x00000008ff109212 */ /* 0x000fc800078e33ff */
[----:B------:R-:W-:Y:S01]  /*0d70*/  SHF.R.S32.HI R30, RZ, 0x1f, R16 ;  /* 0x0000001fff1e7819 */ /* 0x000fe20000011410 */
        /* <DEDUP_REMOVED lines=12> */
.L_x_37:
[----:B------:R-:W1:Y:S01]  /*0e40*/  LDCU.64 UR16, c[0x0][0x3c0] ;  /* 0x00007800ff1077ac */ /* 0x000e620008000a00 */
[----:B------:R-:W-:-:S05]  /*0e50*/  IADD3 R4, PT, PT, R249, R250, RZ ;  /* 0x000000faf9047210 */ /* 0x000fca0007ffe0ff */
[C---:B-1----:R-:W-:Y:S02]  /*0e60*/  IMAD R6, R4.reuse, UR17, RZ ;  /* 0x0000001104067c24 */ /* 0x042fe4000f8e02ff */
[----:B------:R-:W-:-:S05]  /*0e70*/  IMAD.WIDE.U32 R4, R4, UR16, RZ ;  /* 0x0000001004047c25 */ /* 0x000fca000f8e00ff */
[----:B------:R-:W-:Y:S02]  /*0e80*/  IADD3 R28, PT, PT, R5, R6, RZ ;  /* 0x00000006051c7210 */ /* 0x000fe40007ffe0ff */
[----:B------:R-:W-:-:S07]  /*0e90*/  MOV R26, R4 ;  /* 0x00000004001a7202 */ /* 0x000fce0000000f00 */
.L_x_38:
[----:B------:R-:W1:Y:S01]  /*0ea0*/  @!P3 LDC.64 R4, c[0x0][0x588] ;  /* 0x00016200ff04bb82 */ /* 0x000e620000000a00 */
[----:B------:R-:W2:Y:S07]  /*0eb0*/  LDCU UR15, c[0x0][0x44c] ;  /* 0x00008980ff0f77ac */ /* 0x000eae0008000800 */
[----:B------:R-:W3:Y:S08]  /*0ec0*/  @P3 LDC.64 R8, c[0x0][0x590] ;  /* 0x00016400ff083b82 */ /* 0x000ef00000000a00 */
[----:B------:R-:W2:Y:S01]  /*0ed0*/  LDC R33, c[0x0][0x3e0] ;  /* 0x0000f800ff217b82 */ /* 0x000ea20000000800 */
[----:B-1----:R-:W-:-:S04]  /*0ee0*/  @!P3 IMAD.WIDE.U32 R6, R34, R4, RZ ;  /* 0x000000042206b225 */ /* 0x002fc800078e00ff */
[----:B------:R-:W-:Y:S01]  /*0ef0*/  @!P3 IMAD R14, R34, R5, R7 ;  /* 0x00000005220eb224 */ /* 0x000fe200078e0207 */
[----:B------:R-:W-:Y:S01]  /*0f00*/  @!P3 MOV R12, R6 ;  /* 0x00000006000cb202 */ /* 0x000fe20000000f00 */
[----:B---3--:R-:W-:-:S04]  /*0f10*/  @P3 IMAD.WIDE.U32 R4, R3, R8, RZ ;  /* 0x0000000803043225 */ /* 0x008fc800078e00ff */
[----:B------:R-:W-:Y:S01]  /*0f20*/  @P3 IMAD R14, R3, R9, R5 ;  /* 0x00000009030e3224 */ /* 0x000fe200078e0205 */
[----:B------:R-:W-:Y:S01]  /*0f30*/  @P3 MOV R12, R4 ;  /* 0x00000004000c3202 */ /* 0x000fe20000000f00 */
[----:B--2---:R-:W-:Y:S01]  /*0f40*/  IMAD.WIDE R18, R33, UR15, RZ ;  /* 0x0000000f21127c25 */ /* 0x004fe2000f8e02ff */
[----:B------:R-:W-:Y:S06]  /*0f50*/  @P3 BRA `(.L_x_39) ;  /* 0x0000000000443947 */ /* 0x000fec0003800000 */
[----:B------:R-:W1:Y:S01]  /*0f60*/  LDCU UR8, c[0x0][0x444] ;  /* 0x00008880ff0877ac */ /* 0x000e620008000800 */
[----:B------:R-:W-:Y:S01]  /*0f70*/  SHF.R.S32.HI R7, RZ, 0x1f, R33 ;  /* 0x0000001fff077819 */ /* 0x000fe20000011421 */
[----:B-1----:R-:W-:Y:S01]  /*0f80*/  USHF.R.S32.HI UR9, URZ, 0x1f, UR8 ;  /* 0x0000001fff097899 */ /* 0x002fe20008011408 */
[----:B------:R-:W-:Y:S01]  /*0f90*/  IMAD.WIDE.U32 R8, R34, UR8, RZ ;  /* 0x0000000822087c25 */ /* 0x000fe2000f8e00ff */
[----:B------:R-:W-:-:S04]  /*0fa0*/  USHF.R.S32.HI UR8, URZ, 0x1f, UR15 ;  /* 0x0000001fff087899 */ /* 0x000fc8000801140f */
[----:B------:R-:W-:-:S05]  /*0fb0*/  IMAD R4, R34, UR9, RZ ;  /* 0x0000000922047c24 */ /* 0x000fca000f8e02ff */
[----:B------:R-:W-:-:S05]  /*0fc0*/  IADD3 R4, PT, PT, R9, R4, RZ ;  /* 0x0000000409047210 */ /* 0x000fca0007ffe0ff */
[-C--:B------:R-:W-:Y:S02]  /*0fd0*/  IMAD R6, R4, R33.reuse, RZ ;  /* 0x0000002104067224 */ /* 0x080fe400078e02ff */
[----:B------:R-:W-:-:S04]  /*0fe0*/  IMAD.WIDE.U32 R4, R8, R33, RZ ;  /* 0x0000002108047225 */ /* 0x000fc800078e00ff */
[----:B------:R-:W-:-:S05]  /*0ff0*/  IMAD R6, R7, R8, R6 ;  /* 0x0000000807067224 */ /* 0x000fca00078e0206 */
[----:B------:R-:W-:-:S05]  /*1000*/  IADD3 R6, PT, PT, R5, R6, RZ ;  /* 0x0000000605067210 */ /* 0x000fca0007ffe0ff */
[----:B------:R-:W-:Y:S02]  /*1010*/  IMAD R5, R6, UR15, RZ ;  /* 0x0000000f06057c24 */ /* 0x000fe4000f8e02ff */
[----:B------:R-:W-:-:S04]  /*1020*/  IMAD.WIDE.U32 R6, R4, UR15, RZ ;  /* 0x0000000f04067c25 */ /* 0x000fc8000f8e00ff */
[----:B------:R-:W-:Y:S01]  /*1030*/  IMAD R4, R4, UR8, R5 ;  /* 0x0000000804047c24 */ /* 0x000fe2000f8e0205 */
[----:B------:R-:W-:-:S04]  /*1040*/  MOV R10, R6 ;  /* 0x00000006000a7202 */ /* 0x000fc80000000f00 */
[----:B------:R-:W-:Y:S01]  /*1050*/  IADD3 R11, PT, PT, R7, R4, RZ ;  /* 0x00000004070b7210 */ /* 0x000fe20007ffe0ff */
[----:B------:R-:W-:Y:S06]  /*1060*/  BRA `(.L_x_40) ;  /* 0x0000000000107947 */ /* 0x000fec0003800000 */
.L_x_39:
[-C--:B------:R-:W-:Y:S02]  /*1070*/  IMAD R6, R19, R3.reuse, RZ ;  /* 0x0000000313067224 */ /* 0x080fe400078e02ff */
[----:B------:R-:W-:-:S05]  /*1080*/  IMAD.WIDE.U32 R4, R18, R3, RZ ;  /* 0x0000000312047225 */ /* 0x000fca00078e00ff */
[----:B------:R-:W-:Y:S02]  /*1090*/  IADD3 R11, PT, PT, R5, R6, RZ ;  /* 0x00000006050b7210 */ /* 0x000fe40007ffe0ff */
[----:B------:R-:W-:-:S07]  /*10a0*/  MOV R10, R4 ;  /* 0x00000004000a7202 */ /* 0x000fce0000000f00 */
.L_x_40:
[----:B------:R-:W1:Y:S01]  /*10b0*/  LDCU.U8 UR8, c[0x0][0x548] ;  /* 0x0000a900ff0877ac */ /* 0x000e620008000000 */
[----:B------:R-:W-:Y:S01]  /*10c0*/  SHF.L.U32 R6, R34, 0x7, RZ ;  /* 0x0000000722067819 */ /* 0x000fe200000006ff */
[----:B------:R-:W-:Y:S01]  /*10d0*/  IMAD R22, R35, UR15, RZ ;  /* 0x0000000f23167c24 */ /* 0x000fe2000f8e02ff */
[----:B------:R-:W2:Y:S02]  /*10e0*/  LDCU.U8 UR14, c[0x0][0x5f0] ;  /* 0x0000be00ff0e77ac */ /* 0x000ea40008000000 */
[----:B------:R-:W-:-:S04]  /*10f0*/  SEL R4, R6, RZ, P5 ;  /* 0x000000ff06047207 */ /* 0x000fc80002800000 */
[----:B------:R-:W-:-:S04]  /*1100*/  IADD3 R4, P0, PT, R15, R4, RZ ;  /* 0x000000040f047210 */ /* 0x000fc80007f1e0ff */
[----:B------:R-:W-:Y:S01]  /*1110*/  IADD3.X R5, PT, PT, RZ, R24, RZ, P0, !PT ;  /* 0x00000018ff057210 */ /* 0x000fe200007fe4ff */
[----:B------:R-:W-:Y:S01]  /*1120*/  IMAD.WIDE.U32 R8, R4, R18, RZ ;  /* 0x0000001204087225 */ /* 0x000fe200078e00ff */
[----:B-1----:R-:W-:-:S03]  /*1130*/  UISETP.NE.AND UP0, UPT, UR8, URZ, UPT ;  /* 0x000000ff0800728c */ /* 0x002fc6000bf05270 */
[----:B------:R-:W-:-:S04]  /*1140*/  IMAD R5, R5, R18, RZ ;  /* 0x0000001205057224 */ /* 0x000fc800078e02ff */
[----:B------:R-:W-:-:S05]  /*1150*/  IMAD R4, R19, R4, R5 ;  /* 0x0000000413047224 */ /* 0x000fca00078e0205 */
[----:B------:R-:W-:Y:S01]  /*1160*/  IADD3 R5, PT, PT, R9, R4, RZ ;  /* 0x0000000409057210 */ /* 0x000fe20007ffe0ff */
[----:B--2---:R-:W-:Y:S06]  /*1170*/  BRA.U !UP0, `(.L_x_41) ;  /* 0x00000001081c7547 */ /* 0x004fec000b800000 */
[----:B------:R-:W1:Y:S01]  /*1180*/  LDC R4, c[0x0][0x434] ;  /* 0x00010d00ff047b82 */ /* 0x000e620000000800 */
[----:B------:R-:W-:-:S07]  /*1190*/  ISETP.NE.AND P0, PT, R3, -0x1, PT ;  /* 0xffffffff0300780c */ /* 0x000fce0003f05270 */
[----:B------:R-:W2:Y:S01]  /*11a0*/  LDC R23, c[0x0][0x454] ;  /* 0x00011500ff177b82 */ /* 0x000ea20000000800 */
[----:B-1----:R-:W-:-:S05]  /*11b0*/  IMAD R4, R34, R4, RZ ;  /* 0x0000000422047224 */ /* 0x002fca00078e02ff */
[----:B------:R-:W-:-:S05]  /*11c0*/  SEL R4, R4, R3, !P0 ;  /* 0x0000000304047207 */ /* 0x000fca0004000000 */
[----:B--2---:R-:W-:Y:S01]  /*11d0*/  IMAD R23, R35, R23, R4 ;  /* 0x0000001723177224 */ /* 0x004fe200078e0204 */
[----:B------:R-:W-:Y:S05]  /*11e0*/  BRA `(.L_x_42) ;  /* 0x00000000000c7947 */ /* 0x000fea0003800000 */
.L_x_41:
[----:B------:R-:W1:Y:S01]  /*11f0*/  LDC R23, c[0x0][0x434] ;  /* 0x00010d00ff177b82 */ /* 0x000e620000000800 */
[----:B------:R-:W-:-:S04]  /*1200*/  IMAD R4, R34, R33, R35 ;  /* 0x0000002122047224 */ /* 0x000fc800078e0223 */
[----:B-1----:R-:W-:-:S03]  /*1210*/  IMAD R23, R4, R23, RZ ;  /* 0x0000001704177224 */ /* 0x002fc600078e02ff */
.L_x_42:
[----:B------:R-:W-:-:S04]  /*1220*/  IADD3 R17, PT, PT, R17, -0x1, RZ ;  /* 0xffffffff11117810 */ /* 0x000fc80007ffe0ff */
[----:B------:R-:W-:Y:S01]  /*1230*/  MOV R214, R17 ;  /* 0x0000001100d67202 */ /* 0x000fe20000000f00 */
[----:B------:R-:W-:Y:S05]  /*1240*/  BRA.U !UP0, `(.L_x_43) ;  /* 0x0000000108247547 */ /* 0x000fea000b800000 */
[----:B------:R-:W1:Y:S01]  /*1250*/  LDC R4, c[0x0][0x444] ;  /* 0x00011100ff047b82 */ /* 0x000e620000000800 */
[----:B------:R-:W-:-:S07]  /*1260*/  ISETP.NE.AND P0, PT, R3, -0x1, PT ;  /* 0xffffffff0300780c */ /* 0x000fce0003f05270 */
[----:B------:R-:W2:Y:S08]  /*1270*/  LDC R7, c[0x0][0x430] ;  /* 0x00010c00ff077b82 */ /* 0x000eb00000000800 */
[----:B------:R-:W2:Y:S01]  /*1280*/  LDC R21, c[0x0][0x454] ;  /* 0x00011500ff157b82 */ /* 0x000ea20000000800 */
[----:B-1----:R-:W-:-:S05]  /*1290*/  @!P0 IMAD R3, R34, R4, RZ ;  /* 0x0000000422038224 */ /* 0x002fca00078e02ff */
[----:B------:R-:W-:Y:S02]  /*12a0*/  IADD3 R3, PT, PT, R6, R3, RZ ;  /* 0x0000000306037210 */ /* 0x000fe40007ffe0ff */
[----:B--2---:R-:W-:-:S05]  /*12b0*/  LEA R21, R7, R21, 0x7 ;  /* 0x0000001507157211 */ /* 0x004fca00078e38ff */
[----:B------:R-:W-:Y:S01]  /*12c0*/  IMAD R21, R21, R35, R3 ;  /* 0x0000002315157224 */ /* 0x000fe200078e0203 */
[----:B------:R-:W-:Y:S06]  /*12d0*/  BRA `(.L_x_44) ;  /* 0x00000000000c7947 */ /* 0x000fec0003800000 */
.L_x_43:
[----:B------:R-:W1:Y:S01]  /*12e0*/  LDC R3, c[0x0][0x444] ;  /* 0x00011100ff037b82 */ /* 0x000e620000000800 */
[----:B------:R-:W-:-:S04]  /*12f0*/  IMAD R21, R34, R33, R35 ;  /* 0x0000002122157224 */ /* 0x000fc800078e0223 */
[----:B-1----:R-:W-:-:S07]  /*1300*/  IMAD R21, R21, R3, RZ ;  /* 0x0000000315157224 */ /* 0x002fce00078e02ff */
.L_x_44:
[----:B------:R-:W1:Y:S01]  /*1310*/  S2R R36, SR_TID.X ;  /* 0x0000000000247919 */ /* 0x000e620000002100 */
[----:B------:R-:W2:Y:S01]  /*1320*/  LDCU.128 UR8, c[0x0][0x590] ;  /* 0x0000b200ff0877ac */ /* 0x000ea20008000c00 */
[----:B------:R-:W3:Y:S01]  /*1330*/  LDC.64 R18, c[0x0][0x5f8] ;  /* 0x00017e00ff127b82 */ /* 0x000ee20000000a00 */
[----:B------:R-:W-:Y:S01]  /*1340*/  IMAD R33, R33, UR15, RZ ;  /* 0x0000000f21217c24 */ /* 0x000fe2000f8e02ff */
[----:B------:R-:W4:Y:S01]  /*1350*/  S2R R37, SR_TID.X ;  /* 0x0000000000257919 */ /* 0x000f220000002100 */
[----:B------:R-:W-:Y:S01]  /*1360*/  ISETP.NE.AND P4, PT, RZ, UR14, PT ;  /* 0x0000000eff007c0c */ /* 0x000fe2000bf85270 */
[----:B------:R-:W5:Y:S01]  /*1370*/  LDCU.64 UR14, c[0x0][0x3c8] ;  /* 0x00007900ff0e77ac */ /* 0x000f620008000a00 */
[----:B------:R-:W-:Y:S01]  /*1380*/  BSSY.RECONVERGENT B1, `(.L_x_34) ;  /* 0x000063b000017945 */ /* 0x000fe20003800200 */
[----:B------:R-:W5:Y:S02]  /*1390*/  LDCU.64 UR20, c[0x0][0x550] ;  /* 0x0000aa00ff1477ac */ /* 0x000f640008000a00 */
[----:B------:R-:W5:Y:S01]  /*13a0*/  LDC.64 R38, c[0x0][0x5e8] ;  /* 0x00017a00ff267b82 */ /* 0x000f620000000a00 */
[----:B------:R-:W5:Y:S01]  /*13b0*/  LDCU.64 UR22, c[0x0][0x380] ;  /* 0x00007000ff1677ac */ /* 0x000f620008000a00 */
[----:B--2---:R-:W-:-:S06]  /*13c0*/  IMAD R3, R24, UR8, RZ ;  /* 0x0000000818037c24 */ /* 0x004fcc000f8e02ff */
[----:B------:R-:W2:Y:S01]  /*13d0*/  LDC.64 R224, c[0x0][0x420] ;  /* 0x00010800ffe07b82 */ /* 0x000ea20000000a00 */
[----:B------:R-:W-:Y:S02]  /*13e0*/  IMAD R3, R15, UR9, R3 ;  /* 0x000000090f037c24 */ /* 0x000fe4000f8e0203 */
[----:B-1----:R-:W-:Y:S01]  /*13f0*/  IMAD.SHL.U32 R40, R36, 0x8, RZ ;  /* 0x0000000824287824 */ /* 0x002fe200078e00ff */
[----:B----4-:R-:W-:-:S04]  /*1400*/  LOP3.LUT R37, R37, 0x1f, RZ, 0xc0, !PT ;  /* 0x0000001f25257812 */ /* 0x010fc800078ec0ff */
[----:B------:R-:W-:-:S04]  /*1410*/  LOP3.LUT R4, R40, 0x18, RZ, 0xc0, !PT ;  /* 0x0000001828047812 */ /* 0x000fc800078ec0ff */
[----:B------:R-:W-:Y:S02]  /*1420*/  IADD3 R6, P0, PT, R4, R12, RZ ;  /* 0x0000000c04067210 */ /* 0x000fe40007f1e0ff */
[----:B------:R-:W1:Y:S03]  /*1430*/  LDC.64 R12, c[0x0][0x3b0] ;  /* 0x0000ec00ff0c7b82 */ /* 0x000e660000000a00 */
[----:B------:R-:W-:Y:S01]  /*1440*/  IMAD.X R7, RZ, RZ, R14, P0 ;  /* 0x000000ffff077224 */ /* 0x000fe200000e060e */
[--C-:B------:R-:W-:Y:S02]  /*1450*/  IADD3 R20, P1, P0, R8, R10, R22.reuse ;  /* 0x0000000a08147210 */ /* 0x100fe4000783e016 */
[----:B------:R-:W-:Y:S01]  /*1460*/  SHF.R.S32.HI R22, RZ, 0x1f, R22 ;  /* 0x0000001fff167819 */ /* 0x000fe20000011416 */
[----:B------:R-:W-:-:S03]  /*1470*/  IMAD.WIDE.U32 R6, R15, UR8, R6 ;  /* 0x000000080f067c25 */ /* 0x000fc6000f8e0006 */
[----:B------:R-:W-:Y:S01]  /*1480*/  IADD3.X R22, PT, PT, R5, R11, R22, P1, P0 ;  /* 0x0000000b05167210 */ /* 0x000fe20000fe0416 */
[----:B------:R-:W-:Y:S01]  /*1490*/  IMAD.IADD R7, R7, 0x1, R3 ;  /* 0x0000000107077824 */ /* 0x000fe200078e0203 */
[----:B------:R-:W-:Y:S01]  /*14a0*/  MOV R5, RZ ;  /* 0x000000ff00057202 */ /* 0x000fe20000000f00 */
[----:B---3--:R-:W-:Y:S01]  /*14b0*/  IMAD.WIDE.U32 R10, R18, UR25, RZ ;  /* 0x00000019120a7c25 */ /* 0x008fe2000f8e00ff */
[----:B------:R-:W-:-:S03]  /*14c0*/  SHF.R.U32.HI R3, RZ, 0x5, R36 ;  /* 0x00000005ff037819 */ /* 0x000fc60000011624 */
[----:B------:R-:W-:-:S04]  /*14d0*/  IMAD.WIDE.U32 R6, R35, UR10, R6 ;  /* 0x0000000a23067c25 */ /* 0x000fc8000f8e0006 */
[----:B------:R-:W-:Y:S02]  /*14e0*/  IMAD R3, R3, R33, R37 ;  /* 0x0000002103037224 */ /* 0x000fe400078e0225 */
[----:B------:R-:W-:Y:S01]  /*14f0*/  IMAD R7, R35, UR11, R7 ;  /* 0x0000000b23077c24 */ /* 0x000fe2000f8e0207 */
[----:B------:R-:W3:Y:S01]  /*1500*/  LDCU.64 UR10, c[0x0][0x570] ;  /* 0x0000ae00ff0a77ac */ /* 0x000ee20008000a00 */
[-C--:B-1----:R-:W-:Y:S02]  /*1510*/  IMAD R14, R24, R12.reuse, RZ ;  /* 0x0000000c180e7224 */ /* 0x082fe400078e02ff */
[----:B------:R-:W-:-:S04]  /*1520*/  IMAD.WIDE.U32 R8, R15, R12, R4 ;  /* 0x0000000c0f087225 */ /* 0x000fc800078e0004 */
[----:B------:R-:W-:Y:S01]  /*1530*/  IMAD R14, R15, R13, R14 ;  /* 0x0000000d0f0e7224 */ /* 0x000fe200078e020e */
[----:B------:R-:W-:Y:S01]  /*1540*/  SEL R15, R10, RZ, P4 ;  /* 0x000000ff0a0f7207 */ /* 0x000fe20002000000 */
[----:B------:R-:W-:Y:S01]  /*1550*/  IMAD R10, R19, UR25, R11 ;  /* 0x00000019130a7c24 */ /* 0x000fe2000f8e020b */
[----:B------:R-:W-:Y:S02]  /*1560*/  SHF.R.U32.HI R19, RZ, 0x2, R36 ;  /* 0x00000002ff137819 */ /* 0x000fe40000011624 */
[----:B------:R-:W-:Y:S02]  /*1570*/  IADD3 R8, P3, PT, R27, R8, RZ ;  /* 0x000000081b087210 */ /* 0x000fe40007f7e0ff */
[----:B------:R-:W-:Y:S01]  /*1580*/  IADD3 R15, P1, P0, R3, R20, R15 ;  /* 0x00000014030f7210 */ /* 0x000fe2000783e00f */
[----:B------:R-:W-:Y:S01]  /*1590*/  IMAD.WIDE.U32 R6, R19, UR8, R6 ;  /* 0x0000000813067c25 */ /* 0x000fe2000f8e0006 */
[----:B------:R-:W-:Y:S02]  /*15a0*/  SHF.R.S32.HI R11, RZ, 0x1f, R3 ;  /* 0x0000001fff0b7819 */ /* 0x000fe40000011403 */
[----:B------:R-:W-:Y:S01]  /*15b0*/  IADD3.X R9, PT, PT, R29, R9, R14, P3, !PT ;  /* 0x000000091d097210 */ /* 0x000fe20001ffe40e */
[----:B------:R-:W-:Y:S01]  /*15c0*/  IMAD R14, R19, UR9, R7 ;  /* 0x00000009130e7c24 */ /* 0x000fe2000f8e0207 */
[----:B------:R-:W-:Y:S01]  /*15d0*/  SEL R3, R10, RZ, P4 ;  /* 0x000000ff0a037207 */ /* 0x000fe20002000000 */
[----:B------:R-:W-:-:S02]  /*15e0*/  IMAD.SHL.U32 R10, R33, 0x80, RZ ;  /* 0x00000080210a7824 */ /* 0x000fc400078e00ff */
[----:B-----5:R-:W-:Y:S01]  /*15f0*/  IMAD.WIDE.U32 R8, R35, UR14, R8 ;  /* 0x0000000e23087c25 */ /* 0x020fe2000f8e0008 */
[----:B------:R-:W-:Y:S01]  /*1600*/  IADD3.X R11, PT, PT, R11, R22, R3, P1, P0 ;  /* 0x000000160b0b7210 */ /* 0x000fe20000fe0403 */
[----:B------:R-:W-:Y:S01]  /*1610*/  USHF.L.U64.HI UR14, UR8, 0x6, UR9 ;  /* 0x00000006080e7899 */ /* 0x000fe20008010209 */
[----:B------:R-:W-:Y:S01]  /*1620*/  LEA R232, P1, R6, UR20, 0x1 ;  /* 0x0000001406e87c11 */ /* 0x000fe2000f8208ff */
[----:B------:R-:W-:Y:S01]  /*1630*/  IMAD R9, R35, UR15, R9 ;  /* 0x0000000f23097c24 */ /* 0x000fe2000f8e0209 */
[----:B------:R-:W-:Y:S01]  /*1640*/  IADD3 R3, P0, PT, R10, R15, RZ ;  /* 0x0000000f0a037210 */ /* 0x000fe20007f1e0ff */
[----:B------:R-:W-:Y:S01]  /*1650*/  USHF.L.U32 UR15, UR8, 0x6, URZ ;  /* 0x00000006080f7899 */ /* 0x000fe200080006ff */
[----:B------:R-:W-:Y:S01]  /*1660*/  LEA.HI.X R230, R6, UR21, R14, 0x1, P1 ;  /* 0x0000001506e67c11 */ /* 0x000fe200088f0c0e */
[----:B------:R-:W-:Y:S01]  /*1670*/  IMAD.WIDE.U32 R8, R19, R12, R8 ;  /* 0x0000000c13087225 */ /* 0x000fe200078e0008 */
[----:B------:R-:W-:Y:S02]  /*1680*/  ISETP.GT.AND P1, PT, R25, RZ, PT ;  /* 0x000000ff1900720c */ /* 0x000fe40003f24270 */
[----:B------:R-:W-:Y:S01]  /*1690*/  LEA.HI.X.SX32 R11, R10, R11, 0x1, P0 ;  /* 0x0000000b0a0b7211 */ /* 0x000fe200000f0eff */
[----:B------:R-:W-:Y:S01]  /*16a0*/  IMAD R10, R17, 0x80, R21 ;  /* 0x00000080110a7824 */ /* 0x000fe200078e0215 */
[----:B---3--:R-:W-:Y:S01]  /*16b0*/  LEA R212, P0, R3, UR10, 0x2 ;  /* 0x0000000a03d47c11 */ /* 0x008fe2000f8010ff */
[C---:B------:R-:W-:Y:S01]  /*16c0*/  IMAD R7, R19.reuse, R13, R9 ;  /* 0x0000000d13077224 */ /* 0x040fe200078e0209 */
[----:B------:R-:W-:Y:S01]  /*16d0*/  LEA R231, P3, R8, UR22, 0x1 ;  /* 0x0000001608e77c11 */ /* 0x000fe2000f8608ff */
[----:B------:R-:W-:Y:S01]  /*16e0*/  VIADD R20, R19, 0x40 ;  /* 0x0000004013147836 */ /* 0x000fe20000000000 */
[----:B------:R-:W-:Y:S01]  /*16f0*/  LEA.HI.X R213, R3, UR11, R11, 0x2, P0 ;  /* 0x0000000b03d57c11 */ /* 0x000fe200080f140b */
[----:B------:R-:W-:Y:S01]  /*1700*/  IMAD.WIDE R10, R10, 0x4, R38 ;  /* 0x000000040a0a7825 */ /* 0x000fe200078e0226 */
[----:B------:R-:W-:-:S02]  /*1710*/  LEA R3, R17, R23, 0x7 ;  /* 0x0000001711037211 */ /* 0x000fc400078e38ff */
[----:B------:R-:W-:Y:S01]  /*1720*/  IADD3 R15, P0, PT, R19, 0x40, RZ ;  /* 0x00000040130f7810 */ /* 0x000fe20007f1e0ff */
[----:B------:R-:W-:Y:S01]  /*1730*/  IMAD.MOV.U32 R245, RZ, RZ, R10 ;  /* 0x000000fffff57224 */ /* 0x000fe200078e000a */
[----:B------:R-:W-:Y:S01]  /*1740*/  LEA.HI.X R229, R8, UR23, R7, 0x1, P3 ;  /* 0x0000001708e57c11 */ /* 0x000fe200098f0c07 */
[----:B------:R-:W-:Y:S01]  /*1750*/  IMAD.MOV.U32 R244, RZ, RZ, R11 ;  /* 0x000000fffff47224 */ /* 0x000fe200078e000b */
[C---:B------:R-:W-:Y:S01]  /*1760*/  SHF.L.U64.HI R14, R12.reuse, 0x6, R13 ;  /* 0x000000060c0e7819 */ /* 0x040fe2000001020d */
[----:B--2---:R-:W-:Y:S01]  /*1770*/  IMAD.WIDE R224, R3, 0x4, R224 ;  /* 0x0000000403e07825 */ /* 0x004fe200078e02e0 */
        /* <DEDUP_REMOVED lines=15> */
.L_x_46:
[----:B------:R-:W1:Y:S01]  /*1870*/  LDCU.64 UR14, c[0x0][0x5c0] ;  /* 0x0000b800ff0e77ac */ /* 0x000e620008000a00 */
[----:B------:R-:W-:-:S05]  /*1880*/  IADD3 R6, PT, PT, R249, R250, RZ ;  /* 0x000000faf9067210 */ /* 0x000fca0007ffe0ff */
[C---:B-1----:R-:W-:Y:S02]  /*1890*/  IMAD R3, R6.reuse, UR15, RZ ;  /* 0x0000000f06037c24 */ /* 0x042fe4000f8e02ff */
[----:B------:R-:W-:-:S05]  /*18a0*/  IMAD.WIDE.U32 R6, R6, UR14, RZ ;  /* 0x0000000e06067c25 */ /* 0x000fca000f8e00ff */
[----:B------:R-:W-:Y:S02]  /*18b0*/  IADD3 R9, PT, PT, R7, R3, RZ ;  /* 0x0000000307097210 */ /* 0x000fe40007ffe0ff */
[----:B------:R-:W-:Y:S02]  /*18c0*/  MOV R8, R6 ;  /* 0x0000000600087202 */ /* 0x000fe40000000f00 */
.L_x_47:
        /* <DEDUP_REMOVED lines=12> */
.L_x_48:
[----:B------:R-:W1:Y:S01]  /*1990*/  LDCU.64 UR10, c[0x0][0x5c8] ;  /* 0x0000b900ff0a77ac */ /* 0x000e620008000a00 */
[----:B------:R-:W-:-:S05]  /*19a0*/  IADD3 R6, PT, PT, R249, R250, RZ ;  /* 0x000000faf9067210 */ /* 0x000fca0007ffe0ff */
[C---:B-1----:R-:W-:Y:S02]  /*19b0*/  IMAD R3, R6.reuse, UR11, RZ ;  /* 0x0000000b06037c24 */ /* 0x042fe4000f8e02ff */
[----:B------:R-:W-:-:S05]  /*19c0*/  IMAD.WIDE.U32 R6, R6, UR10, RZ ;  /* 0x0000000a06067c25 */ /* 0x000fca000f8e00ff */
[----:B------:R-:W-:Y:S02]  /*19d0*/  IADD3 R16, PT, PT, R7, R3, RZ ;  /* 0x0000000307107210 */ /* 0x000fe40007ffe0ff */
[----:B------:R-:W-:-:S07]  /*19e0*/  MOV R14, R6 ;  /* 0x00000006000e7202 */ /* 0x000fce0000000f00 */
.L_x_49:
[----:B------:R-:W1:Y:S01]  /*19f0*/  LDCU UR8, c[0x0][0x440] ;  /* 0x00008800ff0877ac */ /* 0x000e620008000800 */
[----:B------:R-:W-:Y:S01]  /*1a00*/  IMAD.U32 R6, RZ, RZ, UR14 ;  /* 0x0000000eff067e24 */ /* 0x000fe2000f8e00ff */
[----:B------:R-:W-:Y:S01]  /*1a10*/  BSSY.RECONVERGENT B0, `(.L_x_50) ;  /* 0x000001f000007945 */ /* 0x000fe20003800200 */
[----:B------:R-:W-:Y:S02]  /*1a20*/  UIADD3 UR34, UPT, UPT, -UR31, UR34, URZ ;  /* 0x000000221f227290 */ /* 0x000fe4000fffe1ff */
[----:B------:R-:W-:Y:S01]  /*1a30*/  IMAD.WIDE.U32 R6, R6, UR31, R4 ;  /* 0x0000001f06067c25 */ /* 0x000fe2000f8e0004 */
[----:B------:R-:W-:-:S04]  /*1a40*/  UIMAD UR16, UR4, UR14, URZ ;  /* 0x0000000e041072a4 */ /* 0x000fc8000f8e02ff */
[----:B------:R-:W-:Y:S01]  /*1a50*/  UIMAD UR16, UR31, UR15, UR16 ;  /* 0x0000000f1f1072a4 */ /* 0x000fe2000f8e0210 */
[----:B------:R-:W-:-:S05]  /*1a60*/  IADD3 R8, P2, PT, R8, R6, RZ ;  /* 0x0000000608087210 */ /* 0x000fca0007f5e0ff */
[----:B------:R-:W-:Y:S02]  /*1a70*/  IADD3.X R9, PT, PT, R9, UR16, R7, P2, !PT ;  /* 0x0000001009097c10 */ /* 0x000fe400097fe407 */
[----:B-1----:R-:W-:Y:S01]  /*1a80*/  ISETP.GE.AND P0, PT, R4, UR8, PT ;  /* 0x0000000804007c0c */ /* 0x002fe2000bf06270 */
[----:B------:R-:W1:Y:S03]  /*1a90*/  LDCU.64 UR8, c[0x0][0x5d8] ;  /* 0x0000bb00ff0877ac */ /* 0x000e660008000a00 */
[----:B------:R-:W-:Y:S02]  /*1aa0*/  ISETP.GE.OR P1, PT, R19, UR34, P0 ;  /* 0x0000002213007c0c */ /* 0x000fe40008726670 */
[----:B------:R-:W-:-:S11]  /*1ab0*/  ISETP.GE.OR P0, PT, R20, UR34, P0 ;  /* 0x0000002214007c0c */ /* 0x000fd60008706670 */
[----:B------:R-:W2:Y:S01]  /*1ac0*/  @!P1 LDC.64 R12, c[0x0][0x560] ;  /* 0x00015800ff0c9b82 */ /* 0x000ea20000000a00 */
[----:B-1----:R-:W-:-:S04]  /*1ad0*/  IMAD.WIDE.U32 R8, R35, UR8, R8 ;  /* 0x0000000823087c25 */ /* 0x002fc8000f8e0008 */
[----:B------:R-:W-:Y:S01]  /*1ae0*/  IMAD R7, R35, UR9, R9 ;  /* 0x0000000923077c24 */ /* 0x000fe2000f8e0209 */
[----:B------:R-:W-:-:S05]  /*1af0*/  @!P1 MOV R6, R8 ;  /* 0x0000000800069202 */ /* 0x000fca0000000f00 */
[----:B------:R-:W-:-:S04]  /*1b00*/  @!P1 IMAD.WIDE.U32 R10, R19, UR14, R6 ;  /* 0x0000000e130a9c25 */ /* 0x000fc8000f8e0006 */
[----:B------:R-:W-:Y:S01]  /*1b10*/  @!P1 IMAD R3, R19, UR15, R11 ;  /* 0x0000000f13039c24 */ /* 0x000fe2000f8e020b */
[----:B--2---:R-:W-:-:S04]  /*1b20*/  @!P1 LEA R12, P2, R10, R12, 0x1 ;  /* 0x0000000c0a0c9211 */ /* 0x004fc800078408ff */
[----:B------:R-:W-:Y:S01]  /*1b30*/  @!P1 LEA.HI.X R13, R10, R13, R3, 0x1, P2 ;  /* 0x0000000d0a0d9211 */ /* 0x000fe200010f0c03 */
[----:B------:R-:W-:-:S04]  /*1b40*/  IMAD.U32 R10, RZ, RZ, UR10 ;  /* 0x0000000aff0a7e24 */ /* 0x000fc8000f8e00ff */
        /* <DEDUP_REMOVED lines=11> */
.L_x_51:
[----:B------:R-:W-:Y:S05]  /*1c00*/  BSYNC.RECONVERGENT B0 ;  /* 0x0000000000007941 */ /* 0x000fea0003800200 */
.L_x_50:
[----:B------:R-:W3:Y:S01]  /*1c10*/  LDCU.64 UR8, c[0x0][0x5e0] ;  /* 0x0000bc00ff0877ac */ /* 0x000ee20008000a00 */
[----:B------:R-:W-:Y:S02]  /*1c20*/  IMAD.WIDE.U32 R4, R10, UR31, R4 ;  /* 0x0000001f0a047c25 */ /* 0x000fe4000f8e0004 */
[----:B------:R-:W4:Y:S01]  /*1c30*/  @!P1 LDC.64 R10, c[0x0][0x568] ;  /* 0x00015a00ff0a9b82 */ /* 0x000f220000000a00 */
[----:B------:R-:W-:Y:S01]  /*1c40*/  UIMAD UR4, UR4, UR10, URZ ;  /* 0x0000000a040472a4 */ /* 0x000fe2000f8e02ff */
[----:B------:R-:W-:-:S03]  /*1c50*/  IADD3 R6, P2, PT, R14, R4, RZ ;  /* 0x000000040e067210 */ /* 0x000fc60007f5e0ff */
[----:B------:R-:W-:-:S06]  /*1c60*/  UIMAD UR4, UR31, UR11, UR4 ;  /* 0x0000000b1f0472a4 */ /* 0x000fcc000f8e0204 */
[----:B------:R-:W-:-:S03]  /*1c70*/  IADD3.X R7, PT, PT, R16, UR4, R5, P2, !PT ;  /* 0x0000000410077c10 */ /* 0x000fc600097fe405 */
[----:B---3--:R-:W-:-:S04]  /*1c80*/  IMAD.WIDE.U32 R6, R35, UR8, R6 ;  /* 0x0000000823067c25 */ /* 0x008fc8000f8e0006 */
[----:B------:R-:W-:Y:S01]  /*1c90*/  IMAD R5, R35, UR9, R7 ;  /* 0x0000000923057c24 */ /* 0x000fe2000f8e0207 */
[----:B------:R-:W-:-:S05]  /*1ca0*/  @!P1 MOV R4, R6 ;  /* 0x0000000600049202 */ /* 0x000fca0000000f00 */
[----:B--2---:R-:W-:-:S04]  /*1cb0*/  @!P1 IMAD.WIDE.U32 R8, R19, UR10, R4 ;  /* 0x0000000a13089c25 */ /* 0x004fc8000f8e0004 */
[----:B------:R-:W-:Y:S01]  /*1cc0*/  @!P1 IMAD R3, R19, UR11, R9 ;  /* 0x0000000b13039c24 */ /* 0x000fe2000f8e0209 */
[----:B----4-:R-:W-:-:S04]  /*1cd0*/  @!P1 LEA R10, P2, R8, R10, 0x1 ;  /* 0x0000000a080a9211 */ /* 0x010fc800078408ff */
        /* <DEDUP_REMOVED lines=11> */
[----:B------:R4:W-:Y:S01]  /*1d90*/  STG.E.128 desc[UR28][R6.64], RZ ;  /* 0x000000ff06007986 */ /* 0x0009e2000c101d1c */
[----:B------:R-:W-:Y:S05]  /*1da0*/  BRA `(.L_x_52) ;  /* 0x0000005800607947 */ /* 0x000fea0003800000 */
.L_x_45:
[----:B------:R-:W1:Y:S01]  /*1db0*/  LDCU.64 UR8, c[0x0][0x3d8] ;  /* 0x00007b00ff0877ac */ /* 0x000e620008000a00 */
[----:B------:R-:W-:Y:S01]  /*1dc0*/  IMAD.U32 R6, RZ, RZ, UR16 ;  /* 0x00000010ff067e24 */ /* 0x000fe2000f8e00ff */
[----:B------:R-:W-:Y:S01]  /*1dd0*/  LOP3.LUT R8, R214, 0x80000001, RZ, 0xc0, !PT ;  /* 0x80000001d6087812 */ /* 0x000fe200078ec0ff */
[----:B------:R-:W-:Y:S01]  /*1de0*/  BSSY.RECONVERGENT B0, `(.L_x_53) ;  /* 0x0000022000007945 */ /* 0x000fe20003800200 */
[----:B------:R-:W-:Y:S01]  /*1df0*/  UIADD3 UR10, UPT, UPT, -UR31, UR34, URZ ;  /* 0x000000221f0a7290 */ /* 0x000fe2000fffe1ff */
[----:B------:R-:W-:Y:S01]  /*1e00*/  IMAD.WIDE.U32 R6, R6, UR31, R4 ;  /* 0x0000001f06067c25 */ /* 0x000fe2000f8e0004 */
[----:B------:R-:W-:-:S04]  /*1e10*/  UIMAD UR11, UR4, UR16, URZ ;  /* 0x00000010040b72a4 */ /* 0x000fc8000f8e02ff */
[----:B------:R-:W-:Y:S01]  /*1e20*/  UIMAD UR11, UR31, UR17, UR11 ;  /* 0x000000111f0b72a4 */ /* 0x000fe2000f8e020b */
[----:B------:R-:W-:Y:S01]  /*1e30*/  @P4 BAR.SYNC.DEFER_BLOCKING 0x0 ;  /* 0x0000000000004b1d */ /* 0x000fe20000010000 */
[----:B------:R-:W-:Y:S02]  /*1e40*/  ISETP.GE.AND P6, PT, R19, UR10, PT ;  /* 0x0000000a13007c0c */ /* 0x000fe4000bfc6270 */
[----:B------:R-:W-:-:S04]  /*1e50*/  IADD3 R6, P0, PT, R26, R6, RZ ;  /* 0x000000061a067210 */ /* 0x000fc80007f1e0ff */
[----:B------:R-:W-:Y:S01]  /*1e60*/  IADD3.X R7, PT, PT, R28, UR11, R7, P0, !PT ;  /* 0x0000000b1c077c10 */ /* 0x000fe200087fe407 */
[----:B-1----:R-:W-:Y:S01]  /*1e70*/  IMAD R3, R30, UR8, RZ ;  /* 0x000000081e037c24 */ /* 0x002fe2000f8e02ff */
[----:B------:R-:W-:-:S03]  /*1e80*/  ISETP.NE.AND P0, PT, R8, 0x1, PT ;  /* 0x000000010800780c */ /* 0x000fc60003f05270 */
[C---:B------:R-:W-:Y:S01]  /*1e90*/  IMAD R3, R16.reuse, UR9, R3 ;  /* 0x0000000910037c24 */ /* 0x040fe2000f8e0203 */
[----:B------:R-:W-:Y:S01]  /*1ea0*/  SEL R12, RZ, 0x2000, P0 ;  /* 0x00002000ff0c7807 */ /* 0x000fe20000000000 */
[----:B------:R-:W-:-:S04]  /*1eb0*/  IMAD.WIDE.U32 R6, R16, UR8, R6 ;  /* 0x0000000810067c25 */ /* 0x000fc8000f8e0006 */
[----:B------:R-:W-:Y:S01]  /*1ec0*/  IMAD.IADD R3, R7, 0x1, R3 ;  /* 0x0000000107037824 */ /* 0x000fe200078e0203 */
[----:B------:R-:W-:Y:S06]  /*1ed0*/  @P6 BRA `(.L_x_54) ;  /* 0x0000000000446947 */ /* 0x000fec0003800000 */
[----:B------:R-:W1:Y:S02]  /*1ee0*/  LDCU UR8, c[0x0][0x440] ;  /* 0x00008800ff0877ac */ /* 0x000e640008000800 */
[----:B-1----:R-:W-:-:S13]  /*1ef0*/  ISETP.GE.AND P0, PT, R4, UR8, PT ;  /* 0x0000000804007c0c */ /* 0x002fda000bf06270 */
[----:B------:R-:W-:Y:S05]  /*1f00*/  @P0 BRA `(.L_x_55) ;  /* 0x0000000000300947 */ /* 0x000fea0003800000 */
[----:B------:R-:W1:Y:S01]  /*1f10*/  LDCU.64 UR8, c[0x0][0x390] ;  /* 0x00007200ff0877ac */ /* 0x000e620008000a00 */
[----:B------:R-:W-:Y:S02]  /*1f20*/  MOV R8, R6 ;  /* 0x0000000600087202 */ /* 0x000fe40000000f00 */
[----:B------:R-:W-:-:S03]  /*1f30*/  MOV R9, R3 ;  /* 0x0000000300097202 */ /* 0x000fc60000000f00 */
[----:B------:R-:W-:-:S04]  /*1f40*/  IMAD.WIDE.U32 R8, R19, UR16, R8 ;  /* 0x0000001013087c25 */ /* 0x000fc8000f8e0008 */
[----:B------:R-:W-:Y:S01]  /*1f50*/  IMAD R9, R19, UR17, R9 ;  /* 0x0000001113097c24 */ /* 0x000fe2000f8e0209 */
[----:B-1----:R-:W-:-:S04]  /*1f60*/  LEA R10, P0, R8, UR8, 0x1 ;  /* 0x00000008080a7c11 */ /* 0x002fc8000f8008ff */
[----:B------:R-:W-:-:S05]  /*1f70*/  LEA.HI.X R11, R8, UR9, R9, 0x1, P0 ;  /* 0x00000009080b7c11 */ /* 0x000fca00080f0c09 */
[----:B------:R-:W-:Y:S01]  /*1f80*/  @!PT LDS RZ, [RZ] ;  /* 0x00000000fffff984 */ /* 0x000fe20000000800 */
[----:B------:R-:W-:Y:S01]  /*1f90*/  @!PT LDS RZ, [RZ] ;  /* 0x00000000fffff984 */ /* 0x000fe20000000800 */
[----:B------:R-:W-:Y:S01]  /*1fa0*/  @!PT LDS RZ, [RZ] ;  /* 0x00000000fffff984 */ /* 0x000fe20000000800 */
[----:B------:R1:W-:Y:S01]  /*1fb0*/  LDGSTS.E.BYPASS.LTC128B.128 [R226+0x8000], desc[UR28][R10.64] ;  /* 0x080000000ae27fae */ /* 0x0003e2000b981a1c */
[----:B------:R-:W-:Y:S05]  /*1fc0*/  BRA `(.L_x_56) ;  /* 0x00000000000c7947 */ /* 0x000fea0003800000 */
.L_x_55:
[----:B------:R2:W-:Y:S01]  /*1fd0*/  STS.128 [R226+0x8000], RZ ;  /* 0x008000ffe2007388 */ /* 0x0005e20000000c00 */
[----:B------:R-:W-:Y:S05]  /*1fe0*/  BRA `(.L_x_56) ;  /* 0x0000000000047947 */ /* 0x000fea0003800000 */
.L_x_54:
[----:B------:R3:W-:Y:S02]  /*1ff0*/  STS.128 [R226+0x8000], RZ ;  /* 0x008000ffe2007388 */ /* 0x0007e40000000c00 */
.L_x_56:
[----:B------:R-:W-:Y:S05]  /*2000*/  BSYNC.RECONVERGENT B0 ;  /* 0x0000000000007941 */ /* 0x000fea0003800200 */
.L_x_53:
[----:B------:R-:W-:Y:S01]  /*2010*/  ISETP.GE.AND P5, PT, R20, UR10, PT ;  /* 0x0000000a14007c0c */ /* 0x000fe2000bfa6270 */
[----:B------:R-:W-:-:S12]  /*2020*/  BSSY.RECONVERGENT B0, `(.L_x_57) ;  /* 0x0000014000007945 */ /* 0x000fd80003800200 */
[----:B------:R4:W-:Y:S01]  /*2030*/  @P5 STS.128 [R226+0x9000], RZ ;  /* 0x009000ffe2005388 */ /* 0x0009e20000000c00 */
[----:B------:R-:W-:Y:S05]  /*2040*/  @P5 BRA `(.L_x_58) ;  /* 0x0000000000445947 */ /* 0x000fea0003800000 */
[----:B------:R-:W5:Y:S02]  /*2050*/  LDCU UR8, c[0x0][0x440] ;  /* 0x00008800ff0877ac */ /* 0x000f640008000800 */
[----:B-----5:R-:W-:-:S13]  /*2060*/  ISETP.GE.AND P0, PT, R4, UR8, PT ;  /* 0x0000000804007c0c */ /* 0x020fda000bf06270 */
[----:B------:R1:W-:Y:S01]  /*2070*/  @P0 STS.128 [R226+0x9000], RZ ;  /* 0x009000ffe2000388 */ /* 0x0003e20000000c00 */
[----:B------:R-:W-:Y:S05]  /*2080*/  @P0 BRA `(.L_x_58) ;  /* 0x0000000000340947 */ /* 0x000fea0003800000 */
[----:B------:R-:W5:Y:S01]  /*2090*/  LDCU.64 UR8, c[0x0][0x390] ;  /* 0x00007200ff0877ac */ /* 0x000f620008000a00 */
[----:B------:R-:W-:Y:S01]  /*20a0*/  MOV R8, R6 ;  /* 0x0000000600087202 */ /* 0x000fe20000000f00 */
[----:B------:R-:W-:Y:S01]  /*20b0*/  IMAD R7, R18, UR16, RZ ;  /* 0x0000001012077c24 */ /* 0x000fe2000f8e02ff */
[----:B------:R-:W-:-:S03]  /*20c0*/  MOV R9, R3 ;  /* 0x0000000300097202 */ /* 0x000fc60000000f00 */
[C---:B------:R-:W-:Y:S02]  /*20d0*/  IMAD R3, R15.reuse, UR17, R7 ;  /* 0x000000110f037c24 */ /* 0x040fe4000f8e0207 */
[----:B------:R-:W-:-:S05]  /*20e0*/  IMAD.WIDE.U32 R8, R15, UR16, R8 ;  /* 0x000000100f087c25 */ /* 0x000fca000f8e0008 */
[----:B------:R-:W-:Y:S02]  /*20f0*/  IADD3 R3, PT, PT, R9, R3, RZ ;  /* 0x0000000309037210 */ /* 0x000fe40007ffe0ff */
[----:B-----5:R-:W-:-:S04]  /*2100*/  LEA R6, P0, R8, UR8, 0x1 ;  /* 0x0000000808067c11 */ /* 0x020fc8000f8008ff */
[----:B------:R-:W-:-:S05]  /*2110*/  LEA.HI.X R7, R8, UR9, R3, 0x1, P0 ;  /* 0x0000000908077c11 */ /* 0x000fca00080f0c03 */
[----:B------:R-:W-:Y:S01]  /*2120*/  @!PT LDS RZ, [RZ] ;  /* 0x00000000fffff984 */ /* 0x000fe20000000800 */
[----:B------:R-:W-:Y:S01]  /*2130*/  @!PT LDS RZ, [RZ] ;  /* 0x00000000fffff984 */ /* 0x000fe20000000800 */
[----:B------:R-:W-:Y:S01]  /*2140*/  @!PT LDS RZ, [RZ] ;  /* 0x00000000fffff984 */ /* 0x000fe20000000800 */
[----:B------:R1:W-:Y:S04]  /*2150*/  LDGSTS.E.BYPASS.LTC128B.128 [R226+0x9000], desc[UR28][R6.64] ;  /* 0x0900000006e27fae */ /* 0x0003e8000b981a1c */
.L_x_58:
[----:B------:R-:W-:Y:S05]  /*2160*/  BSYNC.RECONVERGENT B0 ;  /* 0x0000000000007941 */ /* 0x000fea0003800200 */
.L_x_57:
[----:B------:R-:W-:Y:S01]  /*2170*/  IMAD R3, R17, -0x80, R25 ;  /* 0xffffff8011037824 */ /* 0x000fe200078e0219 */
[----:B------:R-:W0:Y:S01]  /*2180*/  LDGDEPBAR ;  /* 0x00000000000079af */ /* 0x000e220000000000 */
[----:B------:R-:W-:Y:S03]  /*2190*/  BSSY.RECONVERGENT B0, `(.L_x_59) ;  /* 0x0000010000007945 */ /* 0x000fe60003800200 */
[----:B------:R-:W-:-:S13]  /*21a0*/  ISETP.GE.AND P1, PT, R19, R3, PT ;  /* 0x000000031300720c */ /* 0x000fda0003f26270 */
[----:B------:R-:W-:Y:S05]  /*21b0*/  @P1 BRA `(.L_x_60) ;  /* 0x0000000000301947 */ /* 0x000fea0003800000 */
[----:B------:R-:W5:Y:S02]  /*21c0*/  LDCU UR8, c[0x0][0x440] ;  /* 0x00008800ff0877ac */ /* 0x000f640008000800 */
[----:B-----5:R-:W-:-:S13]  /*21d0*/  ISETP.GE.AND P0, PT, R4, UR8, PT ;  /* 0x0000000804007c0c */ /* 0x020fda000bf06270 */
[----:B------:R-:W-:Y:S05]  /*21e0*/  @P0 BRA `(.L_x_61) ;  /* 0x00000000001c0947 */ /* 0x000fea0003800000 */
[----:B-1----:R-:W-:Y:S02]  /*21f0*/  MOV R6, R232 ;  /* 0x000000e800067202 */ /* 0x002fe40000000f00 */
[----:B------:R-:W-:-:S05]  /*2200*/  MOV R7, R230 ;  /* 0x000000e600077202 */ /* 0x000fca0000000f00 */
[----:B------:R-:W-:Y:S01]  /*2210*/  @!PT LDS RZ, [RZ] ;  /* 0x00000000fffff984 */ /* 0x000fe20000000800 */
[----:B------:R-:W-:Y:S01]  /*2220*/  @!PT LDS RZ, [RZ] ;  /* 0x00000000fffff984 */ /* 0x000fe20000000800 */
[----:B------:R-:W-:Y:S01]  /*2230*/  @!PT LDS RZ, [RZ] ;  /* 0x00000000fffff984 */ /* 0x000fe20000000800 */
[----:B------:R1:W-:Y:S01]  /*2240*/  LDGSTS.E.BYPASS.LTC128B.128 [R226+0x4000], desc[UR28][R6.64] ;  /* 0x0400000006e27fae */ /* 0x0003e2000b981a1c */
[----:B------:R-:W-:Y:S05]  /*2250*/  BRA `(.L_x_62) ;  /* 0x00000000000c7947 */ /* 0x000fea0003800000 */
.L_x_61:
[----:B------:R1:W-:Y:S01]  /*2260*/  STS.128 [R226+0x4000], RZ ;  /* 0x004000ffe2007388 */ /* 0x0003e20000000c00 */
[----:B------:R-:W-:Y:S05]  /*2270*/  BRA `(.L_x_62) ;  /* 0x0000000000047947 */ /* 0x000fea0003800000 */
.L_x_60:
[----:B------:R1:W-:Y:S02]  /*2280*/  STS.128 [R226+0x4000], RZ ;  /* 0x004000ffe2007388 */ /* 0x0003e40000000c00 */
.L_x_62:
[----:B------:R-:W-:Y:S05]  /*2290*/  BSYNC.RECONVERGENT B0 ;  /* 0x0000000000007941 */ /* 0x000fea0003800200 */
.L_x_59:
[----:B------:R-:W-:Y:S01]  /*22a0*/  ISETP.GE.AND P4, PT, R20, R3, PT ;  /* 0x000000031400720c */ /* 0x000fe20003f86270 */
[----:B------:R-:W-:-:S12]  /*22b0*/  BSSY.RECONVERGENT B0, `(.L_x_63) ;  /* 0x0000010000007945 */ /* 0x000fd80003800200 */
[----:B------:R1:W-:Y:S01]  /*22c0*/  @P4 STS.128 [R226+0x5000], RZ ;  /* 0x005000ffe2004388 */ /* 0x0003e20000000c00 */
[----:B------:R-:W-:Y:S05]  /*22d0*/  @P4 BRA `(.L_x_64) ;  /* 0x0000000000344947 */ /* 0x000fea0003800000 */
[----:B------:R-:W5:Y:S02]  /*22e0*/  LDCU UR8, c[0x0][0x440] ;  /* 0x00008800ff0877ac */ /* 0x000f640008000800 */
[----:B-----5:R-:W-:-:S13]  /*22f0*/  ISETP.GE.AND P0, PT, R4, UR8, PT ;  /* 0x0000000804007c0c */ /* 0x020fda000bf06270 */
[----:B------:R1:W-:Y:S01]  /*2300*/  @P0 STS.128 [R226+0x5000], RZ ;  /* 0x005000ffe2000388 */ /* 0x0003e20000000c00 */
[----:B------:R-:W-:Y:S05]  /*2310*/  @P0 BRA `(.L_x_64) ;  /* 0x0000000000240947 */ /* 0x000fea0003800000 */
[----:B-1----:R-:W-:Y:S01]  /*2320*/  IMAD.U32 R6, RZ, RZ, UR15 ;  /* 0x0000000fff067e24 */ /* 0x002fe2000f8e00ff */
[----:B------:R-:W-:Y:S01]  /*2330*/  MOV R8, UR15 ;  /* 0x0000000f00087c02 */ /* 0x000fe20008000f00 */
[----:B------:R-:W-:-:S03]  /*2340*/  IMAD.U32 R7, RZ, RZ, UR14 ;  /* 0x0000000eff077e24 */ /* 0x000fc6000f8e00ff */
[----:B------:R-:W-:-:S04]  /*2350*/  LEA R6, P0, R6, R232, 0x1 ;  /* 0x000000e806067211 */ /* 0x000fc800078008ff */
[----:B------:R-:W-:-:S05]  /*2360*/  LEA.HI.X R7, R8, R230, R7, 0x1, P0 ;  /* 0x000000e608077211 */ /* 0x000fca00000f0c07 */
[----:B------:R-:W-:Y:S01]  /*2370*/  @!PT LDS RZ, [RZ] ;  /* 0x00000000fffff984 */ /* 0x000fe20000000800 */
[----:B------:R-:W-:Y:S01]  /*2380*/  @!PT LDS RZ, [RZ] ;  /* 0x00000000fffff984 */ /* 0x000fe20000000800 */
[----:B------:R-:W-:Y:S01]  /*2390*/  @!PT LDS RZ, [RZ] ;  /* 0x00000000fffff984 */ /* 0x000fe20000000800 */
[----:B------:R1:W-:Y:S04]  /*23a0*/  LDGSTS.E.BYPASS.LTC128B.128 [R226+0x5000], desc[UR28][R6.64] ;  /* 0x0500000006e27fae */ /* 0x0003e8000b981a1c */
.L_x_64:
[----:B------:R-:W-:Y:S05]  /*23b0*/  BSYNC.RECONVERGENT B0 ;  /* 0x0000000000007941 */ /* 0x000fea0003800200 */
.L_x_63:
[----:B------:R-:W-:Y:S01]  /*23c0*/  BSSY.RECONVERGENT B0, `(.L_x_65) ;  /* 0x0000010000007945 */ /* 0x000fe20003800200 */
[----:B------:R-:W-:-:S03]  /*23d0*/  IADD3 R211, PT, PT, R226, R12, RZ ;  /* 0x0000000ce2d37210 */ /* 0x000fc60007ffe0ff */
        /* <DEDUP_REMOVED lines=9> */
[----:B------:R1:W-:Y:S01]  /*2470*/  LDGSTS.E.BYPASS.LTC128B.128 [R211], desc[UR28][R6.64] ;  /* 0x0000000006d37fae */ /* 0x0003e2000b981a1c */
[----:B------:R-:W-:Y:S05]  /*2480*/  BRA `(.L_x_68) ;  /* 0x00000000000c7947 */ /* 0x000fea0003800000 */
.L_x_67:
[----:B------:R1:W-:Y:S01]  /*2490*/  STS.128 [R211], RZ ;  /* 0x000000ffd3007388 */ /* 0x0003e20000000c00 */
[----:B------:R-:W-:Y:S05]  /*24a0*/  BRA `(.L_x_68) ;  /* 0x0000000000047947 */ /* 0x000fea0003800000 */
.L_x_66:
[----:B------:R1:W-:Y:S02]  /*24b0*/  STS.128 [R211], RZ ;  /* 0x000000ffd3007388 */ /* 0x0003e40000000c00 */
.L_x_68:
[----:B------:R-:W-:Y:S05]  /*24c0*/  BSYNC.RECONVERGENT B0 ;  /* 0x0000000000007941 */ /* 0x000fea0003800200 */
.L_x_65:
[C---:B------:R-:W-:Y:S01]  /*24d0*/  VIADD R8, R247.reuse, 0x8 ;  /* 0x00000008f7087836 */ /* 0x040fe20000000000 */
[C---:B-1----:R-:W-:Y:S01]  /*24e0*/  LOP3.LUT R7, R247.reuse, 0x40, RZ, 0xfc, !PT ;  /* 0x00000040f7077812 */ /* 0x042fe200078efcff */
[C---:B------:R-:W-:Y:S01]  /*24f0*/  VIADD R6, R247.reuse, 0x48 ;  /* 0x00000048f7067836 */ /* 0x040fe20000000000 */
[-C--:B------:R-:W-:Y:S01]  /*2500*/  ISETP.GE.AND P3, PT, R247, R3.reuse, PT ;  /* 0x00000003f700720c */ /* 0x080fe20003f66270 */
[----:B------:R-:W-:Y:S01]  /*2510*/  IMAD.MOV.U32 R242, RZ, RZ, 0x7f800000 ;  /* 0x7f800000fff27424 */ /* 0x000fe200078e00ff */
[-C--:B------:R-:W-:Y:S01]  /*2520*/  ISETP.GE.AND P2, PT, R8, R3.reuse, PT ;  /* 0x000000030800720c */ /* 0x080fe20003f46270 */
[----:B------:R-:W-:Y:S01]  /*2530*/  IMAD.MOV.U32 R240, RZ, RZ, 0x7f800000 ;  /* 0x7f800000fff07424 */ /* 0x000fe200078e00ff */
[-C--:B------:R-:W-:Y:S02]  /*2540*/  ISETP.GE.AND P1, PT, R7, R3.reuse, PT ;  /* 0x000000030700720c */ /* 0x080fe40003f26270 */
[----:B------:R-:W-:Y:S01]  /*2550*/  ISETP.GE.AND P0, PT, R6, R3, PT ;  /* 0x000000030600720c */ /* 0x000fe20003f06270 */
[----:B------:R-:W-:Y:S01]  /*2560*/  IMAD.WIDE.U32 R6, R247, 0x4, R224 ;  /* 0x00000004f7067825 */ /* 0x000fe200078e00e0 */
[----:B------:R-:W-:-:S02]  /*2570*/  MOV R241, 0x7f800000 ;  /* 0x7f80000000f17802 */ /* 0x000fc40000000f00 */
[----:B------:R-:W-:-:S03]  /*2580*/  MOV R239, 0x7f800000 ;  /* 0x7f80000000ef7802 */ /* 0x000fc60000000f00 */
[----:B------:R1:W5:Y:S04]  /*2590*/  @!P3 LDG.E R242, desc[UR28][R6.64] ;  /* 0x0000001c06f2b981 */ /* 0x000368000c1e1900 */
[----:B------:R1:W5:Y:S04]  /*25a0*/  @!P2 LDG.E R241, desc[UR28][R6.64+0x20] ;  /* 0x0000201c06f1a981 */ /* 0x000368000c1e1900 */
[----:B------:R1:W5:Y:S04]  /*25b0*/  @!P1 LDG.E R240, desc[UR28][R6.64+0x100] ;  /* 0x0001001c06f09981 */ /* 0x000368000c1e1900 */
[----:B------:R1:W5:Y:S01]  /*25c0*/  @!P0 LDG.E R239, desc[UR28][R6.64+0x120] ;  /* 0x0001201c06ef8981 */ /* 0x000362000c1e1900 */
[----:B------:R-:W-:Y:S03]  /*25d0*/  BSSY.RECONVERGENT B0, `(.L_x_69) ;  /* 0x000000d000007945 */ /* 0x000fe60003800200 */
[----:B------:R1:W-:Y:S01]  /*25e0*/  @P4 STS.128 [R211+0x1000], RZ ;  /* 0x001000ffd3004388 */ /* 0x0003e20000000c00 */
[----:B------:R-:W-:Y:S05]  /*25f0*/  @P4 BRA `(.L_x_70) ;  /* 0x0000000000284947 */ /* 0x000fea0003800000 */
[----:B------:R-:W2:Y:S02]  /*2600*/  LDCU UR8, c[0x0][0x440] ;  /* 0x00008800ff0877ac */ /* 0x000ea40008000800 */
[----:B--2---:R-:W-:-:S13]  /*2610*/  ISETP.GE.AND P0, PT, R4, UR8, PT ;  /* 0x0000000804007c0c */ /* 0x004fda000bf06270 */
[----:B------:R2:W-:Y:S01]  /*2620*/  @P0 STS.128 [R211+0x1000], RZ ;  /* 0x001000ffd3000388 */ /* 0x0005e20000000c00 */
[----:B------:R-:W-:Y:S05]  /*2630*/  @P0 BRA `(.L_x_70) ;  /* 0x0000000000180947 */ /* 0x000fea0003800000 */
[----:B-1----:R-:W-:-:S04]  /*2640*/  LEA R6, P0, R13, R231, 0x1 ;  /* 0x000000e70d067211 */ /* 0x002fc800078008ff */
[----:B------:R-:W-:-:S05]  /*2650*/  LEA.HI.X R7, R13, R229, R14, 0x1, P0 ;  /* 0x000000e50d077211 */ /* 0x000fca00000f0c0e */
[----:B------:R-:W-:Y:S01]  /*2660*/  @!PT LDS RZ, [RZ] ;  /* 0x00000000fffff984 */ /* 0x000fe20000000800 */
[----:B------:R-:W-:Y:S01]  /*2670*/  @!PT LDS RZ, [RZ] ;  /* 0x00000000fffff984 */ /* 0x000fe20000000800 */
[----:B------:R-:W-:Y:S01]  /*2680*/  @!PT LDS RZ, [RZ] ;  /* 0x00000000fffff984 */ /* 0x000fe20000000800 */
[----:B------:R1:W-:Y:S04]  /*2690*/  LDGSTS.E.BYPASS.LTC128B.128 [R211+0x1000], desc[UR28][R6.64] ;  /* 0x0100000006d37fae */ /* 0x0003e8000b981a1c */
.L_x_70:
[----:B------:R-:W-:Y:S05]  /*26a0*/  BSYNC.RECONVERGENT B0 ;  /* 0x0000000000007941 */ /* 0x000fea0003800200 */
.L_x_69:
[----:B------:R-:W3:Y:S01]  /*26b0*/  LDCU.64 UR8, c[0x0][0x3d0] ;  /* 0x00007a00ff0877ac */ /* 0x000ee20008000a00 */
[----:B-1----:R-:W-:Y:S01]  /*26c0*/  MOV R6, UR18 ;  /* 0x0000001200067c02 */ /* 0x002fe20008000f00 */
[----:B------:R-:W-:Y:S01]  /*26d0*/  BSSY.RECONVERGENT B0, `(.L_x_71) ;  /* 0x000001d000007945 */ /* 0x000fe20003800200 */
[----:B------:R-:W-:-:S03]  /*26e0*/  UIMAD UR4, UR4, UR18, URZ ;  /* 0x00000012040472a4 */ /* 0x000fc6000f8e02ff */
[----:B------:R-:W-:Y:S01]  /*26f0*/  IMAD.WIDE.U32 R6, R6, UR31, R4 ;  /* 0x0000001f06067c25 */ /* 0x000fe2000f8e0004 */
[----:B------:R-:W-:Y:S02]  /*2700*/  UIMAD UR4, UR31, UR19, UR4 ;  /* 0x000000131f0472a4 */ /* 0x000fe4000f8e0204 */
[----:B------:R-:W-:-:S04]  /*2710*/  IADD3 R6, P0, PT, R31, R6, RZ ;  /* 0x000000061f067210 */ /* 0x000fc80007f1e0ff */
[----:B------:R-:W-:Y:S01]  /*2720*/  IADD3.X R7, PT, PT, R32, UR4, R7, P0, !PT ;  /* 0x0000000420077c10 */ /* 0x000fe200087fe407 */
[----:B---3--:R-:W-:Y:S02]  /*2730*/  IMAD R3, R30, UR8, RZ ;  /* 0x000000081e037c24 */ /* 0x008fe4000f8e02ff */
[----:B------:R-:W-:-:S04]  /*2740*/  IMAD.WIDE.U32 R6, R16, UR8, R6 ;  /* 0x0000000810067c25 */ /* 0x000fc8000f8e0006 */
[----:B------:R-:W-:-:S05]  /*2750*/  IMAD R3, R16, UR9, R3 ;  /* 0x0000000910037c24 */ /* 0x000fca000f8e0203 */
[----:B------:R-:W-:Y:S01]  /*2760*/  IADD3 R3, PT, PT, R7, R3, RZ ;  /* 0x0000000307037210 */ /* 0x000fe20007ffe0ff */
        /* <DEDUP_REMOVED lines=16> */
.L_x_73:
[----:B------:R1:W-:Y:S01]  /*2870*/  STS.128 [R226+0x6000], RZ ;  /* 0x006000ffe2007388 */ /* 0x0003e20000000c00 */
[----:B------:R-:W-:Y:S05]  /*2880*/  BRA `(.L_x_74) ;  /* 0x0000000000047947 */ /* 0x000fea0003800000 */
.L_x_72:
[----:B------:R1:W-:Y:S02]  /*2890*/  STS.128 [R226+0x6000], RZ ;  /* 0x006000ffe2007388 */ /* 0x0003e40000000c00 */
.L_x_74:
[----:B------:R-:W-:Y:S05]  /*28a0*/  BSYNC.RECONVERGENT B0 ;  /* 0x0000000000007941 */ /* 0x000fea0003800200 */
.L_x_71:
[----:B------:R1:W-:Y:S01]  /*28b0*/  @P5 STS.128 [R226+0x7000], RZ ;  /* 0x007000ffe2005388 */ /* 0x0003e20000000c00 */
[----:B------:R-:W1:Y:S01]  /*28c0*/  LDCU UR4, c[0x0][0x440] ;  /* 0x00008800ff0477ac */ /* 0x000e620008000800 */
[----:B------:R-:W-:Y:S01]  /*28d0*/  BSSY.RECONVERGENT B0, `(.L_x_75) ;  /* 0x0000013000007945 */ /* 0x000fe20003800200 */
[----:B------:R-:W1:Y:S03]  /*28e0*/  LDCU UR10, c[0x0][0x3e0] ;  /* 0x00007c00ff0a77ac */ /* 0x000e660008000800 */
[----:B------:R-:W-:Y:S05]  /*28f0*/  @P5 BRA `(.L_x_76) ;  /* 0x0000000000405947 */ /* 0x000fea0003800000 */
[----:B------:R-:W2:Y:S02]  /*2900*/  LDCU UR8, c[0x0][0x440] ;  /* 0x00008800ff0877ac */ /* 0x000ea40008000800 */
[----:B--2---:R-:W-:-:S13]  /*2910*/  ISETP.GE.AND P0, PT, R4, UR8, PT ;  /* 0x0000000804007c0c */ /* 0x004fda000bf06270 */
[----:B------:R2:W-:Y:S01]  /*2920*/  @P0 STS.128 [R226+0x7000], RZ ;  /* 0x007000ffe2000388 */ /* 0x0005e20000000c00 */
[----:B------:R-:W-:Y:S05]  /*2930*/  @P0 BRA `(.L_x_76) ;  /* 0x0000000000300947 */ /* 0x000fea0003800000 */
[----:B------:R-:W1:Y:S01]  /*2940*/  LDCU.64 UR8, c[0x0][0x388] ;  /* 0x00007100ff0877ac */ /* 0x000e620008000a00 */
[----:B------:R-:W-:Y:S01]  /*2950*/  MOV R7, R3 ;  /* 0x0000000300077202 */ /* 0x000fe20000000f00 */
[----:B------:R-:W-:Y:S02]  /*2960*/  IMAD R4, R18, UR18, RZ ;  /* 0x0000001212047c24 */ /* 0x000fe4000f8e02ff */
[----:B------:R-:W-:-:S04]  /*2970*/  IMAD.WIDE.U32 R6, R15, UR18, R6 ;  /* 0x000000120f067c25 */ /* 0x000fc8000f8e0006 */
[----:B------:R-:W-:-:S05]  /*2980*/  IMAD R3, R15, UR19, R4 ;  /* 0x000000130f037c24 */ /* 0x000fca000f8e0204 */
[----:B------:R-:W-:Y:S02]  /*2990*/  IADD3 R3, PT, PT, R7, R3, RZ ;  /* 0x0000000307037210 */ /* 0x000fe40007ffe0ff */
[----:B-1----:R-:W-:-:S04]  /*29a0*/  LEA R4, P0, R6, UR8, 0x1 ;  /* 0x0000000806047c11 */ /* 0x002fc8000f8008ff */
[----:B------:R-:W-:-:S05]  /*29b0*/  LEA.HI.X R5, R6, UR9, R3, 0x1, P0 ;  /* 0x0000000906057c11 */ /* 0x000fca00080f0c03 */
[----:B------:R-:W-:Y:S01]  /*29c0*/  @!PT LDS RZ, [RZ] ;  /* 0x00000000fffff984 */ /* 0x000fe20000000800 */
[----:B------:R-:W-:Y:S01]  /*29d0*/  @!PT LDS RZ, [RZ] ;  /* 0x00000000fffff984 */ /* 0x000fe20000000800 */
[----:B------:R-:W-:Y:S01]  /*29e0*/  @!PT LDS RZ, [RZ] ;  /* 0x00000000fffff984 */ /* 0x000fe20000000800 */
[----:B------:R1:W-:Y:S04]  /*29f0*/  LDGSTS.E.BYPASS.LTC128B.128 [R226+0x7000], desc[UR28][R4.64] ;  /* 0x0700000004e27fae */ /* 0x0003e8000b981a1c */
.L_x_76:
[----:B-1----:R-:W-:Y:S05]  /*2a00*/  BSYNC.RECONVERGENT B0 ;  /* 0x0000000000007941 */ /* 0x002fea0003800200 */
.L_x_75:
[----:B------:R-:W0:Y:S01]  /*2a10*/  LDGDEPBAR ;  /* 0x00000000000079af */ /* 0x000e220000000000 */
[----:B------:R-:W-:Y:S01]  /*2a20*/  IMAD.SHL.U32 R157, R108, 0x2, RZ ;  /* 0x000000026c9d7824 */ /* 0x000fe200078e00ff */
[----:B------:R-:W1:Y:S01]  /*2a30*/  LDC R246, c[0x0][0x44c] ;  /* 0x00011300fff67b82 */ /* 0x000e620000000800 */
[----:B------:R-:W3:Y:S01]  /*2a40*/  LDCU UR8, c[0x0][0x590] ;  /* 0x0000b200ff0877ac */ /* 0x000ee20008000800 */
[----:B------:R-:W4:Y:S01]  /*2a50*/  S2R R251, SR_TID.X ;  /* 0x0000000000fb7919 */ /* 0x000f220000002100 */
[----:B------:R-:W-:Y:S01]  /*2a60*/  IMAD.IADD R144, R149, 0x1, R157 ;  /* 0x0000000195907824 */ /* 0x000fe200078e029d */
[----:B------:R-:W-:Y:S01]  /*2a70*/  LOP3.LUT R243, R40, 0x18, RZ, 0xc0, !PT ;  /* 0x0000001828f37812 */ /* 0x000fe200078ec0ff */
[----:B------:R-:W-:Y:S01]  /*2a80*/  UIADD3 UR31, UPT, UPT, UR31, 0x80, URZ ;  /* 0x000000801f1f7890 */ /* 0x000fe2000fffe0ff */
[----:B------:R-:W-:Y:S01]  /*2a90*/  IMAD.SHL.U32 R248, R33, 0x8, RZ ;  /* 0x0000000821f87824 */ /* 0x000fe200078e00ff */
[----:B------:R-:W-:Y:S01]  /*2aa0*/  CS2R R94, SRZ ;  /* 0x00000000005e7805 */ /* 0x000fe2000001ff00 */
[--C-:B------:R-:W-:Y:S01]  /*2ab0*/  IMAD.IADD R148, R155, 0x1, R12.reuse ;  /* 0x000000019b947824 */ /* 0x100fe200078e020c */
[----:B------:R-:W-:Y:S01]  /*2ac0*/  CS2R R92, SRZ ;  /* 0x00000000005c7805 */ /* 0x000fe2000001ff00 */
[----:B------:R-:W-:Y:S01]  /*2ad0*/  IMAD.IADD R3, R2, 0x1, R12 ;  /* 0x0000000102037824 */ /* 0x000fe200078e020c */
[----:B------:R-:W-:Y:S01]  /*2ae0*/  CS2R R98, SRZ ;  /* 0x0000000000627805 */ /* 0x000fe2000001ff00 */
[----:B------:R-:W-:Y:S01]  /*2af0*/  IMAD.MOV.U32 R228, RZ, RZ, R211 ;  /* 0x000000ffffe47224 */ /* 0x000fe200078e00d3 */
[----:B------:R-:W-:Y:S01]  /*2b00*/  CS2R R96, SRZ ;  /* 0x0000000000607805 */ /* 0x000fe2000001ff00 */
[----:B------:R-:W-:Y:S01]  /*2b10*/  IMAD.MOV.U32 R252, RZ, RZ, 0x10 ;  /* 0x00000010fffc7424 */ /* 0x000fe200078e00ff */
[----:B------:R-:W-:-:S02]  /*2b20*/  CS2R R90, SRZ ;  /* 0x00000000005a7805 */ /* 0x000fc4000001ff00 */
[----:B------:R-:W-:Y:S02]  /*2b30*/  CS2R R88, SRZ ;  /* 0x0000000000587805 */ /* 0x000fe4000001ff00 */
[----:B------:R-:W-:Y:S02]  /*2b40*/  CS2R R86, SRZ ;  /* 0x0000000000567805 */ /* 0x000fe4000001ff00 */
[----:B------:R-:W-:Y:S02]  /*2b50*/  CS2R R84, SRZ ;  /* 0x0000000000547805 */ /* 0x000fe4000001ff00 */
[----:B------:R-:W-:Y:S02]  /*2b60*/  CS2R R78, SRZ ;  /* 0x00000000004e7805 */ /* 0x000fe4000001ff00 */
[----:B------:R-:W-:Y:S02]  /*2b70*/  CS2R R76, SRZ ;  /* 0x00000000004c7805 */ /* 0x000fe4000001ff00 */
[----:B------:R-:W-:Y:S01]  /*2b80*/  CS2R R82, SRZ ;  /* 0x0000000000527805 */ /* 0x000fe2000001ff00 */
[----:B------:R-:W-:-:S04]  /*2b90*/  DEPBAR.LE SB0, 0x1 ;  /* 0x000080400000791a */ /* 0x000fc80000000000 */
[----:B------:R-:W-:Y:S01]  /*2ba0*/  BAR.SYNC.DEFER_BLOCKING 0x0 ;  /* 0x0000000000007b1d */ /* 0x000fe20000010000 */
[----:B------:R-:W-:Y:S02]  /*2bb0*/  CS2R R80, SRZ ;  /* 0x0000000000507805 */ /* 0x000fe4000001ff00 */
[----:B------:R-:W-:Y:S02]  /*2bc0*/  CS2R R74, SRZ ;  /* 0x00000000004a7805 */ /* 0x000fe4000001ff00 */
[----:B------:R-:W-:Y:S02]  /*2bd0*/  CS2R R72, SRZ ;  /* 0x0000000000487805 */ /* 0x000fe4000001ff00 */
[----:B------:R-:W-:Y:S02]  /*2be0*/  CS2R R70, SRZ ;  /* 0x0000000000467805 */ /* 0x000fe4000001ff00 */
[----:B------:R-:W-:Y:S01]  /*2bf0*/  CS2R R68, SRZ ;  /* 0x0000000000447805 */ /* 0x000fe2000001ff00 */
[--C-:B------:R-:W-:Y:S01]  /*2c00*/  IMAD.IADD R150, R149, 0x1, R157.reuse ;  /* 0x0000000195967824 */ /* 0x100fe200078e029d */
[----:B------:R-:W1:Y:S01]  /*2c10*/  LDCU UR9, c[0x0][0x45c] ;  /* 0x00008b80ff0977ac */ /* 0x000e620008000800 */
[----:B----4-:R-:W-:Y:S01]  /*2c20*/  LOP3.LUT P4, RZ, R251, 0x4, RZ, 0xc0, !PT ;  /* 0x00000004fbff7812 */ /* 0x010fe2000788c0ff */
[----:B------:R-:W-:Y:S01]  /*2c30*/  IMAD.IADD R156, R155, 0x1, R157 ;  /* 0x000000019b9c7824 */ /* 0x000fe200078e029d */
[----:B---3--:R-:W-:-:S02]  /*2c40*/  USHF.L.U32 UR8, UR8, 0x7, URZ ;  /* 0x0000000708087899 */ /* 0x008fc400080006ff */
[----:B------:R-:W-:Y:S01]  /*2c50*/  UISETP.GE.AND UP0, UPT, UR31, UR34, UPT ;  /* 0x000000221f00728c */ /* 0x000fe2000bf06270 */
[----:B------:R3:W4:Y:S04]  /*2c60*/  LDSM.16.M88.4 R132, [R144] ;  /* 0x000000009084783b */ /* 0x0007280000000200 */
[----:B------:R3:W1:Y:S04]  /*2c70*/  LDSM.16.M88.4 R136, [R144+0x400] ;  /* 0x000400009088783b */ /* 0x0006680000000200 */
[----:B------:R3:W1:Y:S04]  /*2c80*/  LDSM.16.M88.4 R140, [R144+0x800] ;  /* 0x00080000908c783b */ /* 0x0006680000000200 */
[----:B------:R-:W1:Y:S04]  /*2c90*/  LDSM.16.M88.4 R144, [R144+0xc00] ;  /* 0x000c00009090783b */ /* 0x000e680000000200 */
[----:B------:R3:W1:Y:S04]  /*2ca0*/  LDSM.16.M88.4 R116, [R149] ;  /* 0x000000009574783b */ /* 0x0006680000000200 */
[----:B------:R3:W1:Y:S04]  /*2cb0*/  LDSM.16.M88.4 R120, [R149+0x400] ;  /* 0x000400009578783b */ /* 0x0006680000000200 */
[----:B------:R3:W1:Y:S04]  /*2cc0*/  LDSM.16.M88.4 R124, [R149+0x800] ;  /* 0x00080000957c783b */ /* 0x0006680000000200 */
[----:B------:R3:W1:Y:S02]  /*2cd0*/  LDSM.16.M88.4 R128, [R149+0xc00] ;  /* 0x000c00009580783b */ /* 0x0006640000000200 */
.L_x_79:
[----:B------:R-:W0:Y:S01]  /*2ce0*/  LDGDEPBAR ;  /* 0x00000000000079af */ /* 0x000e220000000000 */
[----:B------:R-:W-:Y:S01]  /*2cf0*/  IMAD.IADD R112, R157, 0x1, R148 ;  /* 0x000000019d707824 */ /* 0x000fe200078e0294 */
[----:B------:R-:W-:Y:S01]  /*2d00*/  PLOP3.LUT P0, PT, PT, PT, UP0, 0x80, 0x8 ;  /* 0x000000000008781c */ /* 0x000fe20003f0f008 */
[----:B------:R-:W-:Y:S01]  /*2d10*/  IMAD.U32 R158, RZ, RZ, UR26 ;  /* 0x0000001aff9e7e24 */ /* 0x000fe2000f8e00ff */
[----:B------:R-:W-:Y:S02]  /*2d20*/  PLOP3.LUT P3, PT, PT, PT, UP0, 0x80, 0x8 ;  /* 0x000000000008781c */ /* 0x000fe40003f6f008 */
[----:B------:R-:W-:Y:S02]  /*2d30*/  PLOP3.LUT P2, PT, PT, PT, UP0, 0x80, 0x8 ;  /* 0x000000000008781c */ /* 0x000fe40003f4f008 */
[----:B------:R-:W-:Y:S02]  /*2d40*/  PLOP3.LUT P1, PT, PT, PT, UP0, 0x80, 0x8 ;  /* 0x000000000008781c */ /* 0x000fe40003f2f008 */
[----:B------:R-:W-:Y:S02]  /*2d50*/  PLOP3.LUT P6, PT, PT, PT, UP0, 0x80, 0x8 ;  /* 0x000000000008781c */ /* 0x000fe40003fcf008 */
[----:B------:R-:W-:Y:S01]  /*2d60*/  PLOP3.LUT P5, PT, PT, PT, UP0, 0x80, 0x8 ;  /* 0x000000000008781c */ /* 0x000fe20003faf008 */
[----:B------:R-:W-:Y:S04]  /*2d70*/  DEPBAR.LE SB0, 0x0 ;  /* 0x000080000000791a */ /* 0x000fe80000000000 */
[----:B------:R-:W-:Y:S06]  /*2d80*/  BAR.SYNC.DEFER_BLOCKING 0x0 ;  /* 0x0000000000007b1d */ /* 0x000fec0000010000 */
[----:B------:R-:W-:Y:S08]  /*2d90*/  LDSM.16.M88.4 R64, [R148] ;  /* 0x000000009440783b */ /* 0x000ff00000000200 */
[----:B------:R-:W2:Y:S08]  /*2da0*/  LDSM.16.M88.4 R16, [R149+-0x2000] ;  /* 0xffe000009510783b */ /* 0x000eb00000000200 */
[----:B------:R-:W4:Y:S08]  /*2db0*/  LDSM.16.M88.4 R60, [R148+0x1000] ;  /* 0x00100000943c783b */ /* 0x000f300000000200 */
[----:B------:R-:W3:Y:S08]  /*2dc0*/  LDSM.16.M88.4 R32, [R149+-0x1c00] ;  /* 0xffe400009520783b */ /* 0x000ef00000000200 */
[----:B------:R-:W1:Y:S08]  /*2dd0*/  LDSM.16.M88.4 R48, [R149+-0x1800] ;  /* 0xffe800009530783b */ /* 0x000e700000000200 */
[----:B------:R-:W1:Y:S01]  /*2de0*/  LDSM.16.M88.4 R100, [R149+-0x1400] ;  /* 0xffec00009564783b */ /* 0x000e620000000200 */
[-C--:B--2---:R-:W-:Y:S07]  /*2df0*/  HMMA.16816.F32.BF16 R4, R64, R16.reuse, RZ ;  /* 0x000000104004723c */ /* 0x084fee00000418ff */
[----:B------:R-:W-:Y:S01]  /*2e00*/  LDSM.16.M88.4 R104, [R112] ;  /* 0x000000007068783b */ /* 0x000fe20000000200 */
[C---:B----4-:R-:W-:Y:S07]  /*2e10*/  HMMA.16816.F32.BF16 R8, R60.reuse, R16, RZ ;  /* 0x000000103c08723c */ /* 0x050fee00000418ff */
[----:B------:R-:W2:Y:S01]  /*2e20*/  LDSM.16.M88.4 R108, [R150+-0x2000] ;  /* 0xffe00000966c783b */ /* 0x000ea20000000200 */
[-C--:B------:R-:W-:Y:S07]  /*2e30*/  HMMA.16816.F32.BF16 R12, R60, R18.reuse, RZ ;  /* 0x000000123c0c723c */ /* 0x080fee00000418ff */
[----:B------:R-:W4:Y:S01]  /*2e40*/  LDSM.16.M88.4 R112, [R112+0x1000] ;  /* 0x001000007070783b */ /* 0x000f220000000200 */
[C---:B------:R-:W-:Y:S08]  /*2e50*/  HMMA.16816.F32.BF16 R16, R64.reuse, R18, RZ ;  /* 0x000000124010723c */ /* 0x040ff000000418ff */
[-C--:B---3--:R-:W-:Y:S08]  /*2e60*/  HMMA.16816.F32.BF16 R20, R64, R32.reuse, RZ ;  /* 0x000000204014723c */ /* 0x088ff000000418ff */
[C---:B------:R-:W-:Y:S08]  /*2e70*/  HMMA.16816.F32.BF16 R24, R60.reuse, R32, RZ ;  /* 0x000000203c18723c */ /* 0x040ff000000418ff */
[-C--:B------:R-:W-:Y:S08]  /*2e80*/  HMMA.16816.F32.BF16 R28, R60, R34.reuse, RZ ;  /* 0x000000223c1c723c */ /* 0x080ff000000418ff */
[C---:B------:R-:W-:Y:S08]  /*2e90*/  HMMA.16816.F32.BF16 R32, R64.reuse, R34, RZ ;  /* 0x000000224020723c */ /* 0x040ff000000418ff */
[-C--:B-1----:R-:W-:Y:S08]  /*2ea0*/  HMMA.16816.F32.BF16 R36, R64, R48.reuse, RZ ;  /* 0x000000304024723c */ /* 0x082ff000000418ff */
[C---:B------:R-:W-:Y:S08]  /*2eb0*/  HMMA.16816.F32.BF16 R40, R60.reuse, R48, RZ ;  /* 0x000000303c28723c */ /* 0x040ff000000418ff */
[-C--:B------:R-:W-:Y:S08]  /*2ec0*/  HMMA.16816.F32.BF16 R44, R60, R50.reuse, RZ ;  /* 0x000000323c2c723c */ /* 0x080ff000000418ff */
[C---:B------:R-:W-:Y:S08]  /*2ed0*/  HMMA.16816.F32.BF16 R48, R64.reuse, R50, RZ ;  /* 0x000000324030723c */ /* 0x040ff000000418ff */
[-C--:B------:R-:W-:Y:S08]  /*2ee0*/  HMMA.16816.F32.BF16 R52, R64, R100.reuse, RZ ;  /* 0x000000644034723c */ /* 0x080ff000000418ff */
[C---:B------:R-:W-:Y:S02]  /*2ef0*/  HMMA.16816.F32.BF16 R56, R60.reuse, R100, RZ ;  /* 0x000000643c38723c */ /* 0x040fe400000418ff */
[----:B------:R-:W-:Y:S01]  /*2f00*/  @P2 SHF.R.U32.HI R100, RZ, 0x1, R251 ;  /* 0x00000001ff642819 */ /* 0x000fe200000116fb */
[----:B------:R-:W-:Y:S01]  /*2f10*/  @P0 IMAD.SHL.U32 R101, R251, 0x2, RZ ;  /* 0x00000002fb650824 */ /* 0x000fe200078e00ff */
[----:B------:R-:W-:Y:S02]  /*2f20*/  PLOP3.LUT P0, PT, PT, PT, UP0, 0x80, 0x8 ;  /* 0x000000000008781c */ /* 0x000fe40003f0f008 */
[----:B------:R-:W-:Y:S02]  /*2f30*/  PLOP3.LUT P2, PT, PT, PT, UP0, 0x80, 0x8 ;  /* 0x000000000008781c */ /* 0x000fe40003f4f008 */
[----:B------:R-:W-:Y:S01]  /*2f40*/  @P3 LOP3.LUT R101, R101, 0x6, RZ, 0xc0, !PT ;  /* 0x0000000665653812 */ /* 0x000fe200078ec0ff */
[-C--:B------:R-:W-:Y:S01]  /*2f50*/  HMMA.16816.F32.BF16 R60, R60, R102.reuse, RZ ;  /* 0x000000663c3c723c */ /* 0x080fe200000418ff */
[----:B------:R-:W-:Y:S02]  /*2f60*/  PLOP3.LUT P3, PT, PT, PT, UP0, 0x80, 0x8 ;  /* 0x000000000008781c */ /* 0x000fe40003f6f008 */
[----:B------:R-:W-:Y:S02]  /*2f70*/  @P1 LOP3.LUT R100, R101, 0x1c0, R100, 0xf8, !PT ;  /* 0x000001c065641812 */ /* 0x000fe400078ef864 */
[----:B------:R-:W-:Y:S03]  /*2f80*/  PLOP3.LUT P1, PT, PT, PT, UP0, 0x80, 0x8 ;  /* 0x000000000008781c */ /* 0x000fe60003f2f008 */
[----:B------:R-:W-:Y:S02]  /*2f90*/  HMMA.16816.F32.BF16 R64, R64, R102, RZ ;  /* 0x000000664040723c */ /* 0x000fe400000418ff */
[----:B------:R-:W-:Y:S01]  /*2fa0*/  @P0 IMAD R158, R158, 0x80, R100 ;  /* 0x000000809e9e0824 */ /* 0x000fe200078e0264 */
[----:B------:R-:W-:Y:S01]  /*2fb0*/  PLOP3.LUT P0, PT, PT, PT, UP0, 0x80, 0x8 ;  /* 0x000000000008781c */ /* 0x000fe20003f0f008 */
[----:B------:R-:W1:Y:S03]  /*2fc0*/  LDSM.16.M88.4 R100, [R150+-0x1c00] ;  /* 0xffe400009664783b */ /* 0x000e660000000200 */
[C---:B------:R-:W-:Y:S01]  /*2fd0*/  @P6 ISETP.GE.AND P6, PT, R158.reuse, UR34, PT ;  /* 0x000000229e006c0c */ /* 0x040fe2000bfc6270 */
[-C--:B--2---:R-:W-:Y:S08]  /*2fe0*/  HMMA.16816.F32.BF16 R4, R104, R108.reuse, R4 ;  /* 0x0000006c6804723c */ /* 0x084ff00000041804 */
[C---:B----4-:R-:W-:Y:S04]  /*2ff0*/  HMMA.16816.F32.BF16 R8, R112.reuse, R108, R8 ;  /* 0x0000006c7008723c */ /* 0x050fe80000041808 */
[----:B------:R-:W-:Y:S01]  /*3000*/  @P1 VIADD R108, R158, 0x1 ;  /* 0x000000019e6c1836 */ /* 0x000fe20000000000 */
[----:B------:R-:W-:Y:S03]  /*3010*/  PLOP3.LUT P1, PT, PT, PT, UP0, 0x80, 0x8 ;  /* 0x000000000008781c */ /* 0x000fe60003f2f008 */
[-C--:B------:R-:W-:Y:S03]  /*3020*/  HMMA.16816.F32.BF16 R12, R112, R110.reuse, R12 ;  /* 0x0000006e700c723c */ /* 0x080fe6000004180c */
[----:B------:R-:W-:Y:S02]  /*3030*/  @P5 FSEL R4, R4, -INF , !P6 ;  /* 0xff80000004045808 */ /* 0x000fe40007000000 */
[----:B------:R-:W-:Y:S02]  /*3040*/  PLOP3.LUT P5, PT, PT, PT, UP0, 0x80, 0x8 ;  /* 0x000000000008781c */ /* 0x000fe40003faf008 */
[----:B------:R-:W-:Y:S01]  /*3050*/  @P3 FSEL R6, R6, -INF , !P6 ;  /* 0xff80000006063808 */ /* 0x000fe20007000000 */
[C---:B------:R-:W-:Y:S01]  /*3060*/  HMMA.16816.F32.BF16 R16, R104.reuse, R110, R16 ;  /* 0x0000006e6810723c */ /* 0x040fe20000041810 */
[----:B------:R-:W-:Y:S03]  /*3070*/  PLOP3.LUT P3, PT, PT, PT, UP0, 0x80, 0x8 ;  /* 0x000000000008781c */ /* 0x000fe60003f6f008 */
[----:B------:R-:W-:Y:S02]  /*3080*/  @P2 FSEL R8, R8, -INF , !P6 ;  /* 0xff80000008082808 */ /* 0x000fe40007000000 */
[----:B------:R-:W-:Y:S02]  /*3090*/  PLOP3.LUT P2, PT, PT, PT, UP0, 0x80, 0x8 ;  /* 0x000000000008781c */ /* 0x000fe40003f4f008 */
[----:B------:R-:W-:Y:S02]  /*30a0*/  @P0 FSEL R10, R10, -INF , !P6 ;  /* 0xff8000000a0a0808 */ /* 0x000fe40007000000 */
[----:B------:R-:W-:Y:S02]  /*30b0*/  PLOP3.LUT P6, PT, PT, PT, UP0, 0x80, 0x8 ;  /* 0x000000000008781c */ /* 0x000fe40003fcf008 */
[----:B------:R-:W-:Y:S01]  /*30c0*/  PLOP3.LUT P0, PT, PT, PT, UP0, 0x80, 0x8 ;  /* 0x000000000008781c */ /* 0x000fe20003f0f008 */
[-C--:B-1----:R-:W-:Y:S03]  /*30d0*/  HMMA.16816.F32.BF16 R20, R104, R100.reuse, R20 ;  /* 0x000000646814723c */ /* 0x082fe60000041814 */
[----:B------:R-:W-:Y:S01]  /*30e0*/  @P1 ISETP.GE.AND P1, PT, R108, UR34, PT ;  /* 0x000000226c001c0c */ /* 0x000fe2000bf26270 */
[----:B------:R-:W-:Y:S01]  /*30f0*/  @P5 VIADD R108, R158, 0x8 ;  /* 0x000000089e6c5836 */ /* 0x000fe20000000000 */
[----:B------:R-:W-:Y:S02]  /*3100*/  PLOP3.LUT P5, PT, PT, PT, UP0, 0x80, 0x8 ;  /* 0x000000000008781c */ /* 0x000fe40003faf008 */
[----:B------:R-:W-:Y:S01]  /*3110*/  @P3 FSEL R5, R5, -INF , !P1 ;  /* 0xff80000005053808 */ /* 0x000fe20004800000 */
[C---:B------:R-:W-:Y:S01]  /*3120*/  HMMA.16816.F32.BF16 R24, R112.reuse, R100, R24 ;  /* 0x000000647018723c */ /* 0x040fe20000041818 */
[----:B------:R-:W-:Y:S03]  /*3130*/  PLOP3.LUT P3, PT, PT, PT, UP0, 0x80, 0x8 ;  /* 0x000000000008781c */ /* 0x000fe60003f6f008 */
[----:B------:R-:W-:Y:S01]  /*3140*/  @P2 FSEL R7, R7, -INF , !P1 ;  /* 0xff80000007072808 */ /* 0x000fe20004800000 */
[----:B------:R-:W-:Y:S01]  /*3150*/  IMAD.MOV.U32 R101, RZ, RZ, R244 ;  /* 0x000000ffff657224 */ /* 0x000fe200078e00f4 */
[----:B------:R-:W-:Y:S02]  /*3160*/  PLOP3.LUT P2, PT, PT, PT, UP0, 0x80, 0x8 ;  /* 0x000000000008781c */ /* 0x000fe40003f4f008 */
[----:B------:R-:W-:Y:S01]  /*3170*/  @P6 FSEL R9, R9, -INF , !P1 ;  /* 0xff80000009096808 */ /* 0x000fe20004800000 */
[-C--:B------:R-:W-:Y:S01]  /*3180*/  HMMA.16816.F32.BF16 R28, R112, R102.reuse, R28 ;  /* 0x00000066701c723c */ /* 0x080fe2000004181c */
[----:B------:R-:W-:Y:S02]  /*3190*/  PLOP3.LUT P6, PT, PT, PT, UP0, 0x80, 0x8 ;  /* 0x000000000008781c */ /* 0x000fe40003fcf008 */
[----:B------:R-:W-:Y:S02]  /*31a0*/  @P0 FSEL R11, R11, -INF , !P1 ;  /* 0xff8000000b0b0808 */ /* 0x000fe40004800000 */
[----:B------:R-:W-:Y:S02]  /*31b0*/  PLOP3.LUT P0, PT, PT, PT, UP0, 0x80, 0x8 ;  /* 0x000000000008781c */ /* 0x000fe40003f0f008 */
[----:B------:R-:W-:Y:S01]  /*31c0*/  @P5 ISETP.GE.AND P5, PT, R108, UR34, PT ;  /* 0x000000226c005c0c */ /* 0x000fe2000bfa6270 */
[C---:B------:R-:W-:Y:S01]  /*31d0*/  HMMA.16816.F32.BF16 R32, R104.reuse, R102, R32 ;  /* 0x000000666820723c */ /* 0x040fe20000041820 */
[----:B------:R-:W-:Y:S03]  /*31e0*/  PLOP3.LUT P1, PT, PT, PT, UP0, 0x80, 0x8 ;  /* 0x000000000008781c */ /* 0x000fe60003f2f008 */
[----:B------:R-:W-:Y:S02]  /*31f0*/  @P3 FSEL R12, R12, -INF , !P5 ;  /* 0xff8000000c0c3808 */ /* 0x000fe40006800000 */
[----:B------:R-:W-:Y:S02]  /*3200*/  PLOP3.LUT P3, PT, PT, PT, UP0, 0x80, 0x8 ;  /* 0x000000000008781c */ /* 0x000fe40003f6f008 */
[----:B------:R-:W-:Y:S02]  /*3210*/  @P2 FSEL R14, R14, -INF , !P5 ;  /* 0xff8000000e0e2808 */ /* 0x000fe40006800000 */
[----:B------:R-:W-:Y:S02]  /*3220*/  PLOP3.LUT P2, PT, PT, PT, UP0, 0x80, 0x8 ;  /* 0x000000000008781c */ /* 0x000fe40003f4f008 */
[----:B------:R-:W-:Y:S02]  /*3230*/  @P6 FSEL R16, R16, -INF , !P5 ;  /* 0xff80000010106808 */ /* 0x000fe40006800000 */
[----:B------:R-:W-:Y:S01]  /*3240*/  PLOP3.LUT P6, PT, PT, PT, UP0, 0x80, 0x8 ;  /* 0x000000000008781c */ /* 0x000fe20003fcf008 */
[----:B------:R-:W-:Y:S01]  /*3250*/  @P1 VIADD R108, R158, 0x9 ;  /* 0x000000099e6c1836 */ /* 0x000fe20000000000 */
[----:B------:R-:W-:Y:S02]  /*3260*/  @P0 FSEL R18, R18, -INF , !P5 ;  /* 0xff80000012120808 */ /* 0x000fe40006800000 */
[----:B------:R-:W-:Y:S02]  /*3270*/  PLOP3.LUT P5, PT, PT, PT, UP0, 0x80, 0x8 ;  /* 0x000000000008781c */ /* 0x000fe40003faf008 */
[----:B------:R-:W-:Y:S02]  /*3280*/  PLOP3.LUT P0, PT, PT, PT, UP0, 0x80, 0x8 ;  /* 0x000000000008781c */ /* 0x000fe40003f0f008 */
[----:B------:R-:W-:Y:S02]  /*3290*/  PLOP3.LUT P1, PT, PT, PT, UP0, 0x80, 0x8 ;  /* 0x000000000008781c */ /* 0x000fe40003f2f008 */
[----:B------:R-:W-:Y:S01]  /*32a0*/  @P3 ISETP.GE.AND P3, PT, R108, UR34, PT ;  /* 0x000000226c003c0c */ /* 0x000fe2000bf66270 */
[C---:B------:R-:W-:Y:S01]  /*32b0*/  @P2 VIADD R108, R158.reuse, 0x10 ;  /* 0x000000109e6c2836 */ /* 0x040fe20000000000 */
[----:B------:R-:W-:Y:S02]  /*32c0*/  PLOP3.LUT P2, PT, PT, PT, UP0, 0x80, 0x8 ;  /* 0x000000000008781c */ /* 0x000fe40003f4f008 */
[----:B------:R-:W-:Y:S02]  /*32d0*/  @P6 FSEL R13, R13, -INF , !P3 ;  /* 0xff8000000d0d6808 */ /* 0x000fe40005800000 */
[----:B------:R-:W-:Y:S02]  /*32e0*/  PLOP3.LUT P6, PT, PT, PT, UP0, 0x80, 0x8 ;  /* 0x000000000008781c */ /* 0x000fe40003fcf008 */
[----:B------:R-:W-:Y:S02]  /*32f0*/  @P5 FSEL R15, R15, -INF , !P3 ;  /* 0xff8000000f0f5808 */ /* 0x000fe40005800000 */
[----:B------:R-:W-:Y:S02]  /*3300*/  PLOP3.LUT P5, PT, PT, PT, UP0, 0x80, 0x8 ;  /* 0x000000000008781c */ /* 0x000fe40003faf008 */
[----:B------:R-:W-:Y:S02]  /*3310*/  @P0 FSEL R17, R17, -INF , !P3 ;  /* 0xff80000011110808 */ /* 0x000fe40005800000 */
[----:B------:R-:W-:Y:S02]  /*3320*/  @P1 FSEL R19, R19, -INF , !P3 ;  /* 0xff80000013131808 */ /* 0x000fe40005800000 */
[----:B------:R-:W-:Y:S02]  /*3330*/  PLOP3.LUT P0, PT, PT, PT, UP0, 0x80, 0x8 ;  /* 0x000000000008781c */ /* 0x000fe40003f0f008 */
[----:B------:R-:W-:Y:S01]  /*3340*/  PLOP3.LUT P3, PT, PT, PT, UP0, 0x80, 0x8 ;  /* 0x000000000008781c */ /* 0x000fe20003f6f008 */
[----:B------:R-:W-:Y:S01]  /*3350*/  @P6 VIADD R100, R158, 0x11 ;  /* 0x000000119e646836 */ /* 0x000fe20000000000 */
[----:B------:R-:W-:Y:S02]  /*3360*/  PLOP3.LUT P6, PT, PT, PT, UP0, 0x80, 0x8 ;  /* 0x000000000008781c */ /* 0x000fe40003fcf008 */
[----:B------:R-:W-:Y:S02]  /*3370*/  PLOP3.LUT P1, PT, PT, PT, UP0, 0x80, 0x8 ;  /* 0x000000000008781c */ /* 0x000fe40003f2f008 */
[----:B------:R-:W-:Y:S02]  /*3380*/  @P2 ISETP.GE.AND P2, PT, R108, UR34, PT ;  /* 0x000000226c002c0c */ /* 0x000fe4000bf46270 */
[----:B------:R-:W1:Y:S02]  /*3390*/  LDSM.16.M88.4 R108, [R150+-0x1800] ;  /* 0xffe80000966c783b */ /* 0x000e640000000200 */
[----:B------:R-:W-:Y:S02]  /*33a0*/  @P5 FSEL R20, R20, -INF , !P2 ;  /* 0xff80000014145808 */ /* 0x000fe40005000000 */
[----:B------:R-:W-:Y:S02]  /*33b0*/  PLOP3.LUT P5, PT, PT, PT, UP0, 0x80, 0x8 ;  /* 0x000000000008781c */ /* 0x000fe40003faf008 */
[----:B------:R-:W-:Y:S02]  /*33c0*/  @P0 FSEL R22, R22, -INF , !P2 ;  /* 0xff80000016160808 */ /* 0x000fe40005000000 */
[----:B------:R-:W-:Y:S02]  /*33d0*/  @P6 ISETP.GE.AND P6, PT, R100, UR34, PT ;  /* 0x0000002264006c0c */ /* 0x000fe4000bfc6270 */
[----:B------:R-:W-:Y:S02]  /*33e0*/  @P3 FSEL R24, R24, -INF , !P2 ;  /* 0xff80000018183808 */ /* 0x000fe40005000000 */
[----:B------:R-:W-:Y:S02]  /*33f0*/  @P1 FSEL R26, R26, -INF , !P2 ;  /* 0xff8000001a1a1808 */ /* 0x000fe40005000000 */
[----:B------:R-:W-:Y:S02]  /*3400*/  PLOP3.LUT P2, PT, PT, PT, UP0, 0x80, 0x8 ;  /* 0x000000000008781c */ /* 0x000fe40003f4f008 */
[----:B------:R-:W-:Y:S01]  /*3410*/  PLOP3.LUT P0, PT, PT, PT, UP0, 0x80, 0x8 ;  /* 0x000000000008781c */ /* 0x000fe20003f0f008 */
[----:B------:R-:W-:Y:S01]  /*3420*/  @P5 VIADD R100, R158, 0x18 ;  /* 0x000000189e645836 */ /* 0x000fe20000000000 */
[----:B------:R-:W-:Y:S02]  /*3430*/  PLOP3.LUT P5, PT, PT, PT, UP0, 0x80, 0x8 ;  /* 0x000000000008781c */ /* 0x000fe40003faf008 */
[----:B------:R-:W-:Y:S02]  /*3440*/  PLOP3.LUT P3, PT, PT, PT, UP0, 0x80, 0x8 ;  /* 0x000000000008781c */ /* 0x000fe40003f6f008 */
[----:B------:R-:W-:Y:S05]  /*3450*/  PLOP3.LUT P1, PT, PT, PT, UP0, 0x80, 0x8 ;  /* 0x000000000008781c */ /* 0x000fea0003f2f008 */
[----:B------:R-:W-:Y:S02]  /*3460*/  @P2 FSEL R25, R25, -INF , !P6 ;  /* 0xff80000019192808 */ /* 0x000fe40007000000 */
[----:B------:R-:W-:Y:S02]  /*3470*/  @P0 FSEL R21, R21, -INF , !P6 ;  /* 0xff80000015150808 */ /* 0x000fe40007000000 */
[----:B------:R-:W-:Y:S02]  /*3480*/  PLOP3.LUT P2, PT, PT, PT, UP0, 0x80, 0x8 ;  /* 0x000000000008781c */ /* 0x000fe40003f4f008 */
[----:B------:R-:W-:Y:S02]  /*3490*/  PLOP3.LUT P0, PT, PT, PT, UP0, 0x80, 0x8 ;  /* 0x000000000008781c */ /* 0x000fe40003f0f008 */
[----:B------:R-:W-:Y:S02]  /*34a0*/  @P3 FSEL R23, R23, -INF , !P6 ;  /* 0xff80000017173808 */ /* 0x000fe40007000000 */
[----:B------:R-:W-:Y:S02]  /*34b0*/  PLOP3.LUT P3, PT, PT, PT, UP0, 0x80, 0x8 ;  /* 0x000000000008781c */ /* 0x000fe40003f6f008 */
[----:B------:R-:W-:Y:S01]  /*34c0*/  @P1 FSEL R27, R27, -INF , !P6 ;  /* 0xff8000001b1b1808 */ /* 0x000fe20007000000 */
[-C--:B-1----:R-:W-:Y:S01]  /*34d0*/  HMMA.16816.F32.BF16 R36, R104, R108.reuse, R36 ;  /* 0x0000006c6824723c */ /* 0x082fe20000041824 */
[----:B------:R-:W-:Y:S02]  /*34e0*/  PLOP3.LUT P1, PT, PT, PT, UP0, 0x80, 0x8 ;  /* 0x000000000008781c */ /* 0x000fe40003f2f008 */
[----:B------:R-:W-:Y:S01]  /*34f0*/  @P5 ISETP.GE.AND P5, PT, R100, UR34, PT ;  /* 0x0000002264005c0c */ /* 0x000fe2000bfa6270 */
[----:B------:R-:W-:Y:S01]  /*3500*/  IMAD.MOV.U32 R100, RZ, RZ, R245 ;  /* 0x000000ffff647224 */ /* 0x000fe200078e00f5 */
[----:B------:R-:W-:Y:S02]  /*3510*/  PLOP3.LUT P6, PT, PT, PT, UP0, 0x80, 0x8 ;  /* 0x000000000008781c */ /* 0x000fe40003fcf008 */
[----:B------:R-:W-:Y:S01]  /*3520*/  @P2 FSEL R32, R32, -INF , !P5 ;  /* 0xff80000020202808 */ /* 0x000fe20006800000 */
[C---:B------:R-:W-:Y:S04]  /*3530*/  HMMA.16816.F32.BF16 R40, R112.reuse, R108, R40 ;  /* 0x0000006c7028723c */ /* 0x040fe80000041828 */
[----:B------:R-:W-:Y:S02]  /*3540*/  @P0 FSEL R28, R28, -INF , !P5 ;  /* 0xff8000001c1c0808 */ /* 0x000fe40006800000 */
[C---:B------:R-:W-:Y:S02]  /*3550*/  LEA R100, P2, R247.reuse, R100, 0x2 ;  /* 0x00000064f7647211 */ /* 0x040fe400078410ff */
[-C--:B------:R-:W-:Y:S01]  /*3560*/  HMMA.16816.F32.BF16 R44, R112, R110.reuse, R44 ;  /* 0x0000006e702c723c */ /* 0x080fe2000004182c */
[----:B------:R-:W-:Y:S02]  /*3570*/  PLOP3.LUT P0, PT, PT, PT, UP0, 0x80, 0x8 ;  /* 0x000000000008781c */ /* 0x000fe40003f0f008 */
[----:B------:R-:W-:Y:S01]  /*3580*/  LEA.HI.X R101, R247, R101, RZ, 0x2, P2 ;  /* 0x00000065f7657211 */ /* 0x000fe200010f14ff */
[----:B------:R-:W-:Y:S01]  /*3590*/  @P6 VIADD R103, R158, 0x19 ;  /* 0x000000199e676836 */ /* 0x000fe20000000000 */
[----:B------:R-:W-:Y:S02]  /*35a0*/  @P3 FSEL R30, R30, -INF , !P5 ;  /* 0xff8000001e1e3808 */ /* 0x000fe40006800000 */
[----:B------:R-:W-:Y:S01]  /*35b0*/  PLOP3.LUT P3, PT, PT, PT, UP0, 0x80, 0x8 ;  /* 0x000000000008781c */ /* 0x000fe20003f6f008 */
[C---:B------:R-:W-:Y:S01]  /*35c0*/  HMMA.16816.F32.BF16 R48, R104.reuse, R110, R48 ;  /* 0x0000006e6830723c */ /* 0x040fe20000041830 */
[----:B------:R-:W-:Y:S01]  /*35d0*/  PLOP3.LUT P2, PT, PT, PT, UP0, 0x80, 0x8 ;  /* 0x000000000008781c */ /* 0x000fe20003f4f008 */
[----:B------:R-:W2:Y:S01]  /*35e0*/  LDG.E R161, desc[UR28][R100.64] ;  /* 0x0000001c64a17981 */ /* 0x000ea2000c1e1900 */
[----:B------:R-:W-:Y:S02]  /*35f0*/  PLOP3.LUT P6, PT, PT, PT, UP0, 0x80, 0x8 ;  /* 0x000000000008781c */ /* 0x000fe40003fcf008 */
[----:B------:R-:W-:Y:S01]  /*3600*/  @P1 FSEL R34, R34, -INF , !P5 ;  /* 0xff80000022221808 */ /* 0x000fe20006800000 */
[----:B------:R-:W-:Y:S01]  /*3610*/  @P0 VIADD R102, R158, 0x20 ;  /* 0x000000209e660836 */ /* 0x000fe20000000000 */
[----:B------:R-:W-:Y:S01]  /*3620*/  PLOP3.LUT P5, PT, PT, PT, UP0, 0x80, 0x8 ;  /* 0x000000000008781c */ /* 0x000fe20003faf008 */
[----:B------:R-:W3:Y:S01]  /*3630*/  LDG.E R160, desc[UR28][R100.64+0x20] ;  /* 0x0000201c64a07981 */ /* 0x000ee2000c1e1900 */
[----:B------:R-:W-:Y:S02]  /*3640*/  PLOP3.LUT P0, PT, PT, PT, UP0, 0x80, 0x8 ;  /* 0x000000000008781c */ /* 0x000fe40003f0f008 */
[----:B------:R-:W-:Y:S01]  /*3650*/  PLOP3.LUT P1, PT, PT, PT, UP0, 0x80, 0x8 ;  /* 0x000000000008781c */ /* 0x000fe20003f2f008 */
[----:B-----5:R-:W5:Y:S01]  /*3660*/  LDG.E R159, desc[UR28][R100.64+0x100] ;  /* 0x0001001c649f7981 */ /* 0x020f62000c1e1900 */
[----:B------:R-:W-:Y:S01]  /*3670*/  @P3 ISETP.GE.AND P3, PT, R103, UR34, PT ;  /* 0x0000002267003c0c */ /* 0x000fe2000bf66270 */
[C---:B------:R-:W-:Y:S02]  /*3680*/  FMUL.FTZ R103, R242.reuse, 1.4426950216293334961 ;  /* 0x3fb8aa3bf2677820 */ /* 0x040fe40000410000 */
[----:B------:R1:W5:Y:S01]  /*3690*/  LDG.E R109, desc[UR28][R100.64+0x120] ;  /* 0x0001201c646d7981 */ /* 0x000362000c1e1900 */
[----:B------:R-:W-:Y:S02]  /*36a0*/  @P2 FSEL R31, R31, -INF , !P3 ;  /* 0xff8000001f1f2808 */ /* 0x000fe40005800000 */
[----:B------:R-:W-:Y:S02]  /*36b0*/  PLOP3.LUT P2, PT, PT, PT, UP0, 0x80, 0x8 ;  /* 0x000000000008781c */ /* 0x000fe40003f4f008 */
[----:B------:R-:W-:Y:S02]  /*36c0*/  @P5 FSEL R29, R29, -INF , !P3 ;  /* 0xff8000001d1d5808 */ /* 0x000fe40005800000 */
[----:B------:R-:W-:Y:S02]  /*36d0*/  PLOP3.LUT P5, PT, PT, PT, UP0, 0x80, 0x8 ;  /* 0x000000000008781c */ /* 0x000fe40003faf008 */
[----:B------:R-:W-:Y:S02]  /*36e0*/  @P0 FSEL R35, R35, -INF , !P3 ;  /* 0xff80000023230808 */ /* 0x000fe40005800000 */
[----:B------:R-:W-:Y:S02]  /*36f0*/  PLOP3.LUT P0, PT, PT, PT, UP0, 0x80, 0x8 ;  /* 0x000000000008781c */ /* 0x000fe40003f0f008 */
[----:B------:R-:W-:Y:S02]  /*3700*/  @P6 FSEL R33, R33, -INF , !P3 ;  /* 0xff80000021216808 */ /* 0x000fe40005800000 */
[----:B------:R-:W-:Y:S01]  /*3710*/  FSETP.NEU.FTZ.AND P6, PT, R242, -INF , PT ;  /* 0xff800000f200780b */ /* 0x000fe20003fdd000 */
[C---:B------:R-:W-:Y:S01]  /*3720*/  @P2 VIADD R162, R158.reuse, 0x28 ;  /* 0x000000289ea22836 */ /* 0x040fe20000000000 */
[----:B------:R-:W-:Y:S02]  /*3730*/  PLOP3.LUT P2, PT, PT, PT, UP0, 0x80, 0x8 ;  /* 0x000000000008781c */ /* 0x000fe40003f4f008 */
[----:B------:R-:W-:Y:S01]  /*3740*/  FSEL R103, R103, RZ, P6 ;  /* 0x000000ff67677208 */ /* 0x000fe20003000000 */
[----:B------:R-:W-:Y:S01]  /*3750*/  @P5 VIADD R108, R158, 0x21 ;  /* 0x000000219e6c5836 */ /* 0x000fe20000000000 */
[----:B------:R-:W-:Y:S02]  /*3760*/  PLOP3.LUT P5, PT, PT, PT, UP0, 0x80, 0x8 ;  /* 0x000000000008781c */ /* 0x000fe40003faf008 */
[----:B------:R-:W-:Y:S01]  /*3770*/  @P1 ISETP.GE.AND P1, PT, R102, UR34, PT ;  /* 0x0000002266001c0c */ /* 0x000fe2000bf26270 */
[--C-:B------:R-:W-:Y:S01]  /*3780*/  FFMA.FTZ R4, R4, UR9, -R103.reuse ;  /* 0x0000000904047c23 */ /* 0x100fe20008010867 */
[----:B-1----:R-:W-:Y:S01]  /*3790*/  FMUL.FTZ R101, R240, 1.4426950216293334961 ;  /* 0x3fb8aa3bf0657820 */ /* 0x002fe20000410000 */
[----:B------:R-:W-:Y:S01]  /*37a0*/  PLOP3.LUT P6, PT, PT, PT, UP0, 0x80, 0x8 ;  /* 0x000000000008781c */ /* 0x000fe20003fcf008 */
[----:B------:R-:W-:Y:S01]  /*37b0*/  FMUL.FTZ R100, R239, 1.4426950216293334961 ;  /* 0x3fb8aa3bef647820 */ /* 0x000fe20000410000 */
[----:B------:R-:W-:Y:S01]  /*37c0*/  @P0 FSEL R36, R36, -INF , !P1 ;  /* 0xff80000024240808 */ /* 0x000fe20004800000 */
[----:B------:R1:W-:Y:S01]  /*37d0*/  MUFU.EX2 R238, R4 ;  /* 0x0000000400ee7308 */ /* 0x0003e20000000800 */
[----:B------:R-:W-:Y:S01]  /*37e0*/  PLOP3.LUT P0, PT, PT, PT, UP0, 0x80, 0x8 ;  /* 0x000000000008781c */ /* 0x000fe20003f0f008 */
[----:B------:R-:W-:Y:S01]  /*37f0*/  FMUL.FTZ R102, R241, 1.4426950216293334961 ;  /* 0x3fb8aa3bf1667820 */ /* 0x000fe20000410000 */
[----:B------:R-:W-:Y:S01]  /*3800*/  @P2 FSEL R40, R40, -INF , !P1 ;  /* 0xff80000028282808 */ /* 0x000fe20004800000 */
[--C-:B------:R-:W-:Y:S01]  /*3810*/  FFMA.FTZ R5, R5, UR9, -R103.reuse ;  /* 0x0000000905057c23 */ /* 0x100fe20008010867 */
[----:B------:R-:W-:Y:S01]  /*3820*/  @P5 FSEL R38, R38, -INF , !P1 ;  /* 0xff80000026265808 */ /* 0x000fe20004800000 */
[--C-:B------:R-:W-:Y:S01]  /*3830*/  FFMA.FTZ R16, R16, UR9, -R103.reuse ;  /* 0x0000000910107c23 */ /* 0x100fe20008010867 */
[----:B------:R-:W-:Y:S03]  /*3840*/  FSETP.NEU.FTZ.AND P5, PT, R240, -INF , PT ;  /* 0xff800000f000780b */ /* 0x000fe60003fbd000 */
[----:B------:R-:W4:Y:S01]  /*3850*/  MUFU.EX2 R237, R5 ;  /* 0x0000000500ed7308 */ /* 0x000f220000000800 */
[----:B------:R-:W-:Y:S01]  /*3860*/  PLOP3.LUT P2, PT, PT, PT, UP0, 0x80, 0x8 ;  /* 0x000000000008781c */ /* 0x000fe20003f4f008 */
[--C-:B------:R-:W-:Y:S01]  /*3870*/  FFMA.FTZ R17, R17, UR9, -R103.reuse ;  /* 0x0000000911117c23 */ /* 0x100fe20008010867 */
[----:B------:R-:W-:Y:S07]  /*3880*/  FSEL R101, R101, RZ, P5 ;  /* 0x000000ff65657208 */ /* 0x000fee0002800000 */
[----:B------:R-:W-:Y:S01]  /*3890*/  MUFU.EX2 R236, R16 ;  /* 0x0000001000ec7308 */ /* 0x000fe20000000800 */
[----:B------:R-:W-:Y:S01]  /*38a0*/  PLOP3.LUT P5, PT, PT, PT, UP0, 0x80, 0x8 ;  /* 0x000000000008781c */ /* 0x000fe20003faf008 */
[----:B------:R-:W-:Y:S01]  /*38b0*/  FFMA.FTZ R20, R20, UR9, -R103 ;  /* 0x0000000914147c23 */ /* 0x000fe20008010867 */
[----:B------:R-:W-:Y:S01]  /*38c0*/  @P0 FSEL R42, R42, -INF , !P1 ;  /* 0xff8000002a2a0808 */ /* 0x000fe20004800000 */
[--C-:B------:R-:W-:Y:S01]  /*38d0*/  FFMA.FTZ R8, R8, UR9, -R101.reuse ;  /* 0x0000000908087c23 */ /* 0x100fe20008010865 */
[----:B------:R-:W-:Y:S01]  /*38e0*/  FSETP.NEU.FTZ.AND P0, PT, R239, -INF , PT ;  /* 0xff800000ef00780b */ /* 0x000fe20003f1d000 */
[--C-:B------:R-:W-:Y:S01]  /*38f0*/  FFMA.FTZ R9, R9, UR9, -R101.reuse ;  /* 0x0000000909097c23 */ /* 0x100fe20008010865 */
[----:B------:R-:W-:Y:S03]  /*3900*/  FSETP.NEU.FTZ.AND P3, PT, R241, -INF , PT ;  /* 0xff800000f100780b */ /* 0x000fe60003f7d000 */
[----:B------:R4:W-:Y:S01]  /*3910*/  MUFU.EX2 R202, R8 ;  /* 0x0000000800ca7308 */ /* 0x0009e20000000800 */
[----:B------:R-:W-:Y:S01]  /*3920*/  FSEL R100, R100, RZ, P0 ;  /* 0x000000ff64647208 */ /* 0x000fe20000000000 */
[----:B-1----:R-:W-:Y:S01]  /*3930*/  @P2 VIADD R4, R158, 0x29 ;  /* 0x000000299e042836 */ /* 0x002fe20000000000 */
[----:B------:R-:W-:Y:S07]  /*3940*/  FSEL R102, R102, RZ, P3 ;  /* 0x000000ff66667208 */ /* 0x000fee0001800000 */
[----:B------:R-:W-:Y:S01]  /*3950*/  MUFU.EX2 R201, R9 ;  /* 0x0000000900c97308 */ /* 0x000fe20000000800 */
[----:B------:R-:W-:Y:S01]  /*3960*/  @P6 ISETP.GE.AND P6, PT, R108, UR34, PT ;  /* 0x000000226c006c0c */ /* 0x000fe2000bfc6270 */
[----:B------:R-:W-:Y:S01]  /*3970*/  FFMA.FTZ R10, R10, UR9, -R100 ;  /* 0x000000090a0a7c23 */ /* 0x000fe20008010864 */
[----:B------:R-:W-:Y:S01]  /*3980*/  PLOP3.LUT P1, PT, PT, PT, UP0, 0x80, 0x8 ;  /* 0x000000000008781c */ /* 0x000fe20003f2f008 */
[--C-:B------:R-:W-:Y:S01]  /*3990*/  FFMA.FTZ R6, R6, UR9, -R102.reuse ;  /* 0x0000000906067c23 */ /* 0x100fe20008010866 */
[----:B------:R-:W-:Y:S01]  /*39a0*/  PLOP3.LUT P0, PT, PT, PT, UP0, 0x80, 0x8 ;  /* 0x000000000008781c */ /* 0x000fe20003f0f008 */
[--C-:B------:R-:W-:Y:S01]  /*39b0*/  FFMA.FTZ R7, R7, UR9, -R102.reuse ;  /* 0x0000000907077c23 */ /* 0x100fe20008010866 */
[----:B------:R-:W-:Y:S03]  /*39c0*/  PLOP3.LUT P2, PT, PT, PT, UP0, 0x80, 0x8 ;  /* 0x000000000008781c */ /* 0x000fe60003f4f008 */
[----:B------:R1:W-:Y:S01]  /*39d0*/  MUFU.EX2 R194, R6 ;  /* 0x0000000600c27308 */ /* 0x0003e20000000800 */
[----:B------:R-:W-:Y:S01]  /*39e0*/  PLOP3.LUT P3, PT, PT, PT, UP0, 0x80, 0x8 ;  /* 0x000000000008781c */ /* 0x000fe20003f6f008 */
[--C-:B------:R-:W-:Y:S01]  /*39f0*/  FFMA.FTZ R18, R18, UR9, -R102.reuse ;  /* 0x0000000912127c23 */ /* 0x100fe20008010866 */
[----:B------:R-:W-:Y:S07]  /*3a00*/  @P5 FSEL R39, R39, -INF , !P6 ;  /* 0xff80000027275808 */ /* 0x000fee0007000000 */
[----:B------:R-:W1:Y:S01]  /*3a10*/  MUFU.EX2 R193, R7 ;  /* 0x0000000700c17308 */ /* 0x000e620000000800 */
[----:B------:R-:W-:Y:S01]  /*3a20*/  PLOP3.LUT P5, PT, PT, PT, UP0, 0x80, 0x8 ;  /* 0x000000000008781c */ /* 0x000fe20003faf008 */
[----:B------:R-:W-:Y:S01]  /*3a30*/  FFMA.FTZ R19, R19, UR9, -R102 ;  /* 0x0000000913137c23 */ /* 0x000fe20008010866 */
[----:B----4-:R-:W-:Y:S07]  /*3a40*/  F2FP.BF16.F32.PACK_AB R8, R237, R238 ;  /* 0x000000eeed08723e */ /* 0x010fee00000010ff */
[----:B------:R4:W-:Y:S01]  /*3a50*/  MUFU.EX2 R206, R10 ;  /* 0x0000000a00ce7308 */ /* 0x0009e20000000800 */
[----:B------:R-:W-:Y:S01]  /*3a60*/  @P1 FSEL R37, R37, -INF , !P6 ;  /* 0xff80000025251808 */ /* 0x000fe20007000000 */
[--C-:B------:R-:W-:Y:S01]  /*3a70*/  FFMA.FTZ R11, R11, UR9, -R100.reuse ;  /* 0x000000090b0b7c23 */ /* 0x100fe20008010864 */
[----:B------:R-:W-:Y:S07]  /*3a80*/  @P0 FSEL R41, R41, -INF , !P6 ;  /* 0xff80000029290808 */ /* 0x000fee0007000000 */
[----:B------:R-:W4:Y:S01]  /*3a90*/  MUFU.EX2 R235, R17 ;  /* 0x0000001100eb7308 */ /* 0x000f220000000800 */
[----:B------:R-:W-:Y:S01]  /*3aa0*/  @P2 FSEL R43, R43, -INF , !P6 ;  /* 0xff8000002b2b2808 */ /* 0x000fe20007000000 */
[--C-:B------:R-:W-:Y:S01]  /*3ab0*/  FFMA.FTZ R12, R12, UR9, -R101.reuse ;  /* 0x000000090c0c7c23 */ /* 0x100fe20008010865 */
[----:B------:R-:W-:Y:S07]  /*3ac0*/  @P3 ISETP.GE.AND P3, PT, R162, UR34, PT ;  /* 0x00000022a2003c0c */ /* 0x000fee000bf66270 */
[----:B------:R-:W-:Y:S01]  /*3ad0*/  MUFU.EX2 R184, R18 ;  /* 0x0000001200b87308 */ /* 0x000fe20000000800 */
[----:B------:R-:W-:Y:S01]  /*3ae0*/  PLOP3.LUT P0, PT, PT, PT, UP0, 0x80, 0x8 ;  /* 0x000000000008781c */ /* 0x000fe20003f0f008 */
[----:B------:R-:W-:Y:S01]  /*3af0*/  FFMA.FTZ R13, R13, UR9, -R101 ;  /* 0x000000090d0d7c23 */ /* 0x000fe20008010865 */
[----:B------:R-:W-:Y:S07]  /*3b00*/  PLOP3.LUT P6, PT, PT, PT, UP0, 0x80, 0x8 ;  /* 0x000000000008781c */ /* 0x000fee0003fcf008 */
[----:B------:R-:W4:Y:S01]  /*3b10*/  MUFU.EX2 R183, R19 ;  /* 0x0000001300b77308 */ /* 0x000f220000000800 */
[----:B------:R-:W-:Y:S01]  /*3b20*/  @P5 FSEL R44, R44, -INF , !P3 ;  /* 0xff8000002c2c5808 */ /* 0x000fe20005800000 */
[--C-:B------:R-:W-:Y:S01]  /*3b30*/  FFMA.FTZ R14, R14, UR9, -R100.reuse ;  /* 0x000000090e0e7c23 */ /* 0x100fe20008010864 */
[----:B------:R-:W-:Y:S07]  /*3b40*/  PLOP3.LUT P5, PT, PT, PT, UP0, 0x80, 0x8 ;  /* 0x000000000008781c */ /* 0x000fee0003faf008 */
[----:B------:R-:W-:Y:S01]  /*3b50*/  MUFU.EX2 R205, R11 ;  /* 0x0000000b00cd7308 */ /* 0x000fe20000000800 */
[----:B------:R-:W-:Y:S01]  /*3b60*/  PLOP3.LUT P2, PT, PT, PT, UP0, 0x80, 0x8 ;  /* 0x000000000008781c */ /* 0x000fe20003f4f008 */
[----:B------:R-:W-:Y:S01]  /*3b70*/  FFMA.FTZ R15, R15, UR9, -R100 ;  /* 0x000000090f0f7c23 */ /* 0x000fe20008010864 */
[----:B------:R-:W-:Y:S07]  /*3b80*/  PLOP3.LUT P1, PT, PT, PT, UP0, 0x80, 0x8 ;  /* 0x000000000008781c */ /* 0x000fee0003f2f008 */
[----:B------:R-:W-:Y:S01]  /*3b90*/  MUFU.EX2 R196, R12 ;  /* 0x0000000c00c47308 */ /* 0x000fe20000000800 */
[----:B------:R-:W-:Y:S01]  /*3ba0*/  SEL R108, R252, 0xfffffff0, !P4 ;  /* 0xfffffff0fc6c7807 */ /* 0x000fe20006000000 */
[--C-:B------:R-:W-:Y:S01]  /*3bb0*/  FFMA.FTZ R21, R21, UR9, -R103.reuse ;  /* 0x0000000915157c23 */ /* 0x100fe20008010867 */
[----:B------:R-:W-:Y:S07]  /*3bc0*/  @P0 FSEL R46, R46, -INF , !P3 ;  /* 0xff8000002e2e0808 */ /* 0x000fee0005800000 */
[----:B------:R-:W-:Y:S01]  /*3bd0*/  MUFU.EX2 R195, R13 ;  /* 0x0000000d00c37308 */ /* 0x000fe20000000800 */
[----:B------:R-:W-:Y:S01]  /*3be0*/  @P6 FSEL R48, R48, -INF , !P3 ;  /* 0xff80000030306808 */ /* 0x000fe20005800000 */
[----:B------:R-:W-:Y:S01]  /*3bf0*/  IMAD.IADD R162, R108, 0x1, R210 ;  /* 0x000000016ca27824 */ /* 0x000fe200078e02d2 */
[----:B------:R-:W-:Y:S01]  /*3c00*/  PLOP3.LUT P0, PT, PT, PT, UP0, 0x80, 0x8 ;  /* 0x000000000008781c */ /* 0x000fe20003f0f008 */
[----:B-1----:R-:W-:Y:S01]  /*3c10*/  @P5 VIADD R6, R158, 0x30 ;  /* 0x000000309e065836 */ /* 0x002fe20000000000 */
[----:B------:R-:W-:Y:S05]  /*3c20*/  PLOP3.LUT P6, PT, PT, PT, UP0, 0x80, 0x8 ;  /* 0x000000000008781c */ /* 0x000fea0003fcf008 */
[----:B------:R-:W-:Y:S01]  /*3c30*/  MUFU.EX2 R204, R14 ;  /* 0x0000000e00cc7308 */ /* 0x000fe20000000800 */
[----:B------:R-:W-:Y:S01]  /*3c40*/  @P2 FSEL R50, R50, -INF , !P3 ;  /* 0xff80000032322808 */ /* 0x000fe20005800000 */
[--C-:B------:R-:W-:Y:S01]  /*3c50*/  FFMA.FTZ R22, R22, UR9, -R102.reuse ;  /* 0x0000000916167c23 */ /* 0x100fe20008010866 */
[----:B------:R-:W-:Y:S07]  /*3c60*/  PLOP3.LUT P2, PT, PT, PT, UP0, 0x80, 0x8 ;  /* 0x000000000008781c */ /* 0x000fee0003f4f008 */
[----:B------:R-:W-:Y:S01]  /*3c70*/  MUFU.EX2 R203, R15 ;  /* 0x0000000f00cb7308 */ /* 0x000fe20000000800 */
[----:B------:R-:W-:Y:S01]  /*3c80*/  PLOP3.LUT P3, PT, PT, PT, UP0, 0x80, 0x8 ;  /* 0x000000000008781c */ /* 0x000fe20003f6f008 */
[--C-:B------:R-:W-:Y:S01]  /*3c90*/  FFMA.FTZ R23, R23, UR9, -R102.reuse ;  /* 0x0000000917177c23 */ /* 0x100fe20008010866 */
[----:B------:R-:W-:Y:S07]  /*3ca0*/  PLOP3.LUT P5, PT, PT, PT, UP0, 0x80, 0x8 ;  /* 0x000000000008781c */ /* 0x000fee0003faf008 */
[----:B------:R-:W-:Y:S01]  /*3cb0*/  MUFU.EX2 R234, R20 ;  /* 0x0000001400ea7308 */ /* 0x000fe20000000800 */
[----:B------:R-:W-:Y:S01]  /*3cc0*/  @P1 ISETP.GE.AND P1, PT, R4, UR34, PT ;  /* 0x0000002204001c0c */ /* 0x000fe2000bf26270 */
[C---:B------:R-:W-:Y:S01]  /*3cd0*/  @P0 VIADD R5, R158.reuse, 0x31 ;  /* 0x000000319e050836 */ /* 0x040fe20000000000 */
[----:B----4-:R-:W-:Y:S01]  /*3ce0*/  F2FP.BF16.F32.PACK_AB R10, R193, R194 ;  /* 0x000000c2c10a723e */ /* 0x010fe200000010ff */
[----:B------:R-:W-:Y:S01]  /*3cf0*/  @P6 VIADD R4, R158, 0x38 ;  /* 0x000000389e046836 */ /* 0x000fe20000000000 */
[----:B------:R-:W-:Y:S05]  /*3d00*/  F2FP.BF16.F32.PACK_AB R9, R235, R236 ;  /* 0x000000eceb09723e */ /* 0x000fea00000010ff */
[----:B------:R-:W-:Y:S01]  /*3d10*/  MUFU.EX2 R233, R21 ;  /* 0x0000001500e97308 */ /* 0x000fe20000000800 */
[----:B------:R-:W-:Y:S01]  /*3d20*/  PLOP3.LUT P0, PT, PT, PT, UP0, 0x80, 0x8 ;  /* 0x000000000008781c */ /* 0x000fe20003f0f008 */
[--C-:B------:R-:W-:Y:S01]  /*3d30*/  FFMA.FTZ R32, R32, UR9, -R103.reuse ;  /* 0x0000000920207c23 */ /* 0x100fe20008010867 */
[----:B------:R-:W-:Y:S07]  /*3d40*/  @P2 ISETP.GE.AND P2, PT, R6, UR34, PT ;  /* 0x0000002206002c0c */ /* 0x000fee000bf46270 */
[----:B------:R-:W-:Y:S01]  /*3d50*/  MUFU.EX2 R181, R22 ;  /* 0x0000001600b57308 */ /* 0x000fe20000000800 */
[----:B------:R-:W-:Y:S01]  /*3d60*/  @P3 ISETP.GE.AND P3, PT, R5, UR34, PT ;  /* 0x0000002205003c0c */ /* 0x000fe2000bf66270 */
[----:B------:R-:W-:Y:S01]  /*3d70*/  FFMA.FTZ R33, R33, UR9, -R103 ;  /* 0x0000000921217c23 */ /* 0x000fe20008010867 */
[----:B------:R-:W-:Y:S07]  /*3d80*/  @P5 ISETP.GE.AND P5, PT, R4, UR34, PT ;  /* 0x0000002204005c0c */ /* 0x000fee000bfa6270 */
[----:B------:R-:W-:Y:S01]  /*3d90*/  MUFU.EX2 R180, R23 ;  /* 0x0000001700b47308 */ /* 0x000fe20000000800 */
[----:B------:R-:W1:Y:S01]  /*3da0*/  LDSM.16.M88.4 R4, [R150+-0x1400] ;  /* 0xffec00009604783b */ /* 0x000e620000000200 */
[--C-:B------:R-:W-:Y:S01]  /*3db0*/  FFMA.FTZ R34, R34, UR9, -R102.reuse ;  /* 0x0000000922227c23 */ /* 0x100fe20008010866 */
[----:B------:R-:W-:Y:S01]  /*3dc0*/  FFMA.FTZ R35, R35, UR9, -R102 ;  /* 0x0000000923237c23 */ /* 0x000fe20008010866 */
[--C-:B------:R-:W-:Y:S01]  /*3dd0*/  FFMA.FTZ R26, R26, UR9, -R100.reuse ;  /* 0x000000091a1a7c23 */ /* 0x100fe20008010864 */
[----:B------:R-:W-:Y:S05]  /*3de0*/  FFMA.FTZ R27, R27, UR9, -R100 ;  /* 0x000000091b1b7c23 */ /* 0x000fea0008010864 */
[----:B------:R-:W-:Y:S01]  /*3df0*/  MUFU.EX2 R227, R32 ;  /* 0x0000002000e37308 */ /* 0x000fe20000000800 */
[----:B------:R-:W-:Y:S01]  /*3e00*/  PLOP3.LUT P6, PT, PT, PT, UP0, 0x80, 0x8 ;  /* 0x000000000008781c */ /* 0x000fe20003fcf008 */
[----:B------:R-:W-:Y:S01]  /*3e10*/  @P0 VIADD R158, R158, 0x39 ;  /* 0x000000399e9e0836 */ /* 0x000fe20000000000 */
[----:B------:R4:W-:Y:S07]  /*3e20*/  STS [R210], R8 ;  /* 0x00000008d2007388 */ /* 0x0009ee0000000800 */
[----:B------:R-:W-:Y:S01]  /*3e30*/  MUFU.EX2 R223, R33 ;  /* 0x0000002100df7308 */ /* 0x000fe20000000800 */
[----:B------:R-:W-:Y:S01]  /*3e40*/  PLOP3.LUT P0, PT, PT, PT, UP0, 0x80, 0x8 ;  /* 0x000000000008781c */ /* 0x000fe20003f0f008 */
[C---:B------:R-:W-:Y:S01]  /*3e50*/  IMAD.IADD R111, R108.reuse, 0x1, R208 ;  /* 0x000000016c6f7824 */ /* 0x040fe200078e02d0 */
[----:B------:R-:W-:Y:S07]  /*3e60*/  STS [R210+0x400], R10 ;  /* 0x0004000ad2007388 */ /* 0x000fee0000000800 */
[----:B------:R-:W-:Y:S01]  /*3e70*/  MUFU.EX2 R173, R34 ;  /* 0x0000002200ad7308 */ /* 0x000fe20000000800 */
[----:B------:R-:W-:Y:S02]  /*3e80*/  IMAD.IADD R110, R108, 0x1, R207 ;  /* 0x000000016c6e7824 */ /* 0x000fe400078e02cf */
[--C-:B------:R-:W-:Y:S01]  /*3e90*/  FFMA.FTZ R24, R24, UR9, -R101.reuse ;  /* 0x0000000918187c23 */ /* 0x100fe20008010865 */
[----:B------:R1:W-:Y:S06]  /*3ea0*/  STS [R162], R9 ;  /* 0x00000009a2007388 */ /* 0x0003ec0000000800 */
[----:B------:R-:W-:Y:S01]  /*3eb0*/  MUFU.EX2 R172, R35 ;  /* 0x0000002300ac7308 */ /* 0x000fe20000000800 */
[----:B------:R-:W-:Y:S01]  /*3ec0*/  FFMA.FTZ R25, R25, UR9, -R101 ;  /* 0x0000000919197c23 */ /* 0x000fe20008010865 */
[----:B------:R-:W-:Y:S01]  /*3ed0*/  @P6 ISETP.GE.AND P6, PT, R158, UR34, PT ;  /* 0x000000229e006c0c */ /* 0x000fe2000bfc6270 */
[----:B------:R-:W-:Y:S07]  /*3ee0*/  IMAD.IADD R158, R108, 0x1, R209 ;  /* 0x000000016c9e7824 */ /* 0x000fee00078e02d1 */
[----:B------:R-:W-:Y:S01]  /*3ef0*/  MUFU.EX2 R200, R26 ;  /* 0x0000001a00c87308 */ /* 0x000fe20000000800 */
[--C-:B------:R-:W-:Y:S01]  /*3f00*/  FFMA.FTZ R28, R28, UR9, -R101.reuse ;  /* 0x000000091c1c7c23 */ /* 0x100fe20008010865 */
[----:B------:R-:W-:Y:S01]  /*3f10*/  FFMA.FTZ R29, R29, UR9, -R101 ;  /* 0x000000091d1d7c23 */ /* 0x000fe20008010865 */
[--C-:B------:R-:W-:Y:S07]  /*3f20*/  FFMA.FTZ R30, R30, UR9, -R100.reuse ;  /* 0x000000091e1e7c23 */ /* 0x100fee0008010864 */
[----:B------:R-:W2:Y:S01]  /*3f30*/  MUFU.EX2 R199, R27 ;  /* 0x0000001b00c77308 */ /* 0x000ea20000000800 */
[----:B------:R-:W-:Y:S01]  /*3f40*/  FFMA.FTZ R31, R31, UR9, -R100 ;  /* 0x000000091f1f7c23 */ /* 0x000fe20008010864 */
[--C-:B------:R-:W-:Y:S01]  /*3f50*/  FFMA.FTZ R36, R36, UR9, -R103.reuse ;  /* 0x0000000924247c23 */ /* 0x100fe20008010867 */
[--C-:B------:R-:W-:Y:S01]  /*3f60*/  FFMA.FTZ R37, R37, UR9, -R103.reuse ;  /* 0x0000000925257c23 */ /* 0x100fe20008010867 */
[--C-:B------:R-:W-:Y:S01]  /*3f70*/  FFMA.FTZ R38, R38, UR9, -R102.reuse ;  /* 0x0000000926267c23 */ /* 0x100fe20008010866 */
[--C-:B------:R-:W-:Y:S01]  /*3f80*/  FFMA.FTZ R39, R39, UR9, -R102.reuse ;  /* 0x0000000927277c23 */ /* 0x100fe20008010866 */
[----:B------:R-:W-:Y:S01]  /*3f90*/  FFMA.FTZ R48, R48, UR9, -R103 ;  /* 0x0000000930307c23 */ /* 0x000fe20008010867 */
[----:B------:R-:W-:Y:S01]  /*3fa0*/  FFMA.FTZ R50, R50, UR9, -R102 ;  /* 0x0000000932327c23 */ /* 0x000fe20008010866 */
[----:B----4-:R-:W-:Y:S01]  /*3fb0*/  F2FP.BF16.F32.PACK_AB R8, R183, R184 ;  /* 0x000000b8b708723e */ /* 0x010fe200000010ff */
[--C-:B------:R-:W-:Y:S01]  /*3fc0*/  FFMA.FTZ R40, R40, UR9, -R101.reuse ;  /* 0x0000000928287c23 */ /* 0x100fe20008010865 */
[--C-:B------:R-:W-:Y:S01]  /*3fd0*/  FFMA.FTZ R41, R41, UR9, -R101.reuse ;  /* 0x0000000929297c23 */ /* 0x100fe20008010865 */
[--C-:B------:R-:W-:Y:S01]  /*3fe0*/  FFMA.FTZ R42, R42, UR9, -R100.reuse ;  /* 0x000000092a2a7c23 */ /* 0x100fe20008010864 */
[--C-:B------:R-:W-:Y:S01]  /*3ff0*/  FFMA.FTZ R43, R43, UR9, -R100.reuse ;  /* 0x000000092b2b7c23 */ /* 0x100fe20008010864 */
[----:B------:R4:W-:Y:S01]  /*4000*/  STS [R162+0x400], R8 ;  /* 0x00040008a2007388 */ /* 0x0009e20000000800 */
[--C-:B------:R-:W-:Y:S01]  /*4010*/  FFMA.FTZ R44, R44, UR9, -R101.reuse ;  /* 0x000000092c2c7c23 */ /* 0x100fe20008010865 */
[-C--:B-1----:R-:W-:Y:S01]  /*4020*/  HMMA.16816.F32.BF16 R52, R104, R4.reuse, R52 ;  /* 0x000000046834723c */ /* 0x082fe20000041834 */
[----:B------:R-:W-:Y:S02]  /*4030*/  MUFU.EX2 R192, R24 ;  /* 0x0000001800c07308 */ /* 0x000fe40000000800 */
[----:B------:R-:W-:Y:S01]  /*4040*/  F2FP.BF16.F32.PACK_AB R9, R201, R202 ;  /* 0x000000cac909723e */ /* 0x000fe200000010ff */
[--C-:B------:R-:W-:Y:S07]  /*4050*/  FFMA.FTZ R46, R46, UR9, -R100.reuse ;  /* 0x000000092e2e7c23 */ /* 0x100fee0008010864 */
[----:B------:R-:W1:Y:S01]  /*4060*/  MUFU.EX2 R191, R25 ;  /* 0x0000001900bf7308 */ /* 0x000e620000000800 */
[----:B------:R-:W-:Y:S01]  /*4070*/  @P0 FSEL R45, R45, -INF , !P1 ;  /* 0xff8000002d2d0808 */ /* 0x000fe20004800000 */
[C---:B------:R-:W-:Y:S01]  /*4080*/  HMMA.16816.F32.BF16 R56, R112.reuse, R4, R56 ;  /* 0x000000047038723c */ /* 0x040fe20000041838 */
[----:B------:R3:W-:Y:S01]  /*4090*/  STS [R210+0x2000], R9 ;  /* 0x00200009d2007388 */ /* 0x0007e20000000800 */
[----:B------:R-:W-:Y:S06]  /*40a0*/  PLOP3.LUT P0, PT, PT, PT, UP0, 0x80, 0x8 ;  /* 0x000000000008781c */ /* 0x000fec0003f0f008 */
[----:B------:R-:W-:Y:S01]  /*40b0*/  MUFU.EX2 R188, R28 ;  /* 0x0000001c00bc7308 */ /* 0x000fe20000000800 */
[----:B--2---:R-:W-:Y:S01]  /*40c0*/  F2FP.BF16.F32.PACK_AB R4, R199, R200 ;  /* 0x000000c8c704723e */ /* 0x004fe200000010ff */
[----:B------:R-:W-:Y:S08]  /*40d0*/  FFMA.FTZ R45, R45, UR9, -R101 ;  /* 0x000000092d2d7c23 */ /* 0x000ff00008010865 */
[----:B------:R-:W-:Y:S01]  /*40e0*/  MUFU.EX2 R187, R29 ;  /* 0x0000001d00bb7308 */ /* 0x000fe20000000800 */
[-C--:B------:R-:W-:Y:S03]  /*40f0*/  HMMA.16816.F32.BF16 R60, R112, R6.reuse, R60 ;  /* 0x00000006703c723c */ /* 0x080fe6000004183c */
[----:B-1----:R-:W-:Y:S06]  /*4100*/  F2FP.BF16.F32.PACK_AB R5, R191, R192 ;  /* 0x000000c0bf05723e */ /* 0x002fec00000010ff */
[----:B------:R-:W-:Y:S01]  /*4110*/  MUFU.EX2 R198, R30 ;  /* 0x0000001e00c67308 */ /* 0x000fe20000000800 */
[----:B----4-:R-:W-:Y:S01]  /*4120*/  F2FP.BF16.F32.PACK_AB R8, R205, R206 ;  /* 0x000000cecd08723e */ /* 0x010fe200000010ff */
[----:B------:R-:W-:Y:S08]  /*4130*/  HMMA.16816.F32.BF16 R64, R104, R6, R64 ;  /* 0x000000066840723c */ /* 0x000ff00000041840 */
[----:B------:R-:W1:Y:S01]  /*4140*/  MUFU.EX2 R197, R31 ;  /* 0x0000001f00c57308 */ /* 0x000e620000000800 */
[----:B------:R2:W-:Y:S01]  /*4150*/  STS [R210+0x2400], R8 ;  /* 0x00240008d2007388 */ /* 0x0005e20000000800 */
[----:B------:R-:W-:Y:S08]  /*4160*/  @P0 FSEL R47, R47, -INF , !P1 ;  /* 0xff8000002f2f0808 */ /* 0x000ff00004800000 */
[----:B------:R-:W-:Y:S01]  /*4170*/  MUFU.EX2 R222, R36 ;  /* 0x0000002400de7308 */ /* 0x000fe20000000800 */
[----:B------:R-:W-:Y:S02]  /*4180*/  PLOP3.LUT P0, PT, PT, PT, UP0, 0x80, 0x8 ;  /* 0x000000000008781c */ /* 0x000fe40003f0f008 */
[----:B---3--:R-:W-:Y:S07]  /*4190*/  F2FP.BF16.F32.PACK_AB R9, R195, R196 ;  /* 0x000000c4c309723e */ /* 0x008fee00000010ff */
[----:B------:R-:W-:Y:S01]  /*41a0*/  MUFU.EX2 R221, R37 ;  /* 0x0000002500dd7308 */ /* 0x000fe20000000800 */
[----:B------:R-:W-:Y:S01]  /*41b0*/  FFMA.FTZ R47, R47, UR9, -R100 ;  /* 0x000000092f2f7c23 */ /* 0x000fe20008010864 */
[----:B------:R3:W-:Y:S08]  /*41c0*/  STS [R162+0x2000], R9 ;  /* 0x00200009a2007388 */ /* 0x0007f00000000800 */
[----:B------:R-:W-:Y:S01]  /*41d0*/  MUFU.EX2 R171, R38 ;  /* 0x0000002600ab7308 */ /* 0x000fe20000000800 */
[----:B-1----:R-:W-:Y:S02]  /*41e0*/  F2FP.BF16.F32.PACK_AB R6, R197, R198 ;  /* 0x000000c6c506723e */ /* 0x002fe400000010ff */
[----:B------:R-:W-:Y:S07]  /*41f0*/  @P0 FSEL R49, R49, -INF , !P1 ;  /* 0xff80000031310808 */ /* 0x000fee0004800000 */
[----:B------:R-:W-:Y:S01]  /*4200*/  MUFU.EX2 R170, R39 ;  /* 0x0000002700aa7308 */ /* 0x000fe20000000800 */
[----:B------:R-:W-:Y:S01]  /*4210*/  PLOP3.LUT P0, PT, PT, PT, UP0, 0x80, 0x8 ;  /* 0x000000000008781c */ /* 0x000fe20003f0f008 */
[--C-:B------:R-:W-:Y:S08]  /*4220*/  FFMA.FTZ R49, R49, UR9, -R103.reuse ;  /* 0x0000000931317c23 */ /* 0x100ff00008010867 */
[----:B------:R-:W-:Y:S01]  /*4230*/  MUFU.EX2 R220, R48 ;  /* 0x0000003000dc7308 */ /* 0x000fe20000000800 */
[----:B--2---:R-:W-:Y:S09]  /*4240*/  F2FP.BF16.F32.PACK_AB R8, R203, R204 ;  /* 0x000000cccb08723e */ /* 0x004ff200000010ff */
[----:B------:R-:W-:Y:S01]  /*4250*/  MUFU.EX2 R219, R49 ;  /* 0x0000003100db7308 */ /* 0x000fe20000000800 */
[----:B------:R1:W-:Y:S01]  /*4260*/  STS [R162+0x2400], R8 ;  /* 0x00240008a2007388 */ /* 0x0003e20000000800 */
[----:B------:R-:W-:Y:S08]  /*4270*/  @P0 FSEL R51, R51, -INF , !P1 ;  /* 0xff80000033330808 */ /* 0x000ff00004800000 */
[----:B------:R-:W-:Y:S01]  /*4280*/  MUFU.EX2 R164, R50 ;  /* 0x0000003200a47308 */ /* 0x000fe20000000800 */
[----:B------:R-:W-:Y:S02]  /*4290*/  PLOP3.LUT P1, PT, PT, PT, UP0, 0x80, 0x8 ;  /* 0x000000000008781c */ /* 0x000fe40003f2f008 */
[----:B------:R-:W-:Y:S01]  /*42a0*/  PLOP3.LUT P0, PT, PT, PT, UP0, 0x80, 0x8 ;  /* 0x000000000008781c */ /* 0x000fe20003f0f008 */
[--C-:B------:R-:W-:Y:S01]  /*42b0*/  FFMA.FTZ R51, R51, UR9, -R102.reuse ;  /* 0x0000000933337c23 */ /* 0x100fe20008010866 */
[----:B---3--:R-:W-:Y:S05]  /*42c0*/  F2FP.BF16.F32.PACK_AB R9, R233, R234 ;  /* 0x000000eae909723e */ /* 0x008fea00000010ff */
[----:B------:R-:W-:Y:S01]  /*42d0*/  MUFU.EX2 R182, R40 ;  /* 0x0000002800b67308 */ /* 0x000fe20000000800 */
[----:B------:R2:W-:Y:S09]  /*42e0*/  STS [R209], R9 ;  /* 0x00000009d1007388 */ /* 0x0005f20000000800 */
[----:B------:R-:W-:Y:S01]  /*42f0*/  MUFU.EX2 R163, R51 ;  /* 0x0000003300a37308 */ /* 0x000fe20000000800 */
[----:B------:R-:W-:Y:S09]  /*4300*/  @P1 FSEL R52, R52, -INF , !P2 ;  /* 0xff80000034341808 */ /* 0x000ff20005000000 */
[----:B------:R-:W3:Y:S01]  /*4310*/  MUFU.EX2 R179, R41 ;  /* 0x0000002900b37308 */ /* 0x000ee20000000800 */
[----:B------:R-:W-:Y:S02]  /*4320*/  @P0 FSEL R54, R54, -INF , !P2 ;  /* 0xff80000036360808 */ /* 0x000fe40005000000 */
[----:B------:R-:W-:Y:S07]  /*4330*/  PLOP3.LUT P1, PT, PT, PT, UP0, 0x80, 0x8 ;  /* 0x000000000008781c */ /* 0x000fee0003f2f008 */
[----:B------:R-:W-:Y:S01]  /*4340*/  MUFU.EX2 R190, R42 ;  /* 0x0000002a00be7308 */ /* 0x000fe20000000800 */
[----:B------:R-:W-:Y:S01]  /*4350*/  PLOP3.LUT P0, PT, PT, PT, UP0, 0x80, 0x8 ;  /* 0x000000000008781c */ /* 0x000fe20003f0f008 */
[----:B------:R-:W-:Y:S01]  /*4360*/  FFMA.FTZ R52, R52, UR9, -R103 ;  /* 0x0000000934347c23 */ /* 0x000fe20008010867 */
[----:B------:R-:W-:Y:S01]  /*4370*/  FFMA.FTZ R54, R54, UR9, -R102 ;  /* 0x0000000936367c23 */ /* 0x000fe20008010866 */
[----:B-1----:R-:W-:Y:S06]  /*4380*/  F2FP.BF16.F32.PACK_AB R8, R180, R181 ;  /* 0x000000b5b408723e */ /* 0x002fec00000010ff */
[----:B------:R-:W-:Y:S01]  /*4390*/  MUFU.EX2 R189, R43 ;  /* 0x0000002b00bd7308 */ /* 0x000fe20000000800 */
[----:B------:R1:W-:Y:S01]  /*43a0*/  STS [R209+0x400], R8 ;  /* 0x00040008d1007388 */ /* 0x0003e20000000800 */
[----:B---3--:R-:W-:Y:S08]  /*43b0*/  F2FP.BF16.F32.PACK_AB R7, R179, R182 ;  /* 0x000000b6b307723e */ /* 0x008ff000000010ff */
[----:B------:R-:W-:Y:S01]  /*43c0*/  MUFU.EX2 R178, R44 ;  /* 0x0000002c00b27308 */ /* 0x000fe20000000800 */
[----:B------:R-:W-:Y:S02]  /*43d0*/  @P1 FSEL R56, R56, -INF , !P2 ;  /* 0xff80000038381808 */ /* 0x000fe40005000000 */
[----:B------:R-:W-:Y:S07]  /*43e0*/  @P0 FSEL R58, R58, -INF , !P2 ;  /* 0xff8000003a3a0808 */ /* 0x000fee0005000000 */
[----:B------:R-:W3:Y:S01]  /*43f0*/  MUFU.EX2 R177, R45 ;  /* 0x0000002d00b17308 */ /* 0x000ee20000000800 */
[----:B--2---:R-:W-:Y:S01]  /*4400*/  F2FP.BF16.F32.PACK_AB R9, R172, R173 ;  /* 0x000000adac09723e */ /* 0x004fe200000010ff */
[--C-:B------:R-:W-:Y:S01]  /*4410*/  FFMA.FTZ R56, R56, UR9, -R101.reuse ;  /* 0x0000000938387c23 */ /* 0x100fe20008010865 */
[----:B------:R-:W-:Y:S07]  /*4420*/  PLOP3.LUT P2, PT, PT, PT, UP0, 0x80, 0x8 ;  /* 0x000000000008781c */ /* 0x000fee0003f4f008 */
[----:B------:R-:W-:Y:S01]  /*4430*/  MUFU.EX2 R186, R46 ;  /* 0x0000002e00ba7308 */ /* 0x000fe20000000800 */
[----:B------:R-:W-:Y:S01]  /*4440*/  PLOP3.LUT P0, PT, PT, PT, UP0, 0x80, 0x8 ;  /* 0x000000000008781c */ /* 0x000fe20003f0f008 */
[----:B------:R-:W-:Y:S01]  /*4450*/  STS [R158+0x400], R9 ;  /* 0x000400099e007388 */ /* 0x000fe20000000800 */
[----:B------:R-:W-:Y:S07]  /*4460*/  PLOP3.LUT P1, PT, PT, PT, UP0, 0x80, 0x8 ;  /* 0x000000000008781c */ /* 0x000fee0003f2f008 */
[----:B------:R-:W-:Y:S01]  /*4470*/  MUFU.EX2 R185, R47 ;  /* 0x0000002f00b97308 */ /* 0x000fe20000000800 */
[----:B------:R-:W-:Y:S09]  /*4480*/  FFMA.FTZ R58, R58, UR9, -R100 ;  /* 0x000000093a3a7c23 */ /* 0x000ff20008010864 */
[----:B------:R-:W-:Y:S01]  /*4490*/  MUFU.EX2 R218, R52 ;  /* 0x0000003400da7308 */ /* 0x000fe20000000800 */
[----:B------:R-:W-:Y:S09]  /*44a0*/  @P2 FSEL R55, R55, -INF , !P3 ;  /* 0xff80000037372808 */ /* 0x000ff20005800000 */
[----:B------:R-:W-:Y:S01]  /*44b0*/  MUFU.EX2 R115, R54 ;  /* 0x0000003600737308 */ /* 0x000fe20000000800 */
[----:B------:R-:W-:Y:S02]  /*44c0*/  PLOP3.LUT P2, PT, PT, PT, UP0, 0x80, 0x8 ;  /* 0x000000000008781c */ /* 0x000fe40003f4f008 */
[----:B-1----:R-:W-:Y:S01]  /*44d0*/  F2FP.BF16.F32.PACK_AB R8, R223, R227 ;  /* 0x000000e3df08723e */ /* 0x002fe200000010ff */
[----:B------:R-:W-:Y:S01]  /*44e0*/  FFMA.FTZ R55, R55, UR9, -R102 ;  /* 0x0000000937377c23 */ /* 0x000fe20008010866 */
[----:B------:R-:W-:Y:S05]  /*44f0*/  @P0 FSEL R57, R57, -INF , !P3 ;  /* 0xff80000039390808 */ /* 0x000fea0005800000 */
[----:B------:R-:W-:Y:S01]  /*4500*/  MUFU.EX2 R168, R56 ;  /* 0x0000003800a87308 */ /* 0x000fe20000000800 */
[----:B------:R-:W-:Y:S01]  /*4510*/  PLOP3.LUT P0, PT, PT, PT, UP0, 0x80, 0x8 ;  /* 0x000000000008781c */ /* 0x000fe20003f0f008 */
[----:B------:R3:W-:Y:S01]  /*4520*/  STS [R158], R8 ;  /* 0x000000089e007388 */ /* 0x0007e20000000800 */
[----:B------:R-:W-:Y:S07]  /*4530*/  @P1 FSEL R53, R53, -INF , !P3 ;  /* 0xff80000035351808 */ /* 0x000fee0005800000 */
[----:B------:R-:W1:Y:S01]  /*4540*/  MUFU.EX2 R114, R55 ;  /* 0x0000003700727308 */ /* 0x000e620000000800 */
[----:B------:R-:W-:Y:S01]  /*4550*/  PLOP3.LUT P1, PT, PT, PT, UP0, 0x80, 0x8 ;  /* 0x000000000008781c */ /* 0x000fe20003f2f008 */
[----:B------:R2:W-:Y:S01]  /*4560*/  STS [R209+0x2400], R4 ;  /* 0x00240004d1007388 */ /* 0x0005e20000000800 */
[----:B------:R-:W-:Y:S01]  /*4570*/  FFMA.FTZ R57, R57, UR9, -R101 ;  /* 0x0000000939397c23 */ /* 0x000fe20008010865 */
[----:B------:R-:W-:Y:S01]  /*4580*/  @P2 FSEL R60, R60, -INF , !P5 ;  /* 0xff8000003c3c2808 */ /* 0x000fe20006800000 */
[----:B------:R-:W-:Y:S01]  /*4590*/  FFMA.FTZ R53, R53, UR9, -R103 ;  /* 0x0000000935357c23 */ /* 0x000fe20008010867 */
[----:B------:R4:W-:Y:S01]  /*45a0*/  STS [R209+0x2000], R5 ;  /* 0x00200005d1007388 */ /* 0x0009e20000000800 */
[----:B------:R-:W-:Y:S03]  /*45b0*/  PLOP3.LUT P2, PT, PT, PT, UP0, 0x80, 0x8 ;  /* 0x000000000008781c */ /* 0x000fe60003f4f008 */
[----:B------:R-:W-:Y:S01]  /*45c0*/  MUFU.EX2 R167, R57 ;  /* 0x0000003900a77308 */ /* 0x000fe20000000800 */
[--C-:B------:R-:W-:Y:S01]  /*45d0*/  FFMA.FTZ R60, R60, UR9, -R101.reuse ;  /* 0x000000093c3c7c23 */ /* 0x100fe20008010865 */
[----:B------:R1:W-:Y:S01]  /*45e0*/  STS [R158+0x2400], R6 ;  /* 0x002400069e007388 */ /* 0x0003e20000000800 */
[----:B------:R-:W-:Y:S07]  /*45f0*/  @P0 FSEL R61, R61, -INF , !P6 ;  /* 0xff8000003d3d0808 */ /* 0x000fee0007000000 */
[----:B------:R-:W-:Y:S01]  /*4600*/  MUFU.EX2 R217, R53 ;  /* 0x0000003500d97308 */ /* 0x000fe20000000800 */
[----:B------:R-:W-:Y:S02]  /*4610*/  PLOP3.LUT P0, PT, PT, PT, UP0, 0x80, 0x8 ;  /* 0x000000000008781c */ /* 0x000fe40003f0f008 */
[----:B------:R-:W-:Y:S01]  /*4620*/  @P1 FSEL R59, R59, -INF , !P3 ;  /* 0xff8000003b3b1808 */ /* 0x000fe20005800000 */
[----:B------:R-:W-:Y:S01]  /*4630*/  FFMA.FTZ R101, R61, UR9, -R101 ;  /* 0x000000093d657c23 */ /* 0x000fe20008010865 */
[----:B------:R-:W-:Y:S05]  /*4640*/  PLOP3.LUT P3, PT, PT, PT, UP0, 0x80, 0x8 ;  /* 0x000000000008781c */ /* 0x000fea0003f6f008 */
[----:B------:R-:W-:Y:S01]  /*4650*/  MUFU.EX2 R176, R58 ;  /* 0x0000003a00b07308 */ /* 0x000fe20000000800 */
[----:B------:R-:W-:Y:S01]  /*4660*/  PLOP3.LUT P1, PT, PT, PT, UP0, 0x80, 0x8 ;  /* 0x000000000008781c */ /* 0x000fe20003f2f008 */
[--C-:B------:R-:W-:Y:S01]  /*4670*/  FFMA.FTZ R59, R59, UR9, -R100.reuse ;  /* 0x000000093b3b7c23 */ /* 0x100fe20008010864 */
[----:B------:R-:W-:Y:S07]  /*4680*/  @P2 FSEL R64, R64, -INF , !P5 ;  /* 0xff80000040402808 */ /* 0x000fee0006800000 */
[----:B------:R-:W-:Y:S01]  /*4690*/  MUFU.EX2 R166, R60 ;  /* 0x0000003c00a67308 */ /* 0x000fe20000000800 */
[----:B---3--:R-:W-:Y:S02]  /*46a0*/  F2FP.BF16.F32.PACK_AB R8, R177, R178 ;  /* 0x000000b2b108723e */ /* 0x008fe400000010ff */
[----:B------:R-:W-:Y:S01]  /*46b0*/  @P0 FSEL R65, R65, -INF , !P6 ;  /* 0xff80000041410808 */ /* 0x000fe20007000000 */
[--C-:B------:R-:W-:Y:S01]  /*46c0*/  FFMA.FTZ R64, R64, UR9, -R103.reuse ;  /* 0x0000000940407c23 */ /* 0x100fe20008010867 */
[----:B--2---:R-:W-:Y:S05]  /*46d0*/  F2FP.BF16.F32.PACK_AB R4, R187, R188 ;  /* 0x000000bcbb04723e */ /* 0x004fea00000010ff */
[----:B------:R-:W-:Y:S01]  /*46e0*/  MUFU.EX2 R175, R59 ;  /* 0x0000003b00af7308 */ /* 0x000fe20000000800 */
[----:B------:R-:W-:Y:S01]  /*46f0*/  @P3 FSEL R62, R62, -INF , !P5 ;  /* 0xff8000003e3e3808 */ /* 0x000fe20006800000 */
[----:B------:R-:W-:Y:S01]  /*4700*/  FFMA.FTZ R103, R65, UR9, -R103 ;  /* 0x0000000941677c23 */ /* 0x000fe20008010867 */
[----:B----4-:R-:W-:Y:S01]  /*4710*/  F2FP.BF16.F32.PACK_AB R5, R221, R222 ;  /* 0x000000dedd05723e */ /* 0x010fe200000010ff */
[----:B------:R2:W-:Y:S01]  /*4720*/  STS [R158+0x2000], R4 ;  /* 0x002000049e007388 */ /* 0x0005e20000000800 */
[----:B------:R-:W-:Y:S05]  /*4730*/  @P1 FSEL R63, R63, -INF , !P6 ;  /* 0xff8000003f3f1808 */ /* 0x000fea0007000000 */
[----:B------:R-:W-:Y:S01]  /*4740*/  MUFU.EX2 R216, R64 ;  /* 0x0000004000d87308 */ /* 0x000fe20000000800 */
[----:B-1----:R-:W-:Y:S01]  /*4750*/  F2FP.BF16.F32.PACK_AB R6, R189, R190 ;  /* 0x000000bebd06723e */ /* 0x002fe200000010ff */
[----:B------:R1:W-:Y:S01]  /*4760*/  STS [R208], R5 ;  /* 0x00000005d0007388 */ /* 0x0003e20000000800 */
[----:B------:R-:W-:Y:S07]  /*4770*/  PLOP3.LUT P3, PT, PT, PT, UP0, 0x80, 0x8 ;  /* 0x000000000008781c */ /* 0x000fee0003f6f008 */
[----:B------:R-:W3:Y:S01]  /*4780*/  MUFU.EX2 R215, R103 ;  /* 0x0000006700d77308 */ /* 0x000ee20000000800 */
[----:B------:R-:W-:Y:S01]  /*4790*/  PLOP3.LUT P1, PT, PT, PT, UP0, 0x80, 0x8 ;  /* 0x000000000008781c */ /* 0x000fe20003f2f008 */
[--C-:B------:R-:W-:Y:S01]  /*47a0*/  FFMA.FTZ R62, R62, UR9, -R100.reuse ;  /* 0x000000093e3e7c23 */ /* 0x100fe20008010864 */
[----:B------:R-:W-:Y:S07]  /*47b0*/  FFMA.FTZ R100, R63, UR9, -R100 ;  /* 0x000000093f647c23 */ /* 0x000fee0008010864 */
[----:B------:R-:W-:Y:S10]  /*47c0*/  MUFU.EX2 R165, R101 ;  /* 0x0000006500a57308 */ /* 0x000ff40000000800 */
[----:B------:R-:W-:Y:S01]  /*47d0*/  MUFU.EX2 R174, R62 ;  /* 0x0000003e00ae7308 */ /* 0x000fe20000000800 */
[----:B------:R-:W-:Y:S09]  /*47e0*/  @P3 FSEL R66, R66, -INF , !P5 ;  /* 0xff80000042423808 */ /* 0x000ff20006800000 */
[----:B------:R-:W-:Y:S01]  /*47f0*/  MUFU.EX2 R169, R100 ;  /* 0x0000006400a97308 */ /* 0x000fe20000000800 */
[----:B------:R-:W-:Y:S01]  /*4800*/  @P1 FSEL R67, R67, -INF , !P6 ;  /* 0xff80000043431808 */ /* 0x000fe20007000000 */
[--C-:B------:R-:W-:Y:S01]  /*4810*/  FFMA.FTZ R66, R66, UR9, -R102.reuse ;  /* 0x0000000942427c23 */ /* 0x100fe20008010866 */
[----:B--2---:R-:W-:Y:S03]  /*4820*/  F2FP.BF16.F32.PACK_AB R4, R170, R171 ;  /* 0x000000abaa04723e */ /* 0x004fe600000010ff */
[----:B------:R-:W-:Y:S04]  /*4830*/  FFMA.FTZ R102, R67, UR9, -R102 ;  /* 0x0000000943667c23 */ /* 0x000fe80008010866 */
[----:B------:R-:W-:Y:S01]  /*4840*/  MUFU.EX2 R113, R66 ;  /* 0x0000004200717308 */ /* 0x000fe20000000800 */
[----:B-1----:R-:W-:Y:S01]  /*4850*/  F2FP.BF16.F32.PACK_AB R5, R219, R220 ;  /* 0x000000dcdb05723e */ /* 0x002fe200000010ff */
[----:B------:R1:W-:Y:S08]  /*4860*/  STS [R208+0x400], R4 ;  /* 0x00040004d0007388 */ /* 0x0003f00000000800 */
[----:B------:R-:W2:Y:S01]  /*4870*/  MUFU.EX2 R112, R102 ;  /* 0x0000006600707308 */ /* 0x000ea20000000800 */
[----:B------:R4:W-:Y:S01]  /*4880*/  STS [R111], R5 ;  /* 0x000000056f007388 */ /* 0x0009e20000000800 */
[----:B-1----:R-:W-:Y:S02]  /*4890*/  F2FP.BF16.F32.PACK_AB R4, R163, R164 ;  /* 0x000000a4a304723e */ /* 0x002fe400000010ff */
[----:B----4-:R-:W-:Y:S03]  /*48a0*/  F2FP.BF16.F32.PACK_AB R5, R114, R115 ;  /* 0x000000737205723e */ /* 0x010fe600000010ff */
[----:B------:R3:W-:Y:S04]  /*48b0*/  STS [R111+0x400], R4 ;  /* 0x000400046f007388 */ /* 0x0007e80000000800 */
[----:B------:R1:W-:Y:S04]  /*48c0*/  STS [R208+0x2000], R7 ;  /* 0x00200007d0007388 */ /* 0x0003e80000000800 */
[----:B------:R4:W-:Y:S04]  /*48d0*/  STS [R208+0x2400], R6 ;  /* 0x00240006d0007388 */ /* 0x0009e80000000800 */
[----:B------:R2:W-:Y:S01]  /*48e0*/  STS [R111+0x2000], R8 ;  /* 0x002000086f007388 */ /* 0x0005e20000000800 */
[----:B---3--:R-:W-:Y:S02]  /*48f0*/  F2FP.BF16.F32.PACK_AB R4, R215, R216 ;  /* 0x000000d8d704723e */ /* 0x008fe400000010ff */
[----:B-1----:R-:W-:Y:S02]  /*4900*/  F2FP.BF16.F32.PACK_AB R7, R185, R186 ;  /* 0x000000bab907723e */ /* 0x002fe400000010ff */
[----:B----4-:R-:W-:Y:S03]  /*4910*/  F2FP.BF16.F32.PACK_AB R6, R217, R218 ;  /* 0x000000dad906723e */ /* 0x010fe600000010ff */
[----:B------:R1:W-:Y:S01]  /*4920*/  STS [R111+0x2400], R7 ;  /* 0x002400076f007388 */ /* 0x0003e20000000800 */
[----:B--2---:R-:W-:Y:S03]  /*4930*/  F2FP.BF16.F32.PACK_AB R8, R167, R168 ;  /* 0x000000a8a708723e */ /* 0x004fe600000010ff */
        /* <DEDUP_REMOVED lines=36> */
[----:B------:R-:W-:Y:S04]  /*4b80*/  FADD.FTZ R5, -R161, R5 ;  /* 0x00000005a1057221 */ /* 0x000fe80000010100 */
[C---:B------:R-:W-:Y:S04]  /*4b90*/  HMMA.16816.F32.BF16 R16, R100.reuse, R134, R16 ;  /* 0x000000866410723c */ /* 0x040fe80000041810 */
[----:B------:R-:W-:Y:S04]  /*4ba0*/  FMUL.FTZ R5, R237, R5 ;  /* 0x00000005ed057220 */ /* 0x000fe80000410000 */
        /* <DEDUP_REMOVED lines=17> */
[C---:B------:R-:W-:Y:S01]  /*4cc0*/  FADD.FTZ R16, -R161.reuse, R17 ;  /* 0x00000011a1107221 */ /* 0x040fe20000010100 */
[----:B------:R-:W-:Y:S01]  /*4cd0*/  FADD.FTZ R17, -R161, R20 ;  /* 0x00000014a1117221 */ /* 0x000fe20000010100 */
[----:B------:R-:W-:Y:S01]  /*4ce0*/  FMUL.FTZ R100, R233, R21 ;  /* 0x00000015e9647220 */ /* 0x000fe20000410000 */
[----:B------:R-:W-:Y:S01]  /*4cf0*/  FMUL.FTZ R4, R236, R4 ;  /* 0x00000004ec047220 */ /* 0x000fe20000410000 */
[----:B------:R-:W-:Y:S01]  /*4d00*/  FMUL.FTZ R16, R235, R16 ;  /* 0x00000010eb107220 */ /* 0x000fe20000410000 */
[----:B------:R-:W-:Y:S01]  /*4d10*/  FMUL.FTZ R17, R234, R17 ;  /* 0x00000011ea117220 */ /* 0x000fe20000410000 */
[----:B------:R-:W-:Y:S01]  /*4d20*/  F2FP.BF16.F32.PACK_AB R5, R5, R101 ;  /* 0x000000650505723e */ /* 0x000fe200000010ff */
[C---:B------:R-:W-:Y:S01]  /*4d30*/  FADD.FTZ R101, -R161.reuse, R32 ;  /* 0x00000020a1657221 */ /* 0x040fe20000010100 */
[C---:B------:R-:W-:Y:S01]  /*4d40*/  FADD.FTZ R32, -R161.reuse, R33 ;  /* 0x00000021a1207221 */ /* 0x040fe20000010100 */
[----:B------:R-:W-:Y:S01]  /*4d50*/  F2FP.BF16.F32.PACK_AB R16, R16, R4 ;  /* 0x000000041010723e */ /* 0x000fe200000010ff */
[C---:B------:R-:W-:Y:S01]  /*4d60*/  FADD.FTZ R4, -R161.reuse, R37 ;  /* 0x00000025a1047221 */ /* 0x040fe20000010100 */
[----:B------:R-:W-:Y:S01]  /*4d70*/  F2FP.BF16.F32.PACK_AB R100, R100, R17 ;  /* 0x000000116464723e */ /* 0x000fe200000010ff */
[C---:B------:R-:W-:Y:S01]  /*4d80*/  FADD.FTZ R21, -R161.reuse, R48 ;  /* 0x00000030a1157221 */ /* 0x040fe20000010100 */
        /* <DEDUP_REMOVED lines=20> */
[C---:B------:R-:W-:Y:S01]  /*4ed0*/  FADD.FTZ R32, -R160.reuse, R6 ;  /* 0x00000006a0207221 */ /* 0x040fe20000010100 */
[----:B------:R-:W-:Y:S02]  /*4ee0*/  FADD.FTZ R17, -R160, R7 ;  /* 0x00000007a0117221 */ /* 0x000fe40000010100 */
[----:B------:R-:W-:Y:S01]  /*4ef0*/  F2FP.BF16.F32.PACK_AB R36, R36, R4 ;  /* 0x000000042424723e */ /* 0x000fe200000010ff */
[----:B------:R-:W-:Y:S06]  /*4f00*/  @!P1 BRA `(.L_x_77) ;  /* 0x0000000000889947 */ /* 0x000fec0003800000 */
[----:B------:R-:W1:Y:S01]  /*4f10*/  LDC R21, c[0x0][0x3b0] ;  /* 0x0000ec00ff157b82 */ /* 0x000e620000000800 */
[----:B------:R-:W-:Y:S02]  /*4f20*/  ISETP.GE.AND P0, PT, R243, UR4, PT ;  /* 0x00000004f3007c0c */ /* 0x000fe4000bf06270 */
[----:B------:R-:W-:Y:S02]  /*4f30*/  IADD3 R6, P2, PT, RZ, -UR32, RZ ;  /* 0x80000020ff067c10 */ /* 0x000fe4000ff5e0ff */
[----:B------:R-:W-:Y:S04]  /*4f40*/  LOP3.LUT R7, R214, 0x1, RZ, 0xc0, !PT ;  /* 0x00000001d6077812 */ /* 0x000fe800078ec0ff */
[----:B------:R-:W-:Y:S05]  /*4f50*/  ISETP.NE.U32.AND P5, PT, R7, 0x1, PT ;  /* 0x000000010700780c */ /* 0x000fea0003fa5070 */
[----:B------:R-:W2:Y:S01]  /*4f60*/  @!P0 LDC R20, c[0x0][0x3b4] ;  /* 0x0000ed00ff148b82 */ /* 0x000ea20000000800 */
[----:B-1----:R-:W-:Y:S04]  /*4f70*/  IMAD.SHL.U32 R4, R21, 0x80, RZ ;  /* 0x0000008015047824 */ /* 0x002fe800078e00ff */
[----:B------:R-:W-:Y:S01]  /*4f80*/  IMAD.X R4, RZ, RZ, ~R4, P2 ;  /* 0x000000ffff047224 */ /* 0x000fe200010e0e04 */
[----:B------:R-:W-:Y:S04]  /*4f90*/  ISETP.GE.AND P2, PT, R243, UR4, PT ;  /* 0x00000004f3007c0c */ /* 0x000fe8000bf46270 */
[----:B------:R-:W-:Y:S04]  /*4fa0*/  SHF.R.S64 R6, R6, 0x1f, R4 ;  /* 0x0000001f06067819 */ /* 0x000fe80000001004 */
[----:B------:R-:W-:Y:S01]  /*4fb0*/  IADD3 R231, P3, PT, R6, R231, RZ ;  /* 0x000000e706e77210 */ /* 0x000fe20007f7e0ff */
[----:B------:R-:W-:Y:S03]  /*4fc0*/  IMAD.MOV.U32 R6, RZ, RZ, -0x2000 ;  /* 0xffffe000ff067424 */ /* 0x000fe600078e00ff */
[----:B------:R-:W-:Y:S02]  /*4fd0*/  LEA.HI.X.SX32 R229, R4, R229, 0x1, P3 ;  /* 0x000000e504e57211 */ /* 0x000fe400018f0eff */
[----:B------:R-:W-:Y:S02]  /*4fe0*/  SEL R4, R6, 0x2000, !P5 ;  /* 0x0000200006047807 */ /* 0x000fe40006800000 */
[C---:B------:R-:W-:Y:S03]  /*4ff0*/  @!P0 LEA R6, P3, R21.reuse, R231, 0x7 ;  /* 0x000000e715068211 */ /* 0x040fe600078638ff */
[----:B------:R-:W-:Y:S01]  /*5000*/  IMAD.IADD R228, R228, 0x1, R4 ;  /* 0x00000001e4e47824 */ /* 0x000fe200078e0204 */
[----:B--2---:R-:W-:Y:S01]  /*5010*/  @!P0 LEA.HI.X R7, R21, R229, R20, 0x7, P3 ;  /* 0x000000e515078211 */ /* 0x004fe200018f3c14 */
[----:B------:R-:W-:Y:S02]  /*5020*/  @!P2 IMAD.MOV.U32 R20, RZ, RZ, R231 ;  /* 0x000000ffff14a224 */ /* 0x000fe400078e00e7 */
[----:B------:R-:W-:Y:S02]  /*5030*/  @!P2 IMAD.MOV.U32 R21, RZ, RZ, R229 ;  /* 0x000000ffff15a224 */ /* 0x000fe400078e00e5 */
[--C-:B------:R-:W-:Y:S02]  /*5040*/  IMAD.IADD R211, R211, 0x1, R4.reuse ;  /* 0x00000001d3d37824 */ /* 0x100fe400078e0204 */
[----:B------:R-:W-:Y:S01]  /*5050*/  IMAD.IADD R148, R148, 0x1, R4 ;  /* 0x0000000194947824 */ /* 0x000fe200078e0204 */
[----:B------:R-:W-:Y:S01]  /*5060*/  @!PT LDS RZ, [RZ] ;  /* 0x00000000fffff984 */ /* 0x000fe20000000800 */
[----:B------:R-:W-:Y:S01]  /*5070*/  @!PT LDS RZ, [RZ] ;  /* 0x00000000fffff984 */ /* 0x000fe20000000800 */
[----:B------:R-:W-:Y:S01]  /*5080*/  @!PT LDS RZ, [RZ] ;  /* 0x00000000fffff984 */ /* 0x000fe20000000800 */
[----:B------:R1:W-:Y:S04]  /*5090*/  @!P2 LDGSTS.E.BYPASS.LTC128B.128 [R228], desc[UR28][R20.64] ;  /* 0x0000000014e4afae */ /* 0x0003e8000b981a1c */
[----:B------:R1:W-:Y:S04]  /*50a0*/  @P2 STS.64 [R211], RZ ;  /* 0x000000ffd3002388 */ /* 0x0003e80000000a00 */
[----:B------:R1:W-:Y:S04]  /*50b0*/  @P2 STS.64 [R211+0x8], RZ ;  /* 0x000008ffd3002388 */ /* 0x0003e80000000a00 */
[----:B------:R1:W-:Y:S04]  /*50c0*/  @P0 STS.64 [R211+0x1000], RZ ;  /* 0x001000ffd3000388 */ /* 0x0003e80000000a00 */
[----:B------:R1:W-:Y:S04]  /*50d0*/  @P0 STS.64 [R211+0x1008], RZ ;  /* 0x001008ffd3000388 */ /* 0x0003e80000000a00 */
[----:B------:R-:W-:Y:S01]  /*50e0*/  @!PT LDS RZ, [RZ] ;  /* 0x00000000fffff984 */ /* 0x000fe20000000800 */
[----:B------:R-:W-:Y:S01]  /*50f0*/  @!PT LDS RZ, [RZ] ;  /* 0x00000000fffff984 */ /* 0x000fe20000000800 */
[----:B------:R-:W-:Y:S01]  /*5100*/  @!PT LDS RZ, [RZ] ;  /* 0x00000000fffff984 */ /* 0x000fe20000000800 */
[----:B------:R1:W-:Y:S04]  /*5110*/  @!P0 LDGSTS.E.BYPASS.LTC128B.128 [R228+0x1000], desc[UR28][R6.64] ;  /* 0x0100000006e48fae */ /* 0x0003e8000b981a1c */
[----:B------:R-:W0:Y:S02]  /*5120*/  LDGDEPBAR ;  /* 0x00000000000079af */ /* 0x000e240000000000 */
.L_x_77:
[----:B------:R2:W-:Y:S01]  /*5130*/  STS [R210+-0x8000], R5 ;  /* 0xff800005d2007388 */ /* 0x0005e20000000800 */
[----:B-1----:R-:W-:Y:S01]  /*5140*/  FMUL.FTZ R6, R194, R32 ;  /* 0x00000020c2067220 */ /* 0x002fe20000410000 */
[C---:B------:R-:W-:Y:S01]  /*5150*/  FADD.FTZ R19, -R160.reuse, R19 ;  /* 0x00000013a0137221 */ /* 0x040fe20000010100 */
[----:B------:R-:W-:Y:S01]  /*5160*/  FADD.FTZ R18, -R160, R18 ;  /* 0x00000012a0127221 */ /* 0x000fe20000010100 */
[C---:B-----5:R-:W-:Y:S01]  /*5170*/  FADD.FTZ R8, -R159.reuse, R8 ;  /* 0x000000089f087221 */ /* 0x060fe20000010100 */
[----:B------:R-:W-:Y:S01]  /*5180*/  FADD.FTZ R9, -R159, R9 ;  /* 0x000000099f097221 */ /* 0x000fe20000010100 */
        /* <DEDUP_REMOVED lines=8> */
[----:B------:R-:W-:Y:S01]  /*5210*/  FADD.FTZ R14, -R109, R14 ;  /* 0x0000000e6d0e7221 */ /* 0x000fe20000010100 */
[----:B------:R-:W-:Y:S01]  /*5220*/  FMUL.FTZ R11, R205, R11 ;  /* 0x0000000bcd0b7220 */ /* 0x000fe20000410000 */
[C---:B------:R-:W-:Y:S01]  /*5230*/  FADD.FTZ R12, -R159.reuse, R12 ;  /* 0x0000000c9f0c7221 */ /* 0x040fe20000010100 */
        /* <DEDUP_REMOVED lines=8> */
[----:B--2---:R-:W-:Y:S01]  /*52c0*/  FMUL.FTZ R5, R193, R17 ;  /* 0x00000011c1057220 */ /* 0x004fe20000410000 */
[C---:B------:R-:W-:Y:S01]  /*52d0*/  FADD.FTZ R35, -R160.reuse, R35 ;  /* 0x00000023a0237221 */ /* 0x040fe20000010100 */
[C---:B------:R-:W-:Y:S01]  /*52e0*/  FADD.FTZ R34, -R160.reuse, R34 ;  /* 0x00000022a0227221 */ /* 0x040fe20000010100 */
[----:B------:R-:W-:Y:S01]  /*52f0*/  F2FP.BF16.F32.PACK_AB R20, R13, R12 ;  /* 0x0000000c0d14723e */ /* 0x000fe200000010ff */
[C---:B------:R-:W-:Y:S01]  /*5300*/  FADD.FTZ R18, -R160.reuse, R54 ;  /* 0x00000036a0127221 */ /* 0x040fe20000010100 */
[----:B------:R-:W-:Y:S01]  /*5310*/  F2FP.BF16.F32.PACK_AB R5, R5, R6 ;  /* 0x000000060505723e */ /* 0x000fe200000010ff */
[----:B------:R-:W-:Y:S01]  /*5320*/  FADD.FTZ R17, -R160, R55 ;  /* 0x00000037a0117221 */ /* 0x000fe20000010100 */
[----:B------:R-:W-:Y:S01]  /*5330*/  F2FP.BF16.F32.PACK_AB R32, R23, R22 ;  /* 0x000000161720723e */ /* 0x000fe200000010ff */
[----:B------:R-:W-:Y:S01]  /*5340*/  FMUL.FTZ R34, R173, R34 ;  /* 0x00000022ad227220 */ /* 0x000fe20000410000 */
[----:B------:R-:W-:Y:S01]  /*5350*/  FMUL.FTZ R23, R172, R35 ;  /* 0x00000023ac177220 */ /* 0x000fe20000410000 */
[----:B------:R-:W-:Y:S01]  /*5360*/  STS [R210+-0x7c00], R5 ;  /* 0xff840005d2007388 */ /* 0x000fe20000000800 */
[----:B------:R-:W-:Y:S01]  /*5370*/  FADD.FTZ R25, -R159, R25 ;  /* 0x000000199f197221 */ /* 0x000fe20000010100 */
[----:B------:R-:W-:Y:S01]  /*5380*/  FADD.FTZ R27, -R109, R27 ;  /* 0x0000001b6d1b7221 */ /* 0x000fe20000010100 */
[----:B------:R-:W-:Y:S01]  /*5390*/  FADD.FTZ R24, -R159, R24 ;  /* 0x000000189f187221 */ /* 0x000fe20000010100 */
[----:B------:R1:W-:Y:S01]  /*53a0*/  STS [R162+-0x7c00], R4 ;  /* 0xff840004a2007388 */ /* 0x0003e20000000800 */
[----:B------:R-:W-:Y:S01]  /*53b0*/  FADD.FTZ R26, -R109, R26 ;  /* 0x0000001a6d1a7221 */ /* 0x000fe20000010100 */
[----:B------:R-:W-:Y:S01]  /*53c0*/  FMUL.FTZ R18, R115, R18 ;  /* 0x0000001273127220 */ /* 0x000fe20000410000 */
[----:B------:R-:W-:Y:S01]  /*53d0*/  FMUL.FTZ R17, R114, R17 ;  /* 0x0000001172117220 */ /* 0x000fe20000410000 */
[----:B------:R2:W-:Y:S01]  /*53e0*/  STS [R162+-0x8000], R16 ;  /* 0xff800010a2007388 */ /* 0x0005e20000000800 */
[----:B------:R-:W-:Y:S01]  /*53f0*/  FADD.FTZ R29, -R159, R29 ;  /* 0x0000001d9f1d7221 */ /* 0x000fe20000010100 */
[----:B------:R-:W-:Y:S01]  /*5400*/  FMUL.FTZ R24, R192, R24 ;  /* 0x00000018c0187220 */ /* 0x000fe20000410000 */
[----:B------:R-:W-:Y:S01]  /*5410*/  FMUL.FTZ R19, R191, R25 ;  /* 0x00000019bf137220 */ /* 0x000fe20000410000 */
[----:B------:R-:W-:Y:S01]  /*5420*/  FMUL.FTZ R26, R200, R26 ;  /* 0x0000001ac81a7220 */ /* 0x000fe20000410000 */
[----:B------:R-:W-:Y:S01]  /*5430*/  FADD.FTZ R31, -R109, R31 ;  /* 0x0000001f6d1f7221 */ /* 0x000fe20000010100 */
[----:B------:R-:W-:Y:S01]  /*5440*/  FADD.FTZ R28, -R159, R28 ;  /* 0x0000001c9f1c7221 */ /* 0x000fe20000010100 */
[----:B------:R-:W-:Y:S01]  /*5450*/  FADD.FTZ R30, -R109, R30 ;  /* 0x0000001e6d1e7221 */ /* 0x000fe20000010100 */
[----:B------:R-:W-:Y:S01]  /*5460*/  F2FP.BF16.F32.PACK_AB R23, R23, R34 ;  /* 0x000000221717723e */ /* 0x000fe200000010ff */
[----:B------:R-:W-:Y:S01]  /*5470*/  FADD.FTZ R39, -R160, R39 ;  /* 0x00000027a0277221 */ /* 0x000fe20000010100 */
[----:B------:R-:W-:Y:S01]  /*5480*/  F2FP.BF16.F32.PACK_AB R22, R17, R18 ;  /* 0x000000121116723e */ /* 0x000fe200000010ff */
[----:B------:R-:W-:Y:S01]  /*5490*/  FMUL.FTZ R28, R188, R28 ;  /* 0x0000001cbc1c7220 */ /* 0x000fe20000410000 */
[----:B------:R-:W-:Y:S01]  /*54a0*/  FMUL.FTZ R18, R187, R29 ;  /* 0x0000001dbb127220 */ /* 0x000fe20000410000 */
[----:B------:R-:W-:Y:S01]  /*54b0*/  FMUL.FTZ R30, R198, R30 ;  /* 0x0000001ec61e7220 */ /* 0x000fe20000410000 */
[C---:B------:R-:W-:Y:S01]  /*54c0*/  FADD.FTZ R38, -R160.reuse, R38 ;  /* 0x00000026a0267221 */ /* 0x040fe20000010100 */
[----:B------:R-:W-:Y:S01]  /*54d0*/  F2FP.BF16.F32.PACK_AB R19, R19, R24 ;  /* 0x000000181313723e */ /* 0x000fe200000010ff */
[C---:B------:R-:W-:Y:S01]  /*54e0*/  FADD.FTZ R7, -R160.reuse, R66 ;  /* 0x00000042a0077221 */ /* 0x040fe20000010100 */
[----:B------:R-:W-:Y:S01]  /*54f0*/  FADD.FTZ R6, -R160, R67 ;  /* 0x00000043a0067221 */ /* 0x000fe20000010100 */
[----:B------:R-:W-:Y:S01]  /*5500*/  FMUL.FTZ R39, R170, R39 ;  /* 0x00000027aa277220 */ /* 0x000fe20000410000 */
[----:B------:R-:W-:Y:S01]  /*5510*/  FMUL.FTZ R38, R171, R38 ;  /* 0x00000026ab267220 */ /* 0x000fe20000410000 */
[C---:B------:R-:W-:Y:S01]  /*5520*/  FADD.FTZ R50, -R160.reuse, R50 ;  /* 0x00000032a0327221 */ /* 0x040fe20000010100 */
[----:B-1----:R-:W-:Y:S01]  /*5530*/  F2FP.BF16.F32.PACK_AB R4, R9, R8 ;  /* 0x000000080904723e */ /* 0x002fe200000010ff */
[----:B------:R-:W-:Y:S01]  /*5540*/  FMUL.FTZ R9, R199, R27 ;  /* 0x0000001bc7097220 */ /* 0x000fe20000410000 */
[----:B------:R-:W-:Y:S01]  /*5550*/  FMUL.FTZ R8, R197, R31 ;  /* 0x0000001fc5087220 */ /* 0x000fe20000410000 */
[----:B------:R-:W-:Y:S01]  /*5560*/  FADD.FTZ R51, -R160, R51 ;  /* 0x00000033a0337221 */ /* 0x000fe20000010100 */
[----:B------:R-:W-:Y:S01]  /*5570*/  F2FP.BF16.F32.PACK_AB R18, R18, R28 ;  /* 0x0000001c1212723e */ /* 0x000fe200000010ff */
[----:B------:R1:W-:Y:S01]  /*5580*/  STS [R210+-0x6000], R4 ;  /* 0xffa00004d2007388 */ /* 0x0003e20000000800 */
[----:B------:R-:W-:Y:S01]  /*5590*/  F2FP.BF16.F32.PACK_AB R9, R9, R26 ;  /* 0x0000001a0909723e */ /* 0x000fe200000010ff */
[----:B------:R-:W-:Y:S01]  /*55a0*/  FMUL.FTZ R7, R113, R7 ;  /* 0x0000000771077220 */ /* 0x000fe20000410000 */
[----:B------:R-:W-:Y:S01]  /*55b0*/  F2FP.BF16.F32.PACK_AB R8, R8, R30 ;  /* 0x0000001e0808723e */ /* 0x000fe200000010ff */
[----:B------:R-:W-:Y:S01]  /*55c0*/  FMUL.FTZ R6, R112, R6 ;  /* 0x0000000670067220 */ /* 0x000fe20000410000 */
[----:B------:R-:W-:Y:S01]  /*55d0*/  FMUL.FTZ R50, R164, R50 ;  /* 0x00000032a4327220 */ /* 0x000fe20000410000 */
[----:B------:R-:W-:Y:S01]  /*55e0*/  FMUL.FTZ R51, R163, R51 ;  /* 0x00000033a3337220 */ /* 0x000fe20000410000 */
[C---:B------:R-:W-:Y:S01]  /*55f0*/  FADD.FTZ R40, -R159.reuse, R40 ;  /* 0x000000289f287221 */ /* 0x040fe20000010100 */
[----:B------:R-:W-:Y:S01]  /*5600*/  FADD.FTZ R41, -R159, R41 ;  /* 0x000000299f297221 */ /* 0x000fe20000010100 */
[C---:B------:R-:W-:Y:S01]  /*5610*/  FADD.FTZ R42, -R109.reuse, R42 ;  /* 0x0000002a6d2a7221 */ /* 0x040fe20000010100 */
        /* <DEDUP_REMOVED lines=13> */
[----:B--2---:R-:W-:Y:S01]  /*56f0*/  FMUL.FTZ R16, R177, R45 ;  /* 0x0000002db1107220 */ /* 0x004fe20000410000 */
[----:B------:R-:W-:Y:S01]  /*5700*/  FMUL.FTZ R46, R186, R46 ;  /* 0x0000002eba2e7220 */ /* 0x000fe20000410000 */
[----:B-1----:R-:W-:Y:S01]  /*5710*/  FMUL.FTZ R4, R206, R10 ;  /* 0x0000000ace047220 */ /* 0x002fe20000410000 */
[----:B------:R-:W-:Y:S01]  /*5720*/  FMUL.FTZ R10, R203, R15 ;  /* 0x0000000fcb0a7220 */ /* 0x000fe20000410000 */
[----:B------:R-:W-:Y:S01]  /*5730*/  FMUL.FTZ R6, R185, R47 ;  /* 0x0000002fb9067220 */ /* 0x000fe20000410000 */
[----:B------:R-:W-:Y:S01]  /*5740*/  F2FP.BF16.F32.PACK_AB R17, R17, R40 ;  /* 0x000000281111723e */ /* 0x000fe200000010ff */
[----:B------:R-:W-:Y:S01]  /*5750*/  FADD.FTZ R5, -R159, R56 ;  /* 0x000000389f057221 */ /* 0x000fe20000010100 */
[----:B------:R-:W-:Y:S01]  /*5760*/  F2FP.BF16.F32.PACK_AB R11, R11, R4 ;  /* 0x000000040b0b723e */ /* 0x000fe200000010ff */
[----:B------:R-:W-:Y:S01]  /*5770*/  FADD.FTZ R13, -R159, R57 ;  /* 0x000000399f0d7221 */ /* 0x000fe20000010100 */
[----:B------:R-:W-:Y:S01]  /*5780*/  F2FP.BF16.F32.PACK_AB R10, R10, R14 ;  /* 0x0000000e0a0a723e */ /* 0x000fe200000010ff */
[----:B------:R-:W-:Y:S01]  /*5790*/  FMUL.FTZ R5, R168, R5 ;  /* 0x00000005a8057220 */ /* 0x000fe20000410000 */
[----:B------:R-:W-:Y:S01]  /*57a0*/  F2FP.BF16.F32.PACK_AB R7, R7, R42 ;  /* 0x0000002a0707723e */ /* 0x000fe200000010ff */
[----:B------:R-:W-:Y:S01]  /*57b0*/  STS [R210+-0x5c00], R11 ;  /* 0xffa4000bd2007388 */ /* 0x000fe20000000800 */
[----:B------:R-:W-:Y:S01]  /*57c0*/  F2FP.BF16.F32.PACK_AB R16, R16, R44 ;  /* 0x0000002c1010723e */ /* 0x000fe200000010ff */
[----:B------:R-:W-:Y:S01]  /*57d0*/  FMUL.FTZ R13, R167, R13 ;  /* 0x0000000da70d7220 */ /* 0x000fe20000410000 */
[----:B------:R-:W-:Y:S01]  /*57e0*/  F2FP.BF16.F32.PACK_AB R6, R6, R46 ;  /* 0x0000002e0606723e */ /* 0x000fe200000010ff */
[----:B------:R-:W-:Y:S01]  /*57f0*/  STS [R162+-0x6000], R20 ;  /* 0xffa00014a2007388 */ /* 0x000fe20000000800 */
[C---:B------:R-:W-:Y:S01]  /*5800*/  FADD.FTZ R58, -R109.reuse, R58 ;  /* 0x0000003a6d3a7221 */ /* 0x040fe20000010100 */
[----:B------:R-:W-:Y:S01]  /*5810*/  FADD.FTZ R59, -R109, R59 ;  /* 0x0000003b6d3b7221 */ /* 0x000fe20000010100 */
[----:B------:R-:W-:Y:S01]  /*5820*/  F2FP.BF16.F32.PACK_AB R13, R13, R5 ;  /* 0x000000050d0d723e */ /* 0x000fe200000010ff */
        /* <DEDUP_REMOVED lines=9> */
[----:B------:R-:W-:Y:S01]  /*58c0*/  FMUL.FTZ R60, R166, R60 ;  /* 0x0000003ca63c7220 */ /* 0x000fe20000410000 */
[----:B------:R-:W-:Y:S01]  /*58d0*/  FMUL.FTZ R12, R165, R61 ;  /* 0x0000003da50c7220 */ /* 0x000fe20000410000 */
[----:B------:R-:W-:Y:S01]  /*58e0*/  FMUL.FTZ R62, R174, R62 ;  /* 0x0000003eae3e7220 */ /* 0x000fe20000410000 */
[----:B------:R-:W-:Y:S01]  /*58f0*/  STS [R158+-0x8000], R49 ;  /* 0xff8000319e007388 */ /* 0x000fe20000000800 */
[----:B------:R-:W-:Y:S01]  /*5900*/  FMUL.FTZ R4, R169, R63 ;  /* 0x0000003fa9047220 */ /* 0x000fe20000410000 */
[----:B------:R-:W-:Y:S01]  /*5910*/  F2FP.BF16.F32.PACK_AB R5, R5, R58 ;  /* 0x0000003a0505723e */ /* 0x000fe200000010ff */
[----:B------:R-:W-:Y:S01]  /*5920*/  IMAD R64, R246, UR10, RZ ;  /* 0x0000000af6407c24 */ /* 0x000fe2000f8e02ff */
[----:B------:R-:W-:Y:S01]  /*5930*/  STS [R158+-0x7c00], R23 ;  /* 0xff8400179e007388 */ /* 0x000fe20000000800 */
[----:B------:R-:W-:Y:S02]  /*5940*/  F2FP.BF16.F32.PACK_AB R12, R12, R60 ;  /* 0x0000003c0c0c723e */ /* 0x000fe400000010ff */
        /* <DEDUP_REMOVED lines=86> */
[----:B------:R-:W-:Y:S01]  /*5eb0*/  IADD3 R5, P0, PT, RZ, -UR33, RZ ;  /* 0x80000021ff057c10 */ /* 0x000fe2000ff1e0ff */
[----:B------:R-:W-:Y:S01]  /*5ec0*/  IMAD.U32 R7, RZ, RZ, UR15 ;  /* 0x0000000fff077e24 */ /* 0x000fe2000f8e00ff */
[C---:B------:R-:W-:Y:S01]  /*5ed0*/  ISETP.GE.AND P2, PT, R243.reuse, UR4, PT ;  /* 0x00000004f3007c0c */ /* 0x040fe2000bf46270 */
[----:B------:R-:W-:Y:S01]  /*5ee0*/  IMAD.U32 R6, RZ, RZ, UR14 ;  /* 0x0000000eff067e24 */ /* 0x000fe2000f8e00ff */
[----:B------:R-:W-:Y:S01]  /*5ef0*/  ISETP.GE.AND P3, PT, R243, UR4, PT ;  /* 0x00000004f3007c0c */ /* 0x000fe2000bf66270 */
[----:B------:R-:W-:Y:S05]  /*5f00*/  IMAD.X R4, RZ, RZ, ~UR8, P0 ;  /* 0x80000008ff047e24 */ /* 0x000fea00080e06ff */
[----:B------:R-:W-:Y:S04]  /*5f10*/  SHF.R.S64 R5, R5, 0x1f, R4 ;  /* 0x0000001f05057819 */ /* 0x000fe80000001004 */
[----:B------:R-:W-:Y:S01]  /*5f20*/  IADD3 R232, P0, PT, R5, R232, RZ ;  /* 0x000000e805e87210 */ /* 0x000fe20007f1e0ff */
[----:B------:R-:W-:Y:S03]  /*5f30*/  IMAD.U32 R5, RZ, RZ, UR15 ;  /* 0x0000000fff057e24 */ /* 0x000fe6000f8e00ff */
[----:B------:R-:W-:Y:S02]  /*5f40*/  LEA.HI.X.SX32 R230, R4, R230, 0x1, P0 ;  /* 0x000000e604e67211 */ /* 0x000fe400000f0eff */
[----:B------:R-:W-:Y:S04]  /*5f50*/  @!P2 LEA R4, P0, R5, R232, 0x1 ;  /* 0x000000e80504a211 */ /* 0x000fe800078008ff */
[----:B------:R-:W-:Y:S01]  /*5f60*/  @!P2 LEA.HI.X R5, R7, R230, R6, 0x1, P0 ;  /* 0x000000e60705a211 */ /* 0x000fe200000f0c06 */
[----:B------:R-:W-:Y:S02]  /*5f70*/  @!P3 IMAD.MOV.U32 R6, RZ, RZ, R232 ;  /* 0x000000ffff06b224 */ /* 0x000fe400078e00e8 */
[----:B------:R-:W-:Y:S05]  /*5f80*/  @!P3 IMAD.MOV.U32 R7, RZ, RZ, R230 ;  /* 0x000000ffff07b224 */ /* 0x000fea00078e00e6 */
[----:B------:R-:W-:Y:S01]  /*5f90*/  @!PT LDS RZ, [RZ] ;  /* 0x00000000fffff984 */ /* 0x000fe20000000800 */
[----:B------:R-:W-:Y:S01]  /*5fa0*/  @!PT LDS RZ, [RZ] ;  /* 0x00000000fffff984 */ /* 0x000fe20000000800 */
[----:B------:R-:W-:Y:S01]  /*5fb0*/  @!PT LDS RZ, [RZ] ;  /* 0x00000000fffff984 */ /* 0x000fe20000000800 */
[----:B------:R1:W-:Y:S04]  /*5fc0*/  @!P3 LDGSTS.E.BYPASS.LTC128B.128 [R226+0x4000], desc[UR28][R6.64] ;  /* 0x0400000006e2bfae */ /* 0x0003e8000b981a1c */
[----:B------:R1:W-:Y:S04]  /*5fd0*/  @P3 STS.128 [R226+0x4000], RZ ;  /* 0x004000ffe2003388 */ /* 0x0003e80000000c00 */
[----:B------:R1:W-:Y:S04]  /*5fe0*/  @P2 STS.128 [R226+0x5000], RZ ;  /* 0x005000ffe2002388 */ /* 0x0003e80000000c00 */
[----:B------:R-:W-:Y:S01]  /*5ff0*/  @!PT LDS RZ, [RZ] ;  /* 0x00000000fffff984 */ /* 0x000fe20000000800 */
[----:B------:R-:W-:Y:S01]  /*6000*/  @!PT LDS RZ, [RZ] ;  /* 0x00000000fffff984 */ /* 0x000fe20000000800 */
[----:B------:R-:W-:Y:S01]  /*6010*/  @!PT LDS RZ, [RZ] ;  /* 0x00000000fffff984 */ /* 0x000fe20000000800 */
[----:B------:R1:W-:Y:S04]  /*6020*/  @!P2 LDGSTS.E.BYPASS.LTC128B.128 [R226+0x5000], desc[UR28][R4.64] ;  /* 0x0500000004e2afae */ /* 0x0003e8000b981a1c */
[----:B------:R-:W0:Y:S02]  /*6030*/  LDGDEPBAR ;  /* 0x00000000000079af */ /* 0x000e240000000000 */
.L_x_78:
[----:B------:R-:W-:Y:S01]  /*6040*/  LDSM.16.M88.4 R16, [R151] ;  /* 0x000000009710783b */ /* 0x000fe20000000200 */
[----:B------:R-:W-:Y:S02]  /*6050*/  LEA R62, P0, R248, R212, 0x2 ;  /* 0x000000d4f83e7211 */ /* 0x000fe400078010ff */
[----:B------:R-:W-:Y:S01]  /*6060*/  ISETP.GT.AND P5, PT, R214, RZ, PT ;  /* 0x000000ffd600720c */ /* 0x000fe20003fa4270 */
[----:B------:R-:W1:Y:S01]  /*6070*/  LDSM.16.MT88.4 R20, [R2+0x6000] ;  /* 0x006000000214783b */ /* 0x000e620000004200 */
[----:B------:R-:W-:Y:S02]  /*6080*/  LEA.HI.X.SX32 R63, R248, R213, 0x2, P0 ;  /* 0x000000d5f83f7211 */ /* 0x000fe400000f16ff */
[C---:B------:R-:W-:Y:S01]  /*6090*/  LEA R60, P0, R64.reuse, R62, 0x5 ;  /* 0x0000003e403c7211 */ /* 0x040fe200078028ff */
[----:B------:R-:W2:Y:S01]  /*60a0*/  LDSM.16.M88.4 R12, [R151+0x2000] ;  /* 0x00200000970c783b */ /* 0x000ea20000000200 */
[----:B------:R-:W-:Y:S02]  /*60b0*/  @P1 IADD3 R245, P2, PT, R245, -0x200, RZ ;  /* 0xfffffe00f5f51810 */ /* 0x000fe40007f5e0ff */
[C---:B------:R-:W-:Y:S01]  /*60c0*/  LEA.HI.X.SX32 R61, R64.reuse, R63, 0x5, P0 ;  /* 0x0000003f403d7211 */ /* 0x040fe200000f2eff */
[----:B------:R-:W-:Y:S01]  /*60d0*/  LDSM.16.M88.4 R24, [R154] ;  /* 0x000000009a18783b */ /* 0x000fe20000000200 */
[----:B------:R-:W-:Y:S02]  /*60e0*/  LEA R58, P0, R64, R60, 0x5 ;  /* 0x0000003c403a7211 */ /* 0x000fe400078028ff */
        /* <DEDUP_REMOVED lines=61> */
[C---:B------:R-:W-:Y:S04]  /*64c0*/  LEA.HI.X.SX32 R41, R64.reuse, R43, 0x5, P0 ;  /* 0x0000002b40297211 */ /* 0x040fe800000f2eff */
        /* <DEDUP_REMOVED lines=106> */
[----:B------:R-:W1:Y:S01]  /*6b70*/  S2R R28, SR_TID.X ;  /* 0x00000000001c7919 */ /* 0x000e620000002100 */
[----:B------:R-:W2:Y:S01]  /*6b80*/  LDCU UR4, c[0x0][0x500] ;  /* 0x0000a000ff0477ac */ /* 0x000ea20008000800 */
[----:B------:R-:W-:Y:S01]  /*6b90*/  F2FP.BF16.F32.PACK_AB R68, R69, R68 ;  /* 0x000000444544723e */ /* 0x000fe200000010ff */
[----:B------:R-:W3:Y:S01]  /*6ba0*/  S2R R14, SR_TID.X ;  /* 0x00000000000e7919 */ /* 0x000ee20000002100 */
[----:B------:R-:W-:Y:S02]  /*6bb0*/  F2FP.BF16.F32.PACK_AB R70, R71, R70 ;  /* 0x000000464746723e */ /* 0x000fe400000010ff */
[----:B------:R-:W-:Y:S02]  /*6bc0*/  F2FP.BF16.F32.PACK_AB R80, R81, R80 ;  /* 0x000000505150723e */ /* 0x000fe400000010ff */
[----:B------:R-:W-:Y:S02]  /*6bd0*/  F2FP.BF16.F32.PACK_AB R82, R83, R82 ;  /* 0x000000525352723e */ /* 0x000fe400000010ff */
[----:B------:R-:W-:-:S02]  /*6be0*/  F2FP.BF16.F32.PACK_AB R72, R73, R72 ;  /* 0x000000484948723e */ /* 0x000fc400000010ff */
[----:B------:R-:W-:Y:S02]  /*6bf0*/  F2FP.BF16.F32.PACK_AB R74, R75, R74 ;  /* 0x0000004a4b4a723e */ /* 0x000fe400000010ff */
[----:B------:R-:W-:Y:S02]  /*6c00*/  F2FP.BF16.F32.PACK_AB R76, R77, R76 ;  /* 0x0000004c4d4c723e */ /* 0x000fe400000010ff */
[----:B------:R-:W-:Y:S01]  /*6c10*/  F2FP.BF16.F32.PACK_AB R78, R79, R78 ;  /* 0x0000004e4f4e723e */ /* 0x000fe200000010ff */
[----:B--2---:R-:W-:Y:S01]  /*6c20*/  FMUL.FTZ R84, R84, UR4 ;  /* 0x0000000454547c20 */ /* 0x004fe20008410000 */
        /* <DEDUP_REMOVED lines=12> */
[C---:B-1----:R-:W-:Y:S01]  /*6cf0*/  IMAD.SHL.U32 R4, R28.reuse, 0x10, RZ ;  /* 0x000000101c047824 */ /* 0x042fe200078e00ff */
[----:B------:R-:W-:Y:S01]  /*6d00*/  SHF.R.U32.HI R13, RZ, 0x4, R28 ;  /* 0x00000004ff0d7819 */ /* 0x000fe2000001161c */
[----:B------:R-:W-:-:S02]  /*6d10*/  IMAD.SHL.U32 R3, R28, 0x2, RZ ;  /* 0x000000021c037824 */ /* 0x000fc400078e00ff */
[----:B------:R-:W-:Y:S01]  /*6d20*/  FMUL.FTZ R6, R93, UR4 ;  /* 0x000000045d067c20 */ /* 0x000fe20008410000 */
[----:B------:R-:W-:Y:S01]  /*6d30*/  FMUL.FTZ R94, R94, UR4 ;  /* 0x000000045e5e7c20 */ /* 0x000fe20008410000 */
[----:B------:R-:W-:Y:S02]  /*6d40*/  LOP3.LUT R4, R4, 0x600, RZ, 0xc0, !PT ;  /* 0x0000060004047812 */ /* 0x000fe400078ec0ff */
[----:B------:R-:W-:Y:S02]  /*6d50*/  LOP3.LUT R13, R13, 0x8, RZ, 0xc0, !PT ;  /* 0x000000080d0d7812 */ /* 0x000fe400078ec0ff */
[----:B------:R-:W-:Y:S01]  /*6d60*/  LOP3.LUT R4, R4, 0x6, R3, 0xf8, !PT ;  /* 0x0000000604047812 */ /* 0x000fe200078ef803 */
[----:B------:R-:W-:Y:S01]  /*6d70*/  IMAD.SHL.U32 R3, R28, 0x8, RZ ;  /* 0x000000081c037824 */ /* 0x000fe200078e00ff */
[----:B------:R-:W-:Y:S02]  /*6d80*/  F2FP.BF16.F32.PACK_AB R12, R12, R84 ;  /* 0x000000540c0c723e */ /* 0x000fe400000010ff */
[----:B------:R-:W-:-:S02]  /*6d90*/  F2FP.BF16.F32.PACK_AB R11, R11, R86 ;  /* 0x000000560b0b723e */ /* 0x000fc400000010ff */
[----:B------:R-:W-:Y:S02]  /*6da0*/  LOP3.LUT R5, R3, 0xc0, RZ, 0xc0, !PT ;  /* 0x000000c003057812 */ /* 0x000fe400078ec0ff */
[----:B------:R-:W-:Y:S02]  /*6db0*/  LOP3.LUT R4, R4, 0x20, R3, 0xf8, !PT ;  /* 0x0000002004047812 */ /* 0x000fe400078ef803 */
[----:B------:R-:W-:Y:S01]  /*6dc0*/  LOP3.LUT R3, R5, 0x18, R28, 0xf8, !PT ;  /* 0x0000001805037812 */ /* 0x000fe200078ef81c */
[----:B------:R-:W-:Y:S01]  /*6dd0*/  FMUL.FTZ R5, R95, UR4 ;  /* 0x000000045f057c20 */ /* 0x000fe20008410000 */
[----:B------:R-:W-:Y:S02]  /*6de0*/  F2FP.BF16.F32.PACK_AB R8, R8, R96 ;  /* 0x000000600808723e */ /* 0x000fe400000010ff */
[----:B------:R-:W-:Y:S01]  /*6df0*/  LOP3.LUT R3, R4, R3, R13, 0xf6, !PT ;  /* 0x0000000304037212 */ /* 0x000fe200078ef60d */
[----:B---3--:R-:W-:Y:S01]  /*6e00*/  IMAD.SHL.U32 R13, R14, 0x4, RZ ;  /* 0x000000040e0d7824 */ /* 0x008fe200078e00ff */
[----:B------:R-:W-:-:S02]  /*6e10*/  F2FP.BF16.F32.PACK_AB R7, R7, R98 ;  /* 0x000000620707723e */ /* 0x000fc400000010ff */
[----:B------:R-:W-:Y:S01]  /*6e20*/  LEA R3, R3, UR27, 0x1 ;  /* 0x0000001b03037c11 */ /* 0x000fe2000f8e08ff */
[----:B------:R-:W-:Y:S01]  /*6e30*/  BAR.SYNC.DEFER_BLOCKING 0x0 ;  /* 0x0000000000007b1d */ /* 0x000fe20000010000 */
[----:B------:R-:W-:Y:S02]  /*6e40*/  LOP3.LUT R13, R13, 0x40, RZ, 0xc0, !PT ;  /* 0x000000400d0d7812 */ /* 0x000fe400078ec0ff */
[----:B------:R-:W-:Y:S01]  /*6e50*/  F2FP.BF16.F32.PACK_AB R10, R10, R88 ;  /* 0x000000580a0a723e */ /* 0x000fe200000010ff */
[----:B------:R-:W-:Y:S01]  /*6e60*/  VIADD R4, R3, 0x6000 ;  /* 0x0000600003047836 */ /* 0x000fe20000000000 */
[----:B------:R-:W-:Y:S02]  /*6e70*/  F2FP.BF16.F32.PACK_AB R9, R9, R90 ;  /* 0x0000005a0909723e */ /* 0x000fe400000010ff */
[----:B------:R-:W-:Y:S01]  /*6e80*/  F2FP.BF16.F32.PACK_AB R6, R6, R92 ;  /* 0x0000005c0606723e */ /* 0x000fe200000010ff */
[----:B------:R-:W-:Y:S01]  /*6e90*/  IMAD.IADD R4, R4, 0x1, -R13 ;  /* 0x0000000104047824 */ /* 0x000fe200078e0a0d */
[----:B------:R-:W-:-:S02]  /*6ea0*/  F2FP.BF16.F32.PACK_AB R5, R5, R94 ;  /* 0x0000005e0505723e */ /* 0x000fc400000010ff */
[----:B------:R-:W-:Y:S01]  /*6eb0*/  ISETP.NE.AND P0, PT, R250, -0x1, PT ;  /* 0xfffffffffa00780c */ /* 0x000fe20003f05270 */
        /* <DEDUP_REMOVED lines=16> */
[----:B------:R-:W-:Y:S05]  /*6fc0*/  @P0 BRA `(.L_x_80) ;  /* 0x00000000002c0947 */ /* 0x000fea0003800000 */
[----:B------:R-:W2:Y:S01]  /*6fd0*/  LDCU.64 UR10, c[0x0][0x5c0] ;  /* 0x0000b800ff0a77ac */ /* 0x000ea20008000a00 */
[----:B-1----:R-:W1:Y:S01]  /*6fe0*/  LDC.64 R6, c[0x0][0x5a8] ;  /* 0x00016a00ff067b82 */ /* 0x002e620000000a00 */
[----:B------:R-:W-:-:S05]  /*6ff0*/  SHF.R.S32.HI R3, RZ, 0x1f, R249 ;  /* 0x0000001fff037819 */ /* 0x000fca00000114f9 */
[----:B--2---:R-:W-:Y:S02]  /*7000*/  IMAD R3, R3, UR10, RZ ;  /* 0x0000000a03037c24 */ /* 0x004fe4000f8e02ff */
[----:B------:R-:W-:-:S04]  /*7010*/  IMAD.WIDE.U32 R4, R249, UR10, RZ ;  /* 0x0000000af9047c25 */ /* 0x000fc8000f8e00ff */
[----:B------:R-:W-:-:S05]  /*7020*/  IMAD R3, R249, UR11, R3 ;  /* 0x0000000bf9037c24 */ /* 0x000fca000f8e0203 */
[----:B------:R-:W-:-:S03]  /*7030*/  IADD3 R5, PT, PT, R5, R3, RZ ;  /* 0x0000000305057210 */ /* 0x000fc60007ffe0ff */
[----:B-1----:R-:W-:-:S04]  /*7040*/  IMAD.WIDE.U32 R4, R6, UR24, R4 ;  /* 0x0000001806047c25 */ /* 0x002fc8000f8e0004 */
[----:B------:R-:W-:Y:S01]  /*7050*/  IMAD R9, R7, UR24, R5 ;  /* 0x0000001807097c24 */ /* 0x000fe2000f8e0205 */
[----:B------:R-:W-:Y:S01]  /*7060*/  MOV R8, R4 ;  /* 0x0000000400087202 */ /* 0x000fe20000000f00 */
[----:B------:R-:W-:Y:S05]  /*7070*/  BRA `(.L_x_81) ;  /* 0x0000000000187947 */ /* 0x000fea0003800000 */
.L_x_80:
[----:B------:R-:W2:Y:S01]  /*7080*/  LDCU.64 UR10, c[0x0][0x5c0] ;  /* 0x0000b800ff0a77ac */ /* 0x000ea20008000a00 */
[----:B-1----:R-:W-:-:S05]  /*7090*/  IADD3 R4, PT, PT, R249, R250, RZ ;  /* 0x000000faf9047210 */ /* 0x002fca0007ffe0ff */
[C---:B--2---:R-:W-:Y:S02]  /*70a0*/  IMAD R3, R4.reuse, UR11, RZ ;  /* 0x0000000b04037c24 */ /* 0x044fe4000f8e02ff */
[----:B------:R-:W-:-:S05]  /*70b0*/  IMAD.WIDE.U32 R4, R4, UR10, RZ ;  /* 0x0000000a04047c25 */ /* 0x000fca000f8e00ff */
[----:B------:R-:W-:Y:S02]  /*70c0*/  IADD3 R9, PT, PT, R5, R3, RZ ;  /* 0x0000000305097210 */ /* 0x000fe40007ffe0ff */
[----:B------:R-:W-:Y:S02]  /*70d0*/  MOV R8, R4 ;  /* 0x0000000400087202 */ /* 0x000fe40000000f00 */
.L_x_81:
        /* <DEDUP_REMOVED lines=12> */
.L_x_82:
[----:B------:R-:W1:Y:S01]  /*71a0*/  LDCU.64 UR8, c[0x0][0x5c8] ;  /* 0x0000b900ff0877ac */ /* 0x000e620008000a00 */
[----:B------:R-:W-:-:S05]  /*71b0*/  IADD3 R4, PT, PT, R249, R250, RZ ;  /* 0x000000faf9047210 */ /* 0x000fca0007ffe0ff */
[C---:B-1----:R-:W-:Y:S02]  /*71c0*/  IMAD R3, R4.reuse, UR9, RZ ;  /* 0x0000000904037c24 */ /* 0x042fe4000f8e02ff */
[----:B------:R-:W-:-:S05]  /*71d0*/  IMAD.WIDE.U32 R4, R4, UR8, RZ ;  /* 0x0000000804047c25 */ /* 0x000fca000f8e00ff */
[----:B------:R-:W-:Y:S02]  /*71e0*/  IADD3 R25, PT, PT, R5, R3, RZ ;  /* 0x0000000305197210 */ /* 0x000fe40007ffe0ff */
[----:B------:R-:W-:-:S07]  /*71f0*/  MOV R17, R4 ;  /* 0x0000000400117202 */ /* 0x000fce0000000f00 */
.L_x_83:
[----:B------:R-:W1:Y:S01]  /*7200*/  S2R R3, SR_TID.X ;  /* 0x0000000000037919 */ /* 0x000e620000002100 */
[----:B------:R-:W-:Y:S01]  /*7210*/  USHF.L.U32 UR4, UR26, 0x7, URZ ;  /* 0x000000071a047899 */ /* 0x000fe200080006ff */
[----:B------:R-:W2:Y:S01]  /*7220*/  LDC.64 R6, c[0x0][0x5d8] ;  /* 0x00017600ff067b82 */ /* 0x000ea20000000a00 */
[----:B------:R-:W3:Y:S07]  /*7230*/  LDCU UR14, c[0x0][0x440] ;  /* 0x00008800ff0e77ac */ /* 0x000eee0008000800 */
[----:B------:R-:W-:Y:S01]  /*7240*/  BAR.SYNC.DEFER_BLOCKING 0x0 ;  /* 0x0000000000007b1d */ /* 0x000fe20000010000 */
[----:B------:R-:W-:Y:S01]  /*7250*/  SHF.R.U32.HI R28, RZ, 0x2, R28 ;  /* 0x00000002ff1c7819 */ /* 0x000fe2000001161c */
[----:B------:R-:W-:Y:S01]  /*7260*/  IMAD.MOV.U32 R11, RZ, RZ, RZ ;  /* 0x000000ffff0b7224 */ /* 0x000fe200078e00ff */
[----:B------:R-:W-:Y:S01]  /*7270*/  UIMAD.WIDE.U32 UR18, UR4, UR10, URZ ;  /* 0x0000000a041272a5 */ /* 0x000fe2000f8e00ff */
[----:B------:R-:W-:Y:S01]  /*7280*/  MOV R10, R243 ;  /* 0x000000f3000a7202 */ /* 0x000fe20000000f00 */
[----:B------:R-:W-:-:S03]  /*7290*/  USHF.R.S32.HI UR16, URZ, 0x1f, UR4 ;  /* 0x0000001fff107899 */ /* 0x000fc60008011404 */
[----:B------:R-:W4:Y:S01]  /*72a0*/  LDC.64 R26, c[0x0][0x5e0] ;  /* 0x00017800ff1a7b82 */ /* 0x000f220000000a00 */
[----:B------:R-:W-:Y:S01]  /*72b0*/  USHF.L.U32 UR17, UR26, 0x7, URZ ;  /* 0x000000071a117899 */ /* 0x000fe200080006ff */
[----:B------:R-:W-:Y:S01]  /*72c0*/  BSSY.RECONVERGENT B0, `(.L_x_84) ;  /* 0x0000020000007945 */ /* 0x000fe20003800200 */
[----:B------:R-:W-:Y:S01]  /*72d0*/  IMAD.U32 R4, RZ, RZ, UR18 ;  /* 0x00000012ff047e24 */ /* 0x000fe2000f8e00ff */
[----:B------:R-:W-:Y:S01]  /*72e0*/  UIMAD UR15, UR16, UR10, URZ ;  /* 0x0000000a100f72a4 */ /* 0x000fe2000f8e02ff */
[----:B------:R-:W-:Y:S01]  /*72f0*/  IMAD.U32 R5, RZ, RZ, UR19 ;  /* 0x00000013ff057e24 */ /* 0x000fe2000f8e00ff */
[----:B------:R-:W-:Y:S02]  /*7300*/  UIADD3 UR34, UPT, UPT, -UR17, UR34, URZ ;  /* 0x0000002211227290 */ /* 0x000fe4000fffe1ff */
[----:B------:R-:W-:Y:S01]  /*7310*/  UIMAD UR15, UR4, UR11, UR15 ;  /* 0x0000000b040f72a4 */ /* 0x000fe2000f8e020f */
[----:B---3--:R-:W-:Y:S01]  /*7320*/  ISETP.GE.AND P2, PT, R243, UR14, PT ;  /* 0x0000000ef3007c0c */ /* 0x008fe2000bf46270 */
[----:B------:R3:W3:Y:S01]  /*7330*/  LDS.128 R20, [R226+0x7000] ;  /* 0x00700000e2147984 */ /* 0x0006e20000000c00 */
[----:B-1----:R-:W-:-:S05]  /*7340*/  IMAD.SHL.U32 R3, R3, 0x8, RZ ;  /* 0x0000000803037824 */ /* 0x002fca00078e00ff */
[----:B------:R-:W-:-:S04]  /*7350*/  LOP3.LUT R3, R4, 0x18, R3, 0xf8, !PT ;  /* 0x0000001804037812 */ /* 0x000fc800078ef803 */
[----:B------:R-:W-:Y:S01]  /*7360*/  IADD3 R4, P0, PT, R8, R3, RZ ;  /* 0x0000000308047210 */ /* 0x000fe20007f1e0ff */
[----:B------:R-:W-:Y:S01]  /*7370*/  VIADD R8, R28, 0x40 ;  /* 0x000000401c087836 */ /* 0x000fe20000000000 */
[----:B------:R-:W-:-:S04]  /*7380*/  MOV R3, UR15 ;  /* 0x0000000f00037c02 */ /* 0x000fc80008000f00 */
[----:B------:R-:W-:Y:S02]  /*7390*/  ISETP.GE.OR P1, PT, R8, UR34, P2 ;  /* 0x0000002208007c0c */ /* 0x000fe40009726670 */
[C---:B------:R-:W-:Y:S02]  /*73a0*/  ISETP.GE.OR P2, PT, R28.reuse, UR34, P2 ;  /* 0x000000221c007c0c */ /* 0x040fe40009746670 */
[----:B------:R-:W-:Y:S01]  /*73b0*/  IADD3.X R5, PT, PT, R9, UR19, R3, P0, !PT ;  /* 0x0000001309057c10 */ /* 0x000fe200087fe403 */
[----:B------:R-:W-:Y:S01]  /*73c0*/  IMAD.U32 R3, RZ, RZ, UR8 ;  /* 0x00000008ff037e24 */ /* 0x000fe2000f8e00ff */
[----:B------:R-:W-:Y:S01]  /*73d0*/  IADD3 R16, P0, PT, R28, 0x40, RZ ;  /* 0x000000401c107810 */ /* 0x000fe20007f1e0ff */
[----:B--2---:R-:W-:-:S03]  /*73e0*/  IMAD.WIDE.U32 R4, R6, UR30, R4 ;  /* 0x0000001e06047c25 */ /* 0x004fc6000f8e0004 */
[----:B------:R-:W-:Y:S01]  /*73f0*/  IADD3.X R24, PT, PT, RZ, RZ, RZ, P0, !PT ;  /* 0x000000ffff187210 */ /* 0x000fe200007fe4ff */
[----:B------:R-:W-:-:S04]  /*7400*/  IMAD.WIDE.U32 R10, R3, UR4, R10 ;  /* 0x00000004030a7c25 */ /* 0x000fc8000f8e000a */
[----:B------:R-:W-:Y:S01]  /*7410*/  IMAD R3, R7, UR30, R5 ;  /* 0x0000001e07037c24 */ /* 0x000fe2000f8e0205 */
[----:B------:R-:W-:Y:S06]  /*7420*/  @P2 BRA `(.L_x_85) ;  /* 0x0000000000242947 */ /* 0x000fec0003800000 */
[----:B------:R-:W1:Y:S01]  /*7430*/  LDS.128 R12, [R226+0x6000] ;  /* 0x00600000e20c7984 */ /* 0x000e620000000c00 */
[----:B------:R-:W2:Y:S01]  /*7440*/  LDCU.64 UR14, c[0x0][0x560] ;  /* 0x0000ac00ff0e77ac */ /* 0x000ea20008000a00 */
[----:B------:R-:W-:Y:S02]  /*7450*/  MOV R6, R4 ;  /* 0x0000000400067202 */ /* 0x000fe40000000f00 */
[----:B------:R-:W-:-:S03]  /*7460*/  MOV R7, R3 ;  /* 0x0000000300077202 */ /* 0x000fc60000000f00 */
[----:B------:R-:W-:-:S04]  /*7470*/  IMAD.WIDE.U32 R6, R28, UR10, R6 ;  /* 0x0000000a1c067c25 */ /* 0x000fc8000f8e0006 */
[----:B------:R-:W-:Y:S01]  /*7480*/  IMAD R7, R28, UR11, R7 ;  /* 0x0000000b1c077c24 */ /* 0x000fe2000f8e0207 */
[----:B--2---:R-:W-:-:S04]  /*7490*/  LEA R8, P0, R6, UR14, 0x1 ;  /* 0x0000000e06087c11 */ /* 0x004fc8000f8008ff */
[----:B------:R-:W-:-:S05]  /*74a0*/  LEA.HI.X R9, R6, UR15, R7, 0x1, P0 ;  /* 0x0000000f06097c11 */ /* 0x000fca00080f0c07 */
[----:B-1----:R1:W-:Y:S04]  /*74b0*/  STG.E.128 desc[UR28][R8.64], R12 ;  /* 0x0000000c08007986 */ /* 0x0023e8000c101d1c */
.L_x_85:
[----:B------:R-:W-:Y:S05]  /*74c0*/  BSYNC.RECONVERGENT B0 ;  /* 0x0000000000007941 */ /* 0x000fea0003800200 */
.L_x_84:
[----:B------:R-:W-:Y:S04]  /*74d0*/  BSSY.RECONVERGENT B0, `(.L_x_86) ;  /* 0x000000c000007945 */ /* 0x000fe80003800200 */
[----:B------:R-:W-:Y:S05]  /*74e0*/  @P1 BRA `(.L_x_87) ;  /* 0x0000000000281947 */ /* 0x000fea0003800000 */
[----:B------:R-:W2:Y:S01]  /*74f0*/  LDCU.64 UR14, c[0x0][0x560] ;  /* 0x0000ac00ff0e77ac */ /* 0x000ea20008000a00 */
[----:B------:R-:W-:Y:S01]  /*7500*/  MOV R6, R4 ;  /* 0x0000000400067202 */ /* 0x000fe20000000f00 */
[----:B------:R-:W-:Y:S01]  /*7510*/  IMAD R5, R24, UR10, RZ ;  /* 0x0000000a18057c24 */ /* 0x000fe2000f8e02ff */
[----:B------:R-:W-:-:S03]  /*7520*/  MOV R7, R3 ;  /* 0x0000000300077202 */ /* 0x000fc60000000f00 */
[C---:B------:R-:W-:Y:S02]  /*7530*/  IMAD R3, R16.reuse, UR11, R5 ;  /* 0x0000000b10037c24 */ /* 0x040fe4000f8e0205 */
[----:B------:R-:W-:-:S05]  /*7540*/  IMAD.WIDE.U32 R6, R16, UR10, R6 ;  /* 0x0000000a10067c25 */ /* 0x000fca000f8e0006 */
[----:B------:R-:W-:Y:S02]  /*7550*/  IADD3 R3, PT, PT, R3, R7, RZ ;  /* 0x0000000703037210 */ /* 0x000fe40007ffe0ff */
[----:B--2---:R-:W-:-:S04]  /*7560*/  LEA R4, P0, R6, UR14, 0x1 ;  /* 0x0000000e06047c11 */ /* 0x004fc8000f8008ff */
[----:B------:R-:W-:-:S05]  /*7570*/  LEA.HI.X R5, R6, UR15, R3, 0x1, P0 ;  /* 0x0000000f06057c11 */ /* 0x000fca00080f0c03 */
[----:B---3--:R2:W-:Y:S04]  /*7580*/  STG.E.128 desc[UR28][R4.64], R20 ;  /* 0x0000001404007986 */ /* 0x0085e8000c101d1c */
.L_x_87:
[----:B------:R-:W-:Y:S05]  /*7590*/  BSYNC.RECONVERGENT B0 ;  /* 0x0000000000007941 */ /* 0x000fea0003800200 */
.L_x_86:
[----:B-1----:R-:W1:Y:S01]  /*75a0*/  LDS.128 R12, [R226+0x8000] ;  /* 0x00800000e20c7984 */ /* 0x002e620000000c00 */
[----:B------:R-:W-:Y:S01]  /*75b0*/  UIMAD UR16, UR16, UR8, URZ ;  /* 0x00000008101072a4 */ /* 0x000fe2000f8e02ff */
[----:B------:R-:W-:Y:S01]  /*75c0*/  IADD3 R6, P0, PT, R17, R10, RZ ;  /* 0x0000000a11067210 */ /* 0x000fe20007f1e0ff */
[----:B------:R-:W1:Y:S01]  /*75d0*/  @!P2 LDC.64 R18, c[0x0][0x568] ;  /* 0x00015a00ff12ab82 */ /* 0x000e620000000a00 */
[----:B--23--:R2:W3:Y:S01]  /*75e0*/  LDS.128 R20, [R226+0x9000] ;  /* 0x00900000e2147984 */ /* 0x00c4e20000000c00 */
[----:B------:R-:W-:-:S06]  /*75f0*/  UIMAD UR16, UR4, UR9, UR16 ;  /* 0x00000009041072a4 */ /* 0x000fcc000f8e0210 */
[----:B------:R-:W-:-:S03]  /*7600*/  IADD3.X R7, PT, PT, R25, UR16, R11, P0, !PT ;  /* 0x0000001019077c10 */ /* 0x000fc600087fe40b */
[----:B----4-:R-:W-:-:S04]  /*7610*/  IMAD.WIDE.U32 R6, R26, UR30, R6 ;  /* 0x0000001e1a067c25 */ /* 0x010fc8000f8e0006 */
[----:B------:R-:W-:Y:S01]  /*7620*/  IMAD R5, R27, UR30, R7 ;  /* 0x0000001e1b057c24 */ /* 0x000fe2000f8e0207 */
[----:B------:R-:W-:-:S05]  /*7630*/  @!P2 MOV R4, R6 ;  /* 0x000000060004a202 */ /* 0x000fca0000000f00 */
[----:B------:R-:W-:-:S04]  /*7640*/  @!P2 IMAD.WIDE.U32 R8, R28, UR8, R4 ;  /* 0x000000081c08ac25 */ /* 0x000fc8000f8e0004 */
[----:B------:R-:W-:Y:S01]  /*7650*/  @!P2 IMAD R3, R28, UR9, R9 ;  /* 0x000000091c03ac24 */ /* 0x000fe2000f8e0209 */
[----:B-1----:R-:W-:-:S04]  /*7660*/  @!P2 LEA R10, P0, R8, R18, 0x1 ;  /* 0x00000012080aa211 */ /* 0x002fc800078008ff */
[----:B------:R-:W-:-:S05]  /*7670*/  @!P2 LEA.HI.X R11, R8, R19, R3, 0x1, P0 ;  /* 0x00000013080ba211 */ /* 0x000fca00000f0c03 */
[----:B------:R2:W-:Y:S01]  /*7680*/  @!P2 STG.E.128 desc[UR28][R10.64], R12 ;  /* 0x0000000c0a00a986 */ /* 0x0005e2000c101d1c */
[----:B---3--:R-:W-:Y:S05]  /*7690*/  @P1 BRA `(.L_x_52) ;  /* 0x0000000000241947 */ /* 0x008fea0003800000 */
        /* <DEDUP_REMOVED lines=8> */
[----:B------:R1:W-:Y:S04]  /*7720*/  STG.E.128 desc[UR28][R6.64], R20 ;  /* 0x0000001406007986 */ /* 0x0003e8000c101d1c */
.L_x_52:
[----:B------:R-:W-:Y:S05]  /*7730*/  BSYNC.RECONVERGENT B1 ;  /* 0x0000000000017941 */ /* 0x000fea0003800200 */
.L_x_34:
[----:B------:R-:W4:Y:S01]  /*7740*/  LDCU UR8, c[0x0][0x438] ;  /* 0x00008700ff0877ac */ /* 0x000f220008000800 */
[----:B--23--:R-:W2:Y:S01]  /*7750*/  LDC R10, c[0x0][0x438] ;  /* 0x00010e00ff0a7b82 */ /* 0x00cea20000000800 */
[----:B------:R-:W3:Y:S01]  /*7760*/  LDCU UR9, c[0x0][0x370] ;  /* 0x00006e00ff0977ac */ /* 0x000ee20008000800 */
[----:B----4-:R-:W-:-:S04]  /*7770*/  UIADD3 UR8, UPT, UPT, UR8, 0x7f, URZ ;  /* 0x0000007f08087890 */ /* 0x010fc8000fffe0ff */
[----:B------:R-:W-:Y:S02]  /*7780*/  USHF.R.S32.HI UR4, URZ, 0x1f, UR8 ;  /* 0x0000001fff047899 */ /* 0x000fe40008011408 */
[----:B---3--:R-:W-:Y:S02]  /*7790*/  UIADD3 UR26, UPT, UPT, UR9, UR26, URZ ;  /* 0x0000001a091a7290 */ /* 0x008fe4000fffe0ff */
[----:B------:R-:W-:-:S04]  /*77a0*/  ULEA.HI UR4, UR4, UR8, URZ, 0x7 ;  /* 0x0000000804047291 */ /* 0x000fc8000f8f38ff */
[----:B------:R-:W-:-:S04]  /*77b0*/  USHF.R.S32.HI UR4, URZ, 0x7, UR4 ;  /* 0x00000007ff047899 */ /* 0x000fc80008011404 */
[----:B------:R-:W-:-:S09]  /*77c0*/  UISETP.GE.AND UP0, UPT, UR26, UR4, UPT ;  /* 0x000000041a00728c */ /* 0x000fd2000bf06270 */
[----:B------:R-:W-:Y:S05]  /*77d0*/  BRA.U !UP0, `(.L_x_88) ;  /* 0xffffff8d088c7547 */ /* 0x000fea000b83ffff */
[----:B------:R-:W-:Y:S05]  /*77e0*/  EXIT ;  /* 0x000000000000794d */ /* 0x000fea0003800000 */
.L_x_89:
        /* <DEDUP_REMOVED lines=9> */
.L_x_1578:


//--------------------- .text._ZN5flash44flash_bwd_dq_dk_dv_loop_seqk_parallel_kernelI23Flash_bwd_kernel_traitsILi32ELi128ELi128ELi8ELi4ELi4ELi4ELb1ELb0EN7cutlass10bfloat16_tE19Flash_kernel_traitsILi32ELi128ELi128ELi8ES3_EELb0ELb0ELb1ELb0ELb0ELb0ELb0EEEvNS_16Flash_bwd_paramsE --------------------------
	.section	.text._ZN5flash44flash_bwd_dq_dk_dv_loop_seqk_parallel_kernelI23Flash_bwd_kernel_traitsILi32ELi128ELi128ELi8ELi4ELi4ELi4ELb1ELb0EN7cutlass10bfloat16_tE19Flash_kernel_traitsILi32ELi128ELi128ELi8ES3_EELb0ELb0ELb1ELb0ELb0ELb0ELb0EEEvNS_16Flash_bwd_paramsE,"ax",@progbits
	.align	128
        .global         _ZN5flash44flash_bwd_dq_dk_dv_loop_seqk_parallel_kernelI23Flash_bwd_kernel_traitsILi32ELi128ELi128ELi8ELi4ELi4ELi4ELb1ELb0EN7cutlass10bfloat16_tE19Flash_kernel_traitsILi32ELi128ELi128ELi8ES3_EELb0ELb0ELb1ELb0ELb0ELb0ELb0EEEvNS_16Flash_bwd_paramsE
        .type           _ZN5flash44flash_bwd_dq_dk_dv_loop_seqk_parallel_kernelI23Flash_bwd_kernel_traitsILi32ELi128ELi128ELi8ELi4ELi4ELi4ELb1ELb0EN7cutlass10bfloat16_tE19Flash_kernel_traitsILi32ELi128ELi128ELi8ES3_EELb0ELb0ELb1ELb0ELb0ELb0ELb0EEEvNS_16Flash_bwd_paramsE,@function
        .size           _ZN5flash44flash_bwd_dq_dk_dv_loop_seqk_parallel_kernelI23Flash_bwd_kernel_traitsILi32ELi128ELi128ELi8ELi4ELi4ELi4ELb1ELb0EN7cutlass10bfloat16_tE19Flash_kernel_traitsILi32ELi128ELi128ELi8ES3_EELb0ELb0ELb1ELb0ELb0ELb0ELb0EEEvNS_16Flash_bwd_paramsE,(.L_x_1579 - _ZN5flash44flash_bwd_dq_dk_dv_loop_seqk_parallel_kernelI23Flash_bwd_kernel_traitsILi32ELi128ELi128ELi8ELi4ELi4ELi4ELb1ELb0EN7cutlass10bfloat16_tE19Flash_kernel_traitsILi32ELi128ELi128ELi8ES3_EELb0ELb0ELb1ELb0ELb0ELb0ELb0EEEvNS_16Flash_bwd_paramsE)
        .other          _ZN5flash44flash_bwd_dq_dk_dv_loop_seqk_parallel_kernelI23Flash_bwd_kernel_traitsILi32ELi128ELi128ELi8ELi4ELi4ELi4ELb1ELb0EN7cutlass10bfloat16_tE19Flash_kernel_traitsILi32ELi128ELi128ELi8ES3_EELb0ELb0ELb1ELb0ELb0ELb0ELb0EEEvNS_16Flash_bwd_paramsE,@"STO_CUDA_ENTRY STV_DEFAULT"
_ZN5flash44flash_bwd_dq_dk_dv_loop_seqk_parallel_kernelI23Flash_bwd_kernel_traitsILi32ELi128ELi128ELi8ELi4ELi4ELi4ELb1ELb0EN7cutlass10bfloat16_tE19Flash_kernel_traitsILi32ELi128ELi128ELi8ES3_EELb0ELb0ELb1ELb0ELb0ELb0ELb0EEEvNS_16Flash_bwd_paramsE:
.text._ZN5flash44flash_bwd_dq_dk_dv_loop_seqk_parallel_kernelI23Flash_bwd_kernel_traitsILi32ELi128ELi128ELi8ELi4ELi4ELi4ELb1ELb0EN7cutlass10bfloat16_tE19Flash_kernel_traitsILi32ELi128ELi128ELi8ES3_EELb0ELb0ELb1ELb0ELb0ELb0ELb0EEEvNS_16Flash_bwd_paramsE:
        /* <DEDUP_REMOVED lines=19> */
[----:B------:R-:W-:Y:S01]  /*0130*/  IMAD.U32 R250, RZ, RZ, UR11 ;  /* 0x0000000bfffa7e24 */ /* 0x000fe2000f8e00ff */
[----:B------:R-:W1:Y:S01]  /*0140*/  LDCU.64 UR8, c[0x0][0x460] ;  /* 0x00008c00ff0877ac */ /* 0x000e620008000a00 */
[----:B------:R-:W1:Y:S05]  /*0150*/  LDCU.64 UR6, c[0x0][0x470] ;  /* 0x00008e00ff0677ac */ /* 0x000e6a0008000a00 */
        /* <DEDUP_REMOVED lines=22> */
[----:B------:R-:W-:-:S02]  /*02c0*/  LOP3.LUT R4, R4, 0x3800, R5, 0xf8, !PT ;  /* 0x0000380004047812 */ /* 0x000fc400078ef805 */
[----:B------:R-:W-:Y:S02]  /*02d0*/  LOP3.LUT R0, R0, 0xc00, R10, 0xf8, !PT ;  /* 0x00000c0000007812 */ /* 0x000fe400078ef80a */
[----:B------:R-:W-:Y:S02]  /*02e0*/  SHF.R.U32.HI R8, RZ, 0x1, R161 ;  /* 0x00000001ff087819 */ /* 0x000fe400000116a1 */
[----:B------:R-:W-:Y:S02]  /*02f0*/  LOP3.LUT R3, R6, R3, RZ, 0xfc, !PT ;  /* 0x0000000306037212 */ /* 0x000fe400078efcff */
[--C-:B------:R-:W-:Y:S02]  /*0300*/  LOP3.LUT R6, R7, 0x600, R5.reuse, 0xf8, !PT ;  /* 0x0000060007067812 */ /* 0x100fe400078ef805 */
        /* <DEDUP_REMOVED lines=38> */
[----:B------:R-:W-:Y:S01]  /*0570*/  LOP3.LUT R7, R7, 0x1f20, R12, 0xf8, !PT ;  /* 0x00001f2007077812 */ /* 0x000fe200078ef80c */
[----:B------:R-:W-:Y:S01]  /*0580*/  IMAD R0, R0, 0x2, R3 ;  /* 0x0000000200007824 */ /* 0x000fe200078e0203 */
[----:B------:R-:W-:Y:S01]  /*0590*/  LOP3.LUT R2, R2, 0x120, R10, 0xf8, !PT ;  /* 0x0000012002027812 */ /* 0x000fe200078ef80a */
[----:B---3--:R-:W-:Y:S01]  /*05a0*/  IMAD.U32 R10, RZ, RZ, UR10 ;  /* 0x0000000aff0a7e24 */ /* 0x008fe2000f8e00ff */
[----:B------:R-:W-:Y:S01]  /*05b0*/  LOP3.LUT R161, R5, R161, RZ, 0xfc, !PT ;  /* 0x000000a105a17212 */ /* 0x000fe200078efcff */
[----:B------:R-:W-:Y:S01]  /*05c0*/  IMAD.IADD R165, R165, 0x1, R164 ;  /* 0x00000001a5a57824 */ /* 0x000fe200078e02a4 */
[----:B------:R-:W-:-:S02]  /*05d0*/  SEL R108, R108, 0xfffffff0, !P2 ;  /* 0xfffffff06c6c7807 */ /* 0x000fc40005000000 */
[----:B------:R-:W-:Y:S02]  /*05e0*/  LEA R216, R7, UR5, 0x1 ;  /* 0x0000000507d87c11 */ /* 0x000fe4000f8e08ff */
[----:B------:R-:W-:Y:S02]  /*05f0*/  LEA R167, R167, UR5, 0x1 ;  /* 0x00000005a7a77c11 */ /* 0x000fe4000f8e08ff */
[----:B------:R-:W-:Y:S02]  /*0600*/  LEA R2, R2, UR5, 0x1 ;  /* 0x0000000502027c11 */ /* 0x000fe4000f8e08ff */
[----:B------:R-:W-:Y:S01]  /*0610*/  LEA R161, R161, UR4, 0x1 ;  /* 0x00000004a1a17c11 */ /* 0x000fe2000f8e08ff */
[----:B-1--4-:R-:W-:-:S06]  /*0620*/  UMOV UR4, URZ ;  /* 0x000000ff00047c82 */ /* 0x012fcc0008000000 */
.L_x_147:
[----:B----4-:R-:W1:Y:S01]  /*0630*/  LDC.64 R4, c[0x0][0x478] ;  /* 0x00011e00ff047b82 */ /* 0x010e620000000a00 */
[----:B------:R-:W2:Y:S01]  /*0640*/  S2R R37, SR_CTAID.Y ;  /* 0x0000000000257919 */ /* 0x000ea20000002600 */
[----:B------:R-:W-:Y:S01]  /*0650*/  ISETP.NE.U32.AND P0, PT, RZ, UR6, PT ;  /* 0x00000006ff007c0c */ /* 0x000fe2000bf05070 */
[----:B------:R-:W-:Y:S01]  /*0660*/  IMAD.MOV.U32 R251, RZ, RZ, RZ ;  /* 0x000000fffffb7224 */ /* 0x000fe200078e00ff */
[----:B------:R-:W-:Y:S02]  /*0670*/  ISETP.NE.U32.AND P5, PT, RZ, UR8, PT ;  /* 0x00000008ff007c0c */ /* 0x000fe4000bfa5070 */
[----:B------:R-:W-:Y:S02]  /*0680*/  ISETP.NE.AND.EX P0, PT, RZ, UR7, PT, P0 ;  /* 0x00000007ff007c0c */ /* 0x000fe4000bf05300 */
[----:B------:R-:W3:Y:S08]  /*0690*/  LDC.U8 R16, c[0x0][0x532] ;  /* 0x00014c80ff107b82 */ /* 0x000ef00000000000 */
[----:B------:R-:W4:Y:S01]  /*06a0*/  LDC.64 R8, c[0x0][0x468] ;  /* 0x00011a00ff087b82 */ /* 0x000f220000000a00 */
[----:B------:R-:W-:Y:S01]  /*06b0*/  IMAD.MOV.U32 R44, RZ, RZ, -0x1 ;  /* 0xffffffffff2c7424 */ /* 0x000fe200078e00ff */
[----:B------:R-:W-:-:S02]  /*06c0*/  ISETP.NE.AND.EX P5, PT, RZ, UR9, PT, P5 ;  /* 0x00000009ff007c0c */ /* 0x000fc4000bfa5350 */
[----:B-1----:R-:W-:-:S04]  /*06d0*/  ISETP.NE.U32.AND P2, PT, R4, RZ, PT ;  /* 0x000000ff0400720c */ /* 0x002fc80003f45070 */
[----:B------:R-:W1:Y:S01]  /*06e0*/  LDC.64 R12, c[0x0][0x460] ;  /* 0x00011800ff0c7b82 */ /* 0x000e620000000a00 */
[----:B------:R-:W-:Y:S01]  /*06f0*/  ISETP.NE.AND.EX P2, PT, R5, RZ, PT, P2 ;  /* 0x000000ff0500720c */ /* 0x000fe20003f45320 */
[----:B--2---:R-:W-:Y:S01]  /*0700*/  IMAD.SHL.U32 R14, R37, 0x4, RZ ;  /* 0x00000004250e7824 */ /* 0x004fe200078e00ff */
[----:B------:R-:W-:-:S04]  /*0710*/  SHF.R.U32.HI R15, RZ, 0x1e, R37 ;  /* 0x0000001eff0f7819 */ /* 0x000fc80000011625 */
[----:B------:R-:W-:-:S07]  /*0720*/  @P0 IADD3 R6, P1, PT, R14, UR6, RZ ;  /* 0x000000060e060c10 */ /* 0x000fce000ff3e0ff */
[----:B------:R-:W-:Y:S02]  /*0730*/  @P2 IADD3 R4, P3, PT, R14, R4, RZ ;  /* 0x000000040e042210 */ /* 0x000fe40007f7e0ff */
[C---:B------:R-:W-:Y:S02]  /*0740*/  @P0 IADD3.X R7, PT, PT, R15.reuse, UR7, RZ, P1, !PT ;  /* 0x000000070f070c10 */ /* 0x040fe40008ffe4ff */
[----:B---3--:R-:W-:Y:S01]  /*0750*/  ISETP.NE.AND P4, PT, R16, RZ, PT ;  /* 0x000000ff1000720c */ /* 0x008fe20003f85270 */
[----:B------:R-:W-:Y:S01]  /*0760*/  @P2 IMAD.X R5, R15, 0x1, R5, P3 ;  /* 0x000000010f052824 */ /* 0x000fe200018e0605 */
[----:B----4-:R-:W-:Y:S01]  /*0770*/  ISETP.EQ.U32.AND P1, PT, R8, RZ, PT ;  /* 0x000000ff0800720c */ /* 0x010fe20003f22070 */
[----:B------:R2:W3:Y:S01]  /*0780*/  @P0 LDG.E R251, desc[UR24][R6.64] ;  /* 0x0000001806fb0981 */ /* 0x0004e2000c1e1900 */
[----:B------:R-:W-:Y:S02]  /*0790*/  ISETP.NE.U32.AND P3, PT, RZ, UR8, PT ;  /* 0x00000008ff007c0c */ /* 0x000fe4000bf65070 */
[----:B------:R-:W-:Y:S01]  /*07a0*/  ISETP.EQ.OR.EX P1, PT, R9, RZ, !P4, P1 ;  /* 0x000000ff0900720c */ /* 0x000fe20006722710 */
[----:B------:R4:W3:Y:S01]  /*07b0*/  @P2 LDG.E R11, desc[UR24][R4.64] ;  /* 0x00000018040b2981 */ /* 0x0008e2000c1e1900 */
[----:B------:R-:W-:Y:S01]  /*07c0*/  ISETP.NE.AND.EX P3, PT, RZ, UR9, PT, P3 ;  /* 0x00000009ff007c0c */ /* 0x000fe2000bf65330 */
[----:B------:R-:W-:-:S02]  /*07d0*/  IMAD.MOV.U32 R3, RZ, RZ, -0x1 ;  /* 0xffffffffff037424 */ /* 0x000fc400078e00ff */
[----:B-1----:R-:W-:-:S05]  /*07e0*/  IMAD.WIDE.U32 R12, R37, 0x4, R12 ;  /* 0x00000004250c7825 */ /* 0x002fca00078e000c */
[----:B-----5:R-:W5:Y:S01]  /*07f0*/  @P5 LDG.E R3, desc[UR24][R12.64] ;  /* 0x000000180c035981 */ /* 0x020f62000c1e1900 */
[----:B--2---:R-:W1:Y:S01]  /*0800*/  @!P2 LDC.64 R6, c[0x0][0x488] ;  /* 0x00012200ff06ab82 */ /* 0x004e620000000a00 */
[----:B----4-:R-:W-:-:S05]  /*0810*/  IADD3 R4, P0, PT, R14, R8, RZ ;  /* 0x000000080e047210 */ /* 0x010fca0007f1e0ff */
[----:B------:R-:W-:Y:S01]  /*0820*/  IMAD.X R5, R15, 0x1, R9, P0 ;  /* 0x000000010f057824 */ /* 0x000fe200000e0609 */
[----:B------:R2:W5:Y:S04]  /*0830*/  @P3 LDG.E R12, desc[UR24][R12.64+0x4] ;  /* 0x000004180c0c3981 */ /* 0x000568000c1e1900 */
[----:B------:R-:W4:Y:S01]  /*0840*/  @!P1 LDG.E R44, desc[UR24][R4.64] ;  /* 0x00000018042c9981 */ /* 0x000f22000c1e1900 */
[----:B------:R-:W3:Y:S01]  /*0850*/  @!P3 LDC R246, c[0x0][0x434] ;  /* 0x00010d00fff6bb82 */ /* 0x000ee20000000800 */
[----:B------:R-:W-:-:S04]  /*0860*/  ISETP.NE.U32.AND P1, PT, R8, RZ, PT ;  /* 0x000000ff0800720c */ /* 0x000fc80003f25070 */
[----:B------:R-:W-:-:S03]  /*0870*/  ISETP.NE.AND.EX P1, PT, R9, RZ, PT, P1 ;  /* 0x000000ff0900720c */ /* 0x000fc60003f25310 */
[----:B--2---:R-:W2:Y:S01]  /*0880*/  @!P2 LDC R13, c[0x0][0x43c] ;  /* 0x00010f00ff0dab82 */ /* 0x004ea20000000800 */
[----:B-1----:R-:W-:-:S04]  /*0890*/  @!P2 ISETP.NE.U32.AND P0, PT, R6, RZ, PT ;  /* 0x000000ff0600a20c */ /* 0x002fc80003f05070 */
[----:B------:R-:W-:-:S04]  /*08a0*/  @!P2 ISETP.NE.AND.EX P0, PT, R7, RZ, PT, P0 ;  /* 0x000000ff0700a20c */ /* 0x000fc80003f05300 */
[----:B--2---:R-:W-:Y:S01]  /*08b0*/  @!P2 SEL R7, R13, RZ, P0 ;  /* 0x000000ff0d07a207 */ /* 0x004fe20000000000 */
[----:B---3--:R-:W-:Y:S01]  /*08c0*/  @P2 IMAD.IADD R173, R11, 0x1, -R251 ;  /* 0x000000010bad2824 */ /* 0x008fe200078e0afb */
[----:B----4-:R1:W-:Y:S01]  /*08d0*/  STL [R1+0x4], R44 ;  /* 0x0000042c01007387 */ /* 0x0103e20000100800 */
[----:B------:R-:W-:Y:S06]  /*08e0*/  @!P1 BRA `(.L_x_90) ;  /* 0x00000000000c9947 */ /* 0x000fec0003800000 */
[----:B------:R-:W2:Y:S02]  /*08f0*/  @P4 LDG.E R6, desc[UR24][R4.64+0x4] ;  /* 0x0000041804064981 */ /* 0x000ea4000c1e1900 */
[----:B--2---:R-:W-:-:S06]  /*0900*/  @P4 IADD3 R10, PT, PT, R6, -R44, RZ ;  /* 0x8000002c060a4210 */ /* 0x004fcc0007ffe0ff */
[----:B------:R2:W5:Y:S02]  /*0910*/  @!P4 LDG.E R10, desc[UR24][R4.64] ;  /* 0x00000018040ac981 */ /* 0x000564000c1e1900 */
.L_x_90:
[----:B------:R-:W-:Y:S01]  /*0920*/  IMAD.SHL.U32 R18, R250, 0x80, RZ ;  /* 0x00000080fa127824 */ /* 0x000fe200078e00ff */
[----:B-----5:R-:W-:Y:S01]  /*0930*/  @!P2 IADD3 R173, PT, PT, R7, R10, -R251 ;  /* 0x0000000a07ada210 */ /* 0x020fe20007ffe8fb */
[----:B------:R-:W-:-:S03]  /*0940*/  @P3 IMAD.IADD R246, R12, 0x1, -R3 ;  /* 0x000000010cf63824 */ /* 0x000fc600078e0a03 */
[----:B------:R-:W-:-:S13]  /*0950*/  ISETP.GT.AND P0, PT, R173, R18, PT ;  /* 0x00000012ad00720c */ /* 0x000fda0003f04270 */
[----:B------:R-:W-:Y:S05]  /*0960*/  @!P0 BRA `(.L_x_91) ;  /* 0x0000007400248947 */ /* 0x000fea0003800000 */
[----:B--2---:R-:W2:Y:S01]  /*0970*/  LDC R5, c[0x0][0x504] ;  /* 0x00014100ff057b82 */ /* 0x004ea20000000800 */
[----:B------:R-:W-:Y:S01]  /*0980*/  ISETP.NE.AND P3, PT, R3, -0x1, PT ;  /* 0xffffffff0300780c */ /* 0x000fe20003f65270 */
[----:B------:R-:W-:Y:S01]  /*0990*/  IMAD.IADD R4, R18, 0x1, R246 ;  /* 0x0000000112047824 */ /* 0x000fe200078e02f6 */
[----:B------:R-:W-:-:S03]  /*09a0*/  ISETP.NE.AND P2, PT, R44, -0x1, PT ;  /* 0xffffffff2c00780c */ /* 0x000fc60003f45270 */
[----:B------:R-:W-:Y:S02]  /*09b0*/  VIADD R33, R4, 0x80 ;  /* 0x0000008004217836 */ /* 0x000fe40000000000 */
[----:B------:R-:W-:-:S06]  /*09c0*/  VIADD R4, R246, 0x7f ;  /* 0x0000007ff6047836 */ /* 0x000fcc0000000000 */
[----:B------:R-:W3:Y:S08]  /*09d0*/  @!P3 LDC.64 R8, c[0x0][0x398] ;  /* 0x0000e600ff08bb82 */ /* 0x000ef00000000a00 */
[----:B------:R-:W4:Y:S01]  /*09e0*/  @P3 LDC.64 R10, c[0x0][0x3b0] ;  /* 0x0000ec00ff0a3b82 */ /* 0x000f220000000a00 */
[----:B--2---:R-:W-:-:S05]  /*09f0*/  IADD3 R5, PT, PT, R33, R5, -R173 ;  /* 0x0000000521057210 */ /* 0x004fca0007ffe8ad */
[----:B------:R-:W-:Y:S01]  /*0a00*/  VIADD R6, R5, 0x7f ;  /* 0x0000007f05067836 */ /* 0x000fe20000000000 */
[----:B------:R-:W-:-:S04]  /*0a10*/  SHF.R.S32.HI R5, RZ, 0x1f, R4 ;  /* 0x0000001fff057819 */ /* 0x000fc80000011404 */
[----:B------:R-:W-:Y:S02]  /*0a20*/  SHF.R.S32.HI R7, RZ, 0x1f, R6 ;  /* 0x0000001fff077819 */ /* 0x000fe40000011406 */
[----:B------:R-:W-:Y:S02]  /*0a30*/  LEA.HI R4, R5, R4, RZ, 0x7 ;  /* 0x0000000405047211 */ /* 0x000fe400078f38ff */
[----:B------:R-:W-:Y:S01]  /*0a40*/  LEA.HI R5, R7, R6, RZ, 0x7 ;  /* 0x0000000607057211 */ /* 0x000fe200078f38ff */
[C---:B---3--:R-:W-:Y:S01]  /*0a50*/  @!P3 IMAD.WIDE.U32 R6, R37.reuse, R8, RZ ;  /* 0x000000082506b225 */ /* 0x048fe200078e00ff */
[----:B------:R-:W-:Y:S02]  /*0a60*/  SHF.R.S32.HI R4, RZ, 0x7, R4 ;  /* 0x00000007ff047819 */ /* 0x000fe40000011404 */
[----:B------:R-:W-:Y:S01]  /*0a70*/  SHF.R.S32.HI R5, RZ, 0x7, R5 ;  /* 0x00000007ff057819 */ /* 0x000fe20000011405 */
[----:B------:R-:W-:Y:S02]  /*0a80*/  @!P3 IMAD R32, R37, R9, R7 ;  /* 0x000000092520b224 */ /* 0x000fe400078e0207 */
[----:B------:R-:W-:Y:S01]  /*0a90*/  @!P3 IMAD.MOV.U32 R28, RZ, RZ, R6 ;  /* 0x000000ffff1cb224 */ /* 0x000fe200078e0006 */
[----:B------:R-:W-:Y:S01]  /*0aa0*/  VIMNMX R27, PT, PT, R4, R5, PT ;  /* 0x00000005041b7248 */ /* 0x000fe20003fe0100 */
[----:B----4-:R-:W-:-:S03]  /*0ab0*/  @P3 IMAD.WIDE.U32 R4, R3, R10, RZ ;  /* 0x0000000a03043225 */ /* 0x010fc600078e00ff */
[----:B------:R-:W-:Y:S01]  /*0ac0*/  LEA R16, R27, 0xffffff80, 0x7 ;  /* 0xffffff801b107811 */ /* 0x000fe200078e38ff */
[----:B------:R-:W-:Y:S02]  /*0ad0*/  @P3 IMAD R32, R3, R11, R5 ;  /* 0x0000000b03203224 */ /* 0x000fe400078e0205 */
[----:B------:R-:W-:Y:S01]  /*0ae0*/  @P3 IMAD.MOV.U32 R28, RZ, RZ, R4 ;  /* 0x000000ffff1c3224 */ /* 0x000fe200078e0004 */
        /* <DEDUP_REMOVED lines=13> */
.L_x_92:
[----:B------:R-:W2:Y:S01]  /*0bc0*/  LDCU.64 UR16, c[0x0][0x3b8] ;  /* 0x00007700ff1077ac */ /* 0x000ea20008000a00 */
[----:B------:R-:W-:-:S05]  /*0bd0*/  IADD3 R4, PT, PT, R251, R44, RZ ;  /* 0x0000002cfb047210 */ /* 0x000fca0007ffe0ff */
[C---:B--2---:R-:W-:Y:S02]  /*0be0*/  IMAD R6, R4.reuse, UR17, RZ ;  /* 0x0000001104067c24 */ /* 0x044fe4000f8e02ff */
[----:B------:R-:W-:-:S05]  /*0bf0*/  IMAD.WIDE.U32 R4, R4, UR16, RZ ;  /* 0x0000001004047c25 */ /* 0x000fca000f8e00ff */
[----:B------:R-:W-:Y:S02]  /*0c00*/  IADD3 R36, PT, PT, R5, R6, RZ ;  /* 0x0000000605247210 */ /* 0x000fe40007ffe0ff */
[----:B------:R-:W-:-:S07]  /*0c10*/  MOV R35, R4 ;  /* 0x0000000400237202 */ /* 0x000fce0000000f00 */
.L_x_93:
        /* <DEDUP_REMOVED lines=41> */
.L_x_94:
[----:B------:R-:W2:Y:S01]  /*0eb0*/  LDCU.64 UR14, c[0x0][0x3c0] ;  /* 0x00007800ff0e77ac */ /* 0x000ea20008000a00 */
[----:B------:R-:W-:-:S05]  /*0ec0*/  IADD3 R4, PT, PT, R251, R44, RZ ;  /* 0x0000002cfb047210 */ /* 0x000fca0007ffe0ff */
[C---:B--2---:R-:W-:Y:S02]  /*0ed0*/  IMAD R6, R4.reuse, UR15, RZ ;  /* 0x0000000f04067c24 */ /* 0x044fe4000f8e02ff */
[----:B------:R-:W-:-:S05]  /*0ee0*/  IMAD.WIDE.U32 R4, R4, UR14, RZ ;  /* 0x0000000e04047c25 */ /* 0x000fca000f8e00ff */
[----:B------:R-:W-:Y:S02]  /*0ef0*/  IADD3 R31, PT, PT, R5, R6, RZ ;  /* 0x00000006051f7210 */ /* 0x000fe40007ffe0ff */
[----:B------:R-:W-:-:S07]  /*0f00*/  MOV R29, R4 ;  /* 0x00000004001d7202 */ /* 0x000fce0000000f00 */
.L_x_95:
        /* <DEDUP_REMOVED lines=12> */
[----:B------:R-:W2:Y:S01]  /*0fd0*/  LDCU UR10, c[0x0][0x444] ;  /* 0x00008880ff0a77ac */ /* 0x000ea20008000800 */
[----:B------:R-:W-:Y:S01]  /*0fe0*/  SHF.R.S32.HI R7, RZ, 0x1f, R12 ;  /* 0x0000001fff077819 */ /* 0x000fe2000001140c */
[----:B--2---:R-:W-:Y:S01]  /*0ff0*/  USHF.R.S32.HI UR11, URZ, 0x1f, UR10 ;  /* 0x0000001fff0b7899 */ /* 0x004fe2000801140a */
        /* <DEDUP_REMOVED lines=14> */
.L_x_96:
[-C--:B------:R-:W-:Y:S02]  /*10e0*/  IMAD R6, R11, R3.reuse, RZ ;  /* 0x000000030b067224 */ /* 0x080fe400078e02ff */
[----:B------:R-:W-:-:S05]  /*10f0*/  IMAD.WIDE.U32 R4, R10, R3, RZ ;  /* 0x000000030a047225 */ /* 0x000fca00078e00ff */
[----:B------:R-:W-:Y:S02]  /*1100*/  IADD3 R9, PT, PT, R5, R6, RZ ;  /* 0x0000000605097210 */ /* 0x000fe40007ffe0ff */
[----:B------:R-:W-:-:S07]  /*1110*/  MOV R8, R4 ;  /* 0x0000000400087202 */ /* 0x000fce0000000f00 */
.L_x_97:
[----:B------:R-:W2:Y:S01]  /*1120*/  LDCU.U8 UR10, c[0x0][0x548] ;  /* 0x0000a900ff0a77ac */ /* 0x000ea20008000000 */
[----:B------:R-:W-:Y:S01]  /*1130*/  SHF.L.U32 R13, R37, 0x7, RZ ;  /* 0x00000007250d7819 */ /* 0x000fe200000006ff */
[----:B------:R-:W-:Y:S01]  /*1140*/  IMAD R14, R38, UR12, RZ ;  /* 0x0000000c260e7c24 */ /* 0x000fe2000f8e02ff */
        /* <DEDUP_REMOVED lines=11> */
[----:B------:R-:W-:-:S07]  /*1200*/  ISETP.NE.AND P0, PT, R3, -0x1, PT ;  /* 0xffffffff0300780c */ /* 0x000fce0003f05270 */
[----:B------:R-:W3:Y:S01]  /*1210*/  LDC R25, c[0x0][0x454] ;  /* 0x00011500ff197b82 */ /* 0x000ee20000000800 */
[----:B--2---:R-:W-:-:S05]  /*1220*/  IMAD R6, R37, R6, RZ ;  /* 0x0000000625067224 */ /* 0x004fca00078e02ff */
[----:B------:R-:W-:-:S05]  /*1230*/  SEL R6, R6, R3, !P0 ;  /* 0x0000000306067207 */ /* 0x000fca0004000000 */
[----:B---3--:R-:W-:Y:S01]  /*1240*/  IMAD R25, R38, R25, R6 ;  /* 0x0000001926197224 */ /* 0x008fe200078e0206 */
[----:B------:R-:W-:Y:S05]  /*1250*/  BRA `(.L_x_99) ;  /* 0x00000000000c7947 */ /* 0x000fea0003800000 */
.L_x_98:
[----:B------:R-:W2:Y:S01]  /*1260*/  LDC R25, c[0x0][0x434] ;  /* 0x00010d00ff197b82 */ /* 0x000ea20000000800 */
[----:B------:R-:W-:-:S04]  /*1270*/  IMAD R6, R37, R12, R38 ;  /* 0x0000000c25067224 */ /* 0x000fc800078e0226 */
[----:B--2---:R-:W-:-:S03]  /*1280*/  IMAD R25, R6, R25, RZ ;  /* 0x0000001906197224 */ /* 0x004fc600078e02ff */
.L_x_99:
        /* <DEDUP_REMOVED lines=12> */
.L_x_100:
[----:B------:R-:W2:Y:S01]  /*1350*/  LDC R3, c[0x0][0x444] ;  /* 0x00011100ff037b82 */ /* 0x000ea20000000800 */
[----:B------:R-:W-:-:S04]  /*1360*/  IMAD R21, R37, R12, R38 ;  /* 0x0000000c25157224 */ /* 0x000fc800078e0226 */
[----:B--2---:R-:W-:-:S07]  /*1370*/  IMAD R21, R21, R3, RZ ;  /* 0x0000000315157224 */ /* 0x004fce00078e02ff */
.L_x_101:
[----:B------:R-:W2:Y:S01]  /*1380*/  S2R R39, SR_TID.X ;  /* 0x0000000000277919 */ /* 0x000ea20000002100 */
[----:B------:R-:W3:Y:S01]  /*1390*/  LDC.64 R6, c[0x0][0x5f8] ;  /* 0x00017e00ff067b82 */ /* 0x000ee20000000a00 */
[----:B------:R-:W-:Y:S01]  /*13a0*/  IMAD R248, R12, UR12, RZ ;  /* 0x0000000c0cf87c24 */ /* 0x000fe2000f8e02ff */
[----:B------:R-:W-:Y:S01]  /*13b0*/  IADD3 R10, P1, P0, R4, R8, R14 ;  /* 0x00000008040a7210 */ /* 0x000fe2000783e00e */
[----:B------:R-:W4:Y:S01]  /*13c0*/  S2R R40, SR_TID.X ;  /* 0x0000000000287919 */ /* 0x000f220000002100 */
[----:B------:R-:W-:Y:S01]  /*13d0*/  ISETP.NE.AND P3, PT, RZ, UR11, PT ;  /* 0x0000000bff007c0c */ /* 0x000fe2000bf65270 */
[----:B------:R-:W5:Y:S01]  /*13e0*/  LDCU.64 UR10, c[0x0][0x570] ;  /* 0x0000ae00ff0a77ac */ /* 0x000f620008000a00 */
[----:B------:R-:W-:Y:S02]  /*13f0*/  BSSY.RECONVERGENT B1, `(.L_x_91) ;  /* 0x00006a0000017945 */ /* 0x000fe40003800200 */
[----:B------:R-:W1:Y:S01]  /*1400*/  LDC.64 R12, c[0x0][0x590] ;  /* 0x00016400ff0c7b82 */ /* 0x000e620000000a00 */
[----:B------:R-:W5:Y:S01]  /*1410*/  LDCU.64 UR18, c[0x0][0x3c8] ;  /* 0x00007900ff1277ac */ /* 0x000f620008000a00 */
[----:B------:R-:W5:Y:S06]  /*1420*/  LDCU.64 UR12, c[0x0][0x380] ;  /* 0x00007000ff0c77ac */ /* 0x000f6c0008000a00 */
[----:B------:R-:W5:Y:S08]  /*1430*/  LDC.64 R22, c[0x0][0x598] ;  /* 0x00016600ff167b82 */ /* 0x000f700000000a00 */
[----:B------:R-:W5:Y:S01]  /*1440*/  LDC.64 R42, c[0x0][0x5e8] ;  /* 0x00017a00ff2a7b82 */ /* 0x000f620000000a00 */
[----:B--2---:R-:W-:-:S07]  /*1450*/  SHF.R.U32.HI R5, RZ, 0x5, R39 ;  /* 0x00000005ff057819 */ /* 0x004fce0000011627 */
[----:B------:R-:W2:Y:S01]  /*1460*/  LDC.64 R212, c[0x0][0x420] ;  /* 0x00010800ffd47b82 */ /* 0x000ea20000000a00 */
[----:B------:R-:W-:Y:S01]  /*1470*/  LOP3.LUT R3, R39, 0x1f, RZ, 0xc0, !PT ;  /* 0x0000001f27037812 */ /* 0x000fe200078ec0ff */
[C---:B-1----:R-:W-:Y:S01]  /*1480*/  IMAD.SHL.U32 R247, R12.reuse, 0x40, RZ ;  /* 0x000000400cf77824 */ /* 0x042fe200078e00ff */
[----:B------:R-:W-:Y:S01]  /*1490*/  SHF.L.U64.HI R252, R12, 0x6, R13 ;  /* 0x000000060cfc7819 */ /* 0x000fe2000001020d */
[----:B----4-:R-:W-:Y:S02]  /*14a0*/  IMAD.SHL.U32 R41, R40, 0x8, RZ ;  /* 0x0000000828297824 */ /* 0x010fe400078e00ff */
[----:B------:R-:W-:Y:S02]  /*14b0*/  IMAD R3, R248, R5, R3 ;  /* 0x00000005f8037224 */ /* 0x000fe400078e0203 */
[----:B---3--:R-:W-:Y:S01]  /*14c0*/  IMAD.WIDE.U32 R4, R6, UR22, RZ ;  /* 0x0000001606047c25 */ /* 0x008fe2000f8e00ff */
[----:B------:R-:W-:Y:S02]  /*14d0*/  SHF.R.S32.HI R6, RZ, 0x1f, R14 ;  /* 0x0000001fff067819 */ /* 0x000fe4000001140e */
[----:B------:R-:W1:Y:S01]  /*14e0*/  LDC.64 R14, c[0x0][0x3b0] ;  /* 0x0000ec00ff0e7b82 */ /* 0x000e620000000a00 */
[----:B------:R-:W-:Y:S01]  /*14f0*/  SEL R8, R4, RZ, P3 ;  /* 0x000000ff04087207 */ /* 0x000fe20001800000 */
[----:B------:R-:W-:Y:S01]  /*1500*/  IMAD R4, R7, UR22, R5 ;  /* 0x0000001607047c24 */ /* 0x000fe2000f8e0205 */
[----:B------:R-:W-:-:S02]  /*1510*/  IADD3.X R6, PT, PT, R11, R9, R6, P1, P0 ;  /* 0x000000090b067210 */ /* 0x000fc40000fe0406 */
[----:B------:R-:W-:Y:S02]  /*1520*/  IADD3 R10, P1, P0, R3, R10, R8 ;  /* 0x0000000a030a7210 */ /* 0x000fe4000783e008 */
[----:B------:R-:W-:Y:S02]  /*1530*/  SHF.R.S32.HI R5, RZ, 0x1f, R3 ;  /* 0x0000001fff057819 */ /* 0x000fe40000011403 */
[----:B------:R-:W-:Y:S02]  /*1540*/  SEL R3, R4, RZ, P3 ;  /* 0x000000ff04037207 */ /* 0x000fe40001800000 */
[----:B------:R-:W-:Y:S02]  /*1550*/  LOP3.LUT R4, R41, 0x18, RZ, 0xc0, !PT ;  /* 0x0000001829047812 */ /* 0x000fe400078ec0ff */
[----:B------:R-:W-:Y:S01]  /*1560*/  IADD3.X R5, PT, PT, R5, R6, R3, P1, P0 ;  /* 0x0000000605057210 */ /* 0x000fe20000fe0403 */
[----:B------:R-:W3:Y:S01]  /*1570*/  LDC R41, c[0x0][0x508] ;  /* 0x00014200ff297b82 */ /* 0x000ee20000000800 */
[----:B------:R-:W-:Y:S01]  /*1580*/  IMAD.SHL.U32 R3, R248, 0x80, RZ ;  /* 0x00000080f8037824 */ /* 0x000fe200078e00ff */
[----:B------:R-:W-:-:S04]  /*1590*/  IADD3 R6, P1, PT, R4, R17, RZ ;  /* 0x0000001104067210 */ /* 0x000fc80007f3e0ff */
[----:B------:R-:W-:Y:S01]  /*15a0*/  IADD3 R10, P0, PT, R3, R10, RZ ;  /* 0x0000000a030a7210 */ /* 0x000fe20007f1e0ff */
[----:B------:R-:W-:Y:S01]  /*15b0*/  IMAD.X R7, RZ, RZ, R24, P1 ;  /* 0x000000ffff077224 */ /* 0x000fe200008e0618 */
[----:B------:R-:W-:Y:S01]  /*15c0*/  LEA.HI R24, R39, 0x40, RZ, 0x1e ;  /* 0x0000004027187811 */ /* 0x000fe200078ff0ff */
[C---:B-1----:R-:W-:Y:S01]  /*15d0*/  IMAD R11, R26.reuse, R14, RZ ;  /* 0x0000000e1a0b7224 */ /* 0x042fe200078e02ff */
[----:B------:R-:W-:Y:S01]  /*15e0*/  LEA.HI.X.SX32 R17, R3, R5, 0x1, P0 ;  /* 0x0000000503117211 */ /* 0x000fe200000f0eff */
[-C--:B------:R-:W-:Y:S01]  /*15f0*/  IMAD R3, R26, R12.reuse, RZ ;  /* 0x0000000c1a037224 */ /* 0x080fe200078e02ff */
[----:B-----5:R-:W-:Y:S01]  /*1600*/  LEA R180, P0, R10, UR10, 0x2 ;  /* 0x0000000a0ab47c11 */ /* 0x020fe2000f8010ff */
[----:B------:R-:W-:Y:S02]  /*1610*/  IMAD.MOV.U32 R5, RZ, RZ, RZ ;  /* 0x000000ffff057224 */ /* 0x000fe400078e00ff */
[----:B------:R-:W-:Y:S01]  /*1620*/  IMAD R3, R16, R13, R3 ;  /* 0x0000000d10037224 */ /* 0x000fe200078e0203 */
[----:B------:R-:W-:Y:S01]  /*1630*/  LEA.HI.X R181, R10, UR11, R17, 0x2, P0 ;  /* 0x0000000b0ab57c11 */ /* 0x000fe200080f1411 */
[C---:B------:R-:W-:Y:S01]  /*1640*/  IMAD.WIDE.U32 R6, R16.reuse, R12, R6 ;  /* 0x0000000c10067225 */ /* 0x040fe200078e0006 */
[----:B------:R-:W1:Y:S03]  /*1650*/  LDCU.64 UR10, c[0x0][0x550] ;  /* 0x0000aa00ff0a77ac */ /* 0x000e660008000a00 */
[----:B------:R-:W-:-:S04]  /*1660*/  IMAD.WIDE.U32 R8, R16, R14, R4 ;  /* 0x0000000e10087225 */ /* 0x000fc800078e0004 */
[----:B------:R-:W-:Y:S01]  /*1670*/  IMAD.IADD R7, R7, 0x1, R3 ;  /* 0x0000000107077824 */ /* 0x000fe200078e0203 */
[----:B------:R-:W-:Y:S01]  /*1680*/  IADD3 R8, P1, PT, R28, R8, RZ ;  /* 0x000000081c087210 */ /* 0x000fe20007f3e0ff */
[----:B------:R-:W-:Y:S02]  /*1690*/  IMAD R11, R16, R15, R11 ;  /* 0x0000000f100b7224 */ /* 0x000fe400078e020b */
[----:B------:R-:W-:-:S03]  /*16a0*/  IMAD.WIDE.U32 R6, R38, R22, R6 ;  /* 0x0000001626067225 */ /* 0x000fc600078e0006 */
[----:B------:R-:W-:Y:S01]  /*16b0*/  IADD3.X R9, PT, PT, R32, R9, R11, P1, !PT ;  /* 0x0000000920097210 */ /* 0x000fe20000ffe40b */
[----:B---3--:R-:W-:Y:S02]  /*16c0*/  IMAD.IADD R22, R173, 0x1, R41 ;  /* 0x00000001ad167824 */ /* 0x008fe400078e0229 */
[C---:B------:R-:W-:Y:S01]  /*16d0*/  IMAD R7, R38.reuse, R23, R7 ;  /* 0x0000001726077224 */ /* 0x040fe200078e0207 */
[----:B------:R-:W-:Y:S01]  /*16e0*/  SHF.R.U32.HI R23, RZ, 0x2, R40 ;  /* 0x00000002ff177819 */ /* 0x000fe20000011628 */
[----:B------:R-:W-:Y:S01]  /*16f0*/  IMAD.WIDE.U32 R8, R38, UR18, R8 ;  /* 0x0000001226087c25 */ /* 0x000fe2000f8e0008 */
[----:B------:R-:W-:-:S03]  /*1700*/  IADD3 R3, PT, PT, R33, -0x80, -R22 ;  /* 0xffffff8021037810 */ /* 0x000fc60007ffe816 */
[----:B------:R-:W-:Y:S01]  /*1710*/  IMAD R9, R38, UR19, R9 ;  /* 0x0000001326097c24 */ /* 0x000fe2000f8e0209 */
[----:B------:R-:W-:Y:S01]  /*1720*/  SHF.R.S32.HI R10, RZ, 0x1f, R3 ;  /* 0x0000001fff0a7819 */ /* 0x000fe20000011403 */
[----:B------:R-:W-:-:S03]  /*1730*/  IMAD.WIDE.U32 R6, R23, R12, R6 ;  /* 0x0000000c17067225 */ /* 0x000fc600078e0006 */
[----:B------:R-:W-:Y:S01]  /*1740*/  LEA.HI R10, R10, R3, RZ, 0x7 ;  /* 0x000000030a0a7211 */ /* 0x000fe200078f38ff */
[C---:B------:R-:W-:Y:S01]  /*1750*/  IMAD.WIDE.U32 R8, R23.reuse, R14, R8 ;  /* 0x0000000e17087225 */ /* 0x040fe200078e0008 */
[----:B-1----:R-:W-:Y:S02]  /*1760*/  LEA R227, P0, R6, UR10, 0x1 ;  /* 0x0000000a06e37c11 */ /* 0x002fe4000f8008ff */
[----:B------:R-:W-:Y:S01]  /*1770*/  SHF.R.S32.HI R10, RZ, 0x7, R10 ;  /* 0x00000007ff0a7819 */ /* 0x000fe2000001140a */
[C---:B------:R-:W-:Y:S01]  /*1780*/  IMAD R3, R23.reuse, R15, R9 ;  /* 0x0000000f17037224 */ /* 0x040fe200078e0209 */
[----:B------:R-:W-:Y:S01]  /*1790*/  LEA R226, P1, R8, UR12, 0x1 ;  /* 0x0000000c08e27c11 */ /* 0x000fe2000f8208ff */
[----:B------:R-:W-:Y:S01]  /*17a0*/  IMAD R11, R20, 0x80, R21 ;  /* 0x00000080140b7824 */ /* 0x000fe200078e0215 */
[----:B------:R-:W-:Y:S01]  /*17b0*/  VIMNMX R249, PT, PT, RZ, R10, !PT ;  /* 0x0000000afff97248 */ /* 0x000fe20007fe0100 */
[----:B------:R-:W-:Y:S01]  /*17c0*/  IMAD R7, R23, R13, R7 ;  /* 0x0000000d17077224 */ /* 0x000fe200078e0207 */
[----:B------:R-:W-:Y:S01]  /*17d0*/  LEA.HI.X R225, R8, UR13, R3, 0x1, P1 ;  /* 0x0000000d08e17c11 */ /* 0x000fe200088f0c03 */
[----:B------:R-:W-:Y:S01]  /*17e0*/  IMAD.WIDE R16, R11, 0x4, R42 ;  /* 0x000000040b107825 */ /* 0x000fe200078e022a */
[----:B------:R-:W-:-:S02]  /*17f0*/  ISETP.GT.AND P1, PT, R27, R249, PT ;  /* 0x000000f91b00720c */ /* 0x000fc40003f24270 */
[----:B------:R-:W-:Y:S01]  /*1800*/  LEA.HI.X R224, R6, UR11, R7, 0x1, P0 ;  /* 0x0000000b06e07c11 */ /* 0x000fe200080f0c07 */
[----:B------:R-:W-:Y:S01]  /*1810*/  IMAD.MOV.U32 R244, RZ, RZ, R17 ;  /* 0x000000fffff47224 */ /* 0x000fe200078e0011 */
[----:B------:R-:W-:Y:S01]  /*1820*/  IADD3 R17, P0, PT, R23, 0x40, RZ ;  /* 0x0000004017117810 */ /* 0x000fe20007f1e0ff */
[----:B------:R-:W-:Y:S01]  /*1830*/  IMAD R3, R20, 0x80, R25 ;  /* 0x0000008014037824 */ /* 0x000fe200078e0219 */
[----:B------:R-:W-:Y:S01]  /*1840*/  SHF.L.U64.HI R15, R14, 0x6, R15 ;  /* 0x000000060e0f7819 */ /* 0x000fe2000001020f */
[----:B------:R-:W-:Y:S02]  /*1850*/  IMAD.MOV.U32 R245, RZ, RZ, R16 ;  /* 0x000000fffff57224 */ /* 0x000fe400078e0010 */
[----:B--2---:R-:W-:-:S04]  /*1860*/  IMAD.WIDE R212, R3, 0x4, R212 ;  /* 0x0000000403d47825 */ /* 0x004fc800078e02d4 */
[----:B------:R-:W-:Y:S02]  /*1870*/  IMAD.SHL.U32 R14, R14, 0x40, RZ ;  /* 0x000000400e0e7824 */ /* 0x000fe400078e00ff */
[----:B------:R-:W-:Y:S01]  /*1880*/  IMAD.X R21, RZ, RZ, RZ, P0 ;  /* 0x000000ffff157224 */ /* 0x000fe200000e06ff */
        /* <DEDUP_REMOVED lines=13> */
.L_x_103:
[----:B------:R-:W1:Y:S01]  /*1960*/  LDCU.64 UR14, c[0x0][0x5c0] ;  /* 0x0000b800ff0e77ac */ /* 0x000e620008000a00 */
[----:B------:R-:W-:-:S05]  /*1970*/  IADD3 R6, PT, PT, R251, R44, RZ ;  /* 0x0000002cfb067210 */ /* 0x000fca0007ffe0ff */
[C---:B-1----:R-:W-:Y:S02]  /*1980*/  IMAD R3, R6.reuse, UR15, RZ ;  /* 0x0000000f06037c24 */ /* 0x042fe4000f8e02ff */
[----:B------:R-:W-:-:S05]  /*1990*/  IMAD.WIDE.U32 R6, R6, UR14, RZ ;  /* 0x0000000e06067c25 */ /* 0x000fca000f8e00ff */
[----:B------:R-:W-:Y:S02]  /*19a0*/  IADD3 R9, PT, PT, R7, R3, RZ ;  /* 0x0000000307097210 */ /* 0x000fe40007ffe0ff */
[----:B------:R-:W-:Y:S02]  /*19b0*/  MOV R8, R6 ;  /* 0x0000000600087202 */ /* 0x000fe40000000f00 */
.L_x_104:
        /* <DEDUP_REMOVED lines=12> */
.L_x_105:
[----:B------:R-:W1:Y:S01]  /*1a80*/  LDCU.64 UR12, c[0x0][0x5c8] ;  /* 0x0000b900ff0c77ac */ /* 0x000e620008000a00 */
[----:B------:R-:W-:-:S05]  /*1a90*/  IADD3 R6, PT, PT, R251, R44, RZ ;  /* 0x0000002cfb067210 */ /* 0x000fca0007ffe0ff */
[C---:B-1----:R-:W-:Y:S02]  /*1aa0*/  IMAD R3, R6.reuse, UR13, RZ ;  /* 0x0000000d06037c24 */ /* 0x042fe4000f8e02ff */
[----:B------:R-:W-:-:S05]  /*1ab0*/  IMAD.WIDE.U32 R6, R6, UR12, RZ ;  /* 0x0000000c06067c25 */ /* 0x000fca000f8e00ff */
[----:B------:R-:W-:Y:S02]  /*1ac0*/  IADD3 R19, PT, PT, R7, R3, RZ ;  /* 0x0000000307137210 */ /* 0x000fe40007ffe0ff */
[----:B------:R-:W-:-:S07]  /*1ad0*/  MOV R16, R6 ;  /* 0x0000000600107202 */ /* 0x000fce0000000f00 */
.L_x_106:
[----:B------:R-:W1:Y:S01]  /*1ae0*/  LDCU UR10, c[0x0][0x440] ;  /* 0x00008800ff0a77ac */ /* 0x000e620008000800 */
[----:B------:R-:W-:Y:S01]  /*1af0*/  IADD3 R13, PT, PT, -R18, R173, RZ ;  /* 0x000000ad120d7210 */ /* 0x000fe20007ffe1ff */
[----:B------:R-:W-:Y:S01]  /*1b00*/  IMAD R3, R30, UR14, RZ ;  /* 0x0000000e1e037c24 */ /* 0x000fe2000f8e02ff */
[----:B------:R-:W-:Y:S01]  /*1b10*/  BSSY.RECONVERGENT B0, `(.L_x_107) ;  /* 0x000001c000007945 */ /* 0x000fe20003800200 */
[----:B------:R-:W-:-:S04]  /*1b20*/  IMAD.WIDE.U32 R6, R18, UR14, R4 ;  /* 0x0000000e12067c25 */ /* 0x000fc8000f8e0004 */
[----:B------:R-:W-:Y:S01]  /*1b30*/  IMAD R3, R18, UR15, R3 ;  /* 0x0000000f12037c24 */ /* 0x000fe2000f8e0203 */
[----:B------:R-:W-:-:S04]  /*1b40*/  IADD3 R8, P2, PT, R8, R6, RZ ;  /* 0x0000000608087210 */ /* 0x000fc80007f5e0ff */
[----:B------:R-:W-:Y:S02]  /*1b50*/  IADD3.X R9, PT, PT, R9, R7, R3, P2, !PT ;  /* 0x0000000709097210 */ /* 0x000fe400017fe403 */
[----:B-1----:R-:W-:Y:S01]  /*1b60*/  ISETP.GE.AND P0, PT, R4, UR10, PT ;  /* 0x0000000a04007c0c */ /* 0x002fe2000bf06270 */
[----:B------:R-:W1:Y:S03]  /*1b70*/  LDCU.64 UR10, c[0x0][0x5d8] ;  /* 0x0000bb00ff0a77ac */ /* 0x000e660008000a00 */
[-C--:B------:R-:W-:Y:S02]  /*1b80*/  ISETP.GE.OR P1, PT, R23, R13.reuse, P0 ;  /* 0x0000000d1700720c */ /* 0x080fe40000726670 */
[----:B------:R-:W-:-:S11]  /*1b90*/  ISETP.GE.OR P0, PT, R24, R13, P0 ;  /* 0x0000000d1800720c */ /* 0x000fd60000706670 */
        /* <DEDUP_REMOVED lines=19> */
.L_x_108:
[----:B------:R-:W-:Y:S05]  /*1cd0*/  BSYNC.RECONVERGENT B0 ;  /* 0x0000000000007941 */ /* 0x000fea0003800200 */
.L_x_107:
[----:B------:R-:W3:Y:S01]  /*1ce0*/  LDCU.64 UR10, c[0x0][0x5e0] ;  /* 0x0000bc00ff0a77ac */ /* 0x000ee20008000a00 */
[----:B------:R-:W-:Y:S01]  /*1cf0*/  IMAD.WIDE.U32 R4, R18, UR12, R4 ;  /* 0x0000000c12047c25 */ /* 0x000fe2000f8e0004 */
[----:B------:R-:W4:Y:S03]  /*1d00*/  @!P1 LDC.64 R10, c[0x0][0x568] ;  /* 0x00015a00ff0a9b82 */ /* 0x000f260000000a00 */
[----:B------:R-:W-:Y:S01]  /*1d10*/  IMAD R3, R30, UR12, RZ ;  /* 0x0000000c1e037c24 */ /* 0x000fe2000f8e02ff */
[----:B------:R-:W-:-:S03]  /*1d20*/  IADD3 R6, P2, PT, R16, R4, RZ ;  /* 0x0000000410067210 */ /* 0x000fc60007f5e0ff */
[----:B------:R-:W-:-:S05]  /*1d30*/  IMAD R3, R18, UR13, R3 ;  /* 0x0000000d12037c24 */ /* 0x000fca000f8e0203 */
[----:B------:R-:W-:-:S03]  /*1d40*/  IADD3.X R7, PT, PT, R19, R5, R3, P2, !PT ;  /* 0x0000000513077210 */ /* 0x000fc600017fe403 */
        /* <DEDUP_REMOVED lines=9> */
[----:B------:R-:W3:Y:S01]  /*1de0*/  LDCU.64 UR10, c[0x0][0x568] ;  /* 0x0000ad00ff0a77ac */ /* 0x000ee20008000a00 */
[----:B------:R-:W-:Y:S01]  /*1df0*/  MOV R4, R6 ;  /* 0x0000000600047202 */ /* 0x000fe20000000f00 */
[----:B------:R-:W-:-:S04]  /*1e00*/  IMAD R3, R21, UR12, RZ ;  /* 0x0000000c15037c24 */ /* 0x000fc8000f8e02ff */
[----:B------:R-:W-:-:S04]  /*1e10*/  IMAD.WIDE.U32 R4, R17, UR12, R4 ;  /* 0x0000000c11047c25 */ /* 0x000fc8000f8e0004 */
[----:B------:R-:W-:-:S05]  /*1e20*/  IMAD R3, R17, UR13, R3 ;  /* 0x0000000d11037c24 */ /* 0x000fca000f8e0203 */
[----:B------:R-:W-:Y:S02]  /*1e30*/  IADD3 R3, PT, PT, R5, R3, RZ ;  /* 0x0000000305037210 */ /* 0x000fe40007ffe0ff */
[----:B---3--:R-:W-:-:S04]  /*1e40*/  LEA R6, P0, R4, UR10, 0x1 ;  /* 0x0000000a04067c11 */ /* 0x008fc8000f8008ff */
[----:B------:R-:W-:-:S05]  /*1e50*/  LEA.HI.X R7, R4, UR11, R3, 0x1, P0 ;  /* 0x0000000b04077c11 */ /* 0x000fca00080f0c03 */
[----:B------:R3:W-:Y:S01]  /*1e60*/  STG.E.128 desc[UR24][R6.64], RZ ;  /* 0x000000ff06007986 */ /* 0x0007e2000c101d18 */
[----:B------:R-:W-:Y:S05]  /*1e70*/  BRA `(.L_x_109) ;  /* 0x0000005c00dc7947 */ /* 0x000fea0003800000 */
.L_x_102:
[----:B------:R-:W1:Y:S01]  /*1e80*/  LDCU.64 UR10, c[0x0][0x3d8] ;  /* 0x00007b00ff0a77ac */ /* 0x000e620008000a00 */
[----:B------:R-:W-:Y:S01]  /*1e90*/  IMAD R3, R30, UR14, RZ ;  /* 0x0000000e1e037c24 */ /* 0x000fe2000f8e02ff */
[C---:B------:R-:W-:Y:S01]  /*1ea0*/  IADD3 R12, PT, PT, -R18.reuse, R173, RZ ;  /* 0x000000ad120c7210 */ /* 0x040fe20007ffe1ff */
[----:B------:R-:W-:Y:S01]  /*1eb0*/  IMAD.WIDE.U32 R6, R18, UR14, R4 ;  /* 0x0000000e12067c25 */ /* 0x000fe2000f8e0004 */
[----:B------:R-:W-:Y:S01]  /*1ec0*/  LOP3.LUT R8, R178, 0x80000001, RZ, 0xc0, !PT ;  /* 0x80000001b2087812 */ /* 0x000fe200078ec0ff */
[----:B------:R-:W-:Y:S01]  /*1ed0*/  BSSY.RECONVERGENT B0, `(.L_x_110) ;  /* 0x000001f000007945 */ /* 0x000fe20003800200 */
[----:B------:R-:W-:Y:S01]  /*1ee0*/  @P3 BAR.SYNC.DEFER_BLOCKING 0x0 ;  /* 0x0000000000003b1d */ /* 0x000fe20000010000 */
[----:B------:R-:W-:Y:S01]  /*1ef0*/  IMAD R3, R18, UR15, R3 ;  /* 0x0000000f12037c24 */ /* 0x000fe2000f8e0203 */
[----:B------:R-:W-:Y:S02]  /*1f00*/  ISETP.GE.AND P6, PT, R23, R12, PT ;  /* 0x0000000c1700720c */ /* 0x000fe40003fc6270 */
[----:B------:R-:W-:-:S04]  /*1f10*/  IADD3 R6, P0, PT, R29, R6, RZ ;  /* 0x000000061d067210 */ /* 0x000fc80007f1e0ff */
[----:B------:R-:W-:Y:S02]  /*1f20*/  IADD3.X R7, PT, PT, R31, R7, R3, P0, !PT ;  /* 0x000000071f077210 */ /* 0x000fe400007fe403 */
[----:B------:R-:W-:Y:S01]  /*1f30*/  ISETP.NE.AND P0, PT, R8, 0x1, PT ;  /* 0x000000010800780c */ /* 0x000fe20003f05270 */
[----:B-1----:R-:W-:Y:S02]  /*1f40*/  IMAD R3, R34, UR10, RZ ;  /* 0x0000000a22037c24 */ /* 0x002fe4000f8e02ff */
[----:B------:R-:W-:Y:S01]  /*1f50*/  IMAD.WIDE.U32 R6, R19, UR10, R6 ;  /* 0x0000000a13067c25 */ /* 0x000fe2000f8e0006 */
[----:B------:R-:W-:-:S03]  /*1f60*/  SEL R13, RZ, 0x2000, P0 ;  /* 0x00002000ff0d7807 */ /* 0x000fc60000000000 */
        /* <DEDUP_REMOVED lines=18> */
.L_x_112:
[----:B------:R2:W-:Y:S01]  /*2090*/  STS.128 [R216+0x8000], RZ ;  /* 0x008000ffd8007388 */ /* 0x0005e20000000c00 */
[----:B------:R-:W-:Y:S05]  /*20a0*/  BRA `(.L_x_113) ;  /* 0x0000000000047947 */ /* 0x000fea0003800000 */
.L_x_111:
[----:B------:R3:W-:Y:S02]  /*20b0*/  STS.128 [R216+0x8000], RZ ;  /* 0x008000ffd8007388 */ /* 0x0007e40000000c00 */
.L_x_113:
[----:B------:R-:W-:Y:S05]  /*20c0*/  BSYNC.RECONVERGENT B0 ;  /* 0x0000000000007941 */ /* 0x000fea0003800200 */
.L_x_110:
        /* <DEDUP_REMOVED lines=21> */
.L_x_115:
[----:B------:R-:W-:Y:S05]  /*2220*/  BSYNC.RECONVERGENT B0 ;  /* 0x0000000000007941 */ /* 0x000fea0003800200 */
.L_x_114:
        /* <DEDUP_REMOVED lines=15> */
.L_x_118:
[----:B------:R1:W-:Y:S01]  /*2320*/  STS.128 [R216+0x4000], RZ ;  /* 0x004000ffd8007388 */ /* 0x0003e20000000c00 */
[----:B------:R-:W-:Y:S05]  /*2330*/  BRA `(.L_x_119) ;  /* 0x0000000000047947 */ /* 0x000fea0003800000 */
.L_x_117:
[----:B------:R1:W-:Y:S02]  /*2340*/  STS.128 [R216+0x4000], RZ ;  /* 0x004000ffd8007388 */ /* 0x0003e40000000c00 */
.L_x_119:
[----:B------:R-:W-:Y:S05]  /*2350*/  BSYNC.RECONVERGENT B0 ;  /* 0x0000000000007941 */ /* 0x000fea0003800200 */
.L_x_116:
        /* <DEDUP_REMOVED lines=14> */
.L_x_121:
[----:B------:R-:W-:Y:S05]  /*2440*/  BSYNC.RECONVERGENT B0 ;  /* 0x0000000000007941 */ /* 0x000fea0003800200 */
.L_x_120:
        /* <DEDUP_REMOVED lines=13> */
.L_x_124:
[----:B------:R1:W-:Y:S01]  /*2520*/  STS.128 [R179], RZ ;  /* 0x000000ffb3007388 */ /* 0x0003e20000000c00 */
[----:B------:R-:W-:Y:S05]  /*2530*/  BRA `(.L_x_125) ;  /* 0x0000000000047947 */ /* 0x000fea0003800000 */
.L_x_123:
[----:B------:R1:W-:Y:S02]  /*2540*/  STS.128 [R179], RZ ;  /* 0x000000ffb3007388 */ /* 0x0003e40000000c00 */
.L_x_125:
[----:B------:R-:W-:Y:S05]  /*2550*/  BSYNC.RECONVERGENT B0 ;  /* 0x0000000000007941 */ /* 0x000fea0003800200 */
.L_x_122:
        /* <DEDUP_REMOVED lines=29> */
.L_x_127:
[----:B------:R-:W-:Y:S05]  /*2730*/  BSYNC.RECONVERGENT B0 ;  /* 0x0000000000007941 */ /* 0x000fea0003800200 */
.L_x_126:
[----:B------:R-:W3:Y:S01]  /*2740*/  LDCU.64 UR10, c[0x0][0x3d0] ;  /* 0x00007a00ff0a77ac */ /* 0x000ee20008000a00 */
[----:B-1----:R-:W-:Y:S01]  /*2750*/  IMAD.WIDE.U32 R6, R18, UR16, R4 ;  /* 0x0000001012067c25 */ /* 0x002fe2000f8e0004 */
[----:B------:R-:W-:Y:S03]  /*2760*/  BSSY.RECONVERGENT B0, `(.L_x_128) ;  /* 0x000001c000007945 */ /* 0x000fe60003800200 */
[----:B------:R-:W-:Y:S01]  /*2770*/  IMAD R3, R30, UR16, RZ ;  /* 0x000000101e037c24 */ /* 0x000fe2000f8e02ff */
[----:B------:R-:W-:-:S03]  /*2780*/  IADD3 R6, P0, PT, R35, R6, RZ ;  /* 0x0000000623067210 */ /* 0x000fc60007f1e0ff */
[----:B------:R-:W-:-:S05]  /*2790*/  IMAD R3, R18, UR17, R3 ;  /* 0x0000001112037c24 */ /* 0x000fca000f8e0203 */
[----:B------:R-:W-:Y:S01]  /*27a0*/  IADD3.X R7, PT, PT, R36, R7, R3, P0, !PT ;  /* 0x0000000724077210 */ /* 0x000fe200007fe403 */
        /* <DEDUP_REMOVED lines=20> */
.L_x_130:
[----:B------:R1:W-:Y:S01]  /*28f0*/  STS.128 [R216+0x6000], RZ ;  /* 0x006000ffd8007388 */ /* 0x0003e20000000c00 */
[----:B------:R-:W-:Y:S05]  /*2900*/  BRA `(.L_x_131) ;  /* 0x0000000000047947 */ /* 0x000fea0003800000 */
.L_x_129:
[----:B------:R1:W-:Y:S02]  /*2910*/  STS.128 [R216+0x6000], RZ ;  /* 0x006000ffd8007388 */ /* 0x0003e40000000c00 */
.L_x_131:
[----:B------:R-:W-:Y:S05]  /*2920*/  BSYNC.RECONVERGENT B0 ;  /* 0x0000000000007941 */ /* 0x000fea0003800200 */
.L_x_128:
[----:B------:R1:W-:Y:S01]  /*2930*/  @P5 STS.128 [R216+0x7000], RZ ;  /* 0x007000ffd8005388 */ /* 0x0003e20000000c00 */
[----:B------:R-:W-:Y:S04]  /*2940*/  BSSY.RECONVERGENT B0, `(.L_x_132) ;  /* 0x0000012000007945 */ /* 0x000fe80003800200 */
        /* <DEDUP_REMOVED lines=17> */
.L_x_133:
[----:B------:R-:W-:Y:S05]  /*2a60*/  BSYNC.RECONVERGENT B0 ;  /* 0x0000000000007941 */ /* 0x000fea0003800200 */
.L_x_132:
[----:B------:R-:W0:Y:S01]  /*2a70*/  LDGDEPBAR ;  /* 0x00000000000079af */ /* 0x000e220000000000 */
[----:B------:R-:W-:Y:S01]  /*2a80*/  IMAD.SHL.U32 R168, R108, 0x2, RZ ;  /* 0x000000026ca87824 */ /* 0x000fe200078e00ff */
[----:B------:R-:W4:Y:S01]  /*2a90*/  LDCU UR10, c[0x0][0x590] ;  /* 0x0000b200ff0a77ac */ /* 0x000f220008000800 */
[----:B------:R-:W-:Y:S01]  /*2aa0*/  IMAD.IADD R3, R33, 0x1, -R22 ;  /* 0x0000000121037824 */ /* 0x000fe200078e0a16 */
[----:B------:R-:W-:Y:S01]  /*2ab0*/  CS2R R94, SRZ ;  /* 0x00000000005e7805 */ /* 0x000fe2000001ff00 */
[----:B------:R-:W-:Y:S01]  /*2ac0*/  IMAD.IADD R156, R161, 0x1, R168 ;  /* 0x00000001a19c7824 */ /* 0x000fe200078e02a8 */
[----:B------:R-:W-:Y:S01]  /*2ad0*/  CS2R R92, SRZ ;  /* 0x00000000005c7805 */ /* 0x000fe2000001ff00 */
[----:B------:R-:W-:Y:S01]  /*2ae0*/  IMAD.SHL.U32 R248, R248, 0x8, RZ ;  /* 0x00000008f8f87824 */ /* 0x000fe200078e00ff */
[----:B------:R3:W-:Y:S01]  /*2af0*/  STL [R1], R3 ;  /* 0x0000000301007387 */ /* 0x0007e20000100800 */
[----:B------:R-:W-:Y:S01]  /*2b00*/  IMAD.IADD R160, R167, 0x1, R13 ;  /* 0x00000001a7a07824 */ /* 0x000fe200078e020d */
[----:B------:R-:W-:Y:S01]  /*2b10*/  CS2R R98, SRZ ;  /* 0x0000000000627805 */ /* 0x000fe2000001ff00 */
[----:B------:R-:W-:Y:S01]  /*2b20*/  IMAD.MOV.U32 R222, RZ, RZ, R179 ;  /* 0x000000ffffde7224 */ /* 0x000fe200078e00b3 */
[----:B------:R-:W-:-:S02]  /*2b30*/  CS2R R96, SRZ ;  /* 0x0000000000607805 */ /* 0x000fc4000001ff00 */
[----:B------:R-:W-:Y:S02]  /*2b40*/  CS2R R90, SRZ ;  /* 0x00000000005a7805 */ /* 0x000fe4000001ff00 */
[----:B------:R-:W-:Y:S02]  /*2b50*/  CS2R R88, SRZ ;  /* 0x0000000000587805 */ /* 0x000fe4000001ff00 */
[----:B------:R-:W-:Y:S02]  /*2b60*/  CS2R R86, SRZ ;  /* 0x0000000000567805 */ /* 0x000fe4000001ff00 */
[----:B------:R-:W-:Y:S02]  /*2b70*/  CS2R R84, SRZ ;  /* 0x0000000000547805 */ /* 0x000fe4000001ff00 */
[----:B------:R-:W-:Y:S02]  /*2b80*/  CS2R R78, SRZ ;  /* 0x00000000004e7805 */ /* 0x000fe4000001ff00 */
[----:B------:R-:W-:-:S02]  /*2b90*/  CS2R R76, SRZ ;  /* 0x00000000004c7805 */ /* 0x000fc4000001ff00 */
[----:B------:R-:W-:Y:S02]  /*2ba0*/  CS2R R82, SRZ ;  /* 0x0000000000527805 */ /* 0x000fe4000001ff00 */
[----:B------:R-:W-:Y:S02]  /*2bb0*/  CS2R R80, SRZ ;  /* 0x0000000000507805 */ /* 0x000fe4000001ff00 */
[----:B------:R-:W-:Y:S02]  /*2bc0*/  CS2R R74, SRZ ;  /* 0x00000000004a7805 */ /* 0x000fe4000001ff00 */
[----:B------:R-:W-:Y:S02]  /*2bd0*/  CS2R R72, SRZ ;  /* 0x0000000000487805 */ /* 0x000fe4000001ff00 */
[----:B------:R-:W-:Y:S01]  /*2be0*/  CS2R R70, SRZ ;  /* 0x0000000000467805 */ /* 0x000fe2000001ff00 */
[----:B------:R-:W-:-:S04]  /*2bf0*/  DEPBAR.LE SB0, 0x1 ;  /* 0x000080400000791a */ /* 0x000fc80000000000 */
[----:B------:R-:W-:Y:S01]  /*2c00*/  BAR.SYNC.DEFER_BLOCKING 0x0 ;  /* 0x0000000000007b1d */ /* 0x000fe20000010000 */
[----:B------:R-:W-:Y:S01]  /*2c10*/  CS2R R68, SRZ ;  /* 0x0000000000447805 */ /* 0x000fe2000001ff00 */
[----:B------:R-:W-:Y:S01]  /*2c20*/  IMAD.IADD R162, R161, 0x1, R168 ;  /* 0x00000001a1a27824 */ /* 0x000fe200078e02a8 */
[----:B----4-:R-:W-:Y:S01]  /*2c30*/  USHF.L.U32 UR10, UR10, 0x7, URZ ;  /* 0x000000070a0a7899 */ /* 0x010fe200080006ff */
[----:B---3--:R-:W-:Y:S02]  /*2c40*/  IMAD.IADD R3, R2, 0x1, R13 ;  /* 0x0000000102037824 */ /* 0x008fe400078e020d */
[----:B------:R-:W3:Y:S01]  /*2c50*/  LDCU UR11, c[0x0][0x440] ;  /* 0x00008800ff0b77ac */ /* 0x000ee20008000800 */
[----:B------:R-:W4:Y:S01]  /*2c60*/  LDCU UR13, c[0x0][0x504] ;  /* 0x0000a080ff0d77ac */ /* 0x000f220008000800 */
[----:B------:R-:W1:Y:S01]  /*2c70*/  LDCU UR12, c[0x0][0x3e0] ;  /* 0x00007c00ff0c77ac */ /* 0x000e620008000800 */
[----:B------:R-:W1:Y:S01]  /*2c80*/  LDCU UR14, c[0x0][0x45c] ;  /* 0x00008b80ff0e77ac */ /* 0x000e620008000800 */
[----:B------:R1:W1:Y:S04]  /*2c90*/  LDSM.16.M88.4 R144, [R156] ;  /* 0x000000009c90783b */ /* 0x0002680000000200 */
[----:B------:R1:W1:Y:S04]  /*2ca0*/  LDSM.16.M88.4 R148, [R156+0x400] ;  /* 0x000400009c94783b */ /* 0x0002680000000200 */
[----:B------:R1:W1:Y:S04]  /*2cb0*/  LDSM.16.M88.4 R152, [R156+0x800] ;  /* 0x000800009c98783b */ /* 0x0002680000000200 */
[----:B------:R-:W1:Y:S04]  /*2cc0*/  LDSM.16.M88.4 R156, [R156+0xc00] ;  /* 0x000c00009c9c783b */ /* 0x000e680000000200 */
[----:B------:R1:W1:Y:S04]  /*2cd0*/  LDSM.16.M88.4 R128, [R161] ;  /* 0x00000000a180783b */ /* 0x0002680000000200 */
[----:B------:R1:W1:Y:S04]  /*2ce0*/  LDSM.16.M88.4 R132, [R161+0x400] ;  /* 0x00040000a184783b */ /* 0x0002680000000200 */
[----:B------:R1:W1:Y:S04]  /*2cf0*/  LDSM.16.M88.4 R136, [R161+0x800] ;  /* 0x00080000a188783b */ /* 0x0002680000000200 */
[----:B---34-:R1:W1:Y:S02]  /*2d00*/  LDSM.16.M88.4 R140, [R161+0xc00] ;  /* 0x000c0000a18c783b */ /* 0x0182640000000200 */
.L_x_138:
[----:B------:R-:W0:Y:S01]  /*2d10*/  LDGDEPBAR ;  /* 0x00000000000079af */ /* 0x000e220000000000 */
[----:B-1----:R-:W-:Y:S01]  /*2d20*/  IMAD.MOV.U32 R4, RZ, RZ, R245 ;  /* 0x000000ffff047224 */ /* 0x002fe200078e00f5 */
[----:B------:R-:W-:Y:S01]  /*2d30*/  IADD3 R112, PT, PT, R168, R160, RZ ;  /* 0x000000a0a8707210 */ /* 0x000fe20007ffe0ff */
[----:B------:R-:W-:Y:S02]  /*2d40*/  IMAD.MOV.U32 R5, RZ, RZ, R244 ;  /* 0x000000ffff057224 */ /* 0x000fe400078e00f4 */
[----:B------:R-:W3:Y:S01]  /*2d50*/  LDL R182, [R1] ;  /* 0x0000000001b67983 */ /* 0x000ee20000100800 */
[C---:B------:R-:W-:Y:S04]  /*2d60*/  LEA R4, P0, R239.reuse, R4, 0x2 ;  /* 0x00000004ef047211 */ /* 0x040fe800078010ff */
[----:B------:R-:W-:Y:S01]  /*2d70*/  LEA.HI.X R5, R239, R5, RZ, 0x2, P0 ;  /* 0x00000005ef057211 */ /* 0x000fe200000f14ff */
[----:B------:R-:W-:Y:S04]  /*2d80*/  DEPBAR.LE SB0, 0x0 ;  /* 0x000080000000791a */ /* 0x000fe80000000000 */
[----:B------:R-:W-:Y:S06]  /*2d90*/  BAR.SYNC.DEFER_BLOCKING 0x0 ;  /* 0x0000000000007b1d */ /* 0x000fec0000010000 */
[----:B------:R-:W-:Y:S05]  /*2da0*/  LDSM.16.M88.4 R64, [R160] ;  /* 0x00000000a040783b */ /* 0x000fea0000000200 */
[----:B------:R-:W1:Y:S05]  /*2db0*/  LDSM.16.M88.4 R16, [R161+-0x2000] ;  /* 0xffe00000a110783b */ /* 0x000e6a0000000200 */
[----:B------:R-:W4:Y:S05]  /*2dc0*/  LDSM.16.M88.4 R60, [R160+0x1000] ;  /* 0x00100000a03c783b */ /* 0x000f2a0000000200 */
[----:B-----5:R-:W5:Y:S05]  /*2dd0*/  LDG.E R172, desc[UR24][R4.64] ;  /* 0x0000001804ac7981 */ /* 0x020f6a000c1e1900 */
[----:B------:R-:W5:Y:S05]  /*2de0*/  LDG.E R171, desc[UR24][R4.64+0x20] ;  /* 0x0000201804ab7981 */ /* 0x000f6a000c1e1900 */
[----:B------:R-:W5:Y:S05]  /*2df0*/  LDG.E R170, desc[UR24][R4.64+0x100] ;  /* 0x0001001804aa7981 */ /* 0x000f6a000c1e1900 */
[----:B------:R1:W5:Y:S05]  /*2e00*/  LDG.E R169, desc[UR24][R4.64+0x120] ;  /* 0x0001201804a97981 */ /* 0x00036a000c1e1900 */
[----:B------:R-:W2:Y:S05]  /*2e10*/  LDSM.16.M88.4 R32, [R161+-0x1c00] ;  /* 0xffe40000a120783b */ /* 0x000eaa0000000200 */
[----:B------:R-:W2:Y:S05]  /*2e20*/  LDSM.16.M88.4 R48, [R161+-0x1800] ;  /* 0xffe80000a130783b */ /* 0x000eaa0000000200 */
[----:B------:R-:W2:Y:S05]  /*2e30*/  LDSM.16.M88.4 R100, [R161+-0x1400] ;  /* 0xffec0000a164783b */ /* 0x000eaa0000000200 */
[----:B------:R-:W-:Y:S05]  /*2e40*/  LDSM.16.M88.4 R104, [R112] ;  /* 0x000000007068783b */ /* 0x000fea0000000200 */
[----:B------:R-:W2:Y:S01]  /*2e50*/  LDSM.16.M88.4 R108, [R162+-0x2000] ;  /* 0xffe00000a26c783b */ /* 0x000ea20000000200 */
[-C--:B-1----:R-:W-:Y:S04]  /*2e60*/  HMMA.16816.F32.BF16 R4, R64, R16.reuse, RZ ;  /* 0x000000104004723c */ /* 0x082fe800000418ff */
[----:B------:R-:W1:Y:S04]  /*2e70*/  LDSM.16.M88.4 R112, [R112+0x1000] ;  /* 0x001000007070783b */ /* 0x000e680000000200 */
[C---:B----4-:R-:W-:Y:S01]  /*2e80*/  HMMA.16816.F32.BF16 R8, R60.reuse, R16, RZ ;  /* 0x000000103c08723c */ /* 0x050fe200000418ff */
[----:B------:R-:W4:Y:S05]  /*2e90*/  LDSM.16.M88.4 R116, [R162+-0x1c00] ;  /* 0xffe40000a274783b */ /* 0x000f2a0000000200 */
[----:B------:R-:W4:Y:S02]  /*2ea0*/  LDSM.16.M88.4 R120, [R162+-0x1800] ;  /* 0xffe80000a278783b */ /* 0x000f240000000200 */
[-C--:B------:R-:W-:Y:S03]  /*2eb0*/  HMMA.16816.F32.BF16 R12, R60, R18.reuse, RZ ;  /* 0x000000123c0c723c */ /* 0x080fe600000418ff */
[----:B------:R-:W3:Y:S05]  /*2ec0*/  LDSM.16.M88.4 R124, [R162+-0x1400] ;  /* 0xffec0000a27c783b */ /* 0x000eea0000000200 */
[C---:B------:R-:W-:Y:S08]  /*2ed0*/  HMMA.16816.F32.BF16 R16, R64.reuse, R18, RZ ;  /* 0x000000124010723c */ /* 0x040ff000000418ff */
[-C--:B--2---:R-:W-:Y:S08]  /*2ee0*/  HMMA.16816.F32.BF16 R20, R64, R32.reuse, RZ ;  /* 0x000000204014723c */ /* 0x084ff000000418ff */
        /* <DEDUP_REMOVED lines=8> */
[C---:B------:R-:W-:Y:S02]  /*2f70*/  HMMA.16816.F32.BF16 R56, R60.reuse, R100, RZ ;  /* 0x000000643c38723c */ /* 0x040fe400000418ff */
[----:B------:R-:W-:Y:S06]  /*2f80*/  IMAD.SHL.U32 R100, R178, 0x80, RZ ;  /* 0x00000080b2647824 */ /* 0x000fec00078e00ff */
[-C--:B------:R-:W-:Y:S08]  /*2f90*/  HMMA.16816.F32.BF16 R60, R60, R102.reuse, RZ ;  /* 0x000000663c3c723c */ /* 0x080ff000000418ff */
[----:B------:R-:W-:Y:S08]  /*2fa0*/  HMMA.16816.F32.BF16 R64, R64, R102, RZ ;  /* 0x000000664040723c */ /* 0x000ff000000418ff */
[-C--:B------:R-:W-:Y:S08]  /*2fb0*/  HMMA.16816.F32.BF16 R4, R104, R108.reuse, R4 ;  /* 0x0000006c6804723c */ /* 0x080ff00000041804 */
[C---:B-1----:R-:W-:Y:S08]  /*2fc0*/  HMMA.16816.F32.BF16 R8, R112.reuse, R108, R8 ;  /* 0x0000006c7008723c */ /* 0x042ff00000041808 */
[-C--:B------:R-:W-:Y:S08]  /*2fd0*/  HMMA.16816.F32.BF16 R12, R112, R110.reuse, R12 ;  /* 0x0000006e700c723c */ /* 0x080ff0000004180c */
[C---:B------:R-:W-:Y:S08]  /*2fe0*/  HMMA.16816.F32.BF16 R16, R104.reuse, R110, R16 ;  /* 0x0000006e6810723c */ /* 0x040ff00000041810 */
[-C--:B----4-:R-:W-:Y:S08]  /*2ff0*/  HMMA.16816.F32.BF16 R20, R104, R116.reuse, R20 ;  /* 0x000000746814723c */ /* 0x090ff00000041814 */
[C---:B------:R-:W-:Y:S08]  /*3000*/  HMMA.16816.F32.BF16 R24, R112.reuse, R116, R24 ;  /* 0x000000747018723c */ /* 0x040ff00000041818 */
[-C--:B------:R-:W-:Y:S08]  /*3010*/  HMMA.16816.F32.BF16 R28, R112, R118.reuse, R28 ;  /* 0x00000076701c723c */ /* 0x080ff0000004181c */
[C---:B------:R-:W-:Y:S08]  /*3020*/  HMMA.16816.F32.BF16 R32, R104.reuse, R118, R32 ;  /* 0x000000766820723c */ /* 0x040ff00000041820 */
[-C--:B------:R-:W-:Y:S08]  /*3030*/  HMMA.16816.F32.BF16 R36, R104, R120.reuse, R36 ;  /* 0x000000786824723c */ /* 0x080ff00000041824 */
[C---:B------:R-:W-:Y:S04]  /*3040*/  HMMA.16816.F32.BF16 R40, R112.reuse, R120, R40 ;  /* 0x000000787028723c */ /* 0x040fe80000041828 */
[----:B---3--:R-:W-:Y:S04]  /*3050*/  ISETP.GE.AND P0, PT, R100, R182, PT ;  /* 0x000000b66400720c */ /* 0x008fe80003f06270 */
[-C--:B------:R-:W-:Y:S08]  /*3060*/  HMMA.16816.F32.BF16 R44, R112, R122.reuse, R44 ;  /* 0x0000007a702c723c */ /* 0x080ff0000004182c */
[C---:B------:R-:W-:Y:S08]  /*3070*/  HMMA.16816.F32.BF16 R48, R104.reuse, R122, R48 ;  /* 0x0000007a6830723c */ /* 0x040ff00000041830 */
[-C--:B------:R-:W-:Y:S08]  /*3080*/  HMMA.16816.F32.BF16 R52, R104, R124.reuse, R52 ;  /* 0x0000007c6834723c */ /* 0x080ff00000041834 */
[C---:B------:R-:W-:Y:S08]  /*3090*/  HMMA.16816.F32.BF16 R56, R112.reuse, R124, R56 ;  /* 0x0000007c7038723c */ /* 0x040ff00000041838 */
[-C--:B------:R-:W-:Y:S08]  /*30a0*/  HMMA.16816.F32.BF16 R60, R112, R126.reuse, R60 ;  /* 0x0000007e703c723c */ /* 0x080ff0000004183c */
[----:B------:R-:W-:Y:S01]  /*30b0*/  HMMA.16816.F32.BF16 R64, R104, R126, R64 ;  /* 0x0000007e6840723c */ /* 0x000fe20000041840 */
[----:B------:R-:W-:Y:S08]  /*30c0*/  @!UPT UIADD3 URZ, UPT, UPT, URZ, URZ, URZ ;  /* 0x000000fffffff290 */ /* 0x000ff0000fffe0ff */
[----:B------:R-:W-:Y:S11]  /*30d0*/  @!P0 BRA `(.L_x_134) ;  /* 0x00000000002c8947 */ /* 0x000ff60003800000 */
[----:B------:R-:W-:Y:S02]  /*30e0*/  IMAD.SHL.U32 R101, R250, 0x80, RZ ;  /* 0x00000080fa657824 */ /* 0x000fe400078e00ff */
[----:B------:R-:W-:Y:S02]  /*30f0*/  VIADD R104, R100, 0x80 ;  /* 0x0000008064687836 */ /* 0x000fe40000000000 */
[C---:B------:R-:W-:Y:S01]  /*3100*/  IMAD.IADD R102, R101.reuse, 0x1, R246 ;  /* 0x0000000165667824 */ /* 0x040fe200078e02f6 */
[----:B------:R-:W-:Y:S04]  /*3110*/  IADD3 R103, PT, PT, R101, 0x80, RZ ;  /* 0x0000008065677810 */ /* 0x000fe80007ffe0ff */
[----:B------:R-:W-:Y:S02]  /*3120*/  IADD3 R102, PT, PT, R102, 0x80, RZ ;  /* 0x0000008066667810 */ /* 0x000fe40007ffe0ff */
[----:B------:R-:W-:Y:S02]  /*3130*/  ISETP.LT.AND P0, PT, R103, R173, PT ;  /* 0x000000ad6700720c */ /* 0x000fe40003f01270 */
[----:B------:R-:W-:Y:S05]  /*3140*/  IADD3 R102, PT, PT, R102, UR13, -R173 ;  /* 0x0000000d66667c10 */ /* 0x000fea000fffe8ad */
[----:B------:R-:W-:Y:S05]  /*3150*/  VIADD R101, R102, 0xffffff80 ;  /* 0xffffff8066657836 */ /* 0x000fea0000000000 */
[----:B------:R-:W-:Y:S11]  /*3160*/  ISETP.GE.AND P1, PT, R104, R101, PT ;  /* 0x000000656800720c */ /* 0x000ff60003f26270 */
[----:B------:R-:W-:Y:S02]  /*3170*/  @!UPT UIADD3 URZ, UPT, UPT, URZ, URZ, URZ ;  /* 0x000000fffffff290 */ /* 0x000fe4000fffe0ff */
[----:B------:R-:W-:Y:S05]  /*3180*/  @!P1 BRA P0, `(.L_x_135) ;  /* 0x0000001000909947 */ /* 0x000fea0000000000 */
.L_x_134:
[----:B------:R-:W1:Y:S01]  /*3190*/  LDC R118, c[0x0][0x504] ;  /* 0x00014100ff767b82 */ /* 0x000e620000000800 */
[----:B------:R-:W2:Y:S01]  /*31a0*/  S2R R101, SR_TID.X ;  /* 0x0000000000657919 */ /* 0x000ea20000002100 */
[----:B------:R-:W-:Y:S06]  /*31b0*/  IMAD.IADD R119, R239, 0x1, R100 ;  /* 0x00000001ef777824 */ /* 0x000fec00078e0264 */
[----:B------:R-:W3:Y:S01]  /*31c0*/  LDC R103, c[0x0][0x508] ;  /* 0x00014200ff677b82 */ /* 0x000ee20000000800 */
[C-C-:B-1----:R-:W-:Y:S02]  /*31d0*/  IADD3 R118, PT, PT, R173.reuse, -R118, -R246.reuse ;  /* 0x80000076ad767210 */ /* 0x142fe40007ffe8f6 */
[----:B---3--:R-:W-:Y:S03]  /*31e0*/  IADD3 R103, PT, PT, R173, R103, -R246 ;  /* 0x00000067ad677210 */ /* 0x008fe60007ffe8f6 */
[----:B------:R-:W-:Y:S02]  /*31f0*/  IMAD.IADD R118, R119, 0x1, R118 ;  /* 0x0000000177767824 */ /* 0x000fe400078e0276 */
[----:B--2---:R-:W-:Y:S01]  /*3200*/  IMAD.SHL.U32 R102, R101, 0x2, RZ ;  /* 0x0000000265667824 */ /* 0x004fe200078e00ff */
[----:B------:R-:W-:Y:S01]  /*3210*/  SHF.R.U32.HI R101, RZ, 0x1, R101 ;  /* 0x00000001ff657819 */ /* 0x000fe20000011665 */
[----:B------:R-:W-:Y:S01]  /*3220*/  IMAD.IADD R119, R119, 0x1, R103 ;  /* 0x0000000177777824 */ /* 0x000fe200078e0267 */
[----:B------:R-:W-:Y:S02]  /*3230*/  VIADDMNMX R100, R118, 0x8, RZ, !PT ;  /* 0x0000000876647846 */ /* 0x000fe400078001ff */
[----:B------:R-:W-:Y:S04]  /*3240*/  LOP3.LUT R102, R102, 0x6, RZ, 0xc0, !PT ;  /* 0x0000000666667812 */ /* 0x000fe800078ec0ff */
[----:B------:R-:W-:Y:S02]  /*3250*/  LOP3.LUT R102, R102, 0x1c0, R101, 0xf8, !PT ;  /* 0x000001c066667812 */ /* 0x000fe400078ef865 */
[----:B------:R-:W-:Y:S03]  /*3260*/  VIMNMX R101, PT, PT, RZ, R118, !PT ;  /* 0x00000076ff657248 */ /* 0x000fe60007fe0100 */
[----:B------:R-:W-:Y:S04]  /*3270*/  IMAD R102, R250, 0x80, R102 ;  /* 0x00000080fa667824 */ /* 0x000fe800078e0266 */
[C---:B------:R-:W-:Y:S01]  /*3280*/  VIADD R117, R102.reuse, 0x1 ;  /* 0x0000000166757836 */ /* 0x040fe20000000000 */
[CC--:B------:R-:W-:Y:S01]  /*3290*/  ISETP.GE.AND P3, PT, R102.reuse, R101.reuse, PT ;  /* 0x000000656600720c */ /* 0x0c0fe20003f66270 */
[C---:B------:R-:W-:Y:S01]  /*32a0*/  VIADD R116, R102.reuse, 0x8 ;  /* 0x0000000866747836 */ /* 0x040fe20000000000 */
[CC--:B------:R-:W-:Y:S01]  /*32b0*/  ISETP.GE.AND P1, PT, R102.reuse, R100.reuse, PT ;  /* 0x000000646600720c */ /* 0x0c0fe20003f26270 */
[C---:B------:R-:W-:Y:S01]  /*32c0*/  VIADD R115, R102.reuse, 0x9 ;  /* 0x0000000966737836 */ /* 0x040fe20000000000 */
[CC--:B------:R-:W-:Y:S01]  /*32d0*/  ISETP.GE.AND P2, PT, R117.reuse, R101.reuse, PT ;  /* 0x000000657500720c */ /* 0x0c0fe20003f46270 */
[C---:B------:R-:W-:Y:S01]  /*32e0*/  VIADD R114, R102.reuse, 0x10 ;  /* 0x0000001066727836 */ /* 0x040fe20000000000 */
[-C--:B------:R-:W-:Y:S01]  /*32f0*/  ISETP.GE.AND P0, PT, R117, R100.reuse, PT ;  /* 0x000000647500720c */ /* 0x080fe20003f06270 */
[----:B------:R-:W-:Y:S01]  /*3300*/  VIADD R113, R102, 0x11 ;  /* 0x0000001166717836 */ /* 0x000fe20000000000 */
[----:B------:R-:W-:Y:S01]  /*3310*/  FSEL R122, R4, -INF , P3 ;  /* 0xff800000047a7808 */ /* 0x000fe20001800000 */
[----:B------:R-:W-:Y:S01]  /*3320*/  VIADD R112, R102, 0x18 ;  /* 0x0000001866707836 */ /* 0x000fe20000000000 */
[----:B------:R-:W-:Y:S01]  /*3330*/  FSEL R6, R6, -INF , P1 ;  /* 0xff80000006067808 */ /* 0x000fe20000800000 */
[C---:B------:R-:W-:Y:S01]  /*3340*/  VIADD R111, R102.reuse, 0x19 ;  /* 0x00000019666f7836 */ /* 0x040fe20000000000 */
[----:B------:R-:W-:Y:S01]  /*3350*/  FSEL R121, R5, -INF , P2 ;  /* 0xff80000005797808 */ /* 0x000fe20001000000 */
[C---:B------:R-:W-:Y:S01]  /*3360*/  VIADD R110, R102.reuse, 0x20 ;  /* 0x00000020666e7836 */ /* 0x040fe20000000000 */
[----:B------:R-:W-:Y:S01]  /*3370*/  FSEL R120, R7, -INF , P0 ;  /* 0xff80000007787808 */ /* 0x000fe20000000000 */
[----:B------:R-:W-:Y:S01]  /*3380*/  VIADD R109, R102, 0x21 ;  /* 0x00000021666d7836 */ /* 0x000fe20000000000 */
[-C--:B------:R-:W-:Y:S01]  /*3390*/  ISETP.GE.AND P3, PT, R116, R101.reuse, PT ;  /* 0x000000657400720c */ /* 0x080fe20003f66270 */
[C---:B------:R-:W-:Y:S01]  /*33a0*/  VIADD R108, R102.reuse, 0x28 ;  /* 0x00000028666c7836 */ /* 0x040fe20000000000 */
[CC--:B------:R-:W-:Y:S01]  /*33b0*/  ISETP.GE.AND P2, PT, R115.reuse, R101.reuse, PT ;  /* 0x000000657300720c */ /* 0x0c0fe20003f46270 */
[----:B------:R-:W-:Y:S01]  /*33c0*/  VIADD R107, R102, 0x29 ;  /* 0x00000029666b7836 */ /* 0x000fe20000000000 */
[-C--:B------:R-:W-:Y:S01]  /*33d0*/  ISETP.GE.AND P1, PT, R116, R100.reuse, PT ;  /* 0x000000647400720c */ /* 0x080fe20003f26270 */
[C---:B------:R-:W-:Y:S01]  /*33e0*/  VIADD R106, R102.reuse, 0x30 ;  /* 0x00000030666a7836 */ /* 0x040fe20000000000 */
[-C--:B------:R-:W-:Y:S01]  /*33f0*/  ISETP.GE.AND P0, PT, R115, R100.reuse, PT ;  /* 0x000000647300720c */ /* 0x080fe20003f06270 */
[----:B------:R-:W-:Y:S01]  /*3400*/  VIADD R105, R102, 0x31 ;  /* 0x0000003166697836 */ /* 0x000fe20000000000 */
[----:B------:R-:W-:Y:S01]  /*3410*/  FSEL R16, R16, -INF , P3 ;  /* 0xff80000010107808 */ /* 0x000fe20001800000 */
[C---:B------:R-:W-:Y:S01]  /*3420*/  VIADD R104, R102.reuse, 0x38 ;  /* 0x0000003866687836 */ /* 0x040fe20000000000 */
[----:B------:R-:W-:Y:S01]  /*3430*/  FSEL R17, R17, -INF , P2 ;  /* 0xff80000011117808 */ /* 0x000fe20001000000 */
[----:B------:R-:W-:Y:S01]  /*3440*/  VIADD R103, R102, 0x39 ;  /* 0x0000003966677836 */ /* 0x000fe20000000000 */
[----:B------:R-:W-:Y:S02]  /*3450*/  FSEL R18, R18, -INF , P1 ;  /* 0xff80000012127808 */ /* 0x000fe40000800000 */
[----:B------:R-:W-:Y:S02]  /*3460*/  FSEL R19, R19, -INF , P0 ;  /* 0xff80000013137808 */ /* 0x000fe40000000000 */
[CC--:B------:R-:W-:Y:S02]  /*3470*/  ISETP.GE.AND P3, PT, R114.reuse, R101.reuse, PT ;  /* 0x000000657200720c */ /* 0x0c0fe40003f66270 */
[CC--:B------:R-:W-:Y:S02]  /*3480*/  ISETP.GE.AND P2, PT, R113.reuse, R101.reuse, PT ;  /* 0x000000657100720c */ /* 0x0c0fe40003f46270 */
[-C--:B------:R-:W-:Y:S02]  /*3490*/  ISETP.GE.AND P1, PT, R114, R100.reuse, PT ;  /* 0x000000647200720c */ /* 0x080fe40003f26270 */
[-C--:B------:R-:W-:Y:S02]  /*34a0*/  ISETP.GE.AND P0, PT, R113, R100.reuse, PT ;  /* 0x000000647100720c */ /* 0x080fe40003f06270 */
[----:B------:R-:W-:Y:S02]  /*34b0*/  FSEL R20, R20, -INF , P3 ;  /* 0xff80000014147808 */ /* 0x000fe40001800000 */
[----:B------:R-:W-:Y:S02]  /*34c0*/  FSEL R21, R21, -INF , P2 ;  /* 0xff80000015157808 */ /* 0x000fe40001000000 */
        /* <DEDUP_REMOVED lines=19> */
[-C--:B------:R-:W-:Y:S02]  /*3600*/  ISETP.GE.AND P2, PT, R108, R100.reuse, PT ;  /* 0x000000646c00720c */ /* 0x080fe40003f46270 */
[-C--:B------:R-:W-:Y:S02]  /*3610*/  ISETP.GE.AND P1, PT, R107, R100.reuse, PT ;  /* 0x000000646b00720c */ /* 0x080fe40003f26270 */
[-C--:B------:R-:W-:Y:S02]  /*3620*/  ISETP.GE.AND P0, PT, R106, R101.reuse, PT ;  /* 0x000000656a00720c */ /* 0x080fe40003f06270 */
[----:B------:R-:W-:Y:S02]  /*3630*/  FSEL R49, R49, -INF , P3 ;  /* 0xff80000031317808 */ /* 0x000fe40001800000 */
[----:B------:R-:W-:Y:S02]  /*3640*/  FSEL R50, R50, -INF , P2 ;  /* 0xff80000032327808 */ /* 0x000fe40001000000 */
[----:B------:R-:W-:Y:S02]  /*3650*/  FSEL R51, R51, -INF , P1 ;  /* 0xff80000033337808 */ /* 0x000fe40000800000 */
[----:B------:R-:W-:Y:S02]  /*3660*/  FSEL R52, R52, -INF , P0 ;  /* 0xff80000034347808 */ /* 0x000fe40000000000 */
[-C--:B------:R-:W-:Y:S02]  /*3670*/  ISETP.GE.AND P3, PT, R106, R100.reuse, PT ;  /* 0x000000646a00720c */ /* 0x080fe40003f66270 */
[-C--:B------:R-:W-:Y:S02]  /*3680*/  ISETP.GE.AND P2, PT, R105, R100.reuse, PT ;  /* 0x000000646900720c */ /* 0x080fe40003f46270 */
[-C--:B------:R-:W-:Y:S02]  /*3690*/  ISETP.GE.AND P1, PT, R104, R100.reuse, PT ;  /* 0x000000646800720c */ /* 0x080fe40003f26270 */
[----:B------:R-:W-:Y:S02]  /*36a0*/  ISETP.GE.AND P0, PT, R103, R100, PT ;  /* 0x000000646700720c */ /* 0x000fe40003f06270 */
[C---:B------:R-:W-:Y:S02]  /*36b0*/  VIADDMNMX R5, R118.reuse, 0x40, RZ, !PT ;  /* 0x0000004076057846 */ /* 0x040fe400078001ff */
[----:B------:R-:W-:Y:S02]  /*36c0*/  VIADDMNMX R4, R118, 0x48, RZ, !PT ;  /* 0x0000004876047846 */ /* 0x000fe400078001ff */
[----:B------:R-:W-:Y:S02]  /*36d0*/  ISETP.GE.AND P4, PT, R108, R101, PT ;  /* 0x000000656c00720c */ /* 0x000fe40003f86270 */
[----:B------:R-:W-:Y:S02]  /*36e0*/  FSEL R54, R54, -INF , P3 ;  /* 0xff80000036367808 */ /* 0x000fe40001800000 */
[----:B------:R-:W-:Y:S02]  /*36f0*/  FSEL R55, R55, -INF , P2 ;  /* 0xff80000037377808 */ /* 0x000fe40001000000 */
[----:B------:R-:W-:Y:S02]  /*3700*/  FSEL R66, R66, -INF , P1 ;  /* 0xff80000042427808 */ /* 0x000fe40000800000 */
[----:B------:R-:W-:Y:S02]  /*3710*/  FSEL R67, R67, -INF , P0 ;  /* 0xff80000043437808 */ /* 0x000fe40000000000 */
[CC--:B------:R-:W-:Y:S02]  /*3720*/  ISETP.GE.AND P3, PT, R102.reuse, R5.reuse, PT ;  /* 0x000000056600720c */ /* 0x0c0fe40003f66270 */
[-C--:B------:R-:W-:Y:S02]  /*3730*/  ISETP.GE.AND P1, PT, R102, R4.reuse, PT ;  /* 0x000000046600720c */ /* 0x080fe40003f26270 */
[C---:B------:R-:W-:Y:S02]  /*3740*/  ISETP.GE.AND P2, PT, R117.reuse, R5, PT ;  /* 0x000000057500720c */ /* 0x040fe40003f46270 */
[-C--:B------:R-:W-:Y:S02]  /*3750*/  ISETP.GE.AND P0, PT, R117, R4.reuse, PT ;  /* 0x000000047500720c */ /* 0x080fe40003f06270 */
[----:B------:R-:W-:Y:S02]  /*3760*/  FSEL R48, R48, -INF , P4 ;  /* 0xff80000030307808 */ /* 0x000fe40002000000 */
[-C--:B------:R-:W-:Y:S02]  /*3770*/  ISETP.GE.AND P6, PT, R105, R101.reuse, PT ;  /* 0x000000656900720c */ /* 0x080fe40003fc6270 */
[-C--:B------:R-:W-:Y:S02]  /*3780*/  ISETP.GE.AND P5, PT, R104, R101.reuse, PT ;  /* 0x000000656800720c */ /* 0x080fe40003fa6270 */
[----:B------:R-:W-:Y:S02]  /*3790*/  ISETP.GE.AND P4, PT, R103, R101, PT ;  /* 0x000000656700720c */ /* 0x000fe40003f86270 */
        /* <DEDUP_REMOVED lines=42> */
[-C--:B------:R-:W-:Y:S02]  /*3a40*/  ISETP.GE.AND P0, PT, R106, R5.reuse, PT ;  /* 0x000000056a00720c */ /* 0x080fe40003f06270 */
[-C--:B------:R-:W-:Y:S02]  /*3a50*/  ISETP.GE.AND P6, PT, R105, R5.reuse, PT ;  /* 0x000000056900720c */ /* 0x080fe40003fc6270 */
[--C-:B------:R-:W-:Y:S02]  /*3a60*/  VIADDMNMX R7, R119, 0x1, R173.reuse, PT ;  /* 0x0000000177077846 */ /* 0x100fe400038001ad */
[----:B------:R-:W-:Y:S02]  /*3a70*/  FSEL R64, R64, -INF , P5 ;  /* 0xff80000040407808 */ /* 0x000fe40002800000 */
[----:B------:R-:W-:Y:S02]  /*3a80*/  FSEL R44, R44, -INF , P4 ;  /* 0xff8000002c2c7808 */ /* 0x000fe40002000000 */
[----:B------:R-:W-:Y:S02]  /*3a90*/  FSEL R45, R45, -INF , P3 ;  /* 0xff8000002d2d7808 */ /* 0x000fe40001800000 */
[----:B------:R-:W-:Y:S02]  /*3aa0*/  FSEL R46, R46, -INF , P2 ;  /* 0xff8000002e2e7808 */ /* 0x000fe40001000000 */
[----:B------:R-:W-:Y:S02]  /*3ab0*/  FSEL R47, R47, -INF , P1 ;  /* 0xff8000002f2f7808 */ /* 0x000fe40000800000 */
[----:B------:R-:W-:Y:S02]  /*3ac0*/  FSEL R56, R56, -INF , P0 ;  /* 0xff80000038387808 */ /* 0x000fe40000000000 */
[----:B------:R-:W-:Y:S02]  /*3ad0*/  FSEL R57, R57, -INF , P6 ;  /* 0xff80000039397808 */ /* 0x000fe40003000000 */
[-C--:B------:R-:W-:Y:S02]  /*3ae0*/  ISETP.GE.AND P5, PT, R104, R5.reuse, PT ;  /* 0x000000056800720c */ /* 0x080fe40003fa6270 */
[----:B------:R-:W-:Y:S02]  /*3af0*/  ISETP.GE.AND P4, PT, R103, R5, PT ;  /* 0x000000056700720c */ /* 0x000fe40003f86270 */
[-C--:B------:R-:W-:Y:S02]  /*3b00*/  ISETP.GE.AND P3, PT, R106, R4.reuse, PT ;  /* 0x000000046a00720c */ /* 0x080fe40003f66270 */
[-C--:B------:R-:W-:Y:S02]  /*3b10*/  ISETP.GE.AND P2, PT, R105, R4.reuse, PT ;  /* 0x000000046900720c */ /* 0x080fe40003f46270 */
[-C--:B------:R-:W-:Y:S02]  /*3b20*/  ISETP.GE.AND P1, PT, R104, R4.reuse, PT ;  /* 0x000000046800720c */ /* 0x080fe40003f26270 */
[----:B------:R-:W-:Y:S02]  /*3b30*/  ISETP.GE.AND P0, PT, R103, R4, PT ;  /* 0x000000046700720c */ /* 0x000fe40003f06270 */
[----:B------:R-:W-:Y:S02]  /*3b40*/  ISETP.GE.AND P6, PT, R102, R7, PT ;  /* 0x000000076600720c */ /* 0x000fe40003fc6270 */
[C-C-:B------:R-:W-:Y:S02]  /*3b50*/  VIADDMNMX R9, R119.reuse, 0x9, R173.reuse, PT ;  /* 0x0000000977097846 */ /* 0x140fe400038001ad */
[C-C-:B------:R-:W-:Y:S02]  /*3b60*/  VIADDMNMX R11, R119.reuse, 0x41, R173.reuse, PT ;  /* 0x00000041770b7846 */ /* 0x140fe400038001ad */
[----:B------:R-:W-:Y:S02]  /*3b70*/  VIADDMNMX R43, R119, 0x49, R173, PT ;  /* 0x00000049772b7846 */ /* 0x000fe400038001ad */
[----:B------:R-:W-:Y:S02]  /*3b80*/  FSEL R58, R58, -INF , P3 ;  /* 0xff8000003a3a7808 */ /* 0x000fe40001800000 */
[----:B------:R-:W-:Y:S02]  /*3b90*/  FSEL R59, R59, -INF , P2 ;  /* 0xff8000003b3b7808 */ /* 0x000fe40001000000 */
[----:B------:R-:W-:Y:S02]  /*3ba0*/  FSEL R60, R60, -INF , P5 ;  /* 0xff8000003c3c7808 */ /* 0x000fe40002800000 */
[----:B------:R-:W-:Y:S02]  /*3bb0*/  FSEL R61, R61, -INF , P4 ;  /* 0xff8000003d3d7808 */ /* 0x000fe40002000000 */
[----:B------:R-:W-:Y:S02]  /*3bc0*/  FSEL R62, R62, -INF , P1 ;  /* 0xff8000003e3e7808 */ /* 0x000fe40000800000 */
[----:B------:R-:W-:Y:S02]  /*3bd0*/  FSEL R63, R63, -INF , P0 ;  /* 0xff8000003f3f7808 */ /* 0x000fe40000000000 */
[----:B------:R-:W-:Y:S02]  /*3be0*/  FSEL R4, R122, -INF , !P6 ;  /* 0xff8000007a047808 */ /* 0x000fe40007000000 */
[C---:B------:R-:W-:Y:S02]  /*3bf0*/  ISETP.GE.AND P3, PT, R102.reuse, R9, PT ;  /* 0x000000096600720c */ /* 0x040fe40003f66270 */
[C---:B------:R-:W-:Y:S02]  /*3c00*/  ISETP.GE.AND P2, PT, R102.reuse, R11, PT ;  /* 0x0000000b6600720c */ /* 0x040fe40003f46270 */
[----:B------:R-:W-:Y:S02]  /*3c10*/  ISETP.GE.AND P5, PT, R102, R43, PT ;  /* 0x0000002b6600720c */ /* 0x000fe40003fa6270 */
[-C--:B------:R-:W-:Y:S02]  /*3c20*/  ISETP.GE.AND P4, PT, R117, R7.reuse, PT ;  /* 0x000000077500720c */ /* 0x080fe40003f86270 */
[-C--:B------:R-:W-:Y:S02]  /*3c30*/  ISETP.GE.AND P1, PT, R116, R7.reuse, PT ;  /* 0x000000077400720c */ /* 0x080fe40003f26270 */
[-C--:B------:R-:W-:Y:S02]  /*3c40*/  ISETP.GE.AND P0, PT, R115, R7.reuse, PT ;  /* 0x000000077300720c */ /* 0x080fe40003f06270 */
[-C--:B------:R-:W-:Y:S02]  /*3c50*/  ISETP.GE.AND P6, PT, R114, R7.reuse, PT ;  /* 0x000000077200720c */ /* 0x080fe40003fc6270 */
[----:B------:R-:W-:Y:S02]  /*3c60*/  FSEL R6, R6, -INF , !P3 ;  /* 0xff80000006067808 */ /* 0x000fe40005800000 */
[----:B------:R-:W-:Y:S02]  /*3c70*/  FSEL R8, R8, -INF , !P2 ;  /* 0xff80000008087808 */ /* 0x000fe40005000000 */
[----:B------:R-:W-:Y:S02]  /*3c80*/  FSEL R10, R10, -INF , !P5 ;  /* 0xff8000000a0a7808 */ /* 0x000fe40006800000 */
[----:B------:R-:W-:Y:S02]  /*3c90*/  FSEL R5, R121, -INF , !P4 ;  /* 0xff80000079057808 */ /* 0x000fe40006000000 */
[----:B------:R-:W-:Y:S02]  /*3ca0*/  FSEL R16, R16, -INF , !P1 ;  /* 0xff80000010107808 */ /* 0x000fe40004800000 */
[----:B------:R-:W-:Y:S02]  /*3cb0*/  FSEL R17, R17, -INF , !P0 ;  /* 0xff80000011117808 */ /* 0x000fe40004000000 */
[----:B------:R-:W-:Y:S02]  /*3cc0*/  FSEL R20, R20, -INF , !P6 ;  /* 0xff80000014147808 */ /* 0x000fe40007000000 */
[-C--:B------:R-:W-:Y:S02]  /*3cd0*/  ISETP.GE.AND P3, PT, R113, R7.reuse, PT ;  /* 0x000000077100720c */ /* 0x080fe40003f66270 */
[-C--:B------:R-:W-:Y:S02]  /*3ce0*/  ISETP.GE.AND P2, PT, R112, R7.reuse, PT ;  /* 0x000000077000720c */ /* 0x080fe40003f46270 */
[-C--:B------:R-:W-:Y:S02]  /*3cf0*/  ISETP.GE.AND P5, PT, R111, R7.reuse, PT ;  /* 0x000000076f00720c */ /* 0x080fe40003fa6270 */
        /* <DEDUP_REMOVED lines=14> */
[----:B------:R-:W-:Y:S02]  /*3de0*/  ISETP.GE.AND P4, PT, R103, R7, PT ;  /* 0x000000076700720c */ /* 0x000fe40003f86270 */
        /* <DEDUP_REMOVED lines=28> */
[----:B------:R-:W-:Y:S02]  /*3fb0*/  ISETP.GE.AND P1, PT, R103, R9, PT ;  /* 0x000000096700720c */ /* 0x000fe40003f26270 */
        /* <DEDUP_REMOVED lines=28> */
[----:B------:R-:W-:Y:S02]  /*4180*/  ISETP.GE.AND P0, PT, R103, R11, PT ;  /* 0x0000000b6700720c */ /* 0x000fe40003f06270 */
        /* <DEDUP_REMOVED lines=28> */
[----:B------:R-:W-:Y:S02]  /*4350*/  ISETP.GE.AND P6, PT, R103, R43, PT ;  /* 0x0000002b6700720c */ /* 0x000fe40003fc6270 */
[----:B------:R-:W-:Y:S02]  /*4360*/  FSEL R43, R100, -INF , !P3 ;  /* 0xff800000642b7808 */ /* 0x000fe40005800000 */
[----:B------:R-:W-:Y:S02]  /*4370*/  FSEL R46, R46, -INF , !P2 ;  /* 0xff8000002e2e7808 */ /* 0x000fe40005000000 */
[----:B------:R-:W-:Y:S02]  /*4380*/  FSEL R47, R47, -INF , !P5 ;  /* 0xff8000002f2f7808 */ /* 0x000fe40006800000 */
[----:B------:R-:W-:Y:S02]  /*4390*/  FSEL R58, R58, -INF , !P4 ;  /* 0xff8000003a3a7808 */ /* 0x000fe40006000000 */
[----:B------:R-:W-:Y:S02]  /*43a0*/  FSEL R59, R59, -INF , !P1 ;  /* 0xff8000003b3b7808 */ /* 0x000fe40004800000 */
[----:B------:R-:W-:Y:S02]  /*43b0*/  FSEL R62, R62, -INF , !P0 ;  /* 0xff8000003e3e7808 */ /* 0x000fe40004000000 */
[----:B------:R-:W-:Y:S07]  /*43c0*/  FSEL R63, R63, -INF , !P6 ;  /* 0xff8000003f3f7808 */ /* 0x000fee0007000000 */
.L_x_135:
[C---:B------:R-:W-:Y:S01]  /*43d0*/  FMUL.FTZ R100, R242.reuse, 1.4426950216293334961 ;  /* 0x3fb8aa3bf2647820 */ /* 0x040fe20000410000 */
[----:B------:R-:W-:Y:S01]  /*43e0*/  FSETP.NEU.FTZ.AND P0, PT, R242, -INF , PT ;  /* 0xff800000f200780b */ /* 0x000fe20003f1d000 */
[C---:B------:R-:W-:Y:S01]  /*43f0*/  FMUL.FTZ R101, R243.reuse, 1.4426950216293334961 ;  /* 0x3fb8aa3bf3657820 */ /* 0x040fe20000410000 */
[----:B------:R-:W-:Y:S02]  /*4400*/  FSETP.NEU.FTZ.AND P1, PT, R243, -INF , PT ;  /* 0xff800000f300780b */ /* 0x000fe40003f3d000 */
[----:B------:R-:W-:Y:S02]  /*4410*/  FSEL R100, R100, RZ, P0 ;  /* 0x000000ff64647208 */ /* 0x000fe40000000000 */
[----:B------:R-:W-:Y:S02]  /*4420*/  FSEL R101, R101, RZ, P1 ;  /* 0x000000ff65657208 */ /* 0x000fe40000800000 */
[----:B------:R-:W-:Y:S01]  /*4430*/  FSETP.NEU.FTZ.AND P0, PT, R240, -INF , PT ;  /* 0xff800000f000780b */ /* 0x000fe20003f1d000 */
[--C-:B------:R-:W-:Y:S01]  /*4440*/  FFMA.FTZ R6, R6, UR14, -R100.reuse ;  /* 0x0000000e06067c23 */ /* 0x100fe20008010864 */
[--C-:B------:R-:W-:Y:S01]  /*4450*/  FFMA.FTZ R7, R7, UR14, -R100.reuse ;  /* 0x0000000e07077c23 */ /* 0x100fe20008010864 */
[--C-:B------:R-:W-:Y:S01]  /*4460*/  FFMA.FTZ R4, R4, UR14, -R101.reuse ;  /* 0x0000000e04047c23 */ /* 0x100fe20008010865 */
[--C-:B------:R-:W-:Y:S01]  /*4470*/  FFMA.FTZ R5, R5, UR14, -R101.reuse ;  /* 0x0000000e05057c23 */ /* 0x100fe20008010865 */
[----:B------:R1:W-:Y:S01]  /*4480*/  MUFU.EX2 R187, R6 ;  /* 0x0000000600bb7308 */ /* 0x0003e20000000800 */
[----:B------:R-:W-:Y:S01]  /*4490*/  FSETP.NEU.FTZ.AND P1, PT, R241, -INF , PT ;  /* 0xff800000f100780b */ /* 0x000fe20003f3d000 */
[--C-:B------:R-:W-:Y:S01]  /*44a0*/  FFMA.FTZ R16, R16, UR14, -R101.reuse ;  /* 0x0000000e10107c23 */ /* 0x100fe20008010865 */
[--C-:B------:R-:W-:Y:S07]  /*44b0*/  FFMA.FTZ R17, R17, UR14, -R101.reuse ;  /* 0x0000000e11117c23 */ /* 0x100fee0008010865 */
[----:B------:R2:W-:Y:S01]  /*44c0*/  MUFU.EX2 R194, R4 ;  /* 0x0000000400c27308 */ /* 0x0005e20000000800 */
[--C-:B------:R-:W-:Y:S01]  /*44d0*/  FFMA.FTZ R18, R18, UR14, -R100.reuse ;  /* 0x0000000e12127c23 */ /* 0x100fe20008010864 */
[--C-:B------:R-:W-:Y:S01]  /*44e0*/  FFMA.FTZ R19, R19, UR14, -R100.reuse ;  /* 0x0000000e13137c23 */ /* 0x100fe20008010864 */
[----:B------:R-:W-:Y:S07]  /*44f0*/  MOV R108, 0x10 ;  /* 0x00000010006c7802 */ /* 0x000fee0000000f00 */
[----:B------:R3:W4:Y:S01]  /*4500*/  MUFU.EX2 R190, R5 ;  /* 0x0000000500be7308 */ /* 0x0007220000000800 */
[--C-:B------:R-:W-:Y:S01]  /*4510*/  FFMA.FTZ R20, R20, UR14, -R101.reuse ;  /* 0x0000000e14147c23 */ /* 0x100fe20008010865 */
[--C-:B------:R-:W-:Y:S01]  /*4520*/  FFMA.FTZ R21, R21, UR14, -R101.reuse ;  /* 0x0000000e15157c23 */ /* 0x100fe20008010865 */
[--C-:B------:R-:W-:Y:S07]  /*4530*/  FFMA.FTZ R22, R22, UR14, -R100.reuse ;  /* 0x0000000e16167c23 */ /* 0x100fee0008010864 */
[----:B------:R4:W4:Y:S01]  /*4540*/  MUFU.EX2 R118, R7 ;  /* 0x0000000700767308 */ /* 0x0009220000000800 */
[--C-:B------:R-:W-:Y:S01]  /*4550*/  FFMA.FTZ R23, R23, UR14, -R100.reuse ;  /* 0x0000000e17177c23 */ /* 0x100fe20008010864 */
[----:B-1----:R-:W1:Y:S01]  /*4560*/  S2R R6, SR_TID.X ;  /* 0x0000000000067919 */ /* 0x002e620000002100 */
[--C-:B------:R-:W-:Y:S07]  /*4570*/  FFMA.FTZ R32, R32, UR14, -R101.reuse ;  /* 0x0000000e20207c23 */ /* 0x100fee0008010865 */
[----:B------:R-:W-:Y:S01]  /*4580*/  MUFU.EX2 R221, R16 ;  /* 0x0000001000dd7308 */ /* 0x000fe20000000800 */
[----:B------:R-:W-:Y:S01]  /*4590*/  FFMA.FTZ R33, R33, UR14, -R101 ;  /* 0x0000000e21217c23 */ /* 0x000fe20008010865 */
[----:B--2---:R-:W-:Y:S01]  /*45a0*/  FMUL.FTZ R4, R240, 1.4426950216293334961 ;  /* 0x3fb8aa3bf0047820 */ /* 0x004fe20000410000 */
[--C-:B------:R-:W-:Y:S07]  /*45b0*/  FFMA.FTZ R34, R34, UR14, -R100.reuse ;  /* 0x0000000e22227c23 */ /* 0x100fee0008010864 */
[----:B------:R-:W-:Y:S01]  /*45c0*/  MUFU.EX2 R220, R17 ;  /* 0x0000001100dc7308 */ /* 0x000fe20000000800 */
[--C-:B------:R-:W-:Y:S01]  /*45d0*/  FFMA.FTZ R35, R35, UR14, -R100.reuse ;  /* 0x0000000e23237c23 */ /* 0x100fe20008010864 */
[----:B---3--:R-:W-:Y:S01]  /*45e0*/  FMUL.FTZ R5, R241, 1.4426950216293334961 ;  /* 0x3fb8aa3bf1057820 */ /* 0x008fe20000410000 */
[----:B------:R-:W-:Y:S07]  /*45f0*/  FSEL R4, R4, RZ, P0 ;  /* 0x000000ff04047208 */ /* 0x000fee0000000000 */
[----:B------:R-:W-:Y:S01]  /*4600*/  MUFU.EX2 R219, R18 ;  /* 0x0000001200db7308 */ /* 0x000fe20000000800 */
[--C-:B------:R-:W-:Y:S01]  /*4610*/  FFMA.FTZ R38, R38, UR14, -R100.reuse ;  /* 0x0000000e26267c23 */ /* 0x100fe20008010864 */
[----:B------:R-:W-:Y:S01]  /*4620*/  FFMA.FTZ R39, R39, UR14, -R100 ;  /* 0x0000000e27277c23 */ /* 0x000fe20008010864 */
[----:B------:R-:W-:Y:S01]  /*4630*/  FSEL R5, R5, RZ, P1 ;  /* 0x000000ff05057208 */ /* 0x000fe20000800000 */
[--C-:B------:R-:W-:Y:S01]  /*4640*/  FFMA.FTZ R10, R10, UR14, -R4.reuse ;  /* 0x0000000e0a0a7c23 */ /* 0x100fe20008010804 */
[--C-:B------:R-:W-:Y:S05]  /*4650*/  FFMA.FTZ R11, R11, UR14, -R4.reuse ;  /* 0x0000000e0b0b7c23 */ /* 0x100fea0008010804 */
[----:B------:R-:W-:Y:S01]  /*4660*/  MUFU.EX2 R218, R19 ;  /* 0x0000001300da7308 */ /* 0x000fe20000000800 */
[--C-:B------:R-:W-:Y:S01]  /*4670*/  FFMA.FTZ R14, R14, UR14, -R4.reuse ;  /* 0x0000000e0e0e7c23 */ /* 0x100fe20008010804 */
[--C-:B------:R-:W-:Y:S01]  /*4680*/  FFMA.FTZ R8, R8, UR14, -R5.reuse ;  /* 0x0000000e08087c23 */ /* 0x100fe20008010805 */
[--C-:B------:R-:W-:Y:S07]  /*4690*/  FFMA.FTZ R9, R9, UR14, -R5.reuse ;  /* 0x0000000e09097c23 */ /* 0x100fee0008010805 */
        /* <DEDUP_REMOVED lines=8> */
[----:B------:R-:W2:Y:S01]  /*4720*/  MUFU.EX2 R116, R9 ;  /* 0x0000000900747308 */ /* 0x000ea20000000800 */
[--C-:B------:R-:W-:Y:S01]  /*4730*/  FFMA.FTZ R27, R27, UR14, -R4.reuse ;  /* 0x0000000e1b1b7c23 */ /* 0x100fe20008010804 */
[--C-:B------:R-:W-:Y:S01]  /*4740*/  FFMA.FTZ R28, R28, UR14, -R5.reuse ;  /* 0x0000000e1c1c7c23 */ /* 0x100fe20008010805 */
[----:B------:R-:W-:Y:S07]  /*4750*/  FFMA.FTZ R29, R29, UR14, -R5 ;  /* 0x0000000e1d1d7c23 */ /* 0x000fee0008010805 */
[----:B------:R-:W3:Y:S01]  /*4760*/  MUFU.EX2 R113, R11 ;  /* 0x0000000b00717308 */ /* 0x000ee20000000800 */
[--C-:B------:R-:W-:Y:S01]  /*4770*/  FFMA.FTZ R30, R30, UR14, -R4.reuse ;  /* 0x0000000e1e1e7c23 */ /* 0x100fe20008010804 */
[----:B------:R-:W-:Y:S01]  /*4780*/  FFMA.FTZ R31, R31, UR14, -R4 ;  /* 0x0000000e1f1f7c23 */ /* 0x000fe20008010804 */
[--C-:B------:R-:W-:Y:S07]  /*4790*/  FFMA.FTZ R36, R36, UR14, -R101.reuse ;  /* 0x0000000e24247c23 */ /* 0x100fee0008010865 */
[----:B------:R-:W-:Y:S01]  /*47a0*/  MUFU.EX2 R121, R12 ;  /* 0x0000000c00797308 */ /* 0x000fe20000000800 */
[----:B------:R-:W-:Y:S01]  /*47b0*/  FFMA.FTZ R37, R37, UR14, -R101 ;  /* 0x0000000e25257c23 */ /* 0x000fe20008010865 */
        /* <DEDUP_REMOVED lines=9> */
[----:B------:R-:W-:Y:S07]  /*4850*/  FFMA.FTZ R5, R61, UR14, -R5 ;  /* 0x0000000e3d057c23 */ /* 0x000fee0008010805 */
[----:B------:R-:W-:Y:S01]  /*4860*/  MUFU.EX2 R115, R15 ;  /* 0x0000000f00737308 */ /* 0x000fe20000000800 */
[--C-:B------:R-:W-:Y:S01]  /*4870*/  FFMA.FTZ R48, R48, UR14, -R101.reuse ;  /* 0x0000000e30307c23 */ /* 0x100fe20008010865 */
[--C-:B------:R-:W-:Y:S01]  /*4880*/  FFMA.FTZ R49, R49, UR14, -R101.reuse ;  /* 0x0000000e31317c23 */ /* 0x100fe20008010865 */
[--C-:B------:R-:W-:Y:S07]  /*4890*/  FFMA.FTZ R50, R50, UR14, -R100.reuse ;  /* 0x0000000e32327c23 */ /* 0x100fee0008010864 */
[----:B------:R-:W-:Y:S01]  /*48a0*/  MUFU.EX2 R206, R20 ;  /* 0x0000001400ce7308 */ /* 0x000fe20000000800 */
[----:B------:R-:W-:Y:S01]  /*48b0*/  FFMA.FTZ R51, R51, UR14, -R100 ;  /* 0x0000000e33337c23 */ /* 0x000fe20008010864 */
[--C-:B------:R-:W-:Y:S01]  /*48c0*/  FFMA.FTZ R42, R42, UR14, -R4.reuse ;  /* 0x0000000e2a2a7c23 */ /* 0x100fe20008010804 */
[--C-:B------:R-:W-:Y:S07]  /*48d0*/  FFMA.FTZ R43, R43, UR14, -R4.reuse ;  /* 0x0000000e2b2b7c23 */ /* 0x100fee0008010804 */
[----:B------:R-:W-:Y:S01]  /*48e0*/  MUFU.EX2 R202, R21 ;  /* 0x0000001500ca7308 */ /* 0x000fe20000000800 */
[--C-:B------:R-:W-:Y:S01]  /*48f0*/  FFMA.FTZ R46, R46, UR14, -R4.reuse ;  /* 0x0000000e2e2e7c23 */ /* 0x100fe20008010804 */
[----:B------:R-:W-:Y:S01]  /*4900*/  FFMA.FTZ R47, R47, UR14, -R4 ;  /* 0x0000000e2f2f7c23 */ /* 0x000fe20008010804 */
        /* <DEDUP_REMOVED lines=10> */
[--C-:B------:R-:W-:Y:S01]  /*49b0*/  FFMA.FTZ R59, R59, UR14, -R4.reuse ;  /* 0x0000000e3b3b7c23 */ /* 0x100fe20008010804 */
[----:B------:R-:W-:Y:S01]  /*49c0*/  FFMA.FTZ R101, R65, UR14, -R101 ;  /* 0x0000000e41657c23 */ /* 0x000fe20008010865 */
[----:B------:R-:W-:Y:S07]  /*49d0*/  FFMA.FTZ R4, R63, UR14, -R4 ;  /* 0x0000000e3f047c23 */ /* 0x000fee0008010804 */
[----:B------:R-:W-:Y:S01]  /*49e0*/  MUFU.EX2 R232, R33 ;  /* 0x0000002100e87308 */ /* 0x000fe20000000800 */
[--C-:B------:R-:W-:Y:S01]  /*49f0*/  FFMA.FTZ R66, R66, UR14, -R100.reuse ;  /* 0x0000000e42427c23 */ /* 0x100fe20008010864 */
[----:B------:R-:W-:Y:S01]  /*4a00*/  FFMA.FTZ R100, R67, UR14, -R100 ;  /* 0x0000000e43647c23 */ /* 0x000fe20008010864 */
[----:B------:R-:W-:Y:S07]  /*4a10*/  IADD3 R104, PT, PT, R167, R168, RZ ;  /* 0x000000a8a7687210 */ /* 0x000fee0007ffe0ff */
[----:B------:R-:W-:Y:S01]  /*4a20*/  MUFU.EX2 R229, R34 ;  /* 0x0000002200e57308 */ /* 0x000fe20000000800 */
[----:B------:R-:W-:Y:S09]  /*4a30*/  ISETP.GT.AND P1, PT, R178, R249, PT ;  /* 0x000000f9b200720c */ /* 0x000ff20003f24270 */
[----:B------:R-:W-:Y:S10]  /*4a40*/  MUFU.EX2 R228, R35 ;  /* 0x0000002300e47308 */ /* 0x000ff40000000800 */
        /* <DEDUP_REMOVED lines=15> */
[----:B------:R-:W3:Y:S10]  /*4b40*/  MUFU.EX2 R235, R51 ;  /* 0x0000003300eb7308 */ /* 0x000ef40000000800 */
[----:B------:R3:W-:Y:S10]  /*4b50*/  MUFU.EX2 R191, R5 ;  /* 0x0000000500bf7308 */ /* 0x0007f40000000800 */
        /* <DEDUP_REMOVED lines=18> */
[----:B------:R-:W3:Y:S10]  /*4c80*/  MUFU.EX2 R197, R57 ;  /* 0x0000003900c57308 */ /* 0x000ef40000000800 */
[----:B------:R-:W-:Y:S10]  /*4c90*/  MUFU.EX2 R184, R58 ;  /* 0x0000003a00b87308 */ /* 0x000ff40000000800 */
[----:B------:R-:W3:Y:S10]  /*4ca0*/  MUFU.EX2 R183, R59 ;  /* 0x0000003b00b77308 */ /* 0x000ef40000000800 */
[----:B------:R-:W3:Y:S10]  /*4cb0*/  MUFU.EX2 R196, R60 ;  /* 0x0000003c00c47308 */ /* 0x000ef40000000800 */
[----:B------:R-:W3:Y:S01]  /*4cc0*/  MUFU.EX2 R188, R62 ;  /* 0x0000003e00bc7308 */ /* 0x000ee20000000800 */
[----:B-1----:R-:W-:Y:S02]  /*4cd0*/  LOP3.LUT P0, RZ, R6, 0x4, RZ, 0xc0, !PT ;  /* 0x0000000406ff7812 */ /* 0x002fe4000780c0ff */
[----:B----4-:R-:W-:Y:S02]  /*4ce0*/  F2FP.BF16.F32.PACK_AB R7, R190, R194 ;  /* 0x000000c2be07723e */ /* 0x010fe400000010ff */
[----:B------:R-:W-:Y:S02]  /*4cf0*/  F2FP.BF16.F32.PACK_AB R6, R118, R187 ;  /* 0x000000bb7606723e */ /* 0x000fe400000010ff */
[----:B------:R-:W-:Y:S01]  /*4d00*/  SEL R108, R108, 0xfffffff0, !P0 ;  /* 0xfffffff06c6c7807 */ /* 0x000fe20004000000 */
[----:B------:R1:W-:Y:S01]  /*4d10*/  STS [R177], R7 ;  /* 0x00000007b1007388 */ /* 0x0003e20000000800 */
[----:B--2---:R-:W-:Y:S02]  /*4d20*/  F2FP.BF16.F32.PACK_AB R9, R116, R117 ;  /* 0x000000757409723e */ /* 0x004fe400000010ff */
[C---:B------:R-:W-:Y:S01]  /*4d30*/  IADD3 R112, PT, PT, R108.reuse, R177, RZ ;  /* 0x000000b16c707210 */ /* 0x040fe20007ffe0ff */
[----:B------:R2:W-:Y:S01]  /*4d40*/  STS [R177+0x400], R6 ;  /* 0x00040006b1007388 */ /* 0x0005e20000000800 */
[----:B---3--:R-:W-:Y:S02]  /*4d50*/  F2FP.BF16.F32.PACK_AB R8, R113, R114 ;  /* 0x000000727108723e */ /* 0x008fe400000010ff */
[C---:B------:R-:W-:Y:S02]  /*4d60*/  IADD3 R111, PT, PT, R108.reuse, R176, RZ ;  /* 0x000000b06c6f7210 */ /* 0x040fe40007ffe0ff */
[C---:B------:R-:W-:Y:S02]  /*4d70*/  IADD3 R110, PT, PT, R108.reuse, R175, RZ ;  /* 0x000000af6c6e7210 */ /* 0x040fe40007ffe0ff */
[----:B------:R-:W-:Y:S02]  /*4d80*/  F2FP.BF16.F32.PACK_AB R5, R235, R236 ;  /* 0x000000eceb05723e */ /* 0x000fe400000010ff */
[----:B------:R-:W-:Y:S02]  /*4d90*/  IADD3 R109, PT, PT, R108, R174, RZ ;  /* 0x000000ae6c6d7210 */ /* 0x000fe40007ffe0ff */
[----:B------:R-:W-:Y:S02]  /*4da0*/  F2FP.BF16.F32.PACK_AB R4, R231, R234 ;  /* 0x000000eae704723e */ /* 0x000fe400000010ff */
[----:B-1----:R-:W-:Y:S02]  /*4db0*/  F2FP.BF16.F32.PACK_AB R7, R220, R221 ;  /* 0x000000dddc07723e */ /* 0x002fe400000010ff */
[----:B--2---:R-:W-:Y:S03]  /*4dc0*/  F2FP.BF16.F32.PACK_AB R6, R218, R219 ;  /* 0x000000dbda06723e */ /* 0x004fe600000010ff */
[----:B------:R1:W-:Y:S04]  /*4dd0*/  STS [R112], R7 ;  /* 0x0000000770007388 */ /* 0x0003e80000000800 */
[----:B------:R2:W-:Y:S04]  /*4de0*/  STS [R112+0x400], R6 ;  /* 0x0004000670007388 */ /* 0x0005e80000000800 */
[----:B------:R3:W-:Y:S04]  /*4df0*/  STS [R177+0x2000], R9 ;  /* 0x00200009b1007388 */ /* 0x0007e80000000800 */
[----:B------:R4:W-:Y:S01]  /*4e00*/  STS [R177+0x2400], R8 ;  /* 0x00240008b1007388 */ /* 0x0009e20000000800 */
[----:B-1----:R-:W-:Y:S02]  /*4e10*/  F2FP.BF16.F32.PACK_AB R7, R202, R206 ;  /* 0x000000ceca07723e */ /* 0x002fe400000010ff */
[----:B--2---:R-:W-:Y:S02]  /*4e20*/  F2FP.BF16.F32.PACK_AB R6, R198, R200 ;  /* 0x000000c8c606723e */ /* 0x004fe400000010ff */
[----:B---3--:R-:W-:Y:S02]  /*4e30*/  F2FP.BF16.F32.PACK_AB R9, R120, R121 ;  /* 0x000000797809723e */ /* 0x008fe400000010ff */
[----:B----4-:R-:W-:Y:S03]  /*4e40*/  F2FP.BF16.F32.PACK_AB R8, R115, R119 ;  /* 0x000000777308723e */ /* 0x010fe600000010ff */
[----:B------:R1:W-:Y:S04]  /*4e50*/  STS [R112+0x2000], R9 ;  /* 0x0020000970007388 */ /* 0x0003e80000000800 */
[----:B------:R2:W-:Y:S04]  /*4e60*/  STS [R112+0x2400], R8 ;  /* 0x0024000870007388 */ /* 0x0005e80000000800 */
[----:B------:R3:W-:Y:S04]  /*4e70*/  STS [R176], R7 ;  /* 0x00000007b0007388 */ /* 0x0007e80000000800 */
[----:B------:R4:W-:Y:S01]  /*4e80*/  STS [R176+0x400], R6 ;  /* 0x00040006b0007388 */ /* 0x0009e20000000800 */
[----:B-1----:R-:W-:Y:S02]  /*4e90*/  F2FP.BF16.F32.PACK_AB R9, R182, R186 ;  /* 0x000000bab609723e */ /* 0x002fe400000010ff */
[----:B--2---:R-:W-:Y:S02]  /*4ea0*/  F2FP.BF16.F32.PACK_AB R8, R123, R126 ;  /* 0x0000007e7b08723e */ /* 0x004fe400000010ff */
[----:B---3--:R-:W-:Y:S02]  /*4eb0*/  F2FP.BF16.F32.PACK_AB R7, R232, R233 ;  /* 0x000000e9e807723e */ /* 0x008fe400000010ff */
[----:B----4-:R-:W-:Y:S03]  /*4ec0*/  F2FP.BF16.F32.PACK_AB R6, R228, R229 ;  /* 0x000000e5e406723e */ /* 0x010fe600000010ff */
        /* <DEDUP_REMOVED lines=8> */
[----:B------:R-:W-:Y:S04]  /*4f50*/  STS [R111+0x2000], R9 ;  /* 0x002000096f007388 */ /* 0x000fe80000000800 */
[----:B------:R1:W-:Y:S04]  /*4f60*/  STS [R111+0x2400], R8 ;  /* 0x002400086f007388 */ /* 0x0003e80000000800 */
[----:B------:R2:W-:Y:S04]  /*4f70*/  STS [R175+0x400], R6 ;  /* 0x00040006af007388 */ /* 0x0005e80000000800 */
[----:B------:R3:W-:Y:S04]  /*4f80*/  STS [R175], R7 ;  /* 0x00000007af007388 */ /* 0x0007e80000000800 */
[----:B------:R4:W-:Y:S01]  /*4f90*/  STS [R110+0x400], R5 ;  /* 0x000400056e007388 */ /* 0x0009e20000000800 */
[----:B-1----:R-:W-:Y:S02]  /*4fa0*/  F2FP.BF16.F32.PACK_AB R8, R207, R210 ;  /* 0x000000d2cf08723e */ /* 0x002fe400000010ff */
[----:B--2---:R-:W-:Y:S02]  /*4fb0*/  F2FP.BF16.F32.PACK_AB R6, R237, R238 ;  /* 0x000000eeed06723e */ /* 0x004fe400000010ff */
[----:B---3--:R-:W-:Y:S03]  /*4fc0*/  F2FP.BF16.F32.PACK_AB R7, R195, R203 ;  /* 0x000000cbc307723e */ /* 0x008fe600000010ff */
[----:B------:R1:W-:Y:S01]  /*4fd0*/  STS [R110], R6 ;  /* 0x000000066e007388 */ /* 0x0003e20000000800 */
[----:B----4-:R-:W-:Y:S03]  /*4fe0*/  F2FP.BF16.F32.PACK_AB R5, R204, R208 ;  /* 0x000000d0cc05723e */ /* 0x010fe600000010ff */
[----:B------:R2:W-:Y:S04]  /*4ff0*/  STS [R175+0x2000], R8 ;  /* 0x00200008af007388 */ /* 0x0005e80000000800 */
[----:B------:R3:W-:Y:S01]  /*5000*/  STS [R175+0x2400], R7 ;  /* 0x00240007af007388 */ /* 0x0007e20000000800 */
[----:B-1----:R-:W-:Y:S02]  /*5010*/  F2FP.BF16.F32.PACK_AB R6, R205, R209 ;  /* 0x000000d1cd06723e */ /* 0x002fe400000010ff */
[----:B--2---:R-:W-:Y:S02]  /*5020*/  F2FP.BF16.F32.PACK_AB R8, R192, R201 ;  /* 0x000000c9c008723e */ /* 0x004fe400000010ff */
[----:B---3--:R-:W-:Y:S03]  /*5030*/  F2FP.BF16.F32.PACK_AB R7, R122, R125 ;  /* 0x0000007d7a07723e */ /* 0x008fe600000010ff */
[----:B------:R1:W-:Y:S04]  /*5040*/  STS [R110+0x2000], R8 ;  /* 0x002000086e007388 */ /* 0x0003e80000000800 */
[----:B------:R2:W-:Y:S04]  /*5050*/  STS [R110+0x2400], R7 ;  /* 0x002400076e007388 */ /* 0x0005e80000000800 */
[----:B------:R3:W-:Y:S04]  /*5060*/  STS [R174], R6 ;  /* 0x00000006ae007388 */ /* 0x0007e80000000800 */
[----:B------:R4:W-:Y:S04]  /*5070*/  STS [R174+0x400], R5 ;  /* 0x00040005ae007388 */ /* 0x0009e80000000800 */
[----:B------:R4:W-:Y:S01]  /*5080*/  STS [R109], R4 ;  /* 0x000000046d007388 */ /* 0x0009e20000000800 */
[----:B-1----:R-:W-:Y:S02]  /*5090*/  F2FP.BF16.F32.PACK_AB R8, R197, R199 ;  /* 0x000000c7c508723e */ /* 0x002fe400000010ff */
[----:B--2---:R-:W-:Y:S02]  /*50a0*/  F2FP.BF16.F32.PACK_AB R7, R183, R184 ;  /* 0x000000b8b707723e */ /* 0x004fe400000010ff */
[----:B---3--:R-:W-:Y:S02]  /*50b0*/  F2FP.BF16.F32.PACK_AB R6, R223, R230 ;  /* 0x000000e6df06723e */ /* 0x008fe400000010ff */
[----:B----4-:R-:W-:Y:S03]  /*50c0*/  F2FP.BF16.F32.PACK_AB R5, R191, R196 ;  /* 0x000000c4bf05723e */ /* 0x010fe600000010ff */
[----:B------:R-:W-:Y:S01]  /*50d0*/  STS [R109+0x400], R6 ;  /* 0x000400066d007388 */ /* 0x000fe20000000800 */
[----:B------:R-:W-:Y:S03]  /*50e0*/  F2FP.BF16.F32.PACK_AB R4, R124, R188 ;  /* 0x000000bc7c04723e */ /* 0x000fe600000010ff */
        /* <DEDUP_REMOVED lines=27> */
[C---:B-----5:R-:W-:Y:S01]  /*52a0*/  FADD.FTZ R4, -R172.reuse, R4 ;  /* 0x00000004ac047221 */ /* 0x060fe20000010100 */
[----:B------:R-:W-:Y:S01]  /*52b0*/  FADD.FTZ R5, -R172, R5 ;  /* 0x00000005ac057221 */ /* 0x000fe20000010100 */
[C---:B------:R-:W-:Y:S01]  /*52c0*/  FADD.FTZ R6, -R171.reuse, R6 ;  /* 0x00000006ab067221 */ /* 0x040fe20000010100 */
[----:B------:R-:W-:Y:S01]  /*52d0*/  FADD.FTZ R7, -R171, R7 ;  /* 0x00000007ab077221 */ /* 0x000fe20000010100 */
[----:B------:R-:W-:Y:S01]  /*52e0*/  FMUL.FTZ R4, R194, R4 ;  /* 0x00000004c2047220 */ /* 0x000fe20000410000 */
[C---:B------:R-:W-:Y:S01]  /*52f0*/  HMMA.16816.F32.BF16 R16, R100.reuse, R146, R16 ;  /* 0x000000926410723c */ /* 0x040fe20000041810 */
[----:B------:R-:W1:Y:S03]  /*5300*/  S2R R194, SR_TID.X ;  /* 0x0000000000c27919 */ /* 0x000e660000002100 */
[----:B------:R-:W-:Y:S01]  /*5310*/  FMUL.FTZ R5, R190, R5 ;  /* 0x00000005be057220 */ /* 0x000fe20000410000 */
[----:B------:R-:W-:Y:S01]  /*5320*/  FMUL.FTZ R6, R187, R6 ;  /* 0x00000006bb067220 */ /* 0x000fe20000410000 */
[----:B------:R-:W-:Y:S01]  /*5330*/  FMUL.FTZ R7, R118, R7 ;  /* 0x0000000776077220 */ /* 0x000fe20000410000 */
[C---:B------:R-:W-:Y:S01]  /*5340*/  FADD.FTZ R8, -R170.reuse, R8 ;  /* 0x00000008aa087221 */ /* 0x040fe20000010100 */
[-C--:B------:R-:W-:Y:S03]  /*5350*/  HMMA.16816.F32.BF16 R20, R100, R148.reuse, R20 ;  /* 0x000000946414723c */ /* 0x080fe60000041814 */
[----:B------:R-:W-:Y:S01]  /*5360*/  F2FP.BF16.F32.PACK_AB R118, R5, R4 ;  /* 0x000000040576723e */ /* 0x000fe200000010ff */
[C---:B------:R-:W-:Y:S01]  /*5370*/  FADD.FTZ R9, -R170.reuse, R9 ;  /* 0x00000009aa097221 */ /* 0x040fe20000010100 */
[C---:B------:R-:W-:Y:S01]  /*5380*/  FADD.FTZ R10, -R169.reuse, R10 ;  /* 0x0000000aa90a7221 */ /* 0x040fe20000010100 */
[C---:B------:R-:W-:Y:S01]  /*5390*/  FADD.FTZ R11, -R169.reuse, R11 ;  /* 0x0000000ba90b7221 */ /* 0x040fe20000010100 */
[C---:B------:R-:W-:Y:S01]  /*53a0*/  FADD.FTZ R12, -R170.reuse, R12 ;  /* 0x0000000caa0c7221 */ /* 0x040fe20000010100 */
[C---:B------:R-:W-:Y:S04]  /*53b0*/  HMMA.16816.F32.BF16 R24, R104.reuse, R148, R24 ;  /* 0x000000946818723c */ /* 0x040fe80000041818 */
[----:B------:R-:W-:Y:S01]  /*53c0*/  FADD.FTZ R13, -R170, R13 ;  /* 0x0000000daa0d7221 */ /* 0x000fe20000010100 */
[C---:B------:R-:W-:Y:S01]  /*53d0*/  FADD.FTZ R14, -R169.reuse, R14 ;  /* 0x0000000ea90e7221 */ /* 0x040fe20000010100 */
[----:B------:R-:W-:Y:S01]  /*53e0*/  FADD.FTZ R15, -R169, R15 ;  /* 0x0000000fa90f7221 */ /* 0x000fe20000010100 */
[C---:B------:R-:W-:Y:S01]  /*53f0*/  FADD.FTZ R16, -R172.reuse, R16 ;  /* 0x00000010ac107221 */ /* 0x040fe20000010100 */
[-C--:B------:R-:W-:Y:S03]  /*5400*/  HMMA.16816.F32.BF16 R28, R104, R150.reuse, R28 ;  /* 0x00000096681c723c */ /* 0x080fe6000004181c */
[C---:B------:R-:W-:Y:S01]  /*5410*/  FADD.FTZ R17, -R172.reuse, R17 ;  /* 0x00000011ac117221 */ /* 0x040fe20000010100 */
[C---:B------:R-:W-:Y:S01]  /*5420*/  FADD.FTZ R18, -R171.reuse, R18 ;  /* 0x00000012ab127221 */ /* 0x040fe20000010100 */
[C---:B------:R-:W-:Y:S01]  /*5430*/  FADD.FTZ R19, -R171.reuse, R19 ;  /* 0x00000013ab137221 */ /* 0x040fe20000010100 */
[C---:B------:R-:W-:Y:S01]  /*5440*/  FADD.FTZ R20, -R172.reuse, R20 ;  /* 0x00000014ac147221 */ /* 0x040fe20000010100 */
[----:B------:R-:W-:Y:S01]  /*5450*/  FADD.FTZ R21, -R172, R21 ;  /* 0x00000015ac157221 */ /* 0x000fe20000010100 */
[C---:B------:R-:W-:Y:S04]  /*5460*/  HMMA.16816.F32.BF16 R32, R100.reuse, R150, R32 ;  /* 0x000000966420723c */ /* 0x040fe80000041820 */
[C---:B------:R-:W-:Y:S01]  /*5470*/  FADD.FTZ R22, -R171.reuse, R22 ;  /* 0x00000016ab167221 */ /* 0x040fe20000010100 */
[----:B------:R-:W-:Y:S01]  /*5480*/  FADD.FTZ R23, -R171, R23 ;  /* 0x00000017ab177221 */ /* 0x000fe20000010100 */
[C---:B------:R-:W-:Y:S01]  /*5490*/  FADD.FTZ R24, -R170.reuse, R24 ;  /* 0x00000018aa187221 */ /* 0x040fe20000010100 */
[C---:B------:R-:W-:Y:S01]  /*54a0*/  FADD.FTZ R25, -R170.reuse, R25 ;  /* 0x00000019aa197221 */ /* 0x040fe20000010100 */
[-C--:B------:R-:W-:Y:S03]  /*54b0*/  HMMA.16816.F32.BF16 R36, R100, R152.reuse, R36 ;  /* 0x000000986424723c */ /* 0x080fe60000041824 */
[C---:B------:R-:W-:Y:S01]  /*54c0*/  FADD.FTZ R28, -R170.reuse, R28 ;  /* 0x0000001caa1c7221 */ /* 0x040fe20000010100 */
[----:B------:R-:W-:Y:S01]  /*54d0*/  FADD.FTZ R29, -R170, R29 ;  /* 0x0000001daa1d7221 */ /* 0x000fe20000010100 */
[----:B------:R-:W-:Y:S01]  /*54e0*/  FMUL.FTZ R8, R117, R8 ;  /* 0x0000000875087220 */ /* 0x000fe20000410000 */
[----:B------:R-:W-:Y:S01]  /*54f0*/  F2FP.BF16.F32.PACK_AB R117, R7, R6 ;  /* 0x000000060775723e */ /* 0x000fe200000010ff */
[----:B------:R-:W-:Y:S01]  /*5500*/  FMUL.FTZ R5, R193, R28 ;  /* 0x0000001cc1057220 */ /* 0x000fe20000410000 */
[C---:B------:R-:W-:Y:S04]  /*5510*/  HMMA.16816.F32.BF16 R40, R104.reuse, R152, R40 ;  /* 0x000000986828723c */ /* 0x040fe80000041828 */
[----:B------:R-:W-:Y:S01]  /*5520*/  FMUL.FTZ R9, R116, R9 ;  /* 0x0000000974097220 */ /* 0x000fe20000410000 */
[----:B------:R-:W-:Y:S01]  /*5530*/  FMUL.FTZ R10, R114, R10 ;  /* 0x0000000a720a7220 */ /* 0x000fe20000410000 */
[----:B------:R-:W-:Y:S01]  /*5540*/  FMUL.FTZ R11, R113, R11 ;  /* 0x0000000b710b7220 */ /* 0x000fe20000410000 */
[----:B------:R-:W-:Y:S01]  /*5550*/  FMUL.FTZ R12, R121, R12 ;  /* 0x0000000c790c7220 */ /* 0x000fe20000410000 */
[-C--:B------:R-:W-:Y:S03]  /*5560*/  HMMA.16816.F32.BF16 R44, R104, R154.reuse, R44 ;  /* 0x0000009a682c723c */ /* 0x080fe6000004182c */
[----:B------:R-:W-:Y:S01]  /*5570*/  FMUL.FTZ R13, R120, R13 ;  /* 0x0000000d780d7220 */ /* 0x000fe20000410000 */
[----:B------:R-:W-:Y:S01]  /*5580*/  FMUL.FTZ R14, R119, R14 ;  /* 0x0000000e770e7220 */ /* 0x000fe20000410000 */
[----:B------:R-:W-:Y:S01]  /*5590*/  FMUL.FTZ R15, R115, R15 ;  /* 0x0000000f730f7220 */ /* 0x000fe20000410000 */
[----:B------:R-:W-:Y:S01]  /*55a0*/  FMUL.FTZ R16, R221, R16 ;  /* 0x00000010dd107220 */ /* 0x000fe20000410000 */
        /* <DEDUP_REMOVED lines=11> */
[----:B------:R-:W-:Y:S01]  /*5660*/  FADD.FTZ R30, -R169, R30 ;  /* 0x0000001ea91e7221 */ /* 0x000fe20000010100 */
[C---:B------:R-:W-:Y:S04]  /*5670*/  HMMA.16816.F32.BF16 R56, R104.reuse, R156, R56 ;  /* 0x0000009c6838723c */ /* 0x040fe80000041838 */
[----:B------:R-:W-:Y:S01]  /*5680*/  FMUL.FTZ R28, R189, R29 ;  /* 0x0000001dbd1c7220 */ /* 0x000fe20000410000 */
[C---:B------:R-:W-:Y:S01]  /*5690*/  FADD.FTZ R26, -R169.reuse, R26 ;  /* 0x0000001aa91a7221 */ /* 0x040fe20000010100 */
[C---:B------:R-:W-:Y:S01]  /*56a0*/  FADD.FTZ R27, -R169.reuse, R27 ;  /* 0x0000001ba91b7221 */ /* 0x040fe20000010100 */
[----:B------:R-:W-:Y:S01]  /*56b0*/  FADD.FTZ R31, -R169, R31 ;  /* 0x0000001fa91f7221 */ /* 0x000fe20000010100 */
[-C--:B------:R-:W-:Y:S03]  /*56c0*/  HMMA.16816.F32.BF16 R60, R104, R158.reuse, R60 ;  /* 0x0000009e683c723c */ /* 0x080fe6000004183c */
[C---:B------:R-:W-:Y:S01]  /*56d0*/  FADD.FTZ R32, -R172.reuse, R32 ;  /* 0x00000020ac207221 */ /* 0x040fe20000010100 */
[C---:B------:R-:W-:Y:S01]  /*56e0*/  FADD.FTZ R33, -R172.reuse, R33 ;  /* 0x00000021ac217221 */ /* 0x040fe20000010100 */
[C---:B------:R-:W-:Y:S01]  /*56f0*/  FADD.FTZ R34, -R171.reuse, R34 ;  /* 0x00000022ab227221 */ /* 0x040fe20000010100 */
[C---:B------:R-:W-:Y:S01]  /*5700*/  FADD.FTZ R35, -R171.reuse, R35 ;  /* 0x00000023ab237221 */ /* 0x040fe20000010100 */
[C---:B------:R-:W-:Y:S01]  /*5710*/  FADD.FTZ R36, -R172.reuse, R36 ;  /* 0x00000024ac247221 */ /* 0x040fe20000010100 */
[----:B------:R-:W-:Y:S04]  /*5720*/  HMMA.16816.F32.BF16 R64, R100, R158, R64 ;  /* 0x0000009e6440723c */ /* 0x000fe80000041840 */
[----:B------:R-:W-:Y:S01]  /*5730*/  FADD.FTZ R37, -R172, R37 ;  /* 0x00000025ac257221 */ /* 0x000fe20000010100 */
[C---:B------:R-:W-:Y:S01]  /*5740*/  FADD.FTZ R38, -R171.reuse, R38 ;  /* 0x00000026ab267221 */ /* 0x040fe20000010100 */
[----:B------:R-:W-:Y:S01]  /*5750*/  FADD.FTZ R39, -R171, R39 ;  /* 0x00000027ab277221 */ /* 0x000fe20000010100 */
[C---:B------:R-:W-:Y:S01]  /*5760*/  FADD.FTZ R40, -R170.reuse, R40 ;  /* 0x00000028aa287221 */ /* 0x040fe20000010100 */
[C---:B------:R-:W-:Y:S01]  /*5770*/  FADD.FTZ R41, -R170.reuse, R41 ;  /* 0x00000029aa297221 */ /* 0x040fe20000010100 */
[C---:B------:R-:W-:Y:S01]  /*5780*/  FADD.FTZ R42, -R169.reuse, R42 ;  /* 0x0000002aa92a7221 */ /* 0x040fe20000010100 */
[----:B------:R-:W-:Y:S01]  /*5790*/  FADD.FTZ R43, -R169, R43 ;  /* 0x0000002ba92b7221 */ /* 0x000fe20000010100 */
[C---:B------:R-:W-:Y:S01]  /*57a0*/  FADD.FTZ R44, -R170.reuse, R44 ;  /* 0x0000002caa2c7221 */ /* 0x040fe20000010100 */
[----:B------:R-:W-:Y:S01]  /*57b0*/  F2FP.BF16.F32.PACK_AB R116, R9, R8 ;  /* 0x000000080974723e */ /* 0x000fe200000010ff */
[----:B------:R-:W-:Y:S01]  /*57c0*/  FADD.FTZ R45, -R170, R45 ;  /* 0x0000002daa2d7221 */ /* 0x000fe20000010100 */
[----:B------:R-:W-:Y:S01]  /*57d0*/  FADD.FTZ R46, -R169, R46 ;  /* 0x0000002ea92e7221 */ /* 0x000fe20000010100 */
[----:B------:R-:W-:Y:S01]  /*57e0*/  F2FP.BF16.F32.PACK_AB R115, R11, R10 ;  /* 0x0000000a0b73723e */ /* 0x000fe200000010ff */
[----:B------:R-:W-:Y:S01]  /*57f0*/  FADD.FTZ R47, -R169, R47 ;  /* 0x0000002fa92f7221 */ /* 0x000fe20000010100 */
[C---:B------:R-:W-:Y:S01]  /*5800*/  FADD.FTZ R48, -R172.reuse, R48 ;  /* 0x00000030ac307221 */ /* 0x040fe20000010100 */
[----:B------:R-:W-:Y:S01]  /*5810*/  F2FP.BF16.F32.PACK_AB R114, R13, R12 ;  /* 0x0000000c0d72723e */ /* 0x000fe200000010ff */
[C---:B------:R-:W-:Y:S01]  /*5820*/  FADD.FTZ R49, -R172.reuse, R49 ;  /* 0x00000031ac317221 */ /* 0x040fe20000010100 */
[----:B------:R-:W-:Y:S01]  /*5830*/  FADD.FTZ R50, -R171, R50 ;  /* 0x00000032ab327221 */ /* 0x000fe20000010100 */
[----:B------:R-:W-:Y:S01]  /*5840*/  F2FP.BF16.F32.PACK_AB R113, R15, R14 ;  /* 0x0000000e0f71723e */ /* 0x000fe200000010ff */
        /* <DEDUP_REMOVED lines=12> */
[C---:B------:R-:W-:Y:S01]  /*5910*/  FADD.FTZ R59, -R169.reuse, R59 ;  /* 0x0000003ba93b7221 */ /* 0x040fe20000010100 */
[----:B------:R-:W-:Y:S01]  /*5920*/  FADD.FTZ R60, -R170, R60 ;  /* 0x0000003caa3c7221 */ /* 0x000fe20000010100 */
[----:B------:R-:W-:Y:S01]  /*5930*/  F2FP.BF16.F32.PACK_AB R28, R28, R5 ;  /* 0x000000051c1c723e */ /* 0x000fe200000010ff */
[----:B------:R-:W-:Y:S01]  /*5940*/  FADD.FTZ R61, -R170, R61 ;  /* 0x0000003daa3d7221 */ /* 0x000fe20000010100 */
[C---:B------:R-:W-:Y:S01]  /*5950*/  FADD.FTZ R62, -R169.reuse, R62 ;  /* 0x0000003ea93e7221 */ /* 0x040fe20000010100 */
[----:B-1----:R-:W-:Y:S01]  /*5960*/  SHF.L.U32 R194, R194, 0x3, RZ ;  /* 0x00000003c2c27819 */ /* 0x002fe200000006ff */
[----:B------:R-:W-:Y:S01]  /*5970*/  FADD.FTZ R63, -R169, R63 ;  /* 0x0000003fa93f7221 */ /* 0x000fe20000010100 */
[C---:B------:R-:W-:Y:S01]  /*5980*/  FADD.FTZ R64, -R172.reuse, R64 ;  /* 0x00000040ac407221 */ /* 0x040fe20000010100 */
[----:B------:R-:W-:Y:S01]  /*5990*/  FADD.FTZ R65, -R172, R65 ;  /* 0x00000041ac417221 */ /* 0x000fe20000010100 */
[C---:B------:R-:W-:Y:S01]  /*59a0*/  FADD.FTZ R66, -R171.reuse, R66 ;  /* 0x00000042ab427221 */ /* 0x040fe20000010100 */
[----:B------:R-:W-:Y:S01]  /*59b0*/  FADD.FTZ R67, -R171, R67 ;  /* 0x00000043ab437221 */ /* 0x000fe20000010100 */
[----:B------:R-:W-:Y:S01]  /*59c0*/  FMUL.FTZ R4, R185, R30 ;  /* 0x0000001eb9047220 */ /* 0x000fe20000410000 */
[----:B------:R-:W-:Y:S01]  /*59d0*/  F2FP.BF16.F32.PACK_AB R30, R6, R24 ;  /* 0x00000018061e723e */ /* 0x000fe200000010ff */
        /* <DEDUP_REMOVED lines=13> */
[----:B------:R-:W-:Y:S01]  /*5ab0*/  FMUL.FTZ R38, R214, R38 ;  /* 0x00000026d6267220 */ /* 0x000fe20000410000 */
[----:B------:R-:W-:Y:S01]  /*5ac0*/  FMUL.FTZ R21, R211, R39 ;  /* 0x00000027d3157220 */ /* 0x000fe20000410000 */
[----:B------:R-:W-:Y:S01]  /*5ad0*/  FMUL.FTZ R40, R210, R40 ;  /* 0x00000028d2287220 */ /* 0x000fe20000410000 */
[----:B------:R-:W-:Y:S01]  /*5ae0*/  F2FP.BF16.F32.PACK_AB R22, R22, R36 ;  /* 0x000000241616723e */ /* 0x000fe200000010ff */
        /* <DEDUP_REMOVED lines=37> */
[----:B------:R-:W-:Y:S01]  /*5d40*/  LOP3.LUT R65, R194, 0x18, RZ, 0xc0, !PT ;  /* 0x00000018c2417812 */ /* 0x000fe200078ec0ff */
[----:B------:R-:W-:Y:S01]  /*5d50*/  FMUL.FTZ R66, R230, R66 ;  /* 0x00000042e6427220 */ /* 0x000fe20000410000 */
[----:B------:R-:W-:Y:S01]  /*5d60*/  F2FP.BF16.F32.PACK_AB R5, R5, R62 ;  /* 0x0000003e0505723e */ /* 0x000fe200000010ff */
[----:B------:R-:W-:Y:S01]  /*5d70*/  FMUL.FTZ R9, R223, R67 ;  /* 0x00000043df097220 */ /* 0x000fe20000410000 */
[----:B------:R-:W-:Y:S04]  /*5d80*/  F2FP.BF16.F32.PACK_AB R10, R10, R64 ;  /* 0x000000400a0a723e */ /* 0x000fe800000010ff */
        /* <DEDUP_REMOVED lines=36> */
.L_x_136:
[----:B------:R-:W-:Y:S01]  /*5fd0*/  STS [R177+-0x8000], R118 ;  /* 0xff800076b1007388 */ /* 0x000fe20000000800 */
[----:B------:R-:W2:Y:S03]  /*5fe0*/  LDC R64, c[0x0][0x44c] ;  /* 0x00011300ff407b82 */ /* 0x000ea60000000800 */
[----:B------:R-:W-:Y:S04]  /*5ff0*/  STS [R177+-0x7c00], R117 ;  /* 0xff840075b1007388 */ /* 0x000fe80000000800 */
[----:B------:R-:W-:Y:S04]  /*6000*/  STS [R112+-0x8000], R107 ;  /* 0xff80006b70007388 */ /* 0x000fe80000000800 */
[----:B------:R-:W-:Y:S04]  /*6010*/  STS [R112+-0x7c00], R106 ;  /* 0xff84006a70007388 */ /* 0x000fe80000000800 */
[----:B------:R-:W-:Y:S04]  /*6020*/  STS [R177+-0x6000], R116 ;  /* 0xffa00074b1007388 */ /* 0x000fe80000000800 */
[----:B------:R-:W-:Y:S04]  /*6030*/  STS [R177+-0x5c00], R115 ;  /* 0xffa40073b1007388 */ /* 0x000fe80000000800 */
[----:B------:R-:W-:Y:S01]  /*6040*/  STS [R112+-0x6000], R114 ;  /* 0xffa0007270007388 */ /* 0x000fe20000000800 */
[----:B--2---:R-:W-:Y:S03]  /*6050*/  IMAD R64, R64, UR12, RZ ;  /* 0x0000000c40407c24 */ /* 0x004fe6000f8e02ff */
        /* <DEDUP_REMOVED lines=26> */
[----:B-1----:R-:W-:Y:S04]  /*6200*/  LDSM.16.MT88.4 R4, [R0+UR5+0x10000] ;  /* 0x010000050004783b */ /* 0x002fe80008004200 */
[----:B------:R-:W1:Y:S04]  /*6210*/  LDSM.16.MT88.4 R8, [R2+0x4000] ;  /* 0x004000000208783b */ /* 0x000e680000004200 */
[----:B------:R-:W2:Y:S04]  /*6220*/  LDSM.16.MT88.4 R12, [R0+UR5+0x14000] ;  /* 0x01400005000c783b */ /* 0x000ea80008004200 */
[----:B------:R-:W-:Y:S04]  /*6230*/  LDSM.16.MT88.4 R16, [R0+UR5+0x10800] ;  /* 0x010800050010783b */ /* 0x000fe80008004200 */
[----:B------:R-:W3:Y:S04]  /*6240*/  LDSM.16.MT88.4 R20, [R2+0x4400] ;  /* 0x004400000214783b */ /* 0x000ee80000004200 */
[----:B------:R-:W4:Y:S04]  /*6250*/  LDSM.16.MT88.4 R24, [R0+UR5+0x14800] ;  /* 0x014800050018783b */ /* 0x000f280008004200 */
[----:B------:R-:W-:Y:S04]  /*6260*/  LDSM.16.MT88.4 R28, [R2+0x4800] ;  /* 0x00480000021c783b */ /* 0x000fe80000004200 */
[----:B------:R-:W-:Y:S01]  /*6270*/  LDSM.16.MT88.4 R32, [R0+UR5+0x15000] ;  /* 0x015000050020783b */ /* 0x000fe20008004200 */
[-C--:B-1----:R-:W-:Y:S08]  /*6280*/  HMMA.16816.F32.BF16 R68, R4, R8.reuse, R68 ;  /* 0x000000080444723c */ /* 0x082ff00000041844 */
[C---:B--2---:R-:W-:Y:S08]  /*6290*/  HMMA.16816.F32.BF16 R72, R12.reuse, R8, R72 ;  /* 0x000000080c48723c */ /* 0x044ff00000041848 */
[-C--:B------:R-:W-:Y:S01]  /*62a0*/  HMMA.16816.F32.BF16 R76, R12, R10.reuse, R76 ;  /* 0x0000000a0c4c723c */ /* 0x080fe2000004184c */
[----:B------:R-:W1:Y:S07]  /*62b0*/  LDSM.16.MT88.4 R12, [R0+UR5+0x11000] ;  /* 0x01100005000c783b */ /* 0x000e6e0008004200 */
[----:B------:R-:W-:Y:S01]  /*62c0*/  HMMA.16816.F32.BF16 R80, R4, R10, R80 ;  /* 0x0000000a0450723c */ /* 0x000fe20000041850 */
[----:B------:R-:W-:Y:S04]  /*62d0*/  LDSM.16.MT88.4 R4, [R0+UR5+0x11800] ;  /* 0x011800050004783b */ /* 0x000fe80008004200 */
[----:B------:R-:W2:Y:S03]  /*62e0*/  LDSM.16.MT88.4 R8, [R2+0x4c00] ;  /* 0x004c00000208783b */ /* 0x000ea60000004200 */
[-C--:B---3--:R-:W-:Y:S08]  /*62f0*/  HMMA.16816.F32.BF16 R68, R16, R20.reuse, R68 ;  /* 0x000000141044723c */ /* 0x088ff00000041844 */
[C---:B----4-:R-:W-:Y:S08]  /*6300*/  HMMA.16816.F32.BF16 R72, R24.reuse, R20, R72 ;  /* 0x000000141848723c */ /* 0x050ff00000041848 */
[-C--:B------:R-:W-:Y:S01]  /*6310*/  HMMA.16816.F32.BF16 R76, R24, R22.reuse, R76 ;  /* 0x00000016184c723c */ /* 0x080fe2000004184c */
[----:B------:R-:W3:Y:S07]  /*6320*/  LDSM.16.MT88.4 R24, [R0+UR5+0x15800] ;  /* 0x015800050018783b */ /* 0x000eee0008004200 */
[----:B------:R-:W-:Y:S01]  /*6330*/  HMMA.16816.F32.BF16 R80, R16, R22, R80 ;  /* 0x000000161050723c */ /* 0x000fe20000041850 */
[----:B------:R-:W-:Y:S04]  /*6340*/  LDSM.16.MT88.4 R16, [R0+UR5+0x12000] ;  /* 0x012000050010783b */ /* 0x000fe80008004200 */
[----:B------:R-:W4:Y:S03]  /*6350*/  LDSM.16.MT88.4 R20, [R2+0x5000] ;  /* 0x005000000214783b */ /* 0x000f260000004200 */
[-C--:B-1----:R-:W-:Y:S08]  /*6360*/  HMMA.16816.F32.BF16 R68, R12, R28.reuse, R68 ;  /* 0x0000001c0c44723c */ /* 0x082ff00000041844 */
[C---:B------:R-:W-:Y:S08]  /*6370*/  HMMA.16816.F32.BF16 R72, R32.reuse, R28, R72 ;  /* 0x0000001c2048723c */ /* 0x040ff00000041848 */
[-C--:B------:R-:W-:Y:S01]  /*6380*/  HMMA.16816.F32.BF16 R76, R32, R30.reuse, R76 ;  /* 0x0000001e204c723c */ /* 0x080fe2000004184c */
[----:B------:R-:W1:Y:S07]  /*6390*/  LDSM.16.MT88.4 R32, [R0+UR5+0x16000] ;  /* 0x016000050020783b */ /* 0x000e6e0008004200 */
[----:B------:R-:W-:Y:S01]  /*63a0*/  HMMA.16816.F32.BF16 R80, R12, R30, R80 ;  /* 0x0000001e0c50723c */ /* 0x000fe20000041850 */
[----:B------:R-:W-:Y:S04]  /*63b0*/  LDSM.16.MT88.4 R12, [R0+UR5+0x12800] ;  /* 0x01280005000c783b */ /* 0x000fe80008004200 */
[----:B------:R-:W-:Y:S03]  /*63c0*/  LDSM.16.MT88.4 R28, [R0+UR5+0x16800] ;  /* 0x01680005001c783b */ /* 0x000fe60008004200 */
[-C--:B--2---:R-:W-:Y:S08]  /*63d0*/  HMMA.16816.F32.BF16 R68, R4, R8.reuse, R68 ;  /* 0x000000080444723c */ /* 0x084ff00000041844 */
[C---:B---3--:R-:W-:Y:S08]  /*63e0*/  HMMA.16816.F32.BF16 R72, R24.reuse, R8, R72 ;  /* 0x000000081848723c */ /* 0x048ff00000041848 */
[-C--:B------:R-:W-:Y:S01]  /*63f0*/  HMMA.16816.F32.BF16 R76, R24, R10.reuse, R76 ;  /* 0x0000000a184c723c */ /* 0x080fe2000004184c */
[----:B------:R-:W2:Y:S07]  /*6400*/  LDSM.16.MT88.4 R24, [R2+0x5400] ;  /* 0x005400000218783b */ /* 0x000eae0000004200 */
[----:B------:R-:W-:Y:S01]  /*6410*/  HMMA.16816.F32.BF16 R80, R4, R10, R80 ;  /* 0x0000000a0450723c */ /* 0x000fe20000041850 */
[----:B------:R-:W-:Y:S04]  /*6420*/  LDSM.16.MT88.4 R4, [R0+UR5+0x13000] ;  /* 0x013000050004783b */ /* 0x000fe80008004200 */
[----:B------:R-:W3:Y:S03]  /*6430*/  LDSM.16.MT88.4 R8, [R2+0x5800] ;  /* 0x005800000208783b */ /* 0x000ee60000004200 */
[-C--:B----4-:R-:W-:Y:S08]  /*6440*/  HMMA.16816.F32.BF16 R68, R16, R20.reuse, R68 ;  /* 0x000000141044723c */ /* 0x090ff00000041844 */
[C---:B-1----:R-:W-:Y:S08]  /*6450*/  HMMA.16816.F32.BF16 R72, R32.reuse, R20, R72 ;  /* 0x000000142048723c */ /* 0x042ff00000041848 */
[-C--:B------:R-:W-:Y:S01]  /*6460*/  HMMA.16816.F32.BF16 R76, R32, R22.reuse, R76 ;  /* 0x00000016204c723c */ /* 0x080fe2000004184c */
[----:B------:R-:W1:Y:S07]  /*6470*/  LDSM.16.MT88.4 R32, [R0+UR5+0x17000] ;  /* 0x017000050020783b */ /* 0x000e6e0008004200 */
[----:B------:R-:W-:Y:S01]  /*6480*/  HMMA.16816.F32.BF16 R80, R16, R22, R80 ;  /* 0x000000161050723c */ /* 0x000fe20000041850 */
[----:B------:R-:W-:Y:S04]  /*6490*/  LDSM.16.MT88.4 R16, [R0+UR5+0x13800] ;  /* 0x013800050010783b */ /* 0x000fe80008004200 */
[----:B------:R-:W4:Y:S03]  /*64a0*/  LDSM.16.MT88.4 R20, [R2+0x5c00] ;  /* 0x005c00000214783b */ /* 0x000f260000004200 */
[-C--:B--2---:R-:W-:Y:S08]  /*64b0*/  HMMA.16816.F32.BF16 R68, R12, R24.reuse, R68 ;  /* 0x000000180c44723c */ /* 0x084ff00000041844 */
[C---:B------:R-:W-:Y:S08]  /*64c0*/  HMMA.16816.F32.BF16 R72, R28.reuse, R24, R72 ;  /* 0x000000181c48723c */ /* 0x040ff00000041848 */
[-C--:B------:R-:W-:Y:S01]  /*64d0*/  HMMA.16816.F32.BF16 R76, R28, R26.reuse, R76 ;  /* 0x0000001a1c4c723c */ /* 0x080fe2000004184c */
[----:B------:R-:W2:Y:S01]  /*64e0*/  LDSM.16.MT88.4 R28, [R0+UR5+0x17800] ;  /* 0x01780005001c783b */ /* 0x000ea20008004200 */
[----:B------:R-:W-:Y:S06]  /*64f0*/  BAR.SYNC.DEFER_BLOCKING 0x0 ;  /* 0x0000000000007b1d */ /* 0x000fec0000010000 */
[----:B------:R-:W-:Y:S08]  /*6500*/  HMMA.16816.F32.BF16 R80, R12, R26, R80 ;  /* 0x0000001a0c50723c */ /* 0x000ff00000041850 */
[-C--:B---3--:R-:W-:Y:S08]  /*6510*/  HMMA.16816.F32.BF16 R68, R4, R8.reuse, R68 ;  /* 0x000000080444723c */ /* 0x088ff00000041844 */
[C---:B-1----:R-:W-:Y:S08]  /*6520*/  HMMA.16816.F32.BF16 R72, R32.reuse, R8, R72 ;  /* 0x000000082048723c */ /* 0x042ff00000041848 */
[-C--:B------:R-:W-:Y:S08]  /*6530*/  HMMA.16816.F32.BF16 R76, R32, R10.reuse, R76 ;  /* 0x0000000a204c723c */ /* 0x080ff0000004184c */
[----:B------:R-:W-:Y:S04]  /*6540*/  HMMA.16816.F32.BF16 R80, R4, R10, R80 ;  /* 0x0000000a0450723c */ /* 0x000fe80000041850 */
[----:B------:R-:W-:Y:S04]  /*6550*/  IMAD.U32 R4, R64, -0x80, RZ ;  /* 0xffffff8040047824 */ /* 0x000fe800078e00ff */
[-C--:B----4-:R-:W-:Y:S05]  /*6560*/  HMMA.16816.F32.BF16 R68, R16, R20.reuse, R68 ;  /* 0x000000141044723c */ /* 0x090fea0000041844 */
[C---:B------:R-:W-:Y:S03]  /*6570*/  LEA R5, P0, R4.reuse, R180, 0x2 ;  /* 0x000000b404057211 */ /* 0x040fe600078010ff */
[C---:B--2---:R-:W-:Y:S04]  /*6580*/  HMMA.16816.F32.BF16 R72, R28.reuse, R20, R72 ;  /* 0x000000141c48723c */ /* 0x044fe80000041848 */
[----:B------:R-:W-:Y:S02]  /*6590*/  LEA.HI.X.SX32 R4, R4, R181, 0x2, P0 ;  /* 0x000000b504047211 */ /* 0x000fe400000f16ff */
[----:B------:R-:W-:Y:S02]  /*65a0*/  MOV R180, R5 ;  /* 0x0000000500b47202 */ /* 0x000fe40000000f00 */
[-C--:B------:R-:W-:Y:S03]  /*65b0*/  HMMA.16816.F32.BF16 R76, R28, R22.reuse, R76 ;  /* 0x000000161c4c723c */ /* 0x080fe6000004184c */
[----:B------:R-:W-:Y:S05]  /*65c0*/  IMAD.MOV.U32 R181, RZ, RZ, R4 ;  /* 0x000000ffffb57224 */ /* 0x000fea00078e0004 */
[----:B------:R-:W-:Y:S01]  /*65d0*/  HMMA.16816.F32.BF16 R80, R16, R22, R80 ;  /* 0x000000161050723c */ /* 0x000fe20000041850 */
[----:B------:R-:W-:Y:S08]  /*65e0*/  @!UPT UIADD3 URZ, UPT, UPT, URZ, URZ, URZ ;  /* 0x000000fffffff290 */ /* 0x000ff0000fffe0ff */
[----:B------:R-:W-:Y:S11]  /*65f0*/  @!P1 BRA `(.L_x_137) ;  /* 0x0000000000589947 */ /* 0x000ff60003800000 */
[----:B------:R-:W-:Y:S02]  /*6600*/  IADD3 R5, P0, PT, RZ, -UR26, RZ ;  /* 0x8000001aff057c10 */ /* 0x000fe4000ff1e0ff */
[C---:B------:R-:W-:Y:S02]  /*6610*/  ISETP.GE.AND P3, PT, R65.reuse, UR11, PT ;  /* 0x0000000b41007c0c */ /* 0x040fe4000bf66270 */
[----:B------:R-:W-:Y:S01]  /*6620*/  ISETP.GE.AND P2, PT, R65, UR11, PT ;  /* 0x0000000b41007c0c */ /* 0x000fe2000bf46270 */
[----:B------:R-:W-:Y:S05]  /*6630*/  IMAD.X R4, RZ, RZ, ~UR10, P0 ;  /* 0x8000000aff047e24 */ /* 0x000fea00080e06ff */
[----:B------:R-:W-:Y:S04]  /*6640*/  SHF.R.S64 R5, R5, 0x1f, R4 ;  /* 0x0000001f05057819 */ /* 0x000fe80000001004 */
[----:B------:R-:W-:Y:S04]  /*6650*/  IADD3 R227, P0, PT, R5, R227, RZ ;  /* 0x000000e305e37210 */ /* 0x000fe80007f1e0ff */
[----:B------:R-:W-:Y:S01]  /*6660*/  LEA.HI.X.SX32 R224, R4, R224, 0x1, P0 ;  /* 0x000000e004e07211 */ /* 0x000fe200000f0eff */
[----:B------:R-:W-:Y:S01]  /*6670*/  @!P3 IMAD.MOV.U32 R6, RZ, RZ, R227 ;  /* 0x000000ffff06b224 */ /* 0x000fe200078e00e3 */
[C---:B------:R-:W-:Y:S03]  /*6680*/  @!P2 LEA R4, P0, R247.reuse, R227, 0x1 ;  /* 0x000000e3f704a211 */ /* 0x040fe600078008ff */
[----:B------:R-:W-:Y:S01]  /*6690*/  @!P3 IMAD.MOV.U32 R7, RZ, RZ, R224 ;  /* 0x000000ffff07b224 */ /* 0x000fe200078e00e0 */
[----:B------:R-:W-:Y:S04]  /*66a0*/  @!P2 LEA.HI.X R5, R247, R224, R252, 0x1, P0 ;  /* 0x000000e0f705a211 */ /* 0x000fe800000f0cfc */
        /* <DEDUP_REMOVED lines=11> */
.L_x_137:
[----:B------:R-:W-:Y:S01]  /*6760*/  LDSM.16.M88.4 R16, [R163] ;  /* 0x00000000a310783b */ /* 0x000fe20000000200 */
[----:B------:R-:W-:Y:S02]  /*6770*/  LEA R62, P0, R248, R180, 0x2 ;  /* 0x000000b4f83e7211 */ /* 0x000fe400078010ff */
[----:B------:R-:W-:Y:S01]  /*6780*/  ISETP.GT.AND P4, PT, R178, R249, PT ;  /* 0x000000f9b200720c */ /* 0x000fe20003f84270 */
        /* <DEDUP_REMOVED lines=167> */
[----:B------:R-:W-:Y:S02]  /*7200*/  @P1 IMAD.MOV.U32 R212, RZ, RZ, R6 ;  /* 0x000000ffffd41224 */ /* 0x000fe400078e0006 */
[----:B------:R-:W-:Y:S02]  /*7210*/  @P1 IMAD.MOV.U32 R213, RZ, RZ, R5 ;  /* 0x000000ffffd51224 */ /* 0x000fe400078e0005 */
[-C--:B------:R-:W-:Y:S03]  /*7220*/  HMMA.16816.F32.BF16 R92, R24, R22.reuse, R92 ;  /* 0x00000016185c723c */ /* 0x080fe6000004185c */
[----:B------:R-:W-:Y:S04]  /*7230*/  @P0 VIADD R4, R3, 0x2000 ;  /* 0x0000200003040836 */ /* 0x000fe80000000000 */
[----:B------:R-:W-:Y:S01]  /*7240*/  IMAD.MOV.U32 R3, RZ, RZ, R4 ;  /* 0x000000ffff037224 */ /* 0x000fe200078e0004 */
[----:B------:R-:W-:Y:S01]  /*7250*/  HMMA.16816.F32.BF16 R96, R16, R22, R96 ;  /* 0x000000161060723c */ /* 0x000fe20000041860 */
[----:B------:R-:W-:Y:S08]  /*7260*/  @!UPT UIADD3 URZ, UPT, UPT, URZ, URZ, URZ ;  /* 0x000000fffffff290 */ /* 0x000ff0000fffe0ff */
[----:B------:R-:W-:Y:S11]  /*7270*/  @P4 BRA `(.L_x_138) ;  /* 0xffffffb800a44947 */ /* 0x000ff6000383ffff */
[----:B------:R-:W2:Y:S01]  /*7280*/  LDL R66, [R1+0x4] ;  /* 0x0000040001427983 */ /* 0x000ea20000100800 */
[----:B------:R-:W1:Y:S01]  /*7290*/  LDCU UR10, c[0x0][0x500] ;  /* 0x0000a000ff0a77ac */ /* 0x000e620008000800 */
[----:B------:R-:W-:Y:S01]  /*72a0*/  F2FP.BF16.F32.PACK_AB R68, R69, R68 ;  /* 0x000000444544723e */ /* 0x000fe200000010ff */
[----:B------:R-:W3:Y:S01]  /*72b0*/  S2R R17, SR_TID.X ;  /* 0x0000000000117919 */ /* 0x000ee20000002100 */
[----:B------:R-:W-:Y:S02]  /*72c0*/  F2FP.BF16.F32.PACK_AB R70, R71, R70 ;  /* 0x000000464746723e */ /* 0x000fe400000010ff */
[----:B------:R-:W-:Y:S01]  /*72d0*/  F2FP.BF16.F32.PACK_AB R80, R81, R80 ;  /* 0x000000505150723e */ /* 0x000fe200000010ff */
[----:B------:R-:W4:Y:S01]  /*72e0*/  S2R R18, SR_TID.X ;  /* 0x0000000000127919 */ /* 0x000f220000002100 */
[----:B------:R-:W-:Y:S02]  /*72f0*/  F2FP.BF16.F32.PACK_AB R82, R83, R82 ;  /* 0x000000525352723e */ /* 0x000fe400000010ff */
[----:B------:R-:W-:-:S02]  /*7300*/  F2FP.BF16.F32.PACK_AB R72, R73, R72 ;  /* 0x000000484948723e */ /* 0x000fc400000010ff */
[----:B------:R-:W-:Y:S02]  /*7310*/  F2FP.BF16.F32.PACK_AB R74, R75, R74 ;  /* 0x0000004a4b4a723e */ /* 0x000fe400000010ff */
        /* <DEDUP_REMOVED lines=21> */
[----:B------:R-:W-:-:S02]  /*7470*/  F2FP.BF16.F32.PACK_AB R11, R11, R86 ;  /* 0x000000560b0b723e */ /* 0x000fc400000010ff */
[----:B------:R-:W-:Y:S02]  /*7480*/  LOP3.LUT R4, R4, 0x600, RZ, 0xc0, !PT ;  /* 0x0000060004047812 */ /* 0x000fe400078ec0ff */
[----:B------:R-:W-:Y:S02]  /*7490*/  LOP3.LUT R13, R13, 0x8, RZ, 0xc0, !PT ;  /* 0x000000080d0d7812 */ /* 0x000fe400078ec0ff */
[----:B------:R-:W-:Y:S01]  /*74a0*/  LOP3.LUT R4, R4, 0x6, R3, 0xf8, !PT ;  /* 0x0000000604047812 */ /* 0x000fe200078ef803 */
[----:B------:R-:W-:Y:S01]  /*74b0*/  IMAD.SHL.U32 R3, R17, 0x8, RZ ;  /* 0x0000000811037824 */ /* 0x000fe200078e00ff */
[----:B------:R-:W-:Y:S02]  /*74c0*/  F2FP.BF16.F32.PACK_AB R8, R8, R96 ;  /* 0x000000600808723e */ /* 0x000fe400000010ff */
[----:B------:R-:W-:Y:S02]  /*74d0*/  F2FP.BF16.F32.PACK_AB R7, R7, R98 ;  /* 0x000000620707723e */ /* 0x000fe400000010ff */
[----:B------:R-:W-:-:S02]  /*74e0*/  LOP3.LUT R5, R3, 0xc0, RZ, 0xc0, !PT ;  /* 0x000000c003057812 */ /* 0x000fc400078ec0ff */
[----:B------:R-:W-:Y:S02]  /*74f0*/  LOP3.LUT R4, R4, 0x20, R3, 0xf8, !PT ;  /* 0x0000002004047812 */ /* 0x000fe400078ef803 */
[----:B------:R-:W-:Y:S01]  /*7500*/  LOP3.LUT R3, R5, 0x18, R17, 0xf8, !PT ;  /* 0x0000001805037812 */ /* 0x000fe200078ef811 */
[----:B------:R-:W-:Y:S01]  /*7510*/  FMUL.FTZ R5, R95, UR10 ;  /* 0x0000000a5f057c20 */ /* 0x000fe20008410000 */
[----:B------:R-:W-:Y:S02]  /*7520*/  F2FP.BF16.F32.PACK_AB R10, R10, R88 ;  /* 0x000000580a0a723e */ /* 0x000fe400000010ff */
[----:B------:R-:W-:Y:S01]  /*7530*/  LOP3.LUT R3, R4, R3, R13, 0xf6, !PT ;  /* 0x0000000304037212 */ /* 0x000fe200078ef60d */
[----:B----4-:R-:W-:Y:S01]  /*7540*/  IMAD.SHL.U32 R13, R18, 0x4, RZ ;  /* 0x00000004120d7824 */ /* 0x010fe200078e00ff */
[----:B------:R-:W-:Y:S02]  /*7550*/  F2FP.BF16.F32.PACK_AB R9, R9, R90 ;  /* 0x0000005a0909723e */ /* 0x000fe400000010ff */
[----:B------:R-:W-:Y:S01]  /*7560*/  LEA R3, R3, UR23, 0x1 ;  /* 0x0000001703037c11 */ /* 0x000fe2000f8e08ff */
[----:B------:R-:W-:Y:S01]  /*7570*/  BAR.SYNC.DEFER_BLOCKING 0x0 ;  /* 0x0000000000007b1d */ /* 0x000fe20000010000 */
[----:B------:R-:W-:-:S02]  /*7580*/  LOP3.LUT R13, R13, 0x40, RZ, 0xc0, !PT ;  /* 0x000000400d0d7812 */ /* 0x000fc400078ec0ff */
[----:B------:R-:W-:Y:S01]  /*7590*/  F2FP.BF16.F32.PACK_AB R6, R6, R92 ;  /* 0x0000005c0606723e */ /* 0x000fe200000010ff */
[----:B------:R-:W-:Y:S01]  /*75a0*/  VIADD R4, R3, 0x6000 ;  /* 0x0000600003047836 */ /* 0x000fe20000000000 */
[----:B------:R-:W-:-:S03]  /*75b0*/  F2FP.BF16.F32.PACK_AB R5, R5, R94 ;  /* 0x0000005e0505723e */ /* 0x000fc600000010ff */
[----:B------:R-:W-:Y:S01]  /*75c0*/  IMAD.IADD R4, R4, 0x1, -R13 ;  /* 0x0000000104047824 */ /* 0x000fe200078e0a0d */
        /* <DEDUP_REMOVED lines=29> */
.L_x_139:
[----:B------:R-:W1:Y:S01]  /*77a0*/  LDCU.64 UR14, c[0x0][0x5c0] ;  /* 0x0000b800ff0e77ac */ /* 0x000e620008000a00 */
[----:B------:R-:W-:-:S05]  /*77b0*/  IADD3 R4, PT, PT, R251, R66, RZ ;  /* 0x00000042fb047210 */ /* 0x000fca0007ffe0ff */
[C---:B-1----:R-:W-:Y:S02]  /*77c0*/  IMAD R3, R4.reuse, UR15, RZ ;  /* 0x0000000f04037c24 */ /* 0x042fe4000f8e02ff */
[----:B------:R-:W-:-:S05]  /*77d0*/  IMAD.WIDE.U32 R4, R4, UR14, RZ ;  /* 0x0000000e04047c25 */ /* 0x000fca000f8e00ff */
[----:B------:R-:W-:Y:S02]  /*77e0*/  IADD3 R15, PT, PT, R5, R3, RZ ;  /* 0x00000003050f7210 */ /* 0x000fe40007ffe0ff */
[----:B------:R-:W-:Y:S02]  /*77f0*/  MOV R14, R4 ;  /* 0x00000004000e7202 */ /* 0x000fe40000000f00 */
.L_x_140:
        /* <DEDUP_REMOVED lines=12> */
.L_x_141:
[----:B------:R-:W1:Y:S01]  /*78c0*/  LDCU.64 UR12, c[0x0][0x5c8] ;  /* 0x0000b900ff0c77ac */ /* 0x000e620008000a00 */
[----:B------:R-:W-:-:S05]  /*78d0*/  IADD3 R4, PT, PT, R251, R66, RZ ;  /* 0x00000042fb047210 */ /* 0x000fca0007ffe0ff */
[C---:B-1----:R-:W-:Y:S02]  /*78e0*/  IMAD R3, R4.reuse, UR13, RZ ;  /* 0x0000000d04037c24 */ /* 0x042fe4000f8e02ff */
[----:B------:R-:W-:-:S05]  /*78f0*/  IMAD.WIDE.U32 R4, R4, UR12, RZ ;  /* 0x0000000c04047c25 */ /* 0x000fca000f8e00ff */
[----:B------:R-:W-:Y:S02]  /*7900*/  IADD3 R7, PT, PT, R5, R3, RZ ;  /* 0x0000000305077210 */ /* 0x000fe40007ffe0ff */
[----:B------:R-:W-:-:S07]  /*7910*/  MOV R3, R4 ;  /* 0x0000000400037202 */ /* 0x000fce0000000f00 */
.L_x_142:
[----:B------:R-:W-:Y:S01]  /*7920*/  BAR.SYNC.DEFER_BLOCKING 0x0 ;  /* 0x0000000000007b1d */ /* 0x000fe20000010000 */
[C---:B------:R-:W-:Y:S01]  /*7930*/  IMAD.SHL.U32 R4, R250.reuse, 0x80, RZ ;  /* 0x00000080fa047824 */ /* 0x040fe200078e00ff */
[----:B------:R-:W-:Y:S02]  /*7940*/  SHF.L.U32 R13, R250, 0x7, RZ ;  /* 0x00000007fa0d7819 */ /* 0x000fe400000006ff */
[----:B------:R-:W-:Y:S01]  /*7950*/  SHF.R.U32.HI R17, RZ, 0x2, R17 ;  /* 0x00000002ff117819 */ /* 0x000fe20000011611 */
[----:B------:R-:W-:Y:S01]  /*7960*/  IMAD.IADD R12, R173, 0x1, -R4 ;  /* 0x00000001ad0c7824 */ /* 0x000fe200078e0a04 */
[----:B------:R-:W1:Y:S02]  /*7970*/  LDCU UR10, c[0x0][0x440] ;  /* 0x00008800ff0a77ac */ /* 0x000e640008000800 */
[----:B------:R-:W2:Y:S01]  /*7980*/  LDC.64 R10, c[0x0][0x5e0] ;  /* 0x00017800ff0a7b82 */ /* 0x000ea20000000a00 */
[----:B------:R-:W-:Y:S01]  /*7990*/  SHF.R.S32.HI R16, RZ, 0x1f, R13 ;  /* 0x0000001fff107819 */ /* 0x000fe2000001140d */
[----:B------:R-:W-:Y:S01]  /*79a0*/  IMAD.MOV.U32 R4, RZ, RZ, R65 ;  /* 0x000000ffff047224 */ /* 0x000fe200078e0041 */
[----:B------:R-:W-:Y:S01]  /*79b0*/  MOV R5, RZ ;  /* 0x000000ff00057202 */ /* 0x000fe20000000f00 */
[----:B------:R-:W-:Y:S02]  /*79c0*/  BSSY.RECONVERGENT B0, `(.L_x_143) ;  /* 0x0000028000007945 */ /* 0x000fe40003800200 */
[----:B------:R-:W-:-:S02]  /*79d0*/  IMAD R6, R16, UR12, RZ ;  /* 0x0000000c10067c24 */ /* 0x000fc4000f8e02ff */
[C---:B------:R-:W-:Y:S01]  /*79e0*/  IMAD.WIDE.U32 R4, R13.reuse, UR12, R4 ;  /* 0x0000000c0d047c25 */ /* 0x040fe2000f8e0004 */
[----:B------:R-:W3:Y:S03]  /*79f0*/  LDC.64 R20, c[0x0][0x5d8] ;  /* 0x00017600ff147b82 */ /* 0x000ee60000000a00 */
[----:B------:R-:W-:Y:S01]  /*7a00*/  IMAD R6, R13, UR13, R6 ;  /* 0x0000000d0d067c24 */ /* 0x000fe2000f8e0206 */
[----:B------:R-:W-:Y:S02]  /*7a10*/  IADD3 R4, P0, PT, R3, R4, RZ ;  /* 0x0000000403047210 */ /* 0x000fe40007f1e0ff */
[----:B-1----:R-:W-:Y:S01]  /*7a20*/  ISETP.GE.AND P1, PT, R65, UR10, PT ;  /* 0x0000000a41007c0c */ /* 0x002fe2000bf26270 */
[----:B------:R1:W4:Y:S01]  /*7a30*/  LDS.128 R28, [R216+0x7000] ;  /* 0x00700000d81c7984 */ /* 0x0003220000000c00 */
[----:B------:R-:W-:Y:S01]  /*7a40*/  IADD3.X R5, PT, PT, R7, R5, R6, P0, !PT ;  /* 0x0000000507057210 */ /* 0x000fe200007fe406 */
[----:B------:R-:W-:Y:S01]  /*7a50*/  IMAD.WIDE.U32 R6, R13, UR14, RZ ;  /* 0x0000000e0d067c25 */ /* 0x000fe2000f8e00ff */
[----:B------:R-:W-:Y:S01]  /*7a60*/  ISETP.GE.OR P2, PT, R17, R12, P1 ;  /* 0x0000000c1100720c */ /* 0x000fe20000f46670 */
[----:B------:R1:W1:Y:S02]  /*7a70*/  LDS.128 R24, [R216+0x8000] ;  /* 0x00800000d8187984 */ /* 0x0002640000000c00 */
[----:B--2---:R-:W-:Y:S01]  /*7a80*/  IMAD.WIDE.U32 R8, R10, UR20, R4 ;  /* 0x000000140a087c25 */ /* 0x004fe2000f8e0004 */
[----:B------:R-:W-:Y:S01]  /*7a90*/  LOP3.LUT R3, R6, 0x18, R194, 0xf8, !PT ;  /* 0x0000001806037812 */ /* 0x000fe200078ef8c2 */
[----:B------:R2:W1:Y:S02]  /*7aa0*/  LDS.128 R36, [R216+0x9000] ;  /* 0x00900000d8247984 */ /* 0x0004640000000c00 */
[----:B------:R-:W-:Y:S01]  /*7ab0*/  IMAD R4, R16, UR14, RZ ;  /* 0x0000000e10047c24 */ /* 0x000fe2000f8e02ff */
[----:B------:R-:W-:Y:S01]  /*7ac0*/  IADD3 R6, P0, PT, R14, R3, RZ ;  /* 0x000000030e067210 */ /* 0x000fe20007f1e0ff */
[----:B------:R-:W-:-:S02]  /*7ad0*/  IMAD R5, R11, UR20, R9 ;  /* 0x000000140b057c24 */ /* 0x000fc4000f8e0209 */
[----:B------:R-:W-:Y:S01]  /*7ae0*/  IMAD R3, R13, UR15, R4 ;  /* 0x0000000f0d037c24 */ /* 0x000fe2000f8e0204 */
[----:B------:R-:W-:Y:S01]  /*7af0*/  LEA.HI R13, R18, 0x40, RZ, 0x1e ;  /* 0x00000040120d7811 */ /* 0x000fe200078ff0ff */
[----:B------:R-:W4:Y:S01]  /*7b00*/  @!P2 LDC.64 R32, c[0x0][0x568] ;  /* 0x00015a00ff20ab82 */ /* 0x000f220000000a00 */
[----:B------:R-:W-:Y:S02]  /*7b10*/  @!P2 MOV R4, R8 ;  /* 0x000000080004a202 */ /* 0x000fe40000000f00 */
[----:B------:R-:W-:Y:S02]  /*7b20*/  IADD3.X R7, PT, PT, R15, R7, R3, P0, !PT ;  /* 0x000000070f077210 */ /* 0x000fe400007fe403 */
[----:B------:R-:W-:Y:S01]  /*7b30*/  ISETP.GE.OR P1, PT, R13, R12, P1 ;  /* 0x0000000c0d00720c */ /* 0x000fe20000f26670 */
[C---:B------:R-:W-:Y:S01]  /*7b40*/  @!P2 IMAD.WIDE.U32 R10, R17.reuse, UR12, R4 ;  /* 0x0000000c110aac25 */ /* 0x040fe2000f8e0004 */
[----:B------:R-:W-:-:S03]  /*7b50*/  IADD3 R3, P0, PT, R17, 0x40, RZ ;  /* 0x0000004011037810 */ /* 0x000fc60007f1e0ff */
[----:B---3--:R-:W-:-:S04]  /*7b60*/  IMAD.WIDE.U32 R6, R20, UR20, R6 ;  /* 0x0000001414067c25 */ /* 0x008fc8000f8e0006 */
[----:B------:R-:W-:Y:S02]  /*7b70*/  @!P2 IMAD R19, R17, UR13, R11 ;  /* 0x0000000d1113ac24 */ /* 0x000fe4000f8e020b */
[----:B------:R-:W-:Y:S01]  /*7b80*/  IMAD R18, R21, UR20, R7 ;  /* 0x0000001415127c24 */ /* 0x000fe2000f8e0207 */
[----:B----4-:R-:W-:Y:S01]  /*7b90*/  @!P2 LEA R16, P3, R10, R32, 0x1 ;  /* 0x000000200a10a211 */ /* 0x010fe200078608ff */
[----:B-12---:R-:W-:-:S12]  /*7ba0*/  @P2 BRA `(.L_x_144) ;  /* 0x0000000000242947 */ /* 0x006fd80003800000 */
        /* <DEDUP_REMOVED lines=9> */
.L_x_144:
[----:B------:R-:W-:Y:S05]  /*7c40*/  BSYNC.RECONVERGENT B0 ;  /* 0x0000000000007941 */ /* 0x000fea0003800200 */
.L_x_143:
[----:B------:R-:W-:Y:S01]  /*7c50*/  BSSY.RECONVERGENT B0, `(.L_x_145) ;  /* 0x000000d000007945 */ /* 0x000fe20003800200 */
[----:B------:R-:W-:Y:S02]  /*7c60*/  @!P2 LEA.HI.X R17, R10, R33, R19, 0x1, P3 ;  /* 0x000000210a11a211 */ /* 0x000fe400018f0c13 */
[----:B------:R-:W-:Y:S01]  /*7c70*/  IADD3.X R12, PT, PT, RZ, RZ, RZ, P0, !PT ;  /* 0x000000ffff0c7210 */ /* 0x000fe200007fe4ff */
[----:B------:R-:W-:Y:S06]  /*7c80*/  @P1 BRA `(.L_x_146) ;  /* 0x0000000000241947 */ /* 0x000fec0003800000 */
[----:B------:R-:W2:Y:S01]  /*7c90*/  LDCU.64 UR10, c[0x0][0x560] ;  /* 0x0000ac00ff0a77ac */ /* 0x000ea20008000a00 */
[----:B------:R-:W-:Y:S01]  /*7ca0*/  MOV R7, R18 ;  /* 0x0000001200077202 */ /* 0x000fe20000000f00 */
[----:B------:R-:W-:Y:S02]  /*7cb0*/  IMAD R13, R12, UR14, RZ ;  /* 0x0000000e0c0d7c24 */ /* 0x000fe4000f8e02ff */
[----:B------:R-:W-:-:S04]  /*7cc0*/  IMAD.WIDE.U32 R10, R3, UR14, R6 ;  /* 0x0000000e030a7c25 */ /* 0x000fc8000f8e0006 */
[----:B------:R-:W-:-:S05]  /*7cd0*/  IMAD R6, R3, UR15, R13 ;  /* 0x0000000f03067c24 */ /* 0x000fca000f8e020d */
[----:B------:R-:W-:Y:S02]  /*7ce0*/  IADD3 R7, PT, PT, R6, R11, RZ ;  /* 0x0000000b06077210 */ /* 0x000fe40007ffe0ff */
[----:B--2---:R-:W-:-:S04]  /*7cf0*/  LEA R6, P0, R10, UR10, 0x1 ;  /* 0x0000000a0a067c11 */ /* 0x004fc8000f8008ff */
[----:B------:R-:W-:-:S05]  /*7d00*/  LEA.HI.X R7, R10, UR11, R7, 0x1, P0 ;  /* 0x0000000b0a077c11 */ /* 0x000fca00080f0c07 */
[----:B------:R2:W-:Y:S04]  /*7d10*/  STG.E.128 desc[UR24][R6.64], R28 ;  /* 0x0000001c06007986 */ /* 0x0005e8000c101d18 */
.L_x_146:
[----:B------:R-:W-:Y:S05]  /*7d20*/  BSYNC.RECONVERGENT B0 ;  /* 0x0000000000007941 */ /* 0x000fea0003800200 */
.L_x_145:
[----:B------:R3:W-:Y:S01]  /*7d30*/  @!P2 STG.E.128 desc[UR24][R16.64], R24 ;  /* 0x000000181000a986 */ /* 0x0007e2000c101d18 */
[----:B------:R-:W-:Y:S05]  /*7d40*/  @P1 BRA `(.L_x_109) ;  /* 0x0000000000281947 */ /* 0x000fea0003800000 */
[----:B------:R-:W4:Y:S01]  /*7d50*/  LDCU.64 UR10, c[0x0][0x568] ;  /* 0x0000ad00ff0a77ac */ /* 0x000f220008000a00 */
[----:B--2---:R-:W-:Y:S01]  /*7d60*/  MOV R6, R8 ;  /* 0x0000000800067202 */ /* 0x004fe20000000f00 */
[----:B------:R-:W-:Y:S01]  /*7d70*/  IMAD R4, R12, UR12, RZ ;  /* 0x0000000c0c047c24 */ /* 0x000fe2000f8e02ff */
[----:B------:R-:W-:-:S03]  /*7d80*/  MOV R7, R5 ;  /* 0x0000000500077202 */ /* 0x000fc60000000f00 */
[----:B------:R-:W-:-:S04]  /*7d90*/  IMAD.WIDE.U32 R6, R3, UR12, R6 ;  /* 0x0000000c03067c25 */ /* 0x000fc8000f8e0006 */
[----:B------:R-:W-:-:S05]  /*7da0*/  IMAD R3, R3, UR13, R4 ;  /* 0x0000000d03037c24 */ /* 0x000fca000f8e0204 */
[----:B------:R-:W-:Y:S02]  /*7db0*/  IADD3 R3, PT, PT, R3, R7, RZ ;  /* 0x0000000703037210 */ /* 0x000fe40007ffe0ff */
[----:B----4-:R-:W-:-:S04]  /*7dc0*/  LEA R4, P0, R6, UR10, 0x1 ;  /* 0x0000000a06047c11 */ /* 0x010fc8000f8008ff */
[----:B------:R-:W-:-:S05]  /*7dd0*/  LEA.HI.X R5, R6, UR11, R3, 0x1, P0 ;  /* 0x0000000b06057c11 */ /* 0x000fca00080f0c03 */
[----:B------:R4:W-:Y:S04]  /*7de0*/  STG.E.128 desc[UR24][R4.64], R36 ;  /* 0x0000002404007986 */ /* 0x0009e8000c101d18 */
.L_x_109:
[----:B------:R-:W-:Y:S05]  /*7df0*/  BSYNC.RECONVERGENT B1 ;  /* 0x0000000000017941 */ /* 0x000fea0003800200 */
.L_x_91:
[----:B------:R-:W1:Y:S01]  /*7e00*/  LDCU UR11, c[0x0][0x438] ;  /* 0x00008700ff0b77ac */ /* 0x000e620008000800 */
[----:B------:R-:W3:Y:S08]  /*7e10*/  LDC R3, c[0x0][0x370] ;  /* 0x0000dc00ff037b82 */ /* 0x000ef00000000800 */
[----:B--2---:R-:W2:Y:S01]  /*7e20*/  LDC R10, c[0x0][0x438] ;  /* 0x00010e00ff0a7b82 */ /* 0x004ea20000000800 */
[----:B-1----:R-:W-:-:S04]  /*7e30*/  UIADD3 UR11, UPT, UPT, UR11, 0x7f, URZ ;  /* 0x0000007f0b0b7890 */ /* 0x002fc8000fffe0ff */
[----:B------:R-:W-:Y:S01]  /*7e40*/  USHF.R.S32.HI UR10, URZ, 0x1f, UR11 ;  /* 0x0000001fff0a7899 */ /* 0x000fe2000801140b */
[----:B---3--:R-:W-:-:S03]  /*7e50*/  IADD3 R250, PT, PT, R3, R250, RZ ;  /* 0x000000fa03fa7210 */ /* 0x008fc60007ffe0ff */
[----:B------:R-:W-:-:S04]  /*7e60*/  ULEA.HI UR10, UR10, UR11, URZ, 0x7 ;  /* 0x0000000b0a0a7291 */ /* 0x000fc8000f8f38ff */
[----:B------:R-:W-:-:S06]  /*7e70*/  USHF.R.S32.HI UR10, URZ, 0x7, UR10 ;  /* 0x00000007ff0a7899 */ /* 0x000fcc000801140a */
[----:B------:R-:W-:-:S13]  /*7e80*/  ISETP.GE.AND P0, PT, R250, UR10, PT ;  /* 0x0000000afa007c0c */ /* 0x000fda000bf06270 */
[----:B--2---:R-:W-:Y:S05]  /*7e90*/  @!P0 BRA `(.L_x_147) ;  /* 0xffffff8400e48947 */ /* 0x004fea000383ffff */
[----:B------:R-:W-:Y:S05]  /*7ea0*/  EXIT ;  /* 0x000000000000794d */ /* 0x000fea0003800000 */
.L_x_148:
        /* <DEDUP_REMOVED lines=13> */
.L_x_1579:


//--------------------- .text._ZN5flash44flash_bwd_dq_dk_dv_loop_seqk_parallel_kernelI23Flash_bwd_kernel_traitsILi32ELi128ELi128ELi8ELi4ELi4ELi4ELb1ELb0EN7cutlass10bfloat16_tE19Flash_kernel_traitsILi32ELi128ELi128ELi8ES3_EELb0ELb0ELb0ELb0ELb1ELb1ELb0EEEvNS_16Flash_bwd_paramsE --------------------------
	.section	.text._ZN5flash44flash_bwd_dq_dk_dv_loop_seqk_parallel_kernelI23Flash_bwd_kernel_traitsILi32ELi128ELi128ELi8ELi4ELi4ELi4ELb1ELb0EN7cutlass10bfloat16_tE19Flash_kernel_traitsILi32ELi128ELi128ELi8ES3_EELb0ELb0ELb0ELb0ELb1ELb1ELb0EEEvNS_16Flash_bwd_paramsE,"ax",@progbits
	.align	128
        .global         _ZN5flash44flash_bwd_dq_dk_dv_loop_seqk_parallel_kernelI23Flash_bwd_kernel_traitsILi32ELi128ELi128ELi8ELi4ELi4ELi4ELb1ELb0EN7cutlass10bfloat16_tE19Flash_kernel_traitsILi32ELi128ELi128ELi8ES3_EELb0ELb0ELb0ELb0ELb1ELb1ELb0EEEvNS_16Flash_bwd_paramsE
        .type           _ZN5flash44flash_bwd_dq_dk_dv_loop_seqk_parallel_kernelI23Flash_bwd_kernel_traitsILi32ELi128ELi128ELi8ELi4ELi4ELi4ELb1ELb0EN7cutlass10bfloat16_tE19Flash_kernel_traitsILi32ELi128ELi128ELi8ES3_EELb0ELb0ELb0ELb0ELb1ELb1ELb0EEEvNS_16Flash_bwd_paramsE,@function
        .size           _ZN5flash44flash_bwd_dq_dk_dv_loop_seqk_parallel_kernelI23Flash_bwd_kernel_traitsILi32ELi128ELi128ELi8ELi4ELi4ELi4ELb1ELb0EN7cutlass10bfloat16_tE19Flash_kernel_traitsILi32ELi128ELi128ELi8ES3_EELb0ELb0ELb0ELb0ELb1ELb1ELb0EEEvNS_16Flash_bwd_paramsE,(.L_x_1580 - _ZN5flash44flash_bwd_dq_dk_dv_loop_seqk_parallel_kernelI23Flash_bwd_kernel_traitsILi32ELi128ELi128ELi8ELi4ELi4ELi4ELb1ELb0EN7cutlass10bfloat16_tE19Flash_kernel_traitsILi32ELi128ELi128ELi8ES3_EELb0ELb0ELb0ELb0ELb1ELb1ELb0EEEvNS_16Flash_bwd_paramsE)
        .other          _ZN5flash44flash_bwd_dq_dk_dv_loop_seqk_parallel_kernelI23Flash_bwd_kernel_traitsILi32ELi128ELi128ELi8ELi4ELi4ELi4ELb1ELb0EN7cutlass10bfloat16_tE19Flash_kernel_traitsILi32ELi128ELi128ELi8ES3_EELb0ELb0ELb0ELb0ELb1ELb1ELb0EEEvNS_16Flash_bwd_paramsE,@"STO_CUDA_ENTRY STV_DEFAULT"
_ZN5flash44flash_bwd_dq_dk_dv_loop_seqk_parallel_kernelI23Flash_bwd_kernel_traitsILi32ELi128ELi128ELi8ELi4ELi4ELi4ELb1ELb0EN7cutlass10bfloat16_tE19Flash_kernel_traitsILi32ELi128ELi128ELi8ES3_EELb0ELb0ELb0ELb0ELb1ELb1ELb0EEEvNS_16Flash_bwd_paramsE:
.text._ZN5flash44flash_bwd_dq_dk_dv_loop_seqk_parallel_kernelI23Flash_bwd_kernel_traitsILi32ELi128ELi128ELi8ELi4ELi4ELi4ELb1ELb0EN7cutlass10bfloat16_tE19Flash_kernel_traitsILi32ELi128ELi128ELi8ES3_EELb0ELb0ELb0ELb0ELb1ELb1ELb0EEEvNS_16Flash_bwd_paramsE:
        /* <DEDUP_REMOVED lines=13> */
[----:B------:R-:W-:Y:S01]  /*00d0*/  IMAD.MOV.U32 R182, RZ, RZ, 0x20 ;  /* 0x00000020ffb67424 */ /* 0x000fe200078e00ff */
[----:B------:R-:W3:Y:S01]  /*00e0*/  LDCU.64 UR18, c[0x0][0x358] ;  /* 0x00006b00ff1277ac */ /* 0x000ee20008000a00 */
[----:B------:R-:W-:-:S03]  /*00f0*/  IMAD.MOV.U32 R185, RZ, RZ, 0x10 ;  /* 0x00000010ffb97424 */ /* 0x000fc600078e00ff */
[----:B------:R-:W4:Y:S01]  /*0100*/  S2UR UR5, SR_CgaCtaId ;  /* 0x00000000000579c3 */ /* 0x000f220000008800 */
[----:B------:R-:W-:Y:S01]  /*0110*/  UMOV UR7, 0xffffe000 ;  /* 0xffffe00000077882 */ /* 0x000fe20000000000 */
[----:B------:R-:W-:-:S06]  /*0120*/  UMOV UR22, URZ ;  /* 0x000000ff00167c82 */ /* 0x000fcc0008000000 */
[----:B------:R-:W5:Y:S01]  /*0130*/  S2UR UR16, SR_CTAID.Y ;  /* 0x00000000001079c3 */ /* 0x000f620000002600 */
[----:B--2---:R-:W-:-:S07]  /*0140*/  ULEA UR6, UR6, UR4, 0x18 ;  /* 0x0000000406067291 */ /* 0x004fce000f8ec0ff */
[----:B------:R-:W2:Y:S01]  /*0150*/  S2UR UR20, SR_CTAID.Z ;  /* 0x00000000001479c3 */ /* 0x000ea20000002700 */
[C---:B-1----:R-:W-:Y:S01]  /*0160*/  IMAD.SHL.U32 R4, R2.reuse, 0x2, RZ ;  /* 0x0000000202047824 */ /* 0x042fe200078e00ff */
[--C-:B------:R-:W-:Y:S01]  /*0170*/  SHF.R.U32.HI R10, RZ, 0x1, R2.reuse ;  /* 0x00000001ff0a7819 */ /* 0x100fe20000011602 */
[C---:B------:R-:W-:Y:S01]  /*0180*/  IMAD.SHL.U32 R3, R2.reuse, 0x40, RZ ;  /* 0x0000004002037824 */ /* 0x040fe200078e00ff */
[----:B------:R-:W-:Y:S01]  /*0190*/  SHF.R.U32.HI R8, RZ, 0x4, R2 ;  /* 0x00000004ff087819 */ /* 0x000fe20000011602 */
[----:B------:R-:W-:Y:S01]  /*01a0*/  IMAD.SHL.U32 R184, R2, 0x20, RZ ;  /* 0x0000002002b87824 */ /* 0x000fe200078e00ff */
[----:B------:R-:W-:Y:S01]  /*01b0*/  LOP3.LUT R13, R10, 0x30, RZ, 0xc0, !PT ;  /* 0x000000300a0d7812 */ /* 0x000fe200078ec0ff */
[----:B------:R-:W-:Y:S01]  /*01c0*/  IMAD.SHL.U32 R0, R2, 0x10, RZ ;  /* 0x0000001002007824 */ /* 0x000fe200078e00ff */
[----:B------:R-:W-:Y:S01]  /*01d0*/  LOP3.LUT R9, R4, 0xe006, R3, 0xc8, !PT ;  /* 0x0000e00604097812 */ /* 0x000fe200078ec803 */
[----:B------:R-:W-:Y:S01]  /*01e0*/  IMAD.SHL.U32 R188, R2, 0x8, RZ ;  /* 0x0000000802bc7824 */ /* 0x000fe200078e00ff */
[----:B------:R-:W-:Y:S01]  /*01f0*/  LOP3.LUT R183, R184, 0x20, RZ, 0xc0, !PT ;  /* 0x00000020b8b77812 */ /* 0x000fe200078ec0ff */
[----:B----4-:R-:W-:Y:S01]  /*0200*/  ULEA UR4, UR5, UR8, 0x18 ;  /* 0x0000000805047291 */ /* 0x010fe2000f8ec0ff */
[----:B------:R-:W-:Y:S01]  /*0210*/  LOP3.LUT R5, R0, 0x1c0, RZ, 0xc0, !PT ;  /* 0x000001c000057812 */ /* 0x000fe200078ec0ff */
[----:B------:R-:W-:Y:S01]  /*0220*/  UIADD3 UR8, UPT, UPT, UR6, 0x10000, URZ ;  /* 0x0001000006087890 */ /* 0x000fe2000fffe0ff */
[----:B------:R-:W-:Y:S01]  /*0230*/  LOP3.LUT R190, R9, 0xc00, R184, 0xf8, !PT ;  /* 0x00000c0009be7812 */ /* 0x000fe200078ef8b8 */
[----:B------:R-:W-:Y:S01]  /*0240*/  IMAD.SHL.U32 R9, R2, 0x4, RZ ;  /* 0x0000000402097824 */ /* 0x000fe200078e00ff */
[----:B------:R-:W-:Y:S01]  /*0250*/  LOP3.LUT R191, R0, 0x600, RZ, 0xc0, !PT ;  /* 0x0000060000bf7812 */ /* 0x000fe200078ec0ff */
[----:B------:R-:W-:Y:S01]  /*0260*/  UIADD3 UR5, UPT, UPT, UR6, 0x8000, URZ ;  /* 0x0000800006057890 */ /* 0x000fe2000fffe0ff */
[----:B------:R-:W-:Y:S01]  /*0270*/  LOP3.LUT R7, R184, 0x120, RZ, 0xc0, !PT ;  /* 0x00000120b8077812 */ /* 0x000fe200078ec0ff */
[----:B-----5:R-:W-:Y:S01]  /*0280*/  USHF.L.U32 UR21, UR16, 0x7, URZ ;  /* 0x0000000710157899 */ /* 0x020fe200080006ff */
[----:B------:R-:W-:-:S02]  /*0290*/  LOP3.LUT R183, R183, 0x3800, R0, 0xf8, !PT ;  /* 0x00003800b7b77812 */ /* 0x000fc400078ef800 */
[--C-:B------:R-:W-:Y:S02]  /*02a0*/  LOP3.LUT R5, R5, 0x38, R4.reuse, 0xf8, !PT ;  /* 0x0000003805057812 */ /* 0x100fe400078ef804 */
[----:B------:R-:W-:Y:S02]  /*02b0*/  LOP3.LUT R191, R191, 0x6, R4, 0xf8, !PT ;  /* 0x00000006bfbf7812 */ /* 0x000fe400078ef804 */
[----:B------:R-:W-:Y:S02]  /*02c0*/  LOP3.LUT R9, R9, 0x18, RZ, 0xc0, !PT ;  /* 0x0000001809097812 */ /* 0x000fe400078ec0ff */
[--C-:B------:R-:W-:Y:S02]  /*02d0*/  LOP3.LUT R4, R7, 0x600, R0.reuse, 0xf8, !PT ;  /* 0x0000060007047812 */ /* 0x100fe400078ef800 */
[----:B------:R-:W-:Y:S02]  /*02e0*/  LOP3.LUT R183, R183, 0x100, R0, 0xf8, !PT ;  /* 0x00000100b7b77812 */ /* 0x000fe400078ef800 */
[----:B------:R-:W-:-:S02]  /*02f0*/  LOP3.LUT R190, R190, R5, RZ, 0xfc, !PT ;  /* 0x00000005bebe7212 */ /* 0x000fc400078efcff */
[----:B------:R-:W-:Y:S02]  /*0300*/  SHF.R.U32.HI R0, RZ, 0x2, R2 ;  /* 0x00000002ff007819 */ /* 0x000fe40000011602 */
[C---:B------:R-:W-:Y:S02]  /*0310*/  LOP3.LUT R11, R188.reuse, 0xc0, RZ, 0xc0, !PT ;  /* 0x000000c0bc0b7812 */ /* 0x040fe400078ec0ff */
[----:B------:R-:W-:Y:S02]  /*0320*/  LOP3.LUT R5, R188, 0xd8, RZ, 0xc0, !PT ;  /* 0x000000d8bc057812 */ /* 0x000fe400078ec0ff */
[----:B------:R-:W-:Y:S02]  /*0330*/  LOP3.LUT R181, R9, 0xc0, R184, 0xf8, !PT ;  /* 0x000000c009b57812 */ /* 0x000fe400078ef8b8 */
[----:B------:R-:W-:Y:S02]  /*0340*/  LOP3.LUT P1, R7, R2, 0x10, RZ, 0xc0, !PT ;  /* 0x0000001002077812 */ /* 0x000fe4000782c0ff */
[----:B------:R-:W-:-:S02]  /*0350*/  LOP3.LUT R8, R8, 0x8, RZ, 0xc0, !PT ;  /* 0x0000000808087812 */ /* 0x000fc400078ec0ff */
[C---:B------:R-:W-:Y:S02]  /*0360*/  LOP3.LUT R187, R13.reuse, 0x7, R0, 0xf8, !PT ;  /* 0x000000070dbb7812 */ /* 0x040fe400078ef800 */
[C---:B------:R-:W-:Y:S02]  /*0370*/  LOP3.LUT P3, RZ, R2.reuse, 0x2, RZ, 0xc0, !PT ;  /* 0x0000000202ff7812 */ /* 0x040fe4000786c0ff */
[C---:B------:R-:W-:Y:S02]  /*0380*/  LOP3.LUT P0, RZ, R2.reuse, 0x4, RZ, 0xc0, !PT ;  /* 0x0000000402ff7812 */ /* 0x040fe4000780c0ff */
[----:B------:R-:W-:Y:S02]  /*0390*/  LOP3.LUT P2, RZ, R2, 0x8, RZ, 0xc0, !PT ;  /* 0x0000000802ff7812 */ /* 0x000fe4000784c0ff */
[--C-:B------:R-:W-:Y:S02]  /*03a0*/  LOP3.LUT R0, R13, 0x8, R2.reuse, 0xf8, !PT ;  /* 0x000000080d007812 */ /* 0x100fe400078ef802 */
[----:B------:R-:W-:-:S02]  /*03b0*/  LOP3.LUT R6, R11, 0x18, R2, 0xf8, !PT ;  /* 0x000000180b067812 */ /* 0x000fc400078ef802 */
[--C-:B------:R-:W-:Y:S02]  /*03c0*/  LOP3.LUT R5, R5, 0x18, R2.reuse, 0x78, !PT ;  /* 0x0000001805057812 */ /* 0x100fe400078e7802 */
[----:B------:R-:W-:Y:S02]  /*03d0*/  LOP3.LUT R179, R3, 0x1c0, RZ, 0xc0, !PT ;  /* 0x000001c003b37812 */ /* 0x000fe400078ec0ff */
[C---:B------:R-:W-:Y:S02]  /*03e0*/  LOP3.LUT R2, R181.reuse, 0x8, R2, 0x78, !PT ;  /* 0x00000008b5027812 */ /* 0x040fe400078e7802 */
[----:B------:R-:W-:Y:S02]  /*03f0*/  LOP3.LUT R181, R181, 0x8, R10, 0x78, !PT ;  /* 0x00000008b5b57812 */ /* 0x000fe400078e780a */
[----:B------:R-:W-:Y:S02]  /*0400*/  LOP3.LUT R7, R8, R7, RZ, 0xfc, !PT ;  /* 0x0000000708077212 */ /* 0x000fe400078efcff */
[----:B------:R-:W-:-:S02]  /*0410*/  LOP3.LUT R179, R179, 0x38, R188, 0xf8, !PT ;  /* 0x00000038b3b37812 */ /* 0x000fc400078ef8bc */
[----:B------:R-:W-:Y:S02]  /*0420*/  LOP3.LUT R11, R3, 0x200, RZ, 0xc0, !PT ;  /* 0x00000200030b7812 */ /* 0x000fe400078ec0ff */
[----:B------:R-:W-:Y:S02]  /*0430*/  LOP3.LUT R181, R4, R181, RZ, 0xfc, !PT ;  /* 0x000000b504b57212 */ /* 0x000fe400078efcff */
[----:B------:R-:W-:Y:S02]  /*0440*/  LOP3.LUT R4, R7, 0xc0, R184, 0xf8, !PT ;  /* 0x000000c007047812 */ /* 0x000fe400078ef8b8 */
[----:B------:R-:W-:Y:S02]  /*0450*/  LOP3.LUT R183, R183, R2, RZ, 0xfc, !PT ;  /* 0x00000002b7b77212 */ /* 0x000fe400078efcff */
[----:B------:R-:W-:Y:S02]  /*0460*/  LOP3.LUT R7, R0, 0x1c0, R3, 0xf8, !PT ;  /* 0x000001c000077812 */ /* 0x000fe400078ef803 */
[----:B------:R-:W-:-:S02]  /*0470*/  LOP3.LUT R179, R179, 0x8, R10, 0x78, !PT ;  /* 0x00000008b3b37812 */ /* 0x000fc400078e780a */
[----:B------:R-:W-:Y:S02]  /*0480*/  LOP3.LUT R2, R11, 0xc00, R184, 0xf8, !PT ;  /* 0x00000c000b027812 */ /* 0x000fe400078ef8b8 */
[----:B------:R-:W-:Y:S02]  /*0490*/  LOP3.LUT R180, R3, 0x400, RZ, 0xc0, !PT ;  /* 0x0000040003b47812 */ /* 0x000fe400078ec0ff */
[----:B------:R-:W-:Y:S02]  /*04a0*/  LOP3.LUT R3, R7, 0x38, R188, 0x78, !PT ;  /* 0x0000003807037812 */ /* 0x000fe400078e78bc */
[----:B------:R-:W-:Y:S02]  /*04b0*/  LOP3.LUT R179, R2, R179, RZ, 0xfc, !PT ;  /* 0x000000b302b37212 */ /* 0x000fe400078efcff */
[----:B------:R-:W-:Y:S01]  /*04c0*/  LEA R190, R190, UR8, 0x1 ;  /* 0x00000008bebe7c11 */ /* 0x000fe2000f8e08ff */
[----:B------:R-:W-:Y:S01]  /*04d0*/  IMAD R180, R3, 0x2, R180 ;  /* 0x0000000203b47824 */ /* 0x000fe200078e02b4 */
[----:B------:R-:W-:-:S02]  /*04e0*/  LEA R179, R179, UR5, 0x1 ;  /* 0x00000005b3b37c11 */ /* 0x000fc4000f8e08ff */
[----:B------:R-:W-:Y:S01]  /*04f0*/  SEL R3, R182, 0xffffffe0, !P2 ;  /* 0xffffffe0b6037807 */ /* 0x000fe20005000000 */
[C---:B------:R-:W-:Y:S01]  /*0500*/  VIADD R192, R190.reuse, 0x40 ;  /* 0x00000040bec07836 */ /* 0x040fe20000000000 */
[----:B------:R-:W-:Y:S01]  /*0510*/  LOP3.LUT R191, R191, 0x20, R188, 0xf8, !PT ;  /* 0x00000020bfbf7812 */ /* 0x000fe200078ef8bc */
[----:B------:R-:W-:Y:S01]  /*0520*/  @P1 VIADD R192, R190, 0xffffffc0 ;  /* 0xffffffc0bec01836 */ /* 0x000fe20000000000 */
[----:B------:R-:W-:Y:S01]  /*0530*/  LOP3.LUT R9, R4, R9, RZ, 0x3c, !PT ;  /* 0x0000000904097212 */ /* 0x000fe200078e3cff */
[C---:B------:R-:W-:Y:S01]  /*0540*/  VIADD R177, R179.reuse, 0x40 ;  /* 0x00000040b3b17836 */ /* 0x040fe20000000000 */
[----:B------:R-:W-:Y:S01]  /*0550*/  SEL R2, R182, 0xffffffe0, !P3 ;  /* 0xffffffe0b6027807 */ /* 0x000fe20005800000 */
[----:B------:R-:W-:Y:S01]  /*0560*/  IMAD.IADD R194, R190, 0x1, R3 ;  /* 0x00000001bec27824 */ /* 0x000fe200078e0203 */
[----:B------:R-:W-:Y:S01]  /*0570*/  SEL R182, R182, 0xffffffe0, !P0 ;  /* 0xffffffe0b6b67807 */ /* 0x000fe20004000000 */
[----:B------:R-:W-:Y:S01]  /*0580*/  @P0 VIADD R177, R179, 0xffffffc0 ;  /* 0xffffffc0b3b10836 */ /* 0x000fe20000000000 */
[----:B------:R-:W-:Y:S01]  /*0590*/  LEA R181, R181, UR6, 0x1 ;  /* 0x00000006b5b57c11 */ /* 0x000fe2000f8e08ff */
[----:B------:R-:W-:Y:S01]  /*05a0*/  IMAD.IADD R196, R3, 0x1, R192 ;  /* 0x0000000103c47824 */ /* 0x000fe200078e02c0 */
[----:B------:R-:W-:Y:S01]  /*05b0*/  SEL R185, R185, 0xfffffff0, !P0 ;  /* 0xfffffff0b9b97807 */ /* 0x000fe20004000000 */
[C---:B------:R-:W-:Y:S01]  /*05c0*/  IMAD.IADD R178, R2.reuse, 0x1, R179 ;  /* 0x0000000102b27824 */ /* 0x040fe200078e02b3 */
[----:B------:R-:W-:Y:S01]  /*05d0*/  LEA R183, R183, UR5, 0x1 ;  /* 0x00000005b7b77c11 */ /* 0x000fe2000f8e08ff */
[----:B------:R-:W-:Y:S01]  /*05e0*/  IMAD.IADD R181, R181, 0x1, R182 ;  /* 0x00000001b5b57824 */ /* 0x000fe200078e02b6 */
[----:B------:R-:W-:Y:S01]  /*05f0*/  LOP3.LUT R191, R191, R6, R8, 0xf6, !PT ;  /* 0x00000006bfbf7212 */ /* 0x000fe200078ef608 */
[----:B------:R-:W-:Y:S01]  /*0600*/  IMAD.IADD R193, R185, 0x1, R190 ;  /* 0x00000001b9c17824 */ /* 0x000fe200078e02be */
[----:B------:R-:W-:Y:S01]  /*0610*/  LOP3.LUT R184, R9, 0x120, R184, 0xf8, !PT ;  /* 0x0000012009b87812 */ /* 0x000fe200078ef8b8 */
[----:B------:R-:W-:Y:S01]  /*0620*/  IMAD.IADD R182, R183, 0x1, R182 ;  /* 0x00000001b7b67824 */ /* 0x000fe200078e02b6 */
[----:B------:R-:W-:Y:S01]  /*0630*/  LOP3.LUT R5, R5, 0x1f20, R188, 0xf8, !PT ;  /* 0x00001f2005057812 */ /* 0x000fe200078ef8bc */
[----:B------:R-:W-:Y:S01]  /*0640*/  IMAD.IADD R197, R185, 0x1, R194 ;  /* 0x00000001b9c57824 */ /* 0x000fe200078e02c2 */
[----:B------:R-:W-:Y:S01]  /*0650*/  LEA R191, R191, UR6, 0x1 ;  /* 0x00000006bfbf7c11 */ /* 0x000fe2000f8e08ff */
[----:B------:R-:W-:Y:S01]  /*0660*/  IMAD.IADD R195, R185, 0x1, R192 ;  /* 0x00000001b9c37824 */ /* 0x000fe200078e02c0 */
[----:B------:R-:W-:Y:S01]  /*0670*/  LEA R189, R5, UR6, 0x1 ;  /* 0x0000000605bd7c11 */ /* 0x000fe2000f8e08ff */
[----:B------:R-:W-:Y:S01]  /*0680*/  IMAD.IADD R2, R2, 0x1, R177 ;  /* 0x0000000102027824 */ /* 0x000fe200078e02b1 */
[----:B------:R-:W-:Y:S01]  /*0690*/  LEA R184, R184, UR6, 0x1 ;  /* 0x00000006b8b87c11 */ /* 0x000fe2000f8e08ff */
[----:B------:R-:W-:Y:S01]  /*06a0*/  IMAD.IADD R199, R185, 0x1, R196 ;  /* 0x00000001b9c77824 */ /* 0x000fe200078e02c4 */
[----:B--23--:R-:W-:-:S06]  /*06b0*/  UMOV UR5, URZ ;  /* 0x000000ff00057c82 */ /* 0x00cfcc0008000000 */
.L_x_156:
[----:B-1----:R-:W1:Y:S01]  /*06c0*/  LDCU.64 UR10, c[0x0][0x470] ;  /* 0x00008e00ff0a77ac */ /* 0x002e620008000a00 */
[----:B------:R-:W2:Y:S01]  /*06d0*/  LDCU.64 UR8, c[0x0][0x478] ;  /* 0x00008f00ff0877ac */ /* 0x000ea20008000a00 */
[----:B-1----:R-:W-:-:S04]  /*06e0*/  UISETP.NE.U32.AND UP2, UPT, UR10, URZ, UPT ;  /* 0x000000ff0a00728c */ /* 0x002fc8000bf45070 */
[----:B------:R-:W-:Y:S02]  /*06f0*/  UISETP.NE.AND.EX UP2, UPT, UR11, URZ, UPT, UP2 ;  /* 0x000000ff0b00728c */ /* 0x000fe4000bf45320 */
[----:B--2---:R-:W-:-:S04]  /*0700*/  UISETP.NE.U32.AND UP0, UPT, UR8, URZ, UPT ;  /* 0x000000ff0800728c */ /* 0x004fc8000bf05070 */
[----:B------:R-:W-:Y:S01]  /*0710*/  PLOP3.LUT P1, PT, PT, PT, UP2, 0x80, 0x8 ;  /* 0x000000000008781c */ /* 0x000fe20003f2f028 */
[----:B------:R-:W-:-:S04]  /*0720*/  UISETP.NE.AND.EX UP0, UPT, UR9, URZ, UPT, UP0 ;  /* 0x000000ff0900728c */ /* 0x000fc8000bf05300 */
[----:B------:R-:W-:-:S04]  /*0730*/  @UP2 ULEA UR10, UP1, UR16, UR10, 0x2 ;  /* 0x0000000a100a2291 */ /* 0x000fc8000f8210ff */
[----:B------:R-:W-:Y:S02]  /*0740*/  @UP2 ULEA.HI.X UR11, UR16, UR11, URZ, 0x2, UP1 ;  /* 0x0000000b100b2291 */ /* 0x000fe400088f14ff */
[----:B------:R-:W-:Y:S01]  /*0750*/  IMAD.U32 R6, RZ, RZ, UR10 ;  /* 0x0000000aff067e24 */ /* 0x000fe2000f8e00ff */
[----:B------:R-:W-:-:S03]  /*0760*/  @UP0 ULEA UR8, UP1, UR16, UR8, 0x2 ;  /* 0x0000000810080291 */ /* 0x000fc6000f8210ff */
[----:B------:R-:W-:-:S05]  /*0770*/  IMAD.U32 R7, RZ, RZ, UR11 ;  /* 0x0000000bff077e24 */ /* 0x000fca000f8e00ff */
[----:B------:R-:W2:Y:S01]  /*0780*/  @P1 LDG.E R0, desc[UR18][R6.64] ;  /* 0x0000001206001981 */ /* 0x000ea2000c1e1900 */
[----:B------:R-:W-:Y:S01]  /*0790*/  PLOP3.LUT P0, PT, PT, PT, UP0, 0x80, 0x8 ;  /* 0x000000000008781c */ /* 0x000fe20003f0f008 */
[----:B------:R-:W-:Y:S01]  /*07a0*/  @UP0 ULEA.HI.X UR9, UR16, UR9, URZ, 0x2, UP1 ;  /* 0x0000000910090291 */ /* 0x000fe200088f14ff */
[----:B------:R-:W-:Y:S01]  /*07b0*/  IMAD.U32 R4, RZ, RZ, UR8 ;  /* 0x00000008ff047e24 */ /* 0x000fe2000f8e00ff */
[----:B------:R-:W1:Y:S04]  /*07c0*/  @!UP0 LDCU.64 UR10, c[0x0][0x488] ;  /* 0x00009100ff0a87ac */ /* 0x000e680008000a00 */
[----:B------:R-:W-:-:S05]  /*07d0*/  MOV R5, UR9 ;  /* 0x0000000900057c02 */ /* 0x000fca0008000f00 */
[----:B------:R-:W3:Y:S01]  /*07e0*/  @!UP0 LDCU.64 UR8, c[0x0][0x438] ;  /* 0x00008700ff0887ac */ /* 0x000ee20008000a00 */
[----:B------:R-:W4:Y:S01]  /*07f0*/  @P0 LDG.E R4, desc[UR18][R4.64] ;  /* 0x0000001204040981 */ /* 0x000f22000c1e1900 */
[----:B------:R-:W-:Y:S01]  /*0800*/  UMOV UR31, URZ ;  /* 0x000000ff001f7c82 */ /* 0x000fe20008000000 */
[----:B------:R-:W-:Y:S02]  /*0810*/  USHF.L.U32 UR29, UR17, 0x7, URZ ;  /* 0x00000007111d7899 */ /* 0x000fe400080006ff */
[----:B-1----:R-:W-:-:S04]  /*0820*/  @!UP0 UISETP.NE.U32.AND UP1, UPT, UR10, URZ, UPT ;  /* 0x000000ff0a00828c */ /* 0x002fc8000bf25070 */
[----:B------:R-:W-:-:S04]  /*0830*/  @!UP0 UISETP.NE.AND.EX UP1, UPT, UR11, URZ, UPT, UP1 ;  /* 0x000000ff0b00828c */ /* 0x000fc8000bf25310 */
[----:B---3--:R-:W-:Y:S01]  /*0840*/  @!UP0 USEL UR9, UR9, URZ, UP1 ;  /* 0x000000ff09098287 */ /* 0x008fe20008800000 */
[----:B--2---:R-:W-:-:S13]  /*0850*/  @P1 R2UR UR31, R0 ;  /* 0x00000000001f12ca */ /* 0x004fda00000e0000 */
[----:B------:R-:W-:Y:S01]  /*0860*/  @!UP0 UIADD3 UR8, UPT, UPT, UR9, UR8, -UR31 ;  /* 0x0000000809088290 */ /* 0x000fe2000fffe81f */
[----:B----4-:R-:W-:-:S05]  /*0870*/  @P0 VIADD R0, R4, -UR31 ;  /* 0x8000001f04000c36 */ /* 0x010fca0008000000 */
[----:B------:R-:W-:-:S04]  /*0880*/  @!P0 MOV R0, UR8 ;  /* 0x0000000800008c02 */ /* 0x000fc80008000f00 */
[----:B------:R-:W-:-:S13]  /*0890*/  ISETP.LE.AND P0, PT, R0, UR29, PT ;  /* 0x0000001d00007c0c */ /* 0x000fda000bf03270 */
[----:B-----5:R-:W-:Y:S05]  /*08a0*/  @P0 BRA `(.L_x_149) ;  /* 0x0000004800680947 */ /* 0x020fea0003800000 */
[----:B------:R-:W1:Y:S01]  /*08b0*/  LDC R0, c[0x0][0x3e8] ;  /* 0x0000fa00ff007b82 */ /* 0x000e620000000800 */
[----:B------:R-:W2:Y:S01]  /*08c0*/  LDCU.U8 UR8, c[0x0][0x548] ;  /* 0x0000a900ff0877ac */ /* 0x000ea20008000000 */
[----:B------:R-:W3:Y:S01]  /*08d0*/  LDCU UR24, c[0x0][0x434] ;  /* 0x00008680ff1877ac */ /* 0x000ee20008000800 */
[----:B------:R-:W4:Y:S01]  /*08e0*/  LDCU.U8 UR28, c[0x0][0x5f0] ;  /* 0x0000be00ff1c77ac */ /* 0x000f220008000000 */
[----:B--2---:R-:W-:Y:S02]  /*08f0*/  UISETP.NE.AND UP0, UPT, UR8, URZ, UPT ;  /* 0x000000ff0800728c */ /* 0x004fe4000bf05270 */
[----:B---3--:R-:W-:Y:S01]  /*0900*/  UIADD3 UR9, UPT, UPT, UR24, 0x7f, URZ ;  /* 0x0000007f18097890 */ /* 0x008fe2000fffe0ff */
[----:B-1----:R-:W-:-:S03]  /*0910*/  IABS R5, R0 ;  /* 0x0000000000057213 */ /* 0x002fc60000000000 */
[----:B------:R-:W-:Y:S01]  /*0920*/  USHF.R.S32.HI UR30, URZ, 0x1f, UR9 ;  /* 0x0000001fff1e7899 */ /* 0x000fe20008011409 */
[----:B------:R-:W1:Y:S04]  /*0930*/  I2F.RP R8, R5 ;  /* 0x0000000500087306 */ /* 0x000e680000209400 */
[----:B------:R-:W2:Y:S01]  /*0940*/  @UP0 LDCU UR27, c[0x0][0x454] ;  /* 0x00008a80ff1b07ac */ /* 0x000ea20008000800 */
[----:B------:R-:W3:Y:S01]  /*0950*/  @!UP0 LDCU UR8, c[0x0][0x3e0] ;  /* 0x00007c00ff0887ac */ /* 0x000ee20008000800 */
[----:B------:R-:W-:-:S04]  /*0960*/  ULEA.HI UR30, UR30, UR9, URZ, 0x7 ;  /* 0x000000091e1e7291 */ /* 0x000fc8000f8f38ff */
[----:B------:R-:W-:Y:S01]  /*0970*/  USHF.R.S32.HI UR30, URZ, 0x7, UR30 ;  /* 0x00000007ff1e7899 */ /* 0x000fe2000801141e */
[----:B-1----:R-:W1:Y:S03]  /*0980*/  MUFU.RCP R6, R8 ;  /* 0x0000000800067308 */ /* 0x002e660000001000 */
[----:B------:R-:W-:Y:S02]  /*0990*/  UIADD3 UR26, UPT, UPT, UR30, -0x1, URZ ;  /* 0xffffffff1e1a7890 */ /* 0x000fe4000fffe0ff */
[----:B--2---:R-:W-:Y:S02]  /*09a0*/  @UP0 UIMAD UR27, UR20, UR27, URZ ;  /* 0x0000001b141b02a4 */ /* 0x004fe4000f8e02ff */
[----:B---3--:R-:W-:Y:S02]  /*09b0*/  @!UP0 UIMAD UR8, UR16, UR8, UR20 ;  /* 0x00000008100882a4 */ /* 0x008fe4000f8e0214 */
[----:B------:R-:W-:-:S02]  /*09c0*/  @UP0 UIMAD UR27, UR16, UR24, UR27 ;  /* 0x00000018101b02a4 */ /* 0x000fc4000f8e021b */
[----:B------:R-:W-:Y:S01]  /*09d0*/  @!UP0 UIMAD UR27, UR8, UR24, URZ ;  /* 0x00000018081b82a4 */ /* 0x000fe2000f8e02ff */
[----:B-1----:R-:W-:-:S04]  /*09e0*/  VIADD R6, R6, 0xffffffe ;  /* 0x0ffffffe06067836 */ /* 0x002fc80000000000 */
[----:B------:R-:W1:Y:S02]  /*09f0*/  F2I.FTZ.U32.TRUNC.NTZ R7, R6 ;  /* 0x0000000600077305 */ /* 0x000e64000021f000 */
[----:B-1----:R-:W-:Y:S01]  /*0a00*/  IMAD.MOV R3, RZ, RZ, -R7 ;  /* 0x000000ffff037224 */ /* 0x002fe200078e0a07 */
[----:B------:R-:W-:-:S03]  /*0a10*/  MOV R6, RZ ;  /* 0x000000ff00067202 */ /* 0x000fc60000000f00 */
[----:B------:R-:W-:Y:S01]  /*0a20*/  IMAD R4, R3, R5, RZ ;  /* 0x0000000503047224 */ /* 0x000fe200078e02ff */
[----:B------:R-:W-:-:S03]  /*0a30*/  IABS R3, UR20 ;  /* 0x0000001400037c13 */ /* 0x000fc60008000000 */
[----:B------:R-:W-:-:S06]  /*0a40*/  IMAD.HI.U32 R4, R7, R4, R6 ;  /* 0x0000000407047227 */ /* 0x000fcc00078e0006 */
[----:B------:R-:W-:-:S04]  /*0a50*/  IMAD.HI.U32 R18, R4, R3, RZ ;  /* 0x0000000304127227 */ /* 0x000fc800078e00ff */
[----:B------:R-:W-:-:S04]  /*0a60*/  IMAD.MOV R4, RZ, RZ, -R18 ;  /* 0x000000ffff047224 */ /* 0x000fc800078e0a12 */
[----:B------:R-:W-:Y:S01]  /*0a70*/  IMAD R4, R5, R4, R3 ;  /* 0x0000000405047224 */ /* 0x000fe200078e0203 */
[----:B------:R-:W-:-:S04]  /*0a80*/  LOP3.LUT R3, R0, UR20, RZ, 0x3c, !PT ;  /* 0x0000001400037c12 */ /* 0x000fc8000f8e3cff */
[----:B------:R-:W-:Y:S02]  /*0a90*/  ISETP.GT.U32.AND P1, PT, R5, R4, PT ;  /* 0x000000040500720c */ /* 0x000fe40003f24070 */
[----:B------:R-:W-:-:S11]  /*0aa0*/  ISETP.GE.AND P0, PT, R3, RZ, PT ;  /* 0x000000ff0300720c */ /* 0x000fd60003f06270 */
[----:B------:R-:W-:Y:S01]  /*0ab0*/  @!P1 IMAD.IADD R4, R4, 0x1, -R5 ;  /* 0x0000000104049824 */ /* 0x000fe200078e0a05 */
[----:B------:R-:W-:Y:S02]  /*0ac0*/  @!P1 IADD3 R18, PT, PT, R18, 0x1, RZ ;  /* 0x0000000112129810 */ /* 0x000fe40007ffe0ff */
[----:B------:R-:W-:Y:S02]  /*0ad0*/  ISETP.NE.AND P1, PT, R0, RZ, PT ;  /* 0x000000ff0000720c */ /* 0x000fe40003f25270 */
[----:B------:R-:W-:-:S13]  /*0ae0*/  ISETP.GE.U32.AND P2, PT, R4, R5, PT ;  /* 0x000000050400720c */ /* 0x000fda0003f46070 */
[----:B------:R-:W-:-:S05]  /*0af0*/  @P2 VIADD R18, R18, 0x1 ;  /* 0x0000000112122836 */ /* 0x000fca0000000000 */
[----:B------:R-:W-:Y:S02]  /*0b00*/  @!P0 IADD3 R18, PT, PT, -R18, RZ, RZ ;  /* 0x000000ff12128210 */ /* 0x000fe40007ffe1ff */
[----:B------:R-:W-:-:S04]  /*0b10*/  @!P1 LOP3.LUT R18, RZ, R0, RZ, 0x33, !PT ;  /* 0x00000000ff129212 */ /* 0x000fc800078e33ff */
[----:B------:R-:W-:Y:S01]  /*0b20*/  SHF.R.S32.HI R11, RZ, 0x1f, R18 ;  /* 0x0000001fff0b7819 */ /* 0x000fe20000011412 */
[----:B----4-:R-:W-:Y:S06]  /*0b30*/  BRA.U !UP0, `(.L_x_150) ;  /* 0x00000001081c7547 */ /* 0x010fec000b800000 */
[----:B------:R-:W1:Y:S01]  /*0b40*/  LDCU UR9, c[0x0][0x430] ;  /* 0x00008600ff0977ac */ /* 0x000e620008000800 */
[----:B------:R-:W1:Y:S01]  /*0b50*/  LDCU UR8, c[0x0][0x454] ;  /* 0x00008a80ff0877ac */ /* 0x000e620008000800 */
[----:B------:R-:W2:Y:S01]  /*0b60*/  LDCU UR23, c[0x0][0x444] ;  /* 0x00008880ff1777ac */ /* 0x000ea20008000800 */
[----:B-1----:R-:W-:Y:S02]  /*0b70*/  ULEA UR8, UR9, UR8, 0x7 ;  /* 0x0000000809087291 */ /* 0x002fe4000f8e38ff */
[----:B--2---:R-:W-:-:S04]  /*0b80*/  UIMAD UR25, UR16, UR23, UR21 ;  /* 0x00000017101972a4 */ /* 0x004fc8000f8e0215 */
[----:B------:R-:W-:Y:S01]  /*0b90*/  UIMAD UR25, UR8, UR20, UR25 ;  /* 0x00000014081972a4 */ /* 0x000fe2000f8e0219 */
[----:B------:R-:W-:Y:S11]  /*0ba0*/  BRA `(.L_x_151) ;  /* 0x0000000000107947 */ /* 0x000ff60003800000 */
.L_x_150:
[----:B------:R-:W1:Y:S01]  /*0bb0*/  LDCU UR25, c[0x0][0x3e0] ;  /* 0x00007c00ff1977ac */ /* 0x000e620008000800 */
[----:B------:R-:W2:Y:S01]  /*0bc0*/  LDCU UR23, c[0x0][0x444] ;  /* 0x00008880ff1777ac */ /* 0x000ea20008000800 */
[----:B-1----:R-:W-:-:S04]  /*0bd0*/  UIMAD UR25, UR16, UR25, UR20 ;  /* 0x00000019101972a4 */ /* 0x002fc8000f8e0214 */
[----:B--2---:R-:W-:-:S12]  /*0be0*/  UIMAD UR25, UR25, UR23, URZ ;  /* 0x00000017191972a4 */ /* 0x004fd8000f8e02ff */
.L_x_151:
[----:B------:R-:W1:Y:S01]  /*0bf0*/  LDCU.64 UR14, c[0x0][0x3a8] ;  /* 0x00007500ff0e77ac */ /* 0x000e620008000a00 */
[----:B------:R-:W-:Y:S01]  /*0c00*/  LOP3.LUT R8, R188, 0x18, RZ, 0xc0, !PT ;  /* 0x00000018bc087812 */ /* 0x000fe200078ec0ff */
[----:B------:R-:W2:Y:S01]  /*0c10*/  S2R R3, SR_TID.X ;  /* 0x0000000000037919 */ /* 0x000ea20000002100 */
[----:B------:R-:W-:Y:S01]  /*0c20*/  IMAD.MOV.U32 R9, RZ, RZ, RZ ;  /* 0x000000ffff097224 */ /* 0x000fe200078e00ff */
[----:B------:R-:W3:Y:S01]  /*0c30*/  LDCU.64 UR10, c[0x0][0x3d8] ;  /* 0x00007b00ff0a77ac */ /* 0x000ee20008000a00 */
[----:B------:R-:W4:Y:S01]  /*0c40*/  LDC.64 R4, c[0x0][0x3c0] ;  /* 0x0000f000ff047b82 */ /* 0x000f220000000a00 */
[----:B------:R-:W-:Y:S01]  /*0c50*/  ISETP.NE.AND P2, PT, RZ, UR28, PT ;  /* 0x0000001cff007c0c */ /* 0x000fe2000bf45270 */
[----:B------:R-:W3:Y:S01]  /*0c60*/  LDCU.64 UR12, c[0x0][0x588] ;  /* 0x0000b100ff0c77ac */ /* 0x000ee20008000a00 */
[----:B------:R-:W2:Y:S01]  /*0c70*/  LDCU.64 UR8, c[0x0][0x3a0] ;  /* 0x00007400ff0877ac */ /* 0x000ea20008000a00 */
[----:B------:R-:W-:Y:S01]  /*0c80*/  ULEA UR30, UR30, 0xffffff80, 0x7 ;  /* 0xffffff801e1e7891 */ /* 0x000fe2000f8e38ff */
[----:B-1----:R-:W-:Y:S01]  /*0c90*/  IMAD.U32 R7, RZ, RZ, UR14 ;  /* 0x0000000eff077e24 */ /* 0x002fe2000f8e00ff */
[----:B------:R-:W-:Y:S01]  /*0ca0*/  UIADD3 UR14, UP0, UPT, UR29, UR31, URZ ;  /* 0x0000001f1d0e7290 */ /* 0x000fe2000ff1e0ff */
[----:B------:R-:W-:Y:S01]  /*0cb0*/  IMAD.U32 R14, RZ, RZ, UR15 ;  /* 0x0000000fff0e7e24 */ /* 0x000fe2000f8e00ff */
[----:B------:R-:W-:Y:S01]  /*0cc0*/  USHF.R.S32.HI UR15, URZ, 0x1f, UR31 ;  /* 0x0000001fff0f7899 */ /* 0x000fe2000801141f */
[----:B------:R-:W-:Y:S01]  /*0cd0*/  IMAD.WIDE.U32 R6, R7, UR16, R8 ;  /* 0x0000001007067c25 */ /* 0x000fe2000f8e0008 */
[----:B------:R-:W1:Y:S03]  /*0ce0*/  LDCU.64 UR32, c[0x0][0x420] ;  /* 0x00008400ff2077ac */ /* 0x000e660008000a00 */
[----:B------:R-:W-:Y:S01]  /*0cf0*/  IMAD R15, R14, UR16, R7 ;  /* 0x000000100e0f7c24 */ /* 0x000fe2000f8e0207 */
[----:B------:R-:W-:Y:S01]  /*0d00*/  MOV R14, R6 ;  /* 0x00000006000e7202 */ /* 0x000fe20000000f00 */
[----:B---3--:R-:W-:Y:S01]  /*0d10*/  IMAD R7, R11, UR10, RZ ;  /* 0x0000000a0b077c24 */ /* 0x008fe2000f8e02ff */
[----:B------:R-:W-:Y:S01]  /*0d20*/  ULEA.HI.X.SX32 UR15, UR29, UR15, 0x1, UP0 ;  /* 0x0000000f1d0f7291 */ /* 0x000fe200080f0eff */
[----:B------:R-:W-:Y:S01]  /*0d30*/  IMAD.U32 R20, RZ, RZ, UR12 ;  /* 0x0000000cff147e24 */ /* 0x000fe2000f8e00ff */
[----:B------:R-:W-:Y:S01]  /*0d40*/  USHF.R.S32.HI UR29, URZ, 0x1f, UR30 ;  /* 0x0000001fff1d7899 */ /* 0x000fe2000801141e */
[C---:B------:R-:W-:Y:S01]  /*0d50*/  IMAD R7, R18.reuse, UR11, R7 ;  /* 0x0000000b12077c24 */ /* 0x040fe2000f8e0207 */
[----:B------:R-:W-:Y:S01]  /*0d60*/  ULEA UR27, UR26, UR27, 0x7 ;  /* 0x0000001b1a1b7291 */ /* 0x000fe2000f8e38ff */
[----:B------:R-:W-:Y:S01]  /*0d70*/  IMAD.WIDE.U32 R14, R18, UR10, R14 ;  /* 0x0000000a120e7c25 */ /* 0x000fe2000f8e000e */
[----:B------:R-:W3:Y:S03]  /*0d80*/  LDCU.64 UR10, c[0x0][0x3d0] ;  /* 0x00007a00ff0a77ac */ /* 0x000ee60008000a00 */
[----:B--2---:R-:W-:Y:S01]  /*0d90*/  IMAD.U32 R16, RZ, RZ, UR8 ;  /* 0x00000008ff107e24 */ /* 0x004fe2000f8e00ff */
[----:B------:R-:W-:Y:S01]  /*0da0*/  IADD3 R15, PT, PT, R15, R7, RZ ;  /* 0x000000070f0f7210 */ /* 0x000fe20007ffe0ff */
[----:B------:R-:W-:Y:S01]  /*0db0*/  IMAD.WIDE.U32 R20, R20, UR16, R8 ;  /* 0x0000001014147c25 */ /* 0x000fe2000f8e0008 */
[----:B------:R-:W2:Y:S01]  /*0dc0*/  LDC.64 R6, c[0x0][0x3b0] ;  /* 0x0000ec00ff067b82 */ /* 0x000ea20000000a00 */
[----:B-1----:R-:W-:-:S02]  /*0dd0*/  UIMAD.WIDE UR32, UR27, 0x4, UR32 ;  /* 0x000000041b2078a5 */ /* 0x002fc4000f8e0220 */
[----:B------:R-:W-:-:S04]  /*0de0*/  IMAD.WIDE.U32 R16, R16, UR16, R8 ;  /* 0x0000001010107c25 */ /* 0x000fc8000f8e0008 */
[----:B------:R-:W-:Y:S01]  /*0df0*/  IMAD.U32 R13, RZ, RZ, UR9 ;  /* 0x00000009ff0d7e24 */ /* 0x000fe2000f8e00ff */
[----:B------:R-:W1:Y:S01]  /*0e00*/  LDC.64 R8, c[0x0][0x590] ;  /* 0x00016400ff087b82 */ /* 0x000e620000000a00 */
[----:B------:R-:W3:Y:S01]  /*0e10*/  LDCU.64 UR8, c[0x0][0x390] ;  /* 0x00007200ff0877ac */ /* 0x000ee20008000a00 */
[C---:B----4-:R-:W-:Y:S02]  /*0e20*/  IMAD R0, R4.reuse, UR15, RZ ;  /* 0x0000000f04007c24 */ /* 0x050fe4000f8e02ff */
[----:B------:R-:W-:Y:S02]  /*0e30*/  IMAD R17, R13, UR16, R17 ;  /* 0x000000100d117c24 */ /* 0x000fe4000f8e0211 */
[----:B------:R-:W-:Y:S01]  /*0e40*/  IMAD R13, R5, UR14, R0 ;  /* 0x0000000e050d7c24 */ /* 0x000fe2000f8e0200 */
[----:B------:R-:W-:Y:S01]  /*0e50*/  SHF.R.U32.HI R0, RZ, 0x2, R3 ;  /* 0x00000002ff007819 */ /* 0x000fe20000011603 */
[----:B------:R-:W-:-:S04]  /*0e60*/  IMAD.WIDE.U32 R14, R4, UR14, R14 ;  /* 0x0000000e040e7c25 */ /* 0x000fc8000f8e000e */
[----:B------:R-:W-:Y:S02]  /*0e70*/  IMAD.IADD R15, R15, 0x1, R13 ;  /* 0x000000010f0f7824 */ /* 0x000fe400078e020d */
[----:B---3--:R-:W-:Y:S02]  /*0e80*/  IMAD R11, R11, UR10, RZ ;  /* 0x0000000a0b0b7c24 */ /* 0x008fe4000f8e02ff */
[----:B------:R-:W-:Y:S01]  /*0e90*/  IMAD.U32 R22, RZ, RZ, UR13 ;  /* 0x0000000dff167e24 */ /* 0x000fe2000f8e00ff */
[----:B------:R-:W3:Y:S01]  /*0ea0*/  LDCU.64 UR12, c[0x0][0x398] ;  /* 0x00007300ff0c77ac */ /* 0x000ee20008000a00 */
[----:B------:R-:W-:-:S04]  /*0eb0*/  IMAD.WIDE.U32 R14, R0, R4, R14 ;  /* 0x00000004000e7225 */ /* 0x000fc800078e000e */
[----:B------:R-:W-:Y:S01]  /*0ec0*/  IMAD R23, R22, UR16, R21 ;  /* 0x0000001016177c24 */ /* 0x000fe2000f8e0215 */
[----:B------:R-:W-:Y:S01]  /*0ed0*/  MOV R22, R20 ;  /* 0x0000001400167202 */ /* 0x000fe20000000f00 */
[C---:B------:R-:W-:Y:S02]  /*0ee0*/  IMAD R12, R18.reuse, UR11, R11 ;  /* 0x0000000b120c7c24 */ /* 0x040fe4000f8e020b */
[----:B------:R-:W4:Y:S01]  /*0ef0*/  LDC.64 R10, c[0x0][0x598] ;  /* 0x00016600ff0a7b82 */ /* 0x000f220000000a00 */
[----:B------:R-:W-:Y:S01]  /*0f00*/  IMAD.WIDE.U32 R18, R18, UR10, R16 ;  /* 0x0000000a12127c25 */ /* 0x000fe2000f8e0010 */
[----:B------:R-:W-:Y:S01]  /*0f10*/  LEA R16, P1, R14, UR8, 0x1 ;  /* 0x000000080e107c11 */ /* 0x000fe2000f8208ff */
[----:B------:R-:W4:Y:S02]  /*0f20*/  LDCU.64 UR10, c[0x0][0x3c8] ;  /* 0x00007900ff0a77ac */ /* 0x000f240008000a00 */
[----:B------:R-:W-:Y:S01]  /*0f30*/  IMAD R20, R0, R5, R15 ;  /* 0x0000000500147224 */ /* 0x000fe200078e020f */
[----:B------:R-:W-:Y:S01]  /*0f40*/  LEA R15, P0, R4, R14, 0x6 ;  /* 0x0000000e040f7211 */ /* 0x000fe200078030ff */
[----:B------:R-:W-:Y:S01]  /*0f50*/  IMAD.IADD R13, R19, 0x1, R12 ;  /* 0x00000001130d7824 */ /* 0x000fe200078e020c */
[----:B------:R-:W-:Y:S01]  /*0f60*/  MOV R12, R18 ;  /* 0x00000012000c7202 */ /* 0x000fe20000000f00 */
[----:B--2---:R-:W-:Y:S01]  /*0f70*/  IMAD R18, R6, UR29, RZ ;  /* 0x0000001d06127c24 */ /* 0x004fe2000f8e02ff */
[----:B------:R-:W-:Y:S01]  /*0f80*/  LEA.HI.X R17, R14, UR9, R20, 0x1, P1 ;  /* 0x000000090e117c11 */ /* 0x000fe200088f0c14 */
[----:B-1----:R-:W-:Y:S01]  /*0f90*/  IMAD R14, R8, UR29, RZ ;  /* 0x0000001d080e7c24 */ /* 0x002fe2000f8e02ff */
[----:B------:R-:W-:Y:S01]  /*0fa0*/  LEA.HI.X R20, R4, R20, R5, 0x6, P0 ;  /* 0x0000001404147211 */ /* 0x000fe200000f3405 */
[----:B------:R-:W-:Y:S01]  /*0fb0*/  IMAD.WIDE.U32 R22, R8, UR30, R22 ;  /* 0x0000001e08167c25 */ /* 0x000fe2000f8e0016 */
[----:B------:R-:W-:Y:S03]  /*0fc0*/  @P2 BAR.SYNC.DEFER_BLOCKING 0x0 ;  /* 0x0000000000002b1d */ /* 0x000fe60000010000 */
[----:B------:R-:W-:Y:S01]  /*0fd0*/  IMAD R4, R9, UR30, R14 ;  /* 0x0000001e09047c24 */ /* 0x000fe2000f8e020e */
[----:B------:R-:W-:Y:S01]  /*0fe0*/  LEA R14, P0, R15, UR8, 0x1 ;  /* 0x000000080f0e7c11 */ /* 0x000fe2000f8008ff */
[----:B------:R-:W-:-:S03]  /*0ff0*/  IMAD.WIDE.U32 R24, R6, UR30, RZ ;  /* 0x0000001e06187c25 */ /* 0x000fc6000f8e00ff */
[----:B------:R-:W-:Y:S01]  /*1000*/  LEA.HI.X R15, R15, UR9, R20, 0x1, P0 ;  /* 0x000000090f0f7c11 */ /* 0x000fe200080f0c14 */
[----:B------:R-:W-:Y:S01]  /*1010*/  IMAD R18, R7, UR30, R18 ;  /* 0x0000001e07127c24 */ /* 0x000fe2000f8e0212 */
[----:B------:R-:W-:Y:S01]  /*1020*/  LOP3.LUT R20, R24, 0x18, R188, 0xf8, !PT ;  /* 0x0000001818147812 */ /* 0x000fe200078ef8bc */
[----:B------:R-:W-:Y:S01]  /*1030*/  IMAD.IADD R23, R23, 0x1, R4 ;  /* 0x0000000117177824 */ /* 0x000fe200078e0204 */
[----:B---3--:R-:W-:Y:S01]  /*1040*/  MOV R4, UR12 ;  /* 0x0000000c00047c02 */ /* 0x008fe20008000f00 */
[----:B------:R-:W-:Y:S01]  /*1050*/  IMAD.IADD R21, R25, 0x1, R18 ;  /* 0x0000000119157824 */ /* 0x000fe200078e0212 */
[----:B------:R-:W1:Y:S01]  /*1060*/  LDCU.64 UR8, c[0x0][0x550] ;  /* 0x0000aa00ff0877ac */ /* 0x000e620008000a00 */
[----:B----4-:R-:W-:Y:S01]  /*1070*/  IMAD.WIDE.U32 R22, R10, UR20, R22 ;  /* 0x000000140a167c25 */ /* 0x010fe2000f8e0016 */
[----:B------:R-:W-:-:S03]  /*1080*/  ULOP3.LUT UR12, UR26, 0x80000001, URZ, 0xc0, !UPT ;  /* 0x800000011a0c7892 */ /* 0x000fc6000f8ec0ff */
[----:B------:R-:W-:Y:S02]  /*1090*/  IMAD.WIDE.U32 R24, R4, UR16, R20 ;  /* 0x0000001004187c25 */ /* 0x000fe4000f8e0014 */
[----:B------:R-:W2:Y:S01]  /*10a0*/  LDC.64 R4, c[0x0][0x3b8] ;  /* 0x0000ee00ff047b82 */ /* 0x000ea20000000a00 */
[----:B------:R-:W-:Y:S01]  /*10b0*/  UISETP.NE.AND UP0, UPT, UR12, 0x1, UPT ;  /* 0x000000010c00788c */ /* 0x000fe2000bf05270 */
[----:B------:R-:W-:Y:S01]  /*10c0*/  IMAD R23, R11, UR20, R23 ;  /* 0x000000140b177c24 */ /* 0x000fe2000f8e0217 */
[----:B------:R-:W-:Y:S01]  /*10d0*/  @!PT LDS RZ, [RZ] ;  /* 0x00000000fffff984 */ /* 0x000fe20000000800 */
[----:B------:R-:W-:Y:S01]  /*10e0*/  @!PT LDS RZ, [RZ] ;  /* 0x00000000fffff984 */ /* 0x000fe20000000800 */
[----:B------:R-:W-:Y:S01]  /*10f0*/  @!PT LDS RZ, [RZ] ;  /* 0x00000000fffff984 */ /* 0x000fe20000000800 */
[----:B------:R3:W-:Y:S01]  /*1100*/  LDGSTS.E.BYPASS.LTC128B.128 [R189+0x8000], desc[UR18][R16.64] ;  /* 0x0800000010bd7fae */ /* 0x0007e2000b981a12 */
[----:B------:R-:W-:Y:S02]  /*1110*/  IMAD.U32 R10, RZ, RZ, UR13 ;  /* 0x0000000dff0a7e24 */ /* 0x000fe4000f8e00ff */
[----:B------:R-:W-:Y:S01]  /*1120*/  IMAD.WIDE.U32 R20, R0, R8, R22 ;  /* 0x0000000800147225 */ /* 0x000fe200078e0016 */
[----:B------:R4:W-:Y:S01]  /*1130*/  LDGSTS.E.BYPASS.LTC128B.128 [R189+0x9000], desc[UR18][R14.64] ;  /* 0x090000000ebd7fae */ /* 0x0009e2000b981a12 */
[----:B------:R-:W4:Y:S02]  /*1140*/  LDCU UR12, c[0x0][0x44c] ;  /* 0x00008980ff0c77ac */ /* 0x000f240008000800 */
[----:B------:R-:W-:Y:S01]  /*1150*/  IMAD.U32 R18, RZ, RZ, UR10 ;  /* 0x0000000aff127e24 */ /* 0x000fe2000f8e00ff */
[----:B-1----:R-:W-:Y:S01]  /*1160*/  LEA R202, P0, R20, UR8, 0x1 ;  /* 0x0000000814ca7c11 */ /* 0x002fe2000f8008ff */
[----:B------:R-:W-:Y:S01]  /*1170*/  IMAD R25, R10, UR16, R25 ;  /* 0x000000100a197c24 */ /* 0x000fe2000f8e0219 */
[----:B------:R-:W-:Y:S01]  /*1180*/  MOV R10, UR11 ;  /* 0x0000000b000a7c02 */ /* 0x000fe20008000f00 */
[----:B------:R-:W-:Y:S01]  /*1190*/  IMAD R203, R0, R9, R21 ;  /* 0x0000000900cb7224 */ /* 0x000fe200078e0215 */
[----:B------:R-:W1:Y:S01]  /*11a0*/  LDCU.64 UR10, c[0x0][0x380] ;  /* 0x00007000ff0a77ac */ /* 0x000e620008000a00 */
[----:B------:R-:W-:Y:S01]  /*11b0*/  IMAD.WIDE.U32 R18, R18, UR20, R24 ;  /* 0x0000001412127c25 */ /* 0x000fe2000f8e0018 */
[----:B------:R-:W0:Y:S02]  /*11c0*/  LDGDEPBAR ;  /* 0x00000000000079af */ /* 0x000e240000000000 */
[----:B------:R-:W-:Y:S01]  /*11d0*/  LEA.HI.X R203, R20, UR9, R203, 0x1, P0 ;  /* 0x0000000914cb7c11 */ /* 0x000fe200080f0ccb */
[C---:B------:R-:W-:Y:S01]  /*11e0*/  IMAD.SHL.U32 R11, R8.reuse, 0x40, RZ ;  /* 0x00000040080b7824 */ /* 0x040fe200078e00ff */
[----:B------:R-:W-:Y:S01]  /*11f0*/  SHF.L.U64.HI R8, R8, 0x6, R9 ;  /* 0x0000000608087819 */ /* 0x000fe20000010209 */
[----:B------:R-:W-:Y:S01]  /*1200*/  IMAD R19, R10, UR20, R19 ;  /* 0x000000140a137c24 */ /* 0x000fe2000f8e0213 */
[----:B------:R-:W4:Y:S01]  /*1210*/  LDCU.64 UR8, c[0x0][0x388] ;  /* 0x00007100ff0877ac */ /* 0x000f220008000a00 */
[C---:B--2---:R-:W-:Y:S01]  /*1220*/  IMAD.WIDE.U32 R12, R4.reuse, UR14, R12 ;  /* 0x0000000e040c7c25 */ /* 0x044fe2000f8e000c */
[C---:B------:R-:W-:Y:S01]  /*1230*/  LEA R10, P0, R11.reuse, R202, 0x1 ;  /* 0x000000ca0b0a7211 */ /* 0x040fe200078008ff */
[----:B------:R-:W-:Y:S03]  /*1240*/  LDGSTS.E.BYPASS.LTC128B.128 [R189+0x4000], desc[UR18][R202.64] ;  /* 0x04000000cabd7fae */ /* 0x000fe6000b981a12 */
[----:B------:R-:W-:Y:S01]  /*1250*/  LEA.HI.X R11, R11, R203, R8, 0x1, P0 ;  /* 0x000000cb0b0b7211 */ /* 0x000fe200000f0c08 */
[----:B------:R-:W-:-:S02]  /*1260*/  IMAD R8, R4, UR15, RZ ;  /* 0x0000000f04087c24 */ /* 0x000fc4000f8e02ff */
[----:B---3--:R-:W-:Y:S02]  /*1270*/  IMAD.WIDE.U32 R16, R0, R6, R18 ;  /* 0x0000000600107225 */ /* 0x008fe400078e0012 */
[----:B------:R-:W-:Y:S02]  /*1280*/  LDGSTS.E.BYPASS.LTC128B.128 [R189+0x5000], desc[UR18][R10.64] ;  /* 0x050000000abd7fae */ /* 0x000fe4000b981a12 */
[----:B------:R-:W-:Y:S01]  /*1290*/  IMAD R8, R5, UR14, R8 ;  /* 0x0000000e05087c24 */ /* 0x000fe2000f8e0208 */
[----:B-1----:R-:W-:Y:S01]  /*12a0*/  LEA R200, P0, R16, UR10, 0x1 ;  /* 0x0000000a10c87c11 */ /* 0x002fe2000f8008ff */
[----:B------:R-:W-:Y:S01]  /*12b0*/  IMAD R201, R0, R7, R17 ;  /* 0x0000000700c97224 */ /* 0x000fe200078e0211 */
[----:B------:R-:W-:Y:S01]  /*12c0*/  USEL UR10, URZ, 0x2000, UP0 ;  /* 0x00002000ff0a7887 */ /* 0x000fe20008000000 */
[----:B------:R-:W-:Y:S01]  /*12d0*/  IMAD.IADD R13, R13, 0x1, R8 ;  /* 0x000000010d0d7824 */ /* 0x000fe200078e0208 */
[C---:B------:R-:W-:Y:S02]  /*12e0*/  SHF.L.U64.HI R8, R6.reuse, 0x6, R7 ;  /* 0x0000000606087819 */ /* 0x040fe40000010207 */
[----:B------:R-:W-:Y:S01]  /*12f0*/  SHF.L.U32 R7, R6, 0x6, RZ ;  /* 0x0000000606077819 */ /* 0x000fe200000006ff */
[----:B------:R-:W-:Y:S01]  /*1300*/  IMAD.WIDE.U32 R12, R0, R4, R12 ;  /* 0x00000004000c7225 */ /* 0x000fe200078e000c */
[----:B------:R-:W-:Y:S01]  /*1310*/  LEA.HI.X R201, R16, UR11, R201, 0x1, P0 ;  /* 0x0000000b10c97c11 */ /* 0x000fe200080f0cc9 */
[----:B------:R-:W1:Y:S01]  /*1320*/  LDCU UR11, c[0x0][0x3e0] ;  /* 0x00007c00ff0b77ac */ /* 0x000e620008000800 */
[----:B------:R-:W-:Y:S01]  /*1330*/  LEA R6, P0, R7, R200, 0x1 ;  /* 0x000000c807067211 */ /* 0x000fe200078008ff */
[----:B------:R-:W-:Y:S01]  /*1340*/  IMAD R9, R0, R5, R13 ;  /* 0x0000000500097224 */ /* 0x000fe200078e020d */
[----:B----4-:R-:W-:Y:S01]  /*1350*/  LEA R14, P1, R12, UR8, 0x1 ;  /* 0x000000080c0e7c11 */ /* 0x010fe2000f8208ff */
[----:B------:R-:W-:Y:S01]  /*1360*/  VIADD R209, R189, UR10 ;  /* 0x0000000abdd17c36 */ /* 0x000fe20008000000 */
[----:B------:R-:W-:-:S02]  /*1370*/  LEA.HI.X R7, R7, R201, R8, 0x1, P0 ;  /* 0x000000c907077211 */ /* 0x000fc400000f0c08 */
[----:B------:R-:W-:Y:S02]  /*1380*/  LEA R0, P0, R4, R12, 0x6 ;  /* 0x0000000c04007211 */ /* 0x000fe400078030ff */
[----:B------:R-:W-:Y:S01]  /*1390*/  LEA.HI.X R15, R12, UR9, R9, 0x1, P1 ;  /* 0x000000090c0f7c11 */ /* 0x000fe200088f0c09 */
[----:B------:R-:W-:Y:S01]  /*13a0*/  LDGSTS.E.BYPASS.LTC128B.128 [R209], desc[UR18][R200.64] ;  /* 0x00000000c8d17fae */ /* 0x000fe2000b981a12 */
[----:B------:R-:W-:Y:S01]  /*13b0*/  LEA.HI.X R5, R4, R9, R5, 0x6, P0 ;  /* 0x0000000904057211 */ /* 0x000fe200000f3405 */
[----:B------:R-:W-:Y:S01]  /*13c0*/  IMAD.MOV.U32 R4, RZ, RZ, 0x4 ;  /* 0x00000004ff047424 */ /* 0x000fe200078e00ff */
[C---:B------:R-:W-:Y:S01]  /*13d0*/  LEA R8, P0, R0.reuse, UR8, 0x1 ;  /* 0x0000000800087c11 */ /* 0x040fe2000f8008ff */
[----:B------:R2:W-:Y:S03]  /*13e0*/  LDGSTS.E.BYPASS.LTC128B.128 [R209+0x1000], desc[UR18][R6.64] ;  /* 0x0100000006d17fae */ /* 0x0005e6000b981a12 */
[----:B------:R-:W-:Y:S01]  /*13f0*/  LEA.HI.X R9, R0, UR9, R5, 0x1, P0 ;  /* 0x0000000900097c11 */ /* 0x000fe200080f0c05 */
[----:B------:R-:W-:Y:S01]  /*1400*/  LDGSTS.E.BYPASS.LTC128B.128 [R189+0x6000], desc[UR18][R14.64] ;  /* 0x060000000ebd7fae */ /* 0x000fe2000b981a12 */
[----:B------:R-:W3:Y:S01]  /*1410*/  LDCU.64 UR8, c[0x0][0x460] ;  /* 0x00008c00ff0877ac */ /* 0x000ee20008000a00 */
[----:B------:R-:W-:-:S02]  /*1420*/  IMAD.WIDE.U32 R4, R187, R4, UR32 ;  /* 0x00000020bb047e25 */ /* 0x000fc4000f8e0004 */
[----:B------:R4:W-:Y:S04]  /*1430*/  LDGSTS.E.BYPASS.LTC128B.128 [R189+0x7000], desc[UR18][R8.64] ;  /* 0x0700000008bd7fae */ /* 0x0009e8000b981a12 */
[----:B------:R-:W0:Y:S01]  /*1440*/  LDGDEPBAR ;  /* 0x00000000000079af */ /* 0x000e220000000000 */
[----:B------:R-:W-:Y:S01]  /*1450*/  USHF.R.S32.HI UR13, URZ, 0x1f, UR23 ;  /* 0x0000001fff0d7899 */ /* 0x000fe20008011417 */
[----:B------:R-:W1:Y:S01]  /*1460*/  S2R R0, SR_TID.X ;  /* 0x0000000000007919 */ /* 0x000e620000002100 */
[----:B------:R-:W-:Y:S02]  /*1470*/  UIMAD.WIDE.U32 UR38, UR16, UR23, URZ ;  /* 0x00000017102672a5 */ /* 0x000fe4000f8e00ff */
[----:B------:R-:W-:Y:S01]  /*1480*/  UIMAD UR13, UR13, UR16, URZ ;  /* 0x000000100d0d72a4 */ /* 0x000fe2000f8e02ff */
[----:B------:R-:W5:Y:S04]  /*1490*/  LDG.E R207, desc[UR18][R4.64] ;  /* 0x0000001204cf7981 */ /* 0x000f68000c1e1900 */
[----:B------:R-:W5:Y:S01]  /*14a0*/  LDG.E R206, desc[UR18][R4.64+0x20] ;  /* 0x0000201204ce7981 */ /* 0x000f62000c1e1900 */
[----:B--2---:R-:W2:Y:S03]  /*14b0*/  S2R R6, SR_CTAID.X ;  /* 0x0000000000067919 */ /* 0x004ea60000002500 */
[----:B------:R-:W5:Y:S04]  /*14c0*/  LDG.E R205, desc[UR18][R4.64+0x100] ;  /* 0x0001001204cd7981 */ /* 0x000f68000c1e1900 */
[----:B------:R2:W5:Y:S01]  /*14d0*/  LDG.E R204, desc[UR18][R4.64+0x120] ;  /* 0x0001201204cc7981 */ /* 0x000562000c1e1900 */
[----:B------:R-:W-:-:S04]  /*14e0*/  DEPBAR.LE SB0, 0x1 ;  /* 0x000080400000791a */ /* 0x000fc80000000000 */
[----:B------:R-:W-:Y:S01]  /*14f0*/  BAR.SYNC.DEFER_BLOCKING 0x0 ;  /* 0x0000000000007b1d */ /* 0x000fe20000010000 */
[----:B------:R-:W-:Y:S01]  /*1500*/  UIADD3 UR13, UPT, UPT, UR39, UR13, URZ ;  /* 0x0000000d270d7290 */ /* 0x000fe2000fffe0ff */
[----:B----4-:R-:W-:Y:S01]  /*1510*/  LOP3.LUT R8, R3, 0x1f, RZ, 0xc0, !PT ;  /* 0x0000001f03087812 */ /* 0x010fe200078ec0ff */
[----:B---3--:R-:W-:Y:S01]  /*1520*/  UISETP.NE.U32.AND UP0, UPT, UR8, URZ, UPT ;  /* 0x000000ff0800728c */ /* 0x008fe2000bf05070 */
[----:B------:R-:W-:Y:S01]  /*1530*/  CS2R R102, SRZ ;  /* 0x0000000000667805 */ /* 0x000fe2000001ff00 */
[----:B-1----:R-:W-:Y:S01]  /*1540*/  USHF.R.S32.HI UR8, URZ, 0x1f, UR11 ;  /* 0x0000001fff087899 */ /* 0x002fe2000801140b */
[----:B------:R-:W-:Y:S01]  /*1550*/  CS2R R100, SRZ ;  /* 0x0000000000647805 */ /* 0x000fe2000001ff00 */
[----:B------:R-:W-:Y:S01]  /*1560*/  UIMAD UR13, UR13, UR11, URZ ;  /* 0x0000000b0d0d72a4 */ /* 0x000fe2000f8e02ff */
[----:B------:R-:W-:Y:S01]  /*1570*/  SHF.R.U32.HI R3, RZ, 0x5, R0 ;  /* 0x00000005ff037819 */ /* 0x000fe20000011600 */
[----:B------:R-:W-:Y:S01]  /*1580*/  UIMAD.WIDE.U32 UR36, UR38, UR11, URZ ;  /* 0x0000000b262472a5 */ /* 0x000fe2000f8e00ff */
[----:B------:R-:W-:Y:S01]  /*1590*/  CS2R R106, SRZ ;  /* 0x00000000006a7805 */ /* 0x000fe2000001ff00 */
[----:B------:R-:W-:Y:S01]  /*15a0*/  UIMAD UR13, UR8, UR38, UR13 ;  /* 0x00000026080d72a4 */ /* 0x000fe2000f8e020d */
[----:B------:R-:W-:Y:S01]  /*15b0*/  CS2R R104, SRZ ;  /* 0x0000000000687805 */ /* 0x000fe2000001ff00 */
[----:B------:R-:W-:Y:S01]  /*15c0*/  UIMAD UR34, UR20, UR12, URZ ;  /* 0x0000000c142272a4 */ /* 0x000fe2000f8e02ff */
[----:B------:R-:W-:Y:S01]  /*15d0*/  CS2R R98, SRZ ;  /* 0x0000000000627805 */ /* 0x000fe2000001ff00 */
[----:B------:R-:W-:Y:S01]  /*15e0*/  UIADD3 UR13, UPT, UPT, UR37, UR13, URZ ;  /* 0x0000000d250d7290 */ /* 0x000fe2000fffe0ff */
[----:B------:R-:W-:Y:S01]  /*15f0*/  CS2R R96, SRZ ;  /* 0x0000000000607805 */ /* 0x000fe2000001ff00 */
[----:B------:R-:W-:Y:S01]  /*1600*/  UISETP.NE.AND.EX UP0, UPT, UR9, URZ, UPT, UP0 ;  /* 0x000000ff0900728c */ /* 0x000fe2000bf05300 */
[----:B------:R-:W-:Y:S01]  /*1610*/  CS2R R94, SRZ ;  /* 0x00000000005e7805 */ /* 0x000fe2000001ff00 */
[----:B------:R-:W-:Y:S01]  /*1620*/  USHF.R.S32.HI UR35, URZ, 0x1f, UR34 ;  /* 0x0000001fff237899 */ /* 0x000fe20008011422 */
[----:B--2---:R-:W1:Y:S01]  /*1630*/  LDC.64 R4, c[0x0][0x5f8] ;  /* 0x00017e00ff047b82 */ /* 0x004e620000000a00 */
[----:B------:R-:W-:Y:S01]  /*1640*/  USHF.R.S32.HI UR27, URZ, 0x1f, UR12 ;  /* 0x0000001fff1b7899 */ /* 0x000fe2000801140c */
[----:B------:R-:W-:Y:S01]  /*1650*/  CS2R R92, SRZ ;  /* 0x00000000005c7805 */ /* 0x000fe2000001ff00 */
[----:B------:R-:W-:Y:S01]  /*1660*/  UIMAD UR13, UR13, UR12, URZ ;  /* 0x0000000c0d0d72a4 */ /* 0x000fe2000f8e02ff */
[----:B------:R2:W3:Y:S01]  /*1670*/  LDSM.16.M88.4 R144, [R183] ;  /* 0x00000000b790783b */ /* 0x0004e20000000200 */
[----:B------:R-:W-:Y:S01]  /*1680*/  USEL UR23, UR21, URZ, UP0 ;  /* 0x000000ff15177287 */ /* 0x000fe20008000000 */
[----:B------:R-:W-:Y:S01]  /*1690*/  CS2R R86, SRZ ;  /* 0x0000000000567805 */ /* 0x000fe2000001ff00 */
[----:B------:R-:W-:Y:S01]  /*16a0*/  UIMAD.WIDE.U32 UR34, UR36, UR12, UR34 ;  /* 0x0000000c242272a5 */ /* 0x000fe2000f8e0022 */
[----:B------:R2:W4:Y:S01]  /*16b0*/  LDSM.16.M88.4 R148, [R183+0x400] ;  /* 0x00040000b794783b */ /* 0x0005220000000200 */
[----:B------:R-:W-:Y:S01]  /*16c0*/  UIMAD UR13, UR27, UR36, UR13 ;  /* 0x000000241b0d72a4 */ /* 0x000fe2000f8e020d */
[----:B------:R-:W-:Y:S01]  /*16d0*/  CS2R R84, SRZ ;  /* 0x0000000000547805 */ /* 0x000fe2000001ff00 */
[----:B------:R-:W-:Y:S01]  /*16e0*/  UIMAD.WIDE UR36, UR11, UR12, URZ ;  /* 0x0000000c0b2472a5 */ /* 0x000fe2000f8e02ff */
[----:B------:R2:W2:Y:S01]  /*16f0*/  LDSM.16.M88.4 R152, [R183+0x800] ;  /* 0x00080000b798783b */ /* 0x0004a20000000200 */
[----:B------:R-:W-:Y:S01]  /*1700*/  UIADD3 UR23, UP0, UPT, UR30, UR23, URZ ;  /* 0x000000171e177290 */ /* 0x000fe2000ff1e0ff */
[----:B------:R-:W-:Y:S01]  /*1710*/  CS2R R90, SRZ ;  /* 0x00000000005a7805 */ /* 0x000fe2000001ff00 */
[----:B------:R-:W-:Y:S01]  /*1720*/  UIMAD UR28, UR11, UR12, URZ ;  /* 0x0000000c0b1c72a4 */ /* 0x000fe2000f8e02ff */
[----:B------:R1:W2:Y:S01]  /*1730*/  LDSM.16.M88.4 R156, [R183+0xc00] ;  /* 0x000c0000b79c783b */ /* 0x0002a20000000200 */
[----:B------:R-:W-:Y:S01]  /*1740*/  UIADD3 UR35, UPT, UPT, UR35, UR13, URZ ;  /* 0x0000000d23237290 */ /* 0x000fe2000fffe0ff */
[----:B------:R-:W-:Y:S01]  /*1750*/  CS2R R88, SRZ ;  /* 0x0000000000587805 */ /* 0x000fe2000001ff00 */
[----:B------:R-:W-:Y:S01]  /*1760*/  UIADD3.X UR29, UPT, UPT, URZ, UR29, URZ, UP0, !UPT ;  /* 0x0000001dff1d7290 */ /* 0x000fe200087fe4ff */
[----:B------:R1:W2:Y:S01]  /*1770*/  LDSM.16.M88.4 R160, [R182] ;  /* 0x00000000b6a0783b */ /* 0x0002a20000000200 */
[----:B------:R-:W-:Y:S01]  /*1780*/  UIMAD UR11, UR37, UR23, URZ ;  /* 0x00000017250b72a4 */ /* 0x000fe2000f8e02ff */
[----:B------:R-:W-:Y:S01]  /*1790*/  IMAD R8, R3, UR28, R8 ;  /* 0x0000001c03087c24 */ /* 0x000fe2000f8e0208 */
[----:B------:R-:W-:Y:S01]  /*17a0*/  UIMAD.WIDE.U32 UR34, UR36, UR23, UR34 ;  /* 0x00000017242272a5 */ /* 0x000fe2000f8e0022 */
[----:B------:R1:W2:Y:S02]  /*17b0*/  LDSM.16.M88.4 R164, [R182+0x400] ;  /* 0x00040000b6a4783b */ /* 0x0002a40000000200 */
[C---:B-1----:R-:W-:Y:S01]  /*17c0*/  IMAD.WIDE.U32 R10, R6.reuse, R4, RZ ;  /* 0x00000004060a7225 */ /* 0x042fe200078e00ff */
[----:B------:R-:W-:Y:S01]  /*17d0*/  UIMAD UR11, UR36, UR29, UR11 ;  /* 0x0000001d240b72a4 */ /* 0x000fe2000f8e020b */
[----:B------:R-:W-:Y:S01]  /*17e0*/  CS2R R82, SRZ ;  /* 0x0000000000527805 */ /* 0x000fe2000001ff00 */
[----:B------:R1:W1:Y:S01]  /*17f0*/  LDSM.16.M88.4 R168, [R182+0x800] ;  /* 0x00080000b6a8783b */ /* 0x0002620000000200 */
[----:B------:R-:W-:Y:S01]  /*1800*/  IMAD R5, R6, R5, R11 ;  /* 0x0000000506057224 */ /* 0x000fe200078e020b */
[----:B------:R-:W-:Y:S01]  /*1810*/  SEL R3, R10, RZ, P2 ;  /* 0x000000ff0a037207 */ /* 0x000fe20001000000 */
[----:B------:R-:W-:Y:S01]  /*1820*/  USHF.L.U32 UR12, UR28, 0x7, URZ ;  /* 0x000000071c0c7899 */ /* 0x000fe200080006ff */
[----:B------:R1:W1:Y:S01]  /*1830*/  LDSM.16.M88.4 R172, [R182+0xc00] ;  /* 0x000c0000b6ac783b */ /* 0x0002620000000200 */
[----:B------:R-:W-:Y:S01]  /*1840*/  UIADD3 UR11, UPT, UPT, UR35, UR11, URZ ;  /* 0x0000000b230b7290 */ /* 0x000fe2000fffe0ff */
[----:B------:R-:W-:Y:S01]  /*1850*/  IADD3 R3, P1, P0, R8, UR34, R3 ;  /* 0x0000002208037c10 */ /* 0x000fe2000f83e003 */
[----:B------:R-:W3:Y:S01]  /*1860*/  LDCU.64 UR8, c[0x0][0x570] ;  /* 0x0000ae00ff0877ac */ /* 0x000ee20008000a00 */
[----:B------:R-:W-:-:S02]  /*1870*/  SHF.R.S32.HI R8, RZ, 0x1f, R8 ;  /* 0x0000001fff087819 */ /* 0x000fc40000011408 */
[----:B------:R-:W-:Y:S02]  /*1880*/  CS2R R80, SRZ ;  /* 0x0000000000507805 */ /* 0x000fe4000001ff00 */
[----:B------:R-:W-:Y:S01]  /*1890*/  SEL R5, R5, RZ, P2 ;  /* 0x000000ff05057207 */ /* 0x000fe20001000000 */
[----:B------:R-:W-:Y:S01]  /*18a0*/  UISETP.GE.AND UP0, UPT, UR24, 0x1, UPT ;  /* 0x000000011800788c */ /* 0x000fe2000bf06270 */
[----:B------:R-:W-:Y:S01]  /*18b0*/  MOV R4, UR12 ;  /* 0x0000000c00047c02 */ /* 0x000fe20008000f00 */
[----:B------:R-:W-:Y:S01]  /*18c0*/  ULEA UR25, UR26, UR25, 0x7 ;  /* 0x000000191a197291 */ /* 0x000fe2000f8e38ff */
[----:B------:R-:W-:Y:S02]  /*18d0*/  IADD3.X R5, PT, PT, R8, UR11, R5, P1, P0 ;  /* 0x0000000b08057c10 */ /* 0x000fe40008fe0405 */
[----:B------:R-:W-:Y:S02]  /*18e0*/  CS2R R78, SRZ ;  /* 0x00000000004e7805 */ /* 0x000fe4000001ff00 */
[----:B------:R-:W-:Y:S01]  /*18f0*/  IADD3 R3, P0, PT, R3, UR12, RZ ;  /* 0x0000000c03037c10 */ /* 0x000fe2000ff1e0ff */
[----:B------:R-:W4:Y:S01]  /*1900*/  LDCU.64 UR12, c[0x0][0x5e8] ;  /* 0x0000bd00ff0c77ac */ /* 0x000f220008000a00 */
[----:B------:R-:W-:-:S02]  /*1910*/  CS2R R76, SRZ ;  /* 0x00000000004c7805 */ /* 0x000fc4000001ff00 */
[----:B------:R-:W-:Y:S02]  /*1920*/  LEA.HI.X.SX32 R4, R4, R5, 0x1, P0 ;  /* 0x0000000504047211 */ /* 0x000fe400000f0eff */
[----:B---3--:R-:W-:-:S04]  /*1930*/  LEA R210, P0, R3, UR8, 0x2 ;  /* 0x0000000803d27c11 */ /* 0x008fc8000f8010ff */
[----:B------:R-:W-:Y:S01]  /*1940*/  LEA.HI.X R211, R3, UR9, R4, 0x2, P0 ;  /* 0x0000000903d37c11 */ /* 0x000fe200080f1404 */
[----:B----4-:R-:W-:Y:S01]  /*1950*/  UIMAD.WIDE UR12, UR25, 0x4, UR12 ;  /* 0x00000004190c78a5 */ /* 0x010fe2000f8e020c */
[----:B--2---:R-:W-:Y:S11]  /*1960*/  BRA.U !UP0, `(.L_x_152) ;  /* 0x0000003108707547 */ /* 0x004ff6000b800000 */
[C---:B------:R-:W-:Y:S01]  /*1970*/  IMAD.SHL.U32 R3, R0.reuse, 0x4, RZ ;  /* 0x0000000400037824 */ /* 0x040fe200078e00ff */
[----:B------:R-:W2:Y:S01]  /*1980*/  LDC R198, c[0x0][0x44c] ;  /* 0x00011300ffc67b82 */ /* 0x000ea20000000800 */
[C---:B------:R-:W-:Y:S01]  /*1990*/  IMAD.SHL.U32 R6, R0.reuse, 0x20, RZ ;  /* 0x0000002000067824 */ /* 0x040fe200078e00ff */
[----:B------:R-:W3:Y:S01]  /*19a0*/  LDCU UR8, c[0x0][0x3e0] ;  /* 0x00007c00ff0877ac */ /* 0x000ee20008000800 */
[----:B------:R-:W-:Y:S01]  /*19b0*/  IMAD.SHL.U32 R4, R0, 0x10, RZ ;  /* 0x0000001000047824 */ /* 0x000fe200078e00ff */
[----:B------:R-:W-:Y:S01]  /*19c0*/  LOP3.LUT R3, R3, 0x18, RZ, 0xc0, !PT ;  /* 0x0000001803037812 */ /* 0x000fe200078ec0ff */
[----:B------:R-:W-:Y:S01]  /*19d0*/  IMAD.MOV.U32 R208, RZ, RZ, 0x4 ;  /* 0x00000004ffd07424 */ /* 0x000fe200078e00ff */
[----:B------:R-:W-:Y:S01]  /*19e0*/  LOP3.LUT R5, R6, 0x120, RZ, 0xc0, !PT ;  /* 0x0000012006057812 */ /* 0x000fe200078ec0ff */
[----:B------:R-:W4:Y:S01]  /*19f0*/  LDCU UR9, c[0x0][0x45c] ;  /* 0x00008b80ff0977ac */ /* 0x000f220008000800 */
[----:B------:R-:W-:Y:S02]  /*1a00*/  LOP3.LUT R3, R3, 0xc0, R6, 0xf8, !PT ;  /* 0x000000c003037812 */ /* 0x000fe400078ef806 */
[----:B------:R-:W-:Y:S01]  /*1a10*/  SHF.R.U32.HI R0, RZ, 0x1, R0 ;  /* 0x00000001ff007819 */ /* 0x000fe20000011600 */
[----:B------:R-:W-:Y:S01]  /*1a20*/  USHF.L.U32 UR28, UR28, 0x3, URZ ;  /* 0x000000031c1c7899 */ /* 0x000fe200080006ff */
[----:B------:R-:W-:-:S02]  /*1a30*/  LOP3.LUT R4, R5, 0x600, R4, 0xf8, !PT ;  /* 0x0000060005047812 */ /* 0x000fc400078ef804 */
[----:B------:R-:W-:-:S04]  /*1a40*/  LOP3.LUT R3, R3, 0x8, R0, 0x78, !PT ;  /* 0x0000000803037812 */ /* 0x000fc800078e7800 */
[----:B------:R-:W-:Y:S01]  /*1a50*/  LOP3.LUT R0, R4, R3, RZ, 0xfc, !PT ;  /* 0x0000000304007212 */ /* 0x000fe200078efcff */
[----:B------:R-:W-:-:S03]  /*1a60*/  VIADD R3, R184, UR10 ;  /* 0x0000000ab8037c36 */ /* 0x000fc60008000000 */
[----:B------:R-:W-:Y:S02]  /*1a70*/  LEA R0, R0, UR4, 0x1 ;  /* 0x0000000400007c11 */ /* 0x000fe4000f8e08ff */
[----:B------:R-:W-:Y:S01]  /*1a80*/  MOV R103, RZ ;  /* 0x000000ff00677202 */ /* 0x000fe20000000f00 */
[----:B------:R-:W-:Y:S01]  /*1a90*/  UMOV UR11, UR13 ;  /* 0x0000000d000b7c82 */ /* 0x000fe20008000000 */
[----:B------:R-:W-:Y:S01]  /*1aa0*/  IADD3 R176, PT, PT, R0, UR10, RZ ;  /* 0x0000000a00b07c10 */ /* 0x000fe2000fffe0ff */
[----:B---34-:R-:W-:-:S06]  /*1ab0*/  UMOV UR10, UR12 ;  /* 0x0000000c000a7c82 */ /* 0x018fcc0008000000 */
.L_x_155:
[----:B------:R-:W0:Y:S01]  /*1ac0*/  LDGDEPBAR ;  /* 0x00000000000079af */ /* 0x000e220000000000 */
[----:B------:R-:W-:Y:S01]  /*1ad0*/  LEA R186, R185, R176, 0x1 ;  /* 0x000000b0b9ba7211 */ /* 0x000fe200078e08ff */
[C---:B-----5:R-:W-:Y:S01]  /*1ae0*/  FMUL.FTZ R69, R207.reuse, 1.4426950216293334961 ;  /* 0x3fb8aa3bcf457820 */ /* 0x060fe20000410000 */
[----:B------:R-:W-:Y:S01]  /*1af0*/  FSETP.NEU.FTZ.AND P0, PT, R207, -INF , PT ;  /* 0xff800000cf00780b */ /* 0x000fe20003f1d000 */
[C---:B------:R-:W-:Y:S01]  /*1b00*/  FMUL.FTZ R68, R206.reuse, 1.4426950216293334961 ;  /* 0x3fb8aa3bce447820 */ /* 0x040fe20000410000 */
[----:B------:R-:W-:Y:S01]  /*1b10*/  MOV R70, UR10 ;  /* 0x0000000a00467c02 */ /* 0x000fe20008000f00 */
[----:B------:R-:W-:Y:S01]  /*1b20*/  UIADD3 UR12, UPT, UPT, UR26, 0x1, URZ ;  /* 0x000000011a0c7890 */ /* 0x000fe2000fffe0ff */
[----:B------:R-:W-:Y:S02]  /*1b30*/  FSETP.NEU.FTZ.AND P1, PT, R206, -INF , PT ;  /* 0xff800000ce00780b */ /* 0x000fe40003f3d000 */
[----:B------:R-:W-:Y:S01]  /*1b40*/  MOV R71, UR11 ;  /* 0x0000000b00477c02 */ /* 0x000fe20008000f00 */
[----:B------:R-:W-:Y:S01]  /*1b50*/  UISETP.NE.AND UP0, UPT, UR12, 0x1, UPT ;  /* 0x000000010c00788c */ /* 0x000fe2000bf05270 */
[----:B------:R-:W-:Y:S04]  /*1b60*/  DEPBAR.LE SB0, 0x0 ;  /* 0x000080000000791a */ /* 0x000fe80000000000 */
[----:B------:R-:W-:Y:S06]  /*1b70*/  BAR.SYNC.DEFER_BLOCKING 0x0 ;  /* 0x0000000000007b1d */ /* 0x000fec0000010000 */
[----:B------:R-:W-:Y:S08]  /*1b80*/  LDSM.16.M88.4 R108, [R176] ;  /* 0x00000000b06c783b */ /* 0x000ff00000000200 */
[----:B------:R-:W3:Y:S08]  /*1b90*/  LDSM.16.M88.4 R112, [R183+-0x2000] ;  /* 0xffe00000b770783b */ /* 0x000ef00000000200 */
[----:B------:R-:W4:Y:S08]  /*1ba0*/  LDSM.16.M88.4 R116, [R176+0x1000] ;  /* 0x00100000b074783b */ /* 0x000f300000000200 */
[----:B------:R-:W1:Y:S08]  /*1bb0*/  LDSM.16.M88.4 R120, [R183+-0x1c00] ;  /* 0xffe40000b778783b */ /* 0x000e700000000200 */
[----:B------:R-:W2:Y:S08]  /*1bc0*/  LDSM.16.M88.4 R124, [R183+-0x1800] ;  /* 0xffe80000b77c783b */ /* 0x000eb00000000200 */
[----:B------:R-:W2:Y:S01]  /*1bd0*/  LDSM.16.M88.4 R128, [R183+-0x1400] ;  /* 0xffec0000b780783b */ /* 0x000ea20000000200 */
[-C--:B---3--:R-:W-:Y:S07]  /*1be0*/  HMMA.16816.F32.BF16 R4, R108, R112.reuse, RZ ;  /* 0x000000706c04723c */ /* 0x088fee00000418ff */
[----:B------:R-:W-:Y:S01]  /*1bf0*/  LDSM.16.M88.4 R132, [R186] ;  /* 0x00000000ba84783b */ /* 0x000fe20000000200 */
[C---:B----4-:R-:W-:Y:S07]  /*1c00*/  HMMA.16816.F32.BF16 R8, R116.reuse, R112, RZ ;  /* 0x000000707408723c */ /* 0x050fee00000418ff */
[----:B------:R-:W3:Y:S01]  /*1c10*/  LDSM.16.M88.4 R136, [R182+-0x2000] ;  /* 0xffe00000b688783b */ /* 0x000ee20000000200 */
[----:B------:R-:W-:Y:S01]  /*1c20*/  FSEL R113, R69, RZ, P0 ;  /* 0x000000ff45717208 */ /* 0x000fe20000000000 */
[C---:B------:R-:W-:Y:S01]  /*1c30*/  FMUL.FTZ R69, R204.reuse, 1.4426950216293334961 ;  /* 0x3fb8aa3bcc457820 */ /* 0x040fe20000410000 */
[C---:B------:R-:W-:Y:S01]  /*1c40*/  LEA R72, P0, R187.reuse, R70, 0x2 ;  /* 0x00000046bb487211 */ /* 0x040fe200078010ff */
[-C--:B------:R-:W-:Y:S04]  /*1c50*/  HMMA.16816.F32.BF16 R12, R116, R114.reuse, RZ ;  /* 0x00000072740c723c */ /* 0x080fe800000418ff */
[----:B------:R-:W4:Y:S01]  /*1c60*/  LDSM.16.M88.4 R140, [R186+0x1000] ;  /* 0x00100000ba8c783b */ /* 0x000f220000000200 */
[----:B------:R-:W-:Y:S02]  /*1c70*/  LEA.HI.X R73, R187, R71, RZ, 0x2, P0 ;  /* 0x00000047bb497211 */ /* 0x000fe400000f14ff */
[----:B------:R-:W-:Y:S01]  /*1c80*/  FSETP.NEU.FTZ.AND P0, PT, R204, -INF , PT ;  /* 0xff800000cc00780b */ /* 0x000fe20003f1d000 */
[C---:B------:R-:W-:Y:S04]  /*1c90*/  HMMA.16816.F32.BF16 R16, R108.reuse, R114, RZ ;  /* 0x000000726c10723c */ /* 0x040fe800000418ff */
[----:B------:R-:W4:Y:S01]  /*1ca0*/  LDG.E R214, desc[UR18][R72.64] ;  /* 0x0000001248d67981 */ /* 0x000f22000c1e1900 */
[----:B------:R-:W-:Y:S02]  /*1cb0*/  FSEL R115, R69, RZ, P0 ;  /* 0x000000ff45737208 */ /* 0x000fe40000000000 */
[----:B------:R-:W-:Y:S01]  /*1cc0*/  FSEL R114, R68, RZ, P1 ;  /* 0x000000ff44727208 */ /* 0x000fe20000800000 */
[----:B------:R-:W4:Y:S01]  /*1cd0*/  LDG.E R231, desc[UR18][R72.64+0x20] ;  /* 0x0000201248e77981 */ /* 0x000f22000c1e1900 */
[C---:B------:R-:W-:Y:S01]  /*1ce0*/  FMUL.FTZ R68, R205.reuse, 1.4426950216293334961 ;  /* 0x3fb8aa3bcd447820 */ /* 0x040fe20000410000 */
[----:B------:R-:W-:Y:S01]  /*1cf0*/  FSETP.NEU.FTZ.AND P1, PT, R205, -INF , PT ;  /* 0xff800000cd00780b */ /* 0x000fe20003f3d000 */
[-C--:B-1----:R-:W-:Y:S01]  /*1d00*/  HMMA.16816.F32.BF16 R20, R108, R120.reuse, RZ ;  /* 0x000000786c14723c */ /* 0x082fe200000418ff */
[----:B------:R-:W5:Y:S04]  /*1d10*/  LDG.E R233, desc[UR18][R72.64+0x100] ;  /* 0x0001001248e97981 */ /* 0x000f68000c1e1900 */
[----:B------:R1:W5:Y:S03]  /*1d20*/  LDG.E R234, desc[UR18][R72.64+0x120] ;  /* 0x0001201248ea7981 */ /* 0x000366000c1e1900 */
[C---:B------:R-:W-:Y:S08]  /*1d30*/  HMMA.16816.F32.BF16 R24, R116.reuse, R120, RZ ;  /* 0x000000787418723c */ /* 0x040ff000000418ff */
[-C--:B------:R-:W-:Y:S08]  /*1d40*/  HMMA.16816.F32.BF16 R28, R116, R122.reuse, RZ ;  /* 0x0000007a741c723c */ /* 0x080ff000000418ff */
[C---:B------:R-:W-:Y:S01]  /*1d50*/  HMMA.16816.F32.BF16 R32, R108.reuse, R122, RZ ;  /* 0x0000007a6c20723c */ /* 0x040fe200000418ff */
[----:B-1----:R-:W-:Y:S07]  /*1d60*/  LDSM.16.M88.4 R72, [R182+-0x1400] ;  /* 0xffec0000b648783b */ /* 0x002fee0000000200 */
[-C--:B--2---:R-:W-:Y:S08]  /*1d70*/  HMMA.16816.F32.BF16 R36, R108, R124.reuse, RZ ;  /* 0x0000007c6c24723c */ /* 0x084ff000000418ff */
[C---:B------:R-:W-:Y:S02]  /*1d80*/  HMMA.16816.F32.BF16 R40, R116.reuse, R124, RZ ;  /* 0x0000007c7428723c */ /* 0x040fe400000418ff */
[----:B------:R-:W-:Y:S02]  /*1d90*/  FSEL R125, R68, RZ, P1 ;  /* 0x000000ff447d7208 */ /* 0x000fe40000800000 */
[----:B------:R-:W-:Y:S04]  /*1da0*/  LDSM.16.M88.4 R68, [R182+-0x1800] ;  /* 0xffe80000b644783b */ /* 0x000fe80000000200 */
[-C--:B------:R-:W-:Y:S08]  /*1db0*/  HMMA.16816.F32.BF16 R44, R116, R126.reuse, RZ ;  /* 0x0000007e742c723c */ /* 0x080ff000000418ff */
[C---:B------:R-:W-:Y:S08]  /*1dc0*/  HMMA.16816.F32.BF16 R48, R108.reuse, R126, RZ ;  /* 0x0000007e6c30723c */ /* 0x040ff000000418ff */
[-C--:B------:R-:W-:Y:S08]  /*1dd0*/  HMMA.16816.F32.BF16 R52, R108, R128.reuse, RZ ;  /* 0x000000806c34723c */ /* 0x080ff000000418ff */
[C---:B------:R-:W-:Y:S08]  /*1de0*/  HMMA.16816.F32.BF16 R56, R116.reuse, R128, RZ ;  /* 0x000000807438723c */ /* 0x040ff000000418ff */
[-C--:B------:R-:W-:Y:S08]  /*1df0*/  HMMA.16816.F32.BF16 R60, R116, R130.reuse, RZ ;  /* 0x00000082743c723c */ /* 0x080ff000000418ff */
[----:B------:R-:W-:Y:S01]  /*1e00*/  HMMA.16816.F32.BF16 R64, R108, R130, RZ ;  /* 0x000000826c40723c */ /* 0x000fe200000418ff */
[----:B------:R-:W1:Y:S07]  /*1e10*/  LDSM.16.M88.4 R108, [R182+-0x1c00] ;  /* 0xffe40000b66c783b */ /* 0x000e6e0000000200 */
[-C--:B---3--:R-:W-:Y:S08]  /*1e20*/  HMMA.16816.F32.BF16 R4, R132, R136.reuse, R4 ;  /* 0x000000888404723c */ /* 0x088ff00000041804 */
[C---:B----4-:R-:W-:Y:S08]  /*1e30*/  HMMA.16816.F32.BF16 R8, R140.reuse, R136, R8 ;  /* 0x000000888c08723c */ /* 0x050ff00000041808 */
[-C--:B------:R-:W-:Y:S03]  /*1e40*/  HMMA.16816.F32.BF16 R12, R140, R138.reuse, R12 ;  /* 0x0000008a8c0c723c */ /* 0x080fe6000004180c */
[--C-:B------:R-:W-:Y:S01]  /*1e50*/  FFMA.FTZ R213, R4, UR9, -R113.reuse ;  /* 0x0000000904d57c23 */ /* 0x100fe20008010871 */
[----:B------:R-:W-:Y:S01]  /*1e60*/  FFMA.FTZ R216, R5, UR9, -R113 ;  /* 0x0000000905d87c23 */ /* 0x000fe20008010871 */
[--C-:B------:R-:W-:Y:S01]  /*1e70*/  FFMA.FTZ R212, R6, UR9, -R114.reuse ;  /* 0x0000000906d47c23 */ /* 0x100fe20008010872 */
[--C-:B------:R-:W-:Y:S02]  /*1e80*/  FFMA.FTZ R215, R7, UR9, -R114.reuse ;  /* 0x0000000907d77c23 */ /* 0x100fe40008010872 */
[C---:B------:R-:W-:Y:S01]  /*1e90*/  HMMA.16816.F32.BF16 R16, R132.reuse, R138, R16 ;  /* 0x0000008a8410723c */ /* 0x040fe20000041810 */
[----:B------:R-:W-:Y:S03]  /*1ea0*/  MUFU.EX2 R213, R213 ;  /* 0x000000d500d57308 */ /* 0x000fe60000000800 */
[--C-:B------:R-:W-:Y:S01]  /*1eb0*/  FFMA.FTZ R219, R10, UR9, -R115.reuse ;  /* 0x000000090adb7c23 */ /* 0x100fe20008010873 */
[----:B------:R-:W-:Y:S06]  /*1ec0*/  FFMA.FTZ R220, R11, UR9, -R115 ;  /* 0x000000090bdc7c23 */ /* 0x000fec0008010873 */
[----:B------:R-:W2:Y:S01]  /*1ed0*/  MUFU.EX2 R216, R216 ;  /* 0x000000d800d87308 */ /* 0x000ea20000000800 */
[--C-:B------:R-:W-:Y:S01]  /*1ee0*/  FFMA.FTZ R217, R8, UR9, -R125.reuse ;  /* 0x0000000908d97c23 */ /* 0x100fe2000801087d */
[--C-:B------:R-:W-:Y:S01]  /*1ef0*/  FFMA.FTZ R218, R9, UR9, -R125.reuse ;  /* 0x0000000909da7c23 */ /* 0x100fe2000801087d */
[-C--:B-1----:R-:W-:Y:S07]  /*1f00*/  HMMA.16816.F32.BF16 R20, R132, R108.reuse, R20 ;  /* 0x0000006c8414723c */ /* 0x082fee0000041814 */
[----:B------:R-:W-:Y:S01]  /*1f10*/  MUFU.EX2 R212, R212 ;  /* 0x000000d400d47308 */ /* 0x000fe20000000800 */
[----:B------:R-:W-:Y:S01]  /*1f20*/  FFMA.FTZ R222, R13, UR9, -R125 ;  /* 0x000000090dde7c23 */ /* 0x000fe2000801087d */
[--C-:B------:R-:W-:Y:S01]  /*1f30*/  FFMA.FTZ R223, R14, UR9, -R115.reuse ;  /* 0x000000090edf7c23 */ /* 0x100fe20008010873 */
[----:B------:R-:W-:Y:S07]  /*1f40*/  FFMA.FTZ R224, R15, UR9, -R115 ;  /* 0x000000090fe07c23 */ /* 0x000fee0008010873 */
[----:B------:R-:W1:Y:S01]  /*1f50*/  MUFU.EX2 R215, R215 ;  /* 0x000000d700d77308 */ /* 0x000e620000000800 */
[----:B------:R-:W-:Y:S01]  /*1f60*/  FFMA.FTZ R221, R12, UR9, -R125 ;  /* 0x000000090cdd7c23 */ /* 0x000fe2000801087d */
[C---:B------:R-:W-:Y:S08]  /*1f70*/  HMMA.16816.F32.BF16 R24, R140.reuse, R108, R24 ;  /* 0x0000006c8c18723c */ /* 0x040ff00000041818 */
[----:B------:R-:W-:Y:S01]  /*1f80*/  MUFU.EX2 R222, R222 ;  /* 0x000000de00de7308 */ /* 0x000fe20000000800 */
[----:B--2---:R-:W-:Y:S01]  /*1f90*/  F2FP.BF16.F32.PACK_AB R13, R216, R213 ;  /* 0x000000d5d80d723e */ /* 0x004fe200000010ff */
[--C-:B------:R-:W-:Y:S01]  /*1fa0*/  FFMA.FTZ R226, R18, UR9, -R114.reuse ;  /* 0x0000000912e27c23 */ /* 0x100fe20008010872 */
[--C-:B------:R-:W-:Y:S01]  /*1fb0*/  FFMA.FTZ R227, R19, UR9, -R114.reuse ;  /* 0x0000000913e37c23 */ /* 0x100fe20008010872 */
[--C-:B------:R-:W-:Y:S01]  /*1fc0*/  FFMA.FTZ R225, R16, UR9, -R113.reuse ;  /* 0x0000000910e17c23 */ /* 0x100fe20008010871 */
[-C--:B------:R-:W-:Y:S01]  /*1fd0*/  HMMA.16816.F32.BF16 R28, R140, R110.reuse, R28 ;  /* 0x0000006e8c1c723c */ /* 0x080fe2000004181c */
[----:B------:R2:W-:Y:S04]  /*1fe0*/  STS [R190], R13 ;  /* 0x0000000dbe007388 */ /* 0x0005e80000000800 */
[----:B------:R-:W-:Y:S01]  /*1ff0*/  MUFU.EX2 R221, R221 ;  /* 0x000000dd00dd7308 */ /* 0x000fe20000000800 */
[--C-:B------:R-:W-:Y:S01]  /*2000*/  FFMA.FTZ R230, R17, UR9, -R113.reuse ;  /* 0x0000000911e67c23 */ /* 0x100fe20008010871 */
[----:B-1----:R-:W-:Y:S01]  /*2010*/  F2FP.BF16.F32.PACK_AB R17, R215, R212 ;  /* 0x000000d4d711723e */ /* 0x002fe200000010ff */
[--C-:B------:R-:W-:Y:S07]  /*2020*/  FFMA.FTZ R228, R20, UR9, -R113.reuse ;  /* 0x0000000914e47c23 */ /* 0x100fee0008010871 */
[----:B------:R-:W-:Y:S01]  /*2030*/  MUFU.EX2 R226, R226 ;  /* 0x000000e200e27308 */ /* 0x000fe20000000800 */
[----:B------:R-:W-:Y:S01]  /*2040*/  FFMA.FTZ R229, R21, UR9, -R113 ;  /* 0x0000000915e57c23 */ /* 0x000fe20008010871 */
[C---:B------:R-:W-:Y:S01]  /*2050*/  HMMA.16816.F32.BF16 R32, R132.reuse, R110, R32 ;  /* 0x0000006e8420723c */ /* 0x040fe20000041820 */
[----:B------:R-:W-:Y:S07]  /*2060*/  STS [R190+0x400], R17 ;  /* 0x00040011be007388 */ /* 0x000fee0000000800 */
[----:B------:R-:W-:Y:S01]  /*2070*/  MUFU.EX2 R227, R227 ;  /* 0x000000e300e37308 */ /* 0x000fe20000000800 */
[--C-:B------:R-:W-:Y:S01]  /*2080*/  FFMA.FTZ R232, R22, UR9, -R114.reuse ;  /* 0x0000000916e87c23 */ /* 0x100fe20008010872 */
[--C-:B------:R-:W-:Y:S08]  /*2090*/  FFMA.FTZ R235, R23, UR9, -R114.reuse ;  /* 0x0000000917eb7c23 */ /* 0x100ff00008010872 */
[----:B------:R-:W-:Y:S01]  /*20a0*/  MUFU.EX2 R225, R225 ;  /* 0x000000e100e17308 */ /* 0x000fe20000000800 */
[----:B------:R-:W-:Y:S01]  /*20b0*/  FFMA.FTZ R237, R25, UR9, -R125 ;  /* 0x0000000919ed7c23 */ /* 0x000fe2000801087d */
[-C--:B------:R-:W-:Y:S08]  /*20c0*/  HMMA.16816.F32.BF16 R36, R132, R68.reuse, R36 ;  /* 0x000000448424723c */ /* 0x080ff00000041824 */
[----:B------:R-:W-:Y:S01]  /*20d0*/  MUFU.EX2 R230, R230 ;  /* 0x000000e600e67308 */ /* 0x000fe20000000800 */
[--C-:B------:R-:W-:Y:S01]  /*20e0*/  FFMA.FTZ R238, R26, UR9, -R115.reuse ;  /* 0x000000091aee7c23 */ /* 0x100fe20008010873 */
[----:B------:R-:W-:Y:S01]  /*20f0*/  FFMA.FTZ R239, R27, UR9, -R115 ;  /* 0x000000091bef7c23 */ /* 0x000fe20008010873 */
[----:B------:R-:W-:Y:S07]  /*2100*/  FFMA.FTZ R241, R29, UR9, -R125 ;  /* 0x000000091df17c23 */ /* 0x000fee000801087d */
[----:B------:R-:W-:Y:S01]  /*2110*/  MUFU.EX2 R223, R223 ;  /* 0x000000df00df7308 */ /* 0x000fe20000000800 */
[----:B------:R-:W-:Y:S01]  /*2120*/  FFMA.FTZ R242, R30, UR9, -R115 ;  /* 0x000000091ef27c23 */ /* 0x000fe20008010873 */
[C---:B------:R-:W-:Y:S08]  /*2130*/  HMMA.16816.F32.BF16 R40, R140.reuse, R68, R40 ;  /* 0x000000448c28723c */ /* 0x040ff00000041828 */
[----:B------:R-:W-:Y:S01]  /*2140*/  MUFU.EX2 R224, R224 ;  /* 0x000000e000e07308 */ /* 0x000fe20000000800 */
[--C-:B------:R-:W-:Y:S01]  /*2150*/  FFMA.FTZ R246, R34, UR9, -R114.reuse ;  /* 0x0000000922f67c23 */ /* 0x100fe20008010872 */
[--C-:B------:R-:W-:Y:S08]  /*2160*/  FFMA.FTZ R247, R35, UR9, -R114.reuse ;  /* 0x0000000923f77c23 */ /* 0x100ff00008010872 */
[----:B------:R-:W-:Y:S01]  /*2170*/  MUFU.EX2 R228, R228 ;  /* 0x000000e400e47308 */ /* 0x000fe20000000800 */
[--C-:B------:R-:W-:Y:S01]  /*2180*/  FFMA.FTZ R244, R32, UR9, -R113.reuse ;  /* 0x0000000920f47c23 */ /* 0x100fe20008010871 */
[-C--:B------:R-:W-:Y:S08]  /*2190*/  HMMA.16816.F32.BF16 R44, R140, R70.reuse, R44 ;  /* 0x000000468c2c723c */ /* 0x080ff0000004182c */
[----:B------:R-:W-:Y:S01]  /*21a0*/  MUFU.EX2 R229, R229 ;  /* 0x000000e500e57308 */ /* 0x000fe20000000800 */
[----:B------:R-:W-:Y:S01]  /*21b0*/  FFMA.FTZ R245, R33, UR9, -R113 ;  /* 0x0000000921f57c23 */ /* 0x000fe20008010871 */
[----:B------:R-:W-:Y:S01]  /*21c0*/  FFMA.FTZ R243, R31, UR9, -R115 ;  /* 0x000000091ff37c23 */ /* 0x000fe20008010873 */
[--C-:B------:R-:W-:Y:S07]  /*21d0*/  FFMA.FTZ R248, R36, UR9, -R113.reuse ;  /* 0x0000000924f87c23 */ /* 0x100fee0008010871 */
[----:B------:R-:W-:Y:S01]  /*21e0*/  MUFU.EX2 R246, R246 ;  /* 0x000000f600f67308 */ /* 0x000fe20000000800 */
[----:B------:R-:W-:Y:S01]  /*21f0*/  FFMA.FTZ R249, R37, UR9, -R113 ;  /* 0x0000000925f97c23 */ /* 0x000fe20008010871 */
[C---:B------:R-:W-:Y:S08]  /*2200*/  HMMA.16816.F32.BF16 R48, R132.reuse, R70, R48 ;  /* 0x000000468430723c */ /* 0x040ff00000041830 */
[----:B------:R-:W-:Y:S01]  /*2210*/  MUFU.EX2 R217, R217 ;  /* 0x000000d900d97308 */ /* 0x000fe20000000800 */
[----:B------:R-:W-:Y:S01]  /*2220*/  FFMA.FTZ R71, R43, UR9, -R115 ;  /* 0x000000092b477c23 */ /* 0x000fe20008010873 */
[----:B------:R-:W-:Y:S08]  /*2230*/  FFMA.FTZ R68, R41, UR9, -R125 ;  /* 0x0000000929447c23 */ /* 0x000ff0000801087d */
[----:B------:R-:W1:Y:S01]  /*2240*/  MUFU.EX2 R218, R218 ;  /* 0x000000da00da7308 */ /* 0x000e620000000800 */
[--C-:B------:R-:W-:Y:S01]  /*2250*/  FFMA.FTZ R69, R42, UR9, -R115.reuse ;  /* 0x000000092a457c23 */ /* 0x100fe20008010873 */
[-C--:B------:R-:W-:Y:S08]  /*2260*/  HMMA.16816.F32.BF16 R52, R132, R72.reuse, R52 ;  /* 0x000000488434723c */ /* 0x080ff00000041834 */
[----:B------:R3:W-:Y:S01]  /*2270*/  MUFU.EX2 R5, R71 ;  /* 0x0000004700057308 */ /* 0x0007e20000000800 */
[----:B------:R-:W-:Y:S01]  /*2280*/  FFMA.FTZ R70, R46, UR9, -R115 ;  /* 0x000000092e467c23 */ /* 0x000fe20008010873 */
[--C-:B------:R-:W-:Y:S01]  /*2290*/  FFMA.FTZ R250, R38, UR9, -R114.reuse ;  /* 0x0000000926fa7c23 */ /* 0x100fe20008010872 */
[--C-:B------:R-:W-:Y:S07]  /*22a0*/  FFMA.FTZ R251, R39, UR9, -R114.reuse ;  /* 0x0000000927fb7c23 */ /* 0x100fee0008010872 */
[----:B------:R4:W-:Y:S01]  /*22b0*/  MUFU.EX2 R139, R68 ;  /* 0x00000044008b7308 */ /* 0x0009e20000000800 */
[--C-:B------:R-:W-:Y:S01]  /*22c0*/  FFMA.FTZ R14, R44, UR9, -R125.reuse ;  /* 0x000000092c0e7c23 */ /* 0x100fe2000801087d */
[C---:B------:R-:W-:Y:S08]  /*22d0*/  HMMA.16816.F32.BF16 R56, R140.reuse, R72, R56 ;  /* 0x000000488c38723c */ /* 0x040ff00000041838 */
[----:B------:R-:W-:Y:S01]  /*22e0*/  MUFU.EX2 R219, R219 ;  /* 0x000000db00db7308 */ /* 0x000fe20000000800 */
[----:B-1----:R-:W-:Y:S01]  /*22f0*/  F2FP.BF16.F32.PACK_AB R15, R218, R217 ;  /* 0x000000d9da0f723e */ /* 0x002fe200000010ff */
[--C-:B------:R-:W-:Y:S08]  /*2300*/  FFMA.FTZ R236, R24, UR9, -R125.reuse ;  /* 0x0000000918ec7c23 */ /* 0x100ff0000801087d */
[----:B------:R-:W2:Y:S01]  /*2310*/  MUFU.EX2 R220, R220 ;  /* 0x000000dc00dc7308 */ /* 0x000ea20000000800 */
[----:B------:R-:W-:Y:S01]  /*2320*/  F2FP.BF16.F32.PACK_AB R73, R222, R221 ;  /* 0x000000ddde49723e */ /* 0x000fe200000010ff */
[-C--:B------:R-:W-:Y:S08]  /*2330*/  HMMA.16816.F32.BF16 R60, R140, R74.reuse, R60 ;  /* 0x0000004a8c3c723c */ /* 0x080ff0000004183c */
[----:B------:R1:W-:Y:S01]  /*2340*/  MUFU.EX2 R138, R69 ;  /* 0x00000045008a7308 */ /* 0x0003e20000000800 */
[----:B---3--:R-:W-:Y:S01]  /*2350*/  F2FP.BF16.F32.PACK_AB R71, R227, R226 ;  /* 0x000000e2e347723e */ /* 0x008fe200000010ff */
[----:B------:R-:W-:Y:S01]  /*2360*/  FFMA.FTZ R240, R28, UR9, -R125 ;  /* 0x000000091cf07c23 */ /* 0x000fe2000801087d */
[----:B----4-:R-:W-:Y:S07]  /*2370*/  F2FP.BF16.F32.PACK_AB R68, R230, R225 ;  /* 0x000000e1e644723e */ /* 0x010fee00000010ff */
[----:B------:R3:W-:Y:S01]  /*2380*/  MUFU.EX2 R9, R70 ;  /* 0x0000004600097308 */ /* 0x0007e20000000800 */
[----:B------:R-:W-:Y:S01]  /*2390*/  F2FP.BF16.F32.PACK_AB R72, R224, R223 ;  /* 0x000000dfe048723e */ /* 0x000fe200000010ff */
[----:B------:R-:W-:Y:S01]  /*23a0*/  HMMA.16816.F32.BF16 R64, R132, R74, R64 ;  /* 0x0000004a8440723c */ /* 0x000fe20000041840 */
[----:B------:R4:W-:Y:S07]  /*23b0*/  STS [R193+0x400], R71 ;  /* 0x00040047c1007388 */ /* 0x0009ee0000000800 */
[----:B------:R-:W-:Y:S01]  /*23c0*/  MUFU.EX2 R232, R232 ;  /* 0x000000e800e87308 */ /* 0x000fe20000000800 */
[----:B--2---:R-:W-:Y:S01]  /*23d0*/  F2FP.BF16.F32.PACK_AB R13, R220, R219 ;  /* 0x000000dbdc0d723e */ /* 0x004fe200000010ff */
[----:B------:R2:W-:Y:S08]  /*23e0*/  STS [R193], R68 ;  /* 0x00000044c1007388 */ /* 0x0005f00000000800 */
[----:B------:R-:W2:Y:S01]  /*23f0*/  MUFU.EX2 R235, R235 ;  /* 0x000000eb00eb7308 */ /* 0x000ea20000000800 */
[----:B------:R-:W-:Y:S01]  /*2400*/  FFMA.FTZ R49, R49, UR9, -R113 ;  /* 0x0000000931317c23 */ /* 0x000fe20008010871 */
[----:B-1----:R-:W-:Y:S01]  /*2410*/  FFMA.FTZ R69, R47, UR9, -R115 ;  /* 0x000000092f457c23 */ /* 0x002fe20008010873 */
[----:B------:R-:W-:Y:S07]  /*2420*/  STS [R190+0x2000], R15 ;  /* 0x0020000fbe007388 */ /* 0x000fee0000000800 */
[----:B------:R-:W-:Y:S01]  /*2430*/  MUFU.EX2 R247, R247 ;  /* 0x000000f700f77308 */ /* 0x000fe20000000800 */
[--C-:B------:R-:W-:Y:S01]  /*2440*/  FFMA.FTZ R252, R40, UR9, -R125.reuse ;  /* 0x0000000928fc7c23 */ /* 0x100fe2000801087d */
[--C-:B---3--:R-:W-:Y:S01]  /*2450*/  FFMA.FTZ R70, R50, UR9, -R114.reuse ;  /* 0x0000000932467c23 */ /* 0x108fe20008010872 */
[----:B------:R1:W-:Y:S07]  /*2460*/  STS [R190+0x2400], R13 ;  /* 0x0024000dbe007388 */ /* 0x0003ee0000000800 */
[----:B------:R3:W-:Y:S01]  /*2470*/  MUFU.EX2 R6, R14 ;  /* 0x0000000e00067308 */ /* 0x0007e20000000800 */
[----:B------:R-:W-:Y:S01]  /*2480*/  FFMA.FTZ R75, R60, UR9, -R125 ;  /* 0x000000093c4b7c23 */ /* 0x000fe2000801087d */
[----:B------:R-:W-:Y:S01]  /*2490*/  FFMA.FTZ R74, R58, UR9, -R115 ;  /* 0x000000093a4a7c23 */ /* 0x000fe20008010873 */
[----:B------:R1:W-:Y:S07]  /*24a0*/  STS [R193+0x2000], R73 ;  /* 0x00200049c1007388 */ /* 0x0003ee0000000800 */
[----:B------:R1:W-:Y:S01]  /*24b0*/  MUFU.EX2 R10, R69 ;  /* 0x00000045000a7308 */ /* 0x0003e20000000800 */
[--C-:B------:R-:W-:Y:S01]  /*24c0*/  FFMA.FTZ R45, R45, UR9, -R125.reuse ;  /* 0x000000092d2d7c23 */ /* 0x100fe2000801087d */
[----:B------:R-:W-:Y:S01]  /*24d0*/  FFMA.FTZ R61, R61, UR9, -R125 ;  /* 0x000000093d3d7c23 */ /* 0x000fe2000801087d */
[----:B------:R1:W-:Y:S07]  /*24e0*/  STS [R193+0x2400], R72 ;  /* 0x00240048c1007388 */ /* 0x0003ee0000000800 */
[----:B------:R-:W-:Y:S01]  /*24f0*/  MUFU.EX2 R244, R244 ;  /* 0x000000f400f47308 */ /* 0x000fe20000000800 */
[--C-:B------:R-:W-:Y:S01]  /*2500*/  FFMA.FTZ R53, R53, UR9, -R113.reuse ;  /* 0x0000000935357c23 */ /* 0x100fe20008010871 */
[----:B----4-:R-:W-:Y:S08]  /*2510*/  F2FP.BF16.F32.PACK_AB R71, R229, R228 ;  /* 0x000000e4e547723e */ /* 0x010ff000000010ff */
[----:B------:R-:W4:Y:S01]  /*2520*/  MUFU.EX2 R245, R245 ;  /* 0x000000f500f57308 */ /* 0x000f220000000800 */
[----:B---3--:R-:W-:Y:S01]  /*2530*/  FFMA.FTZ R14, R48, UR9, -R113 ;  /* 0x00000009300e7c23 */ /* 0x008fe20008010871 */
[--C-:B--2---:R-:W-:Y:S01]  /*2540*/  FFMA.FTZ R68, R51, UR9, -R114.reuse ;  /* 0x0000000933447c23 */ /* 0x104fe20008010872 */
[----:B------:R2:W-:Y:S07]  /*2550*/  STS [R194], R71 ;  /* 0x00000047c2007388 */ /* 0x0005ee0000000800 */
[----:B------:R-:W-:Y:S01]  /*2560*/  MUFU.EX2 R236, R236 ;  /* 0x000000ec00ec7308 */ /* 0x000fe20000000800 */
[--C-:B-1----:R-:W-:Y:S09]  /*2570*/  FFMA.FTZ R69, R55, UR9, -R114.reuse ;  /* 0x0000000937457c23 */ /* 0x102ff20008010872 */
[----:B------:R-:W2:Y:S01]  /*2580*/  MUFU.EX2 R237, R237 ;  /* 0x000000ed00ed7308 */ /* 0x000ea20000000800 */
[----:B------:R-:W-:Y:S09]  /*2590*/  F2FP.BF16.F32.PACK_AB R13, R235, R232 ;  /* 0x000000e8eb0d723e */ /* 0x000ff200000010ff */
[----:B------:R1:W-:Y:S01]  /*25a0*/  MUFU.EX2 R121, R70 ;  /* 0x0000004600797308 */ /* 0x0003e20000000800 */
[----:B----4-:R-:W-:Y:S02]  /*25b0*/  F2FP.BF16.F32.PACK_AB R18, R245, R244 ;  /* 0x000000f4f512723e */ /* 0x010fe400000010ff */
[----:B------:R-:W-:Y:S07]  /*25c0*/  F2FP.BF16.F32.PACK_AB R73, R247, R246 ;  /* 0x000000f6f749723e */ /* 0x000fee00000010ff */
[----:B------:R3:W-:Y:S01]  /*25d0*/  MUFU.EX2 R126, R68 ;  /* 0x00000044007e7308 */ /* 0x0007e20000000800 */
[----:B------:R-:W-:Y:S01]  /*25e0*/  STS [R194+0x400], R13 ;  /* 0x0004000dc2007388 */ /* 0x000fe20000000800 */
[----:B------:R-:W-:Y:S08]  /*25f0*/  FFMA.FTZ R72, R59, UR9, -R115 ;  /* 0x000000093b487c23 */ /* 0x000ff00008010873 */
[----:B------:R-:W-:Y:S01]  /*2600*/  MUFU.EX2 R238, R238 ;  /* 0x000000ee00ee7308 */ /* 0x000fe20000000800 */
[----:B------:R-:W-:Y:S09]  /*2610*/  STS [R197+0x400], R73 ;  /* 0x00040049c5007388 */ /* 0x000ff20000000800 */
[----:B------:R-:W4:Y:S01]  /*2620*/  MUFU.EX2 R239, R239 ;  /* 0x000000ef00ef7308 */ /* 0x000f220000000800 */
[----:B------:R-:W-:Y:S01]  /*2630*/  STS [R197], R18 ;  /* 0x00000012c5007388 */ /* 0x000fe20000000800 */
[--C-:B-1----:R-:W-:Y:S08]  /*2640*/  FFMA.FTZ R70, R54, UR9, -R114.reuse ;  /* 0x0000000936467c23 */ /* 0x102ff00008010872 */
[----:B------:R1:W-:Y:S01]  /*2650*/  MUFU.EX2 R11, R14 ;  /* 0x0000000e000b7308 */ /* 0x0003e20000000800 */
[----:B--2---:R-:W-:Y:S01]  /*2660*/  F2FP.BF16.F32.PACK_AB R71, R237, R236 ;  /* 0x000000eced47723e */ /* 0x004fe200000010ff */
[----:B---3--:R-:W-:Y:S08]  /*2670*/  FFMA.FTZ R68, R57, UR9, -R125 ;  /* 0x0000000939447c23 */ /* 0x008ff0000801087d */
[----:B------:R4:W-:Y:S01]  /*2680*/  MUFU.EX2 R142, R69 ;  /* 0x00000045008e7308 */ /* 0x0009e20000000800 */
[----:B------:R-:W-:Y:S09]  /*2690*/  STS [R194+0x2000], R71 ;  /* 0x00200047c2007388 */ /* 0x000ff20000000800 */
[----:B------:R-:W-:Y:S10]  /*26a0*/  MUFU.EX2 R240, R240 ;  /* 0x000000f000f07308 */ /* 0x000ff40000000800 */
[----:B------:R-:W2:Y:S01]  /*26b0*/  MUFU.EX2 R241, R241 ;  /* 0x000000f100f17308 */ /* 0x000ea20000000800 */
[----:B-1----:R-:W-:Y:S09]  /*26c0*/  FFMA.FTZ R14, R52, UR9, -R113 ;  /* 0x00000009340e7c23 */ /* 0x002ff20008010871 */
[----:B------:R-:W-:Y:S01]  /*26d0*/  MUFU.EX2 R242, R242 ;  /* 0x000000f200f27308 */ /* 0x000fe20000000800 */
[----:B----4-:R-:W-:Y:S09]  /*26e0*/  F2FP.BF16.F32.PACK_AB R69, R239, R238 ;  /* 0x000000eeef45723e */ /* 0x010ff200000010ff */
[----:B------:R-:W1:Y:S01]  /*26f0*/  MUFU.EX2 R243, R243 ;  /* 0x000000f300f37308 */ /* 0x000e620000000800 */
[----:B------:R3:W-:Y:S09]  /*2700*/  STS [R194+0x2400], R69 ;  /* 0x00240045c2007388 */ /* 0x0007f20000000800 */
[----:B------:R2:W-:Y:S10]  /*2710*/  MUFU.EX2 R141, R70 ;  /* 0x00000046008d7308 */ /* 0x0005f40000000800 */
[----:B------:R1:W-:Y:S10]  /*2720*/  MUFU.EX2 R134, R68 ;  /* 0x0000004400867308 */ /* 0x0003f40000000800 */
[----:B------:R-:W-:Y:S10]  /*2730*/  MUFU.EX2 R248, R248 ;  /* 0x000000f800f87308 */ /* 0x000ff40000000800 */
[----:B------:R-:W4:Y:S01]  /*2740*/  MUFU.EX2 R249, R249 ;  /* 0x000000f900f97308 */ /* 0x000f220000000800 */
[----:B--2---:R-:W-:Y:S09]  /*2750*/  F2FP.BF16.F32.PACK_AB R70, R241, R240 ;  /* 0x000000f0f146723e */ /* 0x004ff200000010ff */
[----:B------:R-:W-:Y:S01]  /*2760*/  MUFU.EX2 R250, R250 ;  /* 0x000000fa00fa7308 */ /* 0x000fe20000000800 */
[----:B-1----:R-:W-:Y:S01]  /*2770*/  F2FP.BF16.F32.PACK_AB R68, R243, R242 ;  /* 0x000000f2f344723e */ /* 0x002fe200000010ff */
[----:B------:R1:W-:Y:S08]  /*2780*/  STS [R197+0x2000], R70 ;  /* 0x00200046c5007388 */ /* 0x0003f00000000800 */
[----:B------:R-:W2:Y:S01]  /*2790*/  MUFU.EX2 R251, R251 ;  /* 0x000000fb00fb7308 */ /* 0x000ea20000000800 */
[----:B------:R-:W-:Y:S09]  /*27a0*/  STS [R197+0x2400], R68 ;  /* 0x00240044c5007388 */ /* 0x000ff20000000800 */
[----:B------:R1:W-:Y:S01]  /*27b0*/  MUFU.EX2 R123, R14 ;  /* 0x0000000e007b7308 */ /* 0x0003e20000000800 */
[--C-:B---3--:R-:W-:Y:S01]  /*27c0*/  FFMA.FTZ R69, R66, UR9, -R114.reuse ;  /* 0x0000000942457c23 */ /* 0x108fe20008010872 */
[----:B----4-:R-:W-:Y:S01]  /*27d0*/  F2FP.BF16.F32.PACK_AB R73, R249, R248 ;  /* 0x000000f8f949723e */ /* 0x010fe200000010ff */
[----:B------:R-:W-:Y:S07]  /*27e0*/  FFMA.FTZ R114, R67, UR9, -R114 ;  /* 0x0000000943727c23 */ /* 0x000fee0008010872 */
[----:B------:R3:W-:Y:S01]  /*27f0*/  MUFU.EX2 R135, R72 ;  /* 0x0000004800877308 */ /* 0x0007e20000000800 */
[----:B------:R4:W-:Y:S09]  /*2800*/  STS [R192], R73 ;  /* 0x00000049c0007388 */ /* 0x0009f20000000800 */
[----:B------:R-:W4:Y:S01]  /*2810*/  MUFU.EX2 R122, R49 ;  /* 0x00000031007a7308 */ /* 0x000f220000000800 */
[----:B--2---:R-:W-:Y:S09]  /*2820*/  F2FP.BF16.F32.PACK_AB R71, R251, R250 ;  /* 0x000000fafb47723e */ /* 0x004ff200000010ff */
[----:B------:R-:W2:Y:S01]  /*2830*/  MUFU.EX2 R252, R252 ;  /* 0x000000fc00fc7308 */ /* 0x000ea20000000800 */
[----:B-1----:R-:W-:Y:S01]  /*2840*/  FFMA.FTZ R14, R56, UR9, -R125 ;  /* 0x00000009380e7c23 */ /* 0x002fe2000801087d */
[----:B------:R1:W-:Y:S08]  /*2850*/  STS [R192+0x400], R71 ;  /* 0x00040047c0007388 */ /* 0x0003f00000000800 */
[----:B------:R2:W-:Y:S01]  /*2860*/  MUFU.EX2 R125, R75 ;  /* 0x0000004b007d7308 */ /* 0x0005e20000000800 */
[--C-:B---3--:R-:W-:Y:S01]  /*2870*/  FFMA.FTZ R72, R64, UR9, -R113.reuse ;  /* 0x0000000940487c23 */ /* 0x108fe20008010871 */
[----:B------:R-:W-:Y:S08]  /*2880*/  FFMA.FTZ R113, R65, UR9, -R113 ;  /* 0x0000000941717c23 */ /* 0x000ff00008010871 */
[----:B------:R3:W1:Y:S01]  /*2890*/  MUFU.EX2 R143, R14 ;  /* 0x0000000e008f7308 */ /* 0x0006620000000800 */
[----:B------:R-:W-:Y:S02]  /*28a0*/  F2FP.BF16.F32.PACK_AB R70, R10, R9 ;  /* 0x000000090a46723e */ /* 0x000fe400000010ff */
[----:B----4-:R-:W-:Y:S07]  /*28b0*/  F2FP.BF16.F32.PACK_AB R18, R122, R11 ;  /* 0x0000000b7a12723e */ /* 0x010fee00000010ff */
[----:B------:R4:W4:Y:S10]  /*28c0*/  MUFU.EX2 R133, R74 ;  /* 0x0000004a00857308 */ /* 0x0009340000000800 */
[----:B------:R-:W4:Y:S01]  /*28d0*/  MUFU.EX2 R7, R45 ;  /* 0x0000002d00077308 */ /* 0x000f220000000800 */
[----:B------:R-:W-:Y:S01]  /*28e0*/  STS [R195], R18 ;  /* 0x00000012c3007388 */ /* 0x000fe20000000800 */
[----:B--2---:R-:W-:Y:S08]  /*28f0*/  F2FP.BF16.F32.PACK_AB R75, R139, R252 ;  /* 0x000000fc8b4b723e */ /* 0x004ff000000010ff */
[----:B------:R2:W-:Y:S01]  /*2900*/  MUFU.EX2 R129, R72 ;  /* 0x0000004800817308 */ /* 0x0005e20000000800 */
[----:B------:R-:W-:Y:S02]  /*2910*/  F2FP.BF16.F32.PACK_AB R73, R5, R138 ;  /* 0x0000008a0549723e */ /* 0x000fe400000010ff */
[----:B---3--:R-:W-:Y:S07]  /*2920*/  F2FP.BF16.F32.PACK_AB R14, R126, R121 ;  /* 0x000000797e0e723e */ /* 0x008fee00000010ff */
[----:B------:R-:W3:Y:S01]  /*2930*/  MUFU.EX2 R130, R53 ;  /* 0x0000003500827308 */ /* 0x000ee20000000800 */
[----:B-1----:R-:W-:Y:S01]  /*2940*/  F2FP.BF16.F32.PACK_AB R25, R134, R143 ;  /* 0x0000008f8619723e */ /* 0x002fe200000010ff */
[--C-:B----4-:R-:W-:Y:S01]  /*2950*/  FFMA.FTZ R74, R62, UR9, -R115.reuse ;  /* 0x000000093e4a7c23 */ /* 0x110fe20008010873 */
[----:B------:R-:W-:Y:S07]  /*2960*/  FFMA.FTZ R115, R63, UR9, -R115 ;  /* 0x000000093f737c23 */ /* 0x000fee0008010873 */
[----:B------:R1:W-:Y:S01]  /*2970*/  MUFU.EX2 R132, R69 ;  /* 0x0000004500847308 */ /* 0x0003e20000000800 */
[----:B------:R-:W-:Y:S01]  /*2980*/  STS [R195+0x400], R14 ;  /* 0x0004000ec3007388 */ /* 0x000fe20000000800 */
[----:B------:R-:W-:Y:S08]  /*2990*/  F2FP.BF16.F32.PACK_AB R29, R135, R133 ;  /* 0x00000085871d723e */ /* 0x000ff000000010ff */
[----:B------:R-:W4:Y:S01]  /*29a0*/  MUFU.EX2 R136, R113 ;  /* 0x0000007100887308 */ /* 0x000f220000000800 */
[----:B------:R-:W-:Y:S01]  /*29b0*/  STS [R192+0x2000], R75 ;  /* 0x0020004bc0007388 */ /* 0x000fe20000000800 */
[----:B--2---:R-:W-:Y:S08]  /*29c0*/  F2FP.BF16.F32.PACK_AB R72, R7, R6 ;  /* 0x000000060748723e */ /* 0x004ff000000010ff */
[----:B------:R-:W2:Y:S01]  /*29d0*/  MUFU.EX2 R137, R114 ;  /* 0x0000007200897308 */ /* 0x000ea20000000800 */
[----:B------:R-:W-:Y:S01]  /*29e0*/  STS [R192+0x2400], R73 ;  /* 0x00240049c0007388 */ /* 0x000fe20000000800 */
[----:B---3--:R-:W-:Y:S08]  /*29f0*/  F2FP.BF16.F32.PACK_AB R71, R130, R123 ;  /* 0x0000007b8247723e */ /* 0x008ff000000010ff */
[----:B------:R-:W-:Y:S01]  /*2a00*/  MUFU.EX2 R127, R74 ;  /* 0x0000004a007f7308 */ /* 0x000fe20000000800 */
[----:B------:R-:W-:Y:S01]  /*2a10*/  STS [R195+0x2000], R72 ;  /* 0x00200048c3007388 */ /* 0x000fe20000000800 */
[----:B-1----:R-:W-:Y:S08]  /*2a20*/  F2FP.BF16.F32.PACK_AB R69, R142, R141 ;  /* 0x0000008d8e45723e */ /* 0x002ff000000010ff */
[----:B------:R-:W1:Y:S01]  /*2a30*/  MUFU.EX2 R131, R115 ;  /* 0x0000007300837308 */ /* 0x000e620000000800 */
[----:B------:R-:W-:Y:S01]  /*2a40*/  STS [R195+0x2400], R70 ;  /* 0x00240046c3007388 */ /* 0x000fe20000000800 */
[----:B----4-:R-:W-:Y:S08]  /*2a50*/  F2FP.BF16.F32.PACK_AB R68, R136, R129 ;  /* 0x000000818844723e */ /* 0x010ff000000010ff */
[----:B------:R-:W3:Y:S01]  /*2a60*/  MUFU.EX2 R186, R61 ;  /* 0x0000003d00ba7308 */ /* 0x000ee20000000800 */
[----:B------:R-:W-:Y:S01]  /*2a70*/  STS [R196], R71 ;  /* 0x00000047c4007388 */ /* 0x000fe20000000800 */
[----:B--2---:R-:W-:Y:S03]  /*2a80*/  F2FP.BF16.F32.PACK_AB R22, R137, R132 ;  /* 0x000000848916723e */ /* 0x004fe600000010ff */
[----:B------:R-:W-:Y:S04]  /*2a90*/  STS [R196+0x400], R69 ;  /* 0x00040045c4007388 */ /* 0x000fe80000000800 */
[----:B------:R-:W-:Y:S01]  /*2aa0*/  STS [R199], R68 ;  /* 0x00000044c7007388 */ /* 0x000fe20000000800 */
[----:B-1----:R-:W-:Y:S03]  /*2ab0*/  F2FP.BF16.F32.PACK_AB R38, R131, R127 ;  /* 0x0000007f8326723e */ /* 0x002fe600000010ff */
[----:B------:R-:W-:Y:S01]  /*2ac0*/  STS [R199+0x400], R22 ;  /* 0x00040016c7007388 */ /* 0x000fe20000000800 */
[----:B---3--:R-:W-:Y:S03]  /*2ad0*/  F2FP.BF16.F32.PACK_AB R34, R186, R125 ;  /* 0x0000007dba22723e */ /* 0x008fe600000010ff */
        /* <DEDUP_REMOVED lines=28> */
[----:B------:R-:W-:Y:S03]  /*2ca0*/  FADD.FTZ R13, -R214, R13 ;  /* 0x0000000dd60d7221 */ /* 0x000fe60000010100 */
[----:B------:R-:W-:Y:S01]  /*2cb0*/  FMUL.FTZ R213, R213, R12 ;  /* 0x0000000cd5d57220 */ /* 0x000fe20000410000 */
[C---:B------:R-:W-:Y:S04]  /*2cc0*/  HMMA.16816.F32.BF16 R24, R108.reuse, R162, R24 ;  /* 0x000000a26c18723c */ /* 0x040fe80000041818 */
[----:B------:R-:W-:Y:S04]  /*2cd0*/  FMUL.FTZ R216, R216, R13 ;  /* 0x0000000dd8d87220 */ /* 0x000fe80000410000 */
[-C--:B------:R-:W-:Y:S03]  /*2ce0*/  HMMA.16816.F32.BF16 R28, R108, R164.reuse, R28 ;  /* 0x000000a46c1c723c */ /* 0x080fe6000004181c */
[----:B------:R-:W-:Y:S05]  /*2cf0*/  F2FP.BF16.F32.PACK_AB R213, R216, R213 ;  /* 0x000000d5d8d5723e */ /* 0x000fea00000010ff */
[C---:B------:R-:W-:Y:S04]  /*2d00*/  HMMA.16816.F32.BF16 R32, R112.reuse, R164, R32 ;  /* 0x000000a47020723c */ /* 0x040fe80000041820 */
[----:B------:R-:W-:Y:S04]  /*2d10*/  FADD.FTZ R25, -R214, R25 ;  /* 0x00000019d6197221 */ /* 0x000fe80000010100 */
[-C--:B------:R-:W-:Y:S03]  /*2d20*/  HMMA.16816.F32.BF16 R36, R112, R166.reuse, R36 ;  /* 0x000000a67024723c */ /* 0x080fe60000041824 */
[----:B------:R-:W-:Y:S01]  /*2d30*/  FMUL.FTZ R230, R230, R25 ;  /* 0x00000019e6e67220 */ /* 0x000fe20000410000 */
[C---:B------:R-:W-:Y:S01]  /*2d40*/  FADD.FTZ R13, -R214.reuse, R28 ;  /* 0x0000001cd60d7221 */ /* 0x040fe20000010100 */
[----:B------:R-:W-:Y:S03]  /*2d50*/  FADD.FTZ R29, -R214, R29 ;  /* 0x0000001dd61d7221 */ /* 0x000fe60000010100 */
[C---:B------:R-:W-:Y:S04]  /*2d60*/  HMMA.16816.F32.BF16 R40, R108.reuse, R166, R40 ;  /* 0x000000a66c28723c */ /* 0x040fe80000041828 */
[----:B------:R-:W-:Y:S01]  /*2d70*/  FMUL.FTZ R228, R228, R13 ;  /* 0x0000000de4e47220 */ /* 0x000fe20000410000 */
[----:B------:R-:W-:Y:S03]  /*2d80*/  FMUL.FTZ R229, R229, R29 ;  /* 0x0000001de5e57220 */ /* 0x000fe60000410000 */
[-C--:B------:R-:W-:Y:S03]  /*2d90*/  HMMA.16816.F32.BF16 R44, R108, R168.reuse, R44 ;  /* 0x000000a86c2c723c */ /* 0x080fe6000004182c */
[----:B------:R-:W-:Y:S05]  /*2da0*/  F2FP.BF16.F32.PACK_AB R229, R229, R228 ;  /* 0x000000e4e5e5723e */ /* 0x000fea00000010ff */
[C---:B------:R-:W-:Y:S04]  /*2db0*/  HMMA.16816.F32.BF16 R48, R112.reuse, R168, R48 ;  /* 0x000000a87030723c */ /* 0x040fe80000041830 */
[C---:B------:R-:W-:Y:S04]  /*2dc0*/  FADD.FTZ R216, -R214.reuse, R41 ;  /* 0x00000029d6d87221 */ /* 0x040fe80000010100 */
[-C--:B------:R-:W-:Y:S03]  /*2dd0*/  HMMA.16816.F32.BF16 R52, R112, R170.reuse, R52 ;  /* 0x000000aa7034723c */ /* 0x080fe60000041834 */
[----:B------:R-:W-:Y:S01]  /*2de0*/  FMUL.FTZ R216, R245, R216 ;  /* 0x000000d8f5d87220 */ /* 0x000fe20000410000 */
[----:B------:R-:W-:Y:S04]  /*2df0*/  FADD.FTZ R228, -R214, R44 ;  /* 0x0000002cd6e47221 */ /* 0x000fe80000010100 */
[C---:B------:R-:W-:Y:S04]  /*2e00*/  HMMA.16816.F32.BF16 R56, R108.reuse, R170, R56 ;  /* 0x000000aa6c38723c */ /* 0x040fe80000041838 */
[----:B------:R-:W-:Y:S04]  /*2e10*/  FMUL.FTZ R228, R248, R228 ;  /* 0x000000e4f8e47220 */ /* 0x000fe80000410000 */
[-C--:B------:R-:W-:Y:S08]  /*2e20*/  HMMA.16816.F32.BF16 R60, R108, R172.reuse, R60 ;  /* 0x000000ac6c3c723c */ /* 0x080ff0000004183c */
[C---:B------:R-:W-:Y:S04]  /*2e30*/  HMMA.16816.F32.BF16 R64, R112.reuse, R172, R64 ;  /* 0x000000ac7040723c */ /* 0x040fe80000041840 */
[C---:B------:R-:W-:Y:S01]  /*2e40*/  FADD.FTZ R248, -R214.reuse, R56 ;  /* 0x00000038d6f87221 */ /* 0x040fe20000010100 */
[C---:B------:R-:W-:Y:S03]  /*2e50*/  FADD.FTZ R245, -R214.reuse, R57 ;  /* 0x00000039d6f57221 */ /* 0x040fe60000010100 */
[-C--:B------:R-:W-:Y:S03]  /*2e60*/  HMMA.16816.F32.BF16 R68, R112, R174.reuse, R68 ;  /* 0x000000ae7044723c */ /* 0x080fe60000041844 */
[----:B------:R-:W-:Y:S01]  /*2e70*/  FADD.FTZ R114, -R214, R24 ;  /* 0x00000018d6727221 */ /* 0x000fe20000010100 */
[----:B------:R-:W-:Y:S01]  /*2e80*/  FMUL.FTZ R248, R11, R248 ;  /* 0x000000f80bf87220 */ /* 0x000fe20000410000 */
[----:B------:R-:W-:Y:S02]  /*2e90*/  FMUL.FTZ R245, R122, R245 ;  /* 0x000000f57af57220 */ /* 0x000fe40000410000 */
[----:B------:R-:W-:Y:S01]  /*2ea0*/  FMUL.FTZ R225, R225, R114 ;  /* 0x00000072e1e17220 */ /* 0x000fe20000410000 */
[----:B------:R-:W-:Y:S04]  /*2eb0*/  HMMA.16816.F32.BF16 R72, R108, R174, R72 ;  /* 0x000000ae6c48723c */ /* 0x000fe80000041848 */
[----:B------:R-:W-:Y:S01]  /*2ec0*/  F2FP.BF16.F32.PACK_AB R230, R230, R225 ;  /* 0x000000e1e6e6723e */ /* 0x000fe200000010ff */
[----:B------:R-:W-:Y:S01]  /*2ed0*/  FADD.FTZ R225, -R214, R40 ;  /* 0x00000028d6e17221 */ /* 0x000fe20000010100 */
[----:B------:R-:W-:Y:S03]  /*2ee0*/  F2FP.BF16.F32.PACK_AB R248, R245, R248 ;  /* 0x000000f8f5f8723e */ /* 0x000fe600000010ff */
[----:B------:R-:W-:Y:S01]  /*2ef0*/  FMUL.FTZ R225, R244, R225 ;  /* 0x000000e1f4e17220 */ /* 0x000fe20000410000 */
[----:B------:R-:W-:Y:S04]  /*2f00*/  FADD.FTZ R244, -R214, R45 ;  /* 0x0000002dd6f47221 */ /* 0x000fe80000010100 */
[----:B------:R-:W-:Y:S01]  /*2f10*/  FMUL.FTZ R249, R249, R244 ;  /* 0x000000f4f9f97220 */ /* 0x000fe20000410000 */
[----:B------:R-:W-:Y:S01]  /*2f20*/  F2FP.BF16.F32.PACK_AB R216, R216, R225 ;  /* 0x000000e1d8d8723e */ /* 0x000fe200000010ff */
[C---:B------:R-:W-:Y:S01]  /*2f30*/  FADD.FTZ R244, -R214.reuse, R60 ;  /* 0x0000003cd6f47221 */ /* 0x040fe20000010100 */
[C---:B------:R-:W-:Y:S02]  /*2f40*/  FADD.FTZ R225, -R214.reuse, R61 ;  /* 0x0000003dd6e17221 */ /* 0x040fe40000010100 */
[C---:B------:R-:W-:Y:S01]  /*2f50*/  FADD.FTZ R72, -R214.reuse, R72 ;  /* 0x00000048d6487221 */ /* 0x040fe20000010100 */
[----:B------:R-:W-:Y:S01]  /*2f60*/  FADD.FTZ R73, -R214, R73 ;  /* 0x00000049d6497221 */ /* 0x000fe20000010100 */
[----:B------:R-:W-:Y:S01]  /*2f70*/  FMUL.FTZ R244, R123, R244 ;  /* 0x000000f47bf47220 */ /* 0x000fe20000410000 */
[----:B------:R-:W-:Y:S01]  /*2f80*/  F2FP.BF16.F32.PACK_AB R249, R249, R228 ;  /* 0x000000e4f9f9723e */ /* 0x000fe200000010ff */
[----:B------:R-:W-:Y:S01]  /*2f90*/  FMUL.FTZ R72, R129, R72 ;  /* 0x0000004881487220 */ /* 0x000fe20000410000 */
[----:B------:R-:W-:Y:S01]  /*2fa0*/  FMUL.FTZ R73, R136, R73 ;  /* 0x0000004988497220 */ /* 0x000fe20000410000 */
[----:B------:R-:W-:Y:S01]  /*2fb0*/  FMUL.FTZ R225, R130, R225 ;  /* 0x000000e182e17220 */ /* 0x000fe20000410000 */
[----:B------:R-:W-:Y:S03]  /*2fc0*/  FADD.FTZ R214, -R231, R15 ;  /* 0x0000000fe7d67221 */ /* 0x000fe60000010100 */
[----:B------:R-:W-:Y:S01]  /*2fd0*/  F2FP.BF16.F32.PACK_AB R72, R73, R72 ;  /* 0x000000484948723e */ /* 0x000fe200000010ff */
[----:B------:R-:W-:Y:S01]  /*2fe0*/  FADD.FTZ R73, -R231, R14 ;  /* 0x0000000ee7497221 */ /* 0x000fe20000010100 */
[----:B------:R-:W-:Y:S01]  /*2ff0*/  F2FP.BF16.F32.PACK_AB R225, R225, R244 ;  /* 0x000000f4e1e1723e */ /* 0x000fe200000010ff */
[----:B------:R-:W-:Y:S06]  /*3000*/  BRA.U !UP0, `(.L_x_153) ;  /* 0x0000000108547547 */ /* 0x000fec000b800000 */
[----:B------:R-:W1:Y:S01]  /*3010*/  LDC R11, c[0x0][0x3b0] ;  /* 0x0000ec00ff0b7b82 */ /* 0x000e620000000800 */
[----:B------:R-:W-:Y:S01]  /*3020*/  IADD3 R13, P0, PT, RZ, -UR5, RZ ;  /* 0x80000005ff0d7c10 */ /* 0x000fe2000ff1e0ff */
[----:B------:R-:W-:Y:S04]  /*3030*/  ULOP3.LUT UR12, UR26, 0x1, URZ, 0xc0, !UPT ;  /* 0x000000011a0c7892 */ /* 0x000fe8000f8ec0ff */
[----:B------:R-:W-:Y:S02]  /*3040*/  UISETP.NE.U32.AND UP1, UPT, UR12, 0x1, UPT ;  /* 0x000000010c00788c */ /* 0x000fe4000bf25070 */
[----:B------:R-:W2:Y:S02]  /*3050*/  LDC R4, c[0x0][0x3b4] ;  /* 0x0000ed00ff047b82 */ /* 0x000ea40000000800 */
[----:B------:R-:W-:Y:S06]  /*3060*/  USEL UR12, UR7, 0x2000, !UP1 ;  /* 0x00002000070c7887 */ /* 0x000fec000c800000 */
[----:B------:R-:W-:Y:S02]  /*3070*/  VIADD R209, R209, UR12 ;  /* 0x0000000cd1d17c36 */ /* 0x000fe40008000000 */
[----:B------:R-:W-:Y:S02]  /*3080*/  VIADD R176, R176, UR12 ;  /* 0x0000000cb0b07c36 */ /* 0x000fe40008000000 */
[----:B-1----:R-:W-:Y:S04]  /*3090*/  IMAD.SHL.U32 R8, R11, 0x80, RZ ;  /* 0x000000800b087824 */ /* 0x002fe800078e00ff */
[----:B------:R-:W-:Y:S05]  /*30a0*/  IMAD.X R8, RZ, RZ, ~R8, P0 ;  /* 0x000000ffff087224 */ /* 0x000fea00000e0e08 */
[----:B------:R-:W-:Y:S04]  /*30b0*/  SHF.R.S64 R13, R13, 0x1f, R8 ;  /* 0x0000001f0d0d7819 */ /* 0x000fe80000001008 */
[----:B------:R-:W-:Y:S04]  /*30c0*/  IADD3 R200, P0, PT, R13, R200, RZ ;  /* 0x000000c80dc87210 */ /* 0x000fe80007f1e0ff */
[----:B------:R-:W-:Y:S02]  /*30d0*/  LEA.HI.X.SX32 R201, R8, R201, 0x1, P0 ;  /* 0x000000c908c97211 */ /* 0x000fe400000f0eff */
[C---:B------:R-:W-:Y:S03]  /*30e0*/  LEA R14, P0, R11.reuse, R200, 0x7 ;  /* 0x000000c80b0e7211 */ /* 0x040fe600078038ff */
[----:B------:R-:W-:Y:S01]  /*30f0*/  @!PT LDS RZ, [RZ] ;  /* 0x00000000fffff984 */ /* 0x000fe20000000800 */
[----:B------:R-:W-:Y:S01]  /*3100*/  @!PT LDS RZ, [RZ] ;  /* 0x00000000fffff984 */ /* 0x000fe20000000800 */
[----:B------:R-:W-:Y:S01]  /*3110*/  @!PT LDS RZ, [RZ] ;  /* 0x00000000fffff984 */ /* 0x000fe20000000800 */
[----:B------:R1:W-:Y:S01]  /*3120*/  LDGSTS.E.BYPASS.LTC128B.128 [R209], desc[UR18][R200.64] ;  /* 0x00000000c8d17fae */ /* 0x0003e2000b981a12 */
[----:B--2---:R-:W-:Y:S05]  /*3130*/  LEA.HI.X R15, R11, R201, R4, 0x7, P0 ;  /* 0x000000c90b0f7211 */ /* 0x004fea00000f3c04 */
[----:B------:R1:W-:Y:S04]  /*3140*/  LDGSTS.E.BYPASS.LTC128B.128 [R209+0x1000], desc[UR18][R14.64] ;  /* 0x010000000ed17fae */ /* 0x0003e8000b981a12 */
[----:B------:R-:W0:Y:S02]  /*3150*/  LDGDEPBAR ;  /* 0x00000000000079af */ /* 0x000e240000000000 */
.L_x_153:
[C---:B------:R-:W-:Y:S01]  /*3160*/  FADD.FTZ R11, -R231.reuse, R26 ;  /* 0x0000001ae70b7221 */ /* 0x040fe20000010100 */
[----:B------:R-:W-:Y:S01]  /*3170*/  FADD.FTZ R4, -R231, R27 ;  /* 0x0000001be7047221 */ /* 0x000fe20000010100 */
[----:B------:R-:W-:Y:S01]  /*3180*/  FMUL.FTZ R73, R212, R73 ;  /* 0x00000049d4497220 */ /* 0x000fe20000410000 */
[----:B------:R-:W-:Y:S01]  /*3190*/  FMUL.FTZ R214, R215, R214 ;  /* 0x000000d6d7d67220 */ /* 0x000fe20000410000 */
[----:B------:R-:W-:Y:S01]  /*31a0*/  FMUL.FTZ R11, R226, R11 ;  /* 0x0000000be20b7220 */ /* 0x000fe20000410000 */
[----:B------:R-:W-:Y:S01]  /*31b0*/  FMUL.FTZ R4, R227, R4 ;  /* 0x00000004e3047220 */ /* 0x000fe20000410000 */
[C---:B-----5:R-:W-:Y:S01]  /*31c0*/  FADD.FTZ R16, -R233.reuse, R16 ;  /* 0x00000010e9107221 */ /* 0x060fe20000010100 */
[----:B------:R-:W-:Y:S01]  /*31d0*/  FADD.FTZ R17, -R233, R17 ;  /* 0x00000011e9117221 */ /* 0x000fe20000010100 */
[----:B------:R-:W-:Y:S01]  /*31e0*/  F2FP.BF16.F32.PACK_AB R73, R214, R73 ;  /* 0x00000049d649723e */ /* 0x000fe200000010ff */
[----:B------:R-:W-:Y:S01]  /*31f0*/  STS [R190+-0x8000], R213 ;  /* 0xff8000d5be007388 */ /* 0x000fe20000000800 */
[----:B------:R-:W-:Y:S01]  /*3200*/  FMUL.FTZ R16, R217, R16 ;  /* 0x00000010d9107220 */ /* 0x000fe20000410000 */
[----:B------:R-:W-:Y:S01]  /*3210*/  FMUL.FTZ R17, R218, R17 ;  /* 0x00000011da117220 */ /* 0x000fe20000410000 */
[----:B------:R-:W-:Y:S01]  /*3220*/  F2FP.BF16.F32.PACK_AB R4, R4, R11 ;  /* 0x0000000b0404723e */ /* 0x000fe200000010ff */
[----:B------:R-:W-:Y:S01]  /*3230*/  STS [R190+-0x7c00], R73 ;  /* 0xff840049be007388 */ /* 0x000fe20000000800 */
[C---:B------:R-:W-:Y:S01]  /*3240*/  FADD.FTZ R25, -R231.reuse, R74 ;  /* 0x0000004ae7197221 */ /* 0x040fe20000010100 */
[----:B-1----:R-:W-:Y:S01]  /*3250*/  FADD.FTZ R14, -R231, R75 ;  /* 0x0000004be70e7221 */ /* 0x002fe20000010100 */
[----:B------:R-:W-:Y:S01]  /*3260*/  F2FP.BF16.F32.PACK_AB R17, R17, R16 ;  /* 0x000000101111723e */ /* 0x000fe200000010ff */
[----:B------:R-:W-:Y:S01]  /*3270*/  STS [R193+-0x8000], R230 ;  /* 0xff8000e6c1007388 */ /* 0x000fe20000000800 */
[C---:B------:R-:W-:Y:S01]  /*3280*/  FADD.FTZ R13, -R231.reuse, R30 ;  /* 0x0000001ee70d7221 */ /* 0x040fe20000010100 */
[----:B------:R-:W-:Y:S01]  /*3290*/  FADD.FTZ R8, -R231, R31 ;  /* 0x0000001fe7087221 */ /* 0x000fe20000010100 */
[----:B------:R-:W-:Y:S01]  /*32a0*/  FMUL.FTZ R25, R132, R25 ;  /* 0x0000001984197220 */ /* 0x000fe20000410000 */
[----:B------:R1:W-:Y:S01]  /*32b0*/  STS [R193+-0x7c00], R4 ;  /* 0xff840004c1007388 */ /* 0x0003e20000000800 */
[----:B------:R-:W-:Y:S01]  /*32c0*/  FMUL.FTZ R14, R137, R14 ;  /* 0x0000000e890e7220 */ /* 0x000fe20000410000 */
[----:B------:R-:W-:Y:S01]  /*32d0*/  FMUL.FTZ R13, R232, R13 ;  /* 0x0000000de80d7220 */ /* 0x000fe20000410000 */
[----:B------:R-:W-:Y:S01]  /*32e0*/  FMUL.FTZ R8, R235, R8 ;  /* 0x00000008eb087220 */ /* 0x000fe20000410000 */
[----:B------:R2:W-:Y:S01]  /*32f0*/  STS [R190+-0x6000], R17 ;  /* 0xffa00011be007388 */ /* 0x0005e20000000800 */
[C---:B------:R-:W-:Y:S01]  /*3300*/  FADD.FTZ R18, -R234.reuse, R18 ;  /* 0x00000012ea127221 */ /* 0x040fe20000010100 */
[----:B------:R-:W-:Y:S01]  /*3310*/  FADD.FTZ R19, -R234, R19 ;  /* 0x00000013ea137221 */ /* 0x000fe20000010100 */
[----:B------:R-:W-:Y:S01]  /*3320*/  F2FP.BF16.F32.PACK_AB R24, R14, R25 ;  /* 0x000000190e18723e */ /* 0x000fe200000010ff */
[----:B------:R-:W-:Y:S01]  /*3330*/  FADD.FTZ R20, -R233, R20 ;  /* 0x00000014e9147221 */ /* 0x000fe20000010100 */
[----:B------:R-:W-:Y:S01]  /*3340*/  FMUL.FTZ R18, R219, R18 ;  /* 0x00000012db127220 */ /* 0x000fe20000410000 */
[----:B------:R-:W-:Y:S01]  /*3350*/  FMUL.FTZ R19, R220, R19 ;  /* 0x00000013dc137220 */ /* 0x000fe20000410000 */
[C---:B------:R-:W-:Y:S01]  /*3360*/  FADD.FTZ R21, -R233.reuse, R21 ;  /* 0x00000015e9157221 */ /* 0x040fe20000010100 */
[C---:B------:R-:W-:Y:S01]  /*3370*/  FADD.FTZ R22, -R234.reuse, R22 ;  /* 0x00000016ea167221 */ /* 0x040fe20000010100 */
[----:B------:R-:W-:Y:S01]  /*3380*/  FADD.FTZ R23, -R234, R23 ;  /* 0x00000017ea177221 */ /* 0x000fe20000010100 */
[----:B------:R-:W-:Y:S01]  /*3390*/  F2FP.BF16.F32.PACK_AB R13, R8, R13 ;  /* 0x0000000d080d723e */ /* 0x000fe200000010ff */
[C---:B------:R-:W-:Y:S01]  /*33a0*/  FADD.FTZ R25, -R233.reuse, R36 ;  /* 0x00000024e9197221 */ /* 0x040fe20000010100 */
[----:B------:R-:W-:Y:S01]  /*33b0*/  FADD.FTZ R14, -R233, R37 ;  /* 0x00000025e90e7221 */ /* 0x000fe20000010100 */
        /* <DEDUP_REMOVED lines=15> */
[----:B------:R-:W-:Y:S01]  /*34b0*/  FADD.FTZ R16, -R233, R53 ;  /* 0x00000035e9107221 */ /* 0x000fe20000010100 */
[----:B------:R-:W-:Y:S01]  /*34c0*/  F2FP.BF16.F32.PACK_AB R20, R21, R20 ;  /* 0x000000141514723e */ /* 0x000fe200000010ff */
[----:B------:R-:W-:Y:S01]  /*34d0*/  STS [R190+-0x5c00], R19 ;  /* 0xffa40013be007388 */ /* 0x000fe20000000800 */
[----:B------:R-:W-:Y:S01]  /*34e0*/  F2FP.BF16.F32.PACK_AB R22, R23, R22 ;  /* 0x000000161716723e */ /* 0x000fe200000010ff */
[----:B------:R-:W-:Y:S01]  /*34f0*/  FMUL.FTZ R16, R7, R16 ;  /* 0x0000001007107220 */ /* 0x000fe20000410000 */
[----:B------:R-:W-:Y:S01]  /*3500*/  F2FP.BF16.F32.PACK_AB R14, R14, R25 ;  /* 0x000000190e0e723e */ /* 0x000fe200000010ff */
[C---:B------:R-:W-:Y:S01]  /*3510*/  FADD.FTZ R25, -R233.reuse, R52 ;  /* 0x00000034e9197221 */ /* 0x040fe20000010100 */
[----:B------:R-:W-:Y:S01]  /*3520*/  F2FP.BF16.F32.PACK_AB R12, R12, R15 ;  /* 0x0000000f0c0c723e */ /* 0x000fe200000010ff */
[C---:B------:R-:W-:Y:S01]  /*3530*/  FADD.FTZ R15, -R233.reuse, R32 ;  /* 0x00000020e90f7221 */ /* 0x040fe20000010100 */
[----:B------:R-:W-:Y:S01]  /*3540*/  F2FP.BF16.F32.PACK_AB R11, R8, R11 ;  /* 0x0000000b080b723e */ /* 0x000fe200000010ff */
[----:B------:R-:W-:Y:S01]  /*3550*/  FADD.FTZ R8, -R233, R33 ;  /* 0x00000021e9087221 */ /* 0x000fe20000010100 */
[C---:B------:R-:W-:Y:S01]  /*3560*/  FADD.FTZ R7, -R234.reuse, R34 ;  /* 0x00000022ea077221 */ /* 0x040fe20000010100 */
[----:B-1----:R-:W-:Y:S01]  /*3570*/  FADD.FTZ R4, -R234, R35 ;  /* 0x00000023ea047221 */ /* 0x002fe20000010100 */
[----:B------:R-:W-:Y:S01]  /*3580*/  STS [R193+-0x6000], R20 ;  /* 0xffa00014c1007388 */ /* 0x000fe20000000800 */
[----:B------:R-:W-:Y:S01]  /*3590*/  FMUL.FTZ R25, R6, R25 ;  /* 0x0000001906197220 */ /* 0x000fe20000410000 */
[C---:B--2---:R-:W-:Y:S01]  /*35a0*/  FADD.FTZ R17, -R234.reuse, R38 ;  /* 0x00000026ea117221 */ /* 0x044fe20000010100 */
[----:B------:R-:W-:Y:S01]  /*35b0*/  FADD.FTZ R6, -R234, R39 ;  /* 0x00000027ea067221 */ /* 0x000fe20000010100 */
[----:B------:R-:W-:Y:S01]  /*35c0*/  STS [R193+-0x5c00], R22 ;  /* 0xffa40016c1007388 */ /* 0x000fe20000000800 */
[----:B------:R-:W-:Y:S01]  /*35d0*/  FMUL.FTZ R15, R236, R15 ;  /* 0x0000000fec0f7220 */ /* 0x000fe20000410000 */
[----:B------:R-:W-:Y:S01]  /*35e0*/  FMUL.FTZ R8, R237, R8 ;  /* 0x00000008ed087220 */ /* 0x000fe20000410000 */
        /* <DEDUP_REMOVED lines=12> */
[----:B------:R-:W-:Y:S01]  /*36b0*/  FADD.FTZ R4, -R234, R51 ;  /* 0x00000033ea047221 */ /* 0x000fe20000010100 */
[----:B------:R-:W-:Y:S01]  /*36c0*/  FMUL.FTZ R58, R121, R58 ;  /* 0x0000003a793a7220 */ /* 0x000fe20000410000 */
[----:B------:R-:W-:Y:S01]  /*36d0*/  STS [R197+-0x7c00], R12 ;  /* 0xff84000cc5007388 */ /* 0x000fe20000000800 */
[----:B------:R-:W-:Y:S01]  /*36e0*/  FMUL.FTZ R59, R126, R59 ;  /* 0x0000003b7e3b7220 */ /* 0x000fe20000410000 */
[C---:B------:R-:W-:Y:S01]  /*36f0*/  FADD.FTZ R21, -R233.reuse, R48 ;  /* 0x00000030e9157221 */ /* 0x040fe20000010100 */
[----:B------:R-:W-:Y:S01]  /*3700*/  FADD.FTZ R8, -R233, R49 ;  /* 0x00000031e9087221 */ /* 0x000fe20000010100 */
[----:B------:R-:W-:Y:S01]  /*3710*/  STS [R194+-0x6000], R15 ;  /* 0xffa0000fc2007388 */ /* 0x000fe20000000800 */
[----:B------:R-:W-:Y:S01]  /*3720*/  FADD.FTZ R23, -R234, R50 ;  /* 0x00000032ea177221 */ /* 0x000fe20000010100 */
[----:B------:R-:W-:Y:S01]  /*3730*/  FMUL.FTZ R4, R5, R4 ;  /* 0x0000000405047220 */ /* 0x000fe20000410000 */
[----:B------:R-:W-:Y:S01]  /*3740*/  FMUL.FTZ R21, R252, R21 ;  /* 0x00000015fc157220 */ /* 0x000fe20000410000 */
[----:B------:R-:W-:Y:S01]  /*3750*/  STS [R194+-0x5c00], R7 ;  /* 0xffa40007c2007388 */ /* 0x000fe20000000800 */
[----:B------:R-:W-:Y:S01]  /*3760*/  FMUL.FTZ R8, R139, R8 ;  /* 0x000000088b087220 */ /* 0x000fe20000410000 */
[C---:B------:R-:W-:Y:S01]  /*3770*/  FADD.FTZ R54, -R234.reuse, R54 ;  /* 0x00000036ea367221 */ /* 0x040fe20000010100 */
[----:B------:R-:W-:Y:S01]  /*3780*/  FADD.FTZ R55, -R234, R55 ;  /* 0x00000037ea377221 */ /* 0x000fe20000010100 */
[----:B------:R-:W-:Y:S01]  /*3790*/  STS [R197+-0x6000], R14 ;  /* 0xffa0000ec5007388 */ /* 0x000fe20000000800 */
[----:B------:R-:W-:Y:S01]  /*37a0*/  FMUL.FTZ R23, R138, R23 ;  /* 0x000000178a177220 */ /* 0x000fe20000410000 */
[----:B------:R-:W-:Y:S01]  /*37b0*/  F2FP.BF16.F32.PACK_AB R58, R59, R58 ;  /* 0x0000003a3b3a723e */ /* 0x000fe200000010ff */
[----:B------:R-:W-:Y:S01]  /*37c0*/  FMUL.FTZ R54, R9, R54 ;  /* 0x0000003609367220 */ /* 0x000fe20000410000 */
[----:B------:R-:W-:Y:S01]  /*37d0*/  STS [R197+-0x5c00], R6 ;  /* 0xffa40006c5007388 */ /* 0x000fe20000000800 */
[----:B------:R-:W-:Y:S01]  /*37e0*/  FMUL.FTZ R55, R10, R55 ;  /* 0x000000370a377220 */ /* 0x000fe20000410000 */
        /* <DEDUP_REMOVED lines=8> */
[----:B------:R-:W-:Y:S01]  /*3870*/  F2FP.BF16.F32.PACK_AB R16, R16, R25 ;  /* 0x000000191010723e */ /* 0x000fe200000010ff */
[C---:B------:R-:W-:Y:S01]  /*3880*/  FADD.FTZ R8, -R234.reuse, R67 ;  /* 0x00000043ea087221 */ /* 0x040fe20000010100 */
[----:B------:R-:W-:Y:S01]  /*3890*/  STS [R195+-0x8000], R248 ;  /* 0xff8000f8c3007388 */ /* 0x000fe20000000800 */
[----:B------:R-:W-:Y:S01]  /*38a0*/  F2FP.BF16.F32.PACK_AB R54, R55, R54 ;  /* 0x000000363736723e */ /* 0x000fe200000010ff */
[C---:B------:R-:W-:Y:S01]  /*38b0*/  FADD.FTZ R64, -R233.reuse, R64 ;  /* 0x00000040e9407221 */ /* 0x040fe20000010100 */
[----:B------:R-:W-:Y:S01]  /*38c0*/  FADD.FTZ R65, -R233, R65 ;  /* 0x00000041e9417221 */ /* 0x000fe20000010100 */
[----:B------:R-:W-:Y:S01]  /*38d0*/  STS [R195+-0x7c00], R58 ;  /* 0xff84003ac3007388 */ /* 0x000fe20000000800 */
[C---:B------:R-:W-:Y:S01]  /*38e0*/  FADD.FTZ R66, -R234.reuse, R66 ;  /* 0x00000042ea427221 */ /* 0x040fe20000010100 */
[----:B------:R-:W-:Y:S01]  /*38f0*/  F2FP.BF16.F32.PACK_AB R63, R63, R62 ;  /* 0x0000003e3f3f723e */ /* 0x000fe200000010ff */
[----:B------:R-:W-:Y:S01]  /*3900*/  FADD.FTZ R70, -R234, R70 ;  /* 0x00000046ea467221 */ /* 0x000fe20000010100 */
[----:B------:R-:W-:Y:S01]  /*3910*/  STS [R192+-0x6000], R21 ;  /* 0xffa00015c0007388 */ /* 0x000fe20000000800 */
[----:B------:R-:W-:Y:S01]  /*3920*/  FMUL.FTZ R135, R135, R8 ;  /* 0x0000000887877220 */ /* 0x000fe20000410000 */
[----:B------:R-:W-:Y:S01]  /*3930*/  FMUL.FTZ R64, R143, R64 ;  /* 0x000000408f407220 */ /* 0x000fe20000410000 */
        /* <DEDUP_REMOVED lines=17> */
[----:B------:R-:W-:Y:S01]  /*3a50*/  STS [R196+-0x7c00], R63 ;  /* 0xff84003fc4007388 */ /* 0x000fe20000000800 */
[----:B------:R-:W-:Y:S03]  /*3a60*/  F2FP.BF16.F32.PACK_AB R70, R131, R70 ;  /* 0x000000468346723e */ /* 0x000fe600000010ff */
        /* <DEDUP_REMOVED lines=64> */
[----:B------:R-:W-:Y:S04]  /*3e70*/  LEA.HI.X.SX32 R211, R5, R211, 0x2, P0 ;  /* 0x000000d305d37211 */ /* 0x000fe800000f16ff */
[-C--:B------:R-:W-:Y:S08]  /*3e80*/  HMMA.16816.F32.BF16 R84, R24, R22.reuse, R84 ;  /* 0x000000161854723c */ /* 0x080ff00000041854 */
[----:B------:R-:W-:Y:S01]  /*3e90*/  HMMA.16816.F32.BF16 R88, R16, R22, R88 ;  /* 0x000000161058723c */ /* 0x000fe20000041858 */
[----:B------:R-:W-:Y:S08]  /*3ea0*/  @!UPT UIADD3 URZ, UPT, UPT, URZ, URZ, URZ ;  /* 0x000000fffffff290 */ /* 0x000ff0000fffe0ff */
[----:B------:R-:W-:Y:S11]  /*3eb0*/  BRA.U !UP0, `(.L_x_154) ;  /* 0x0000000108407547 */ /* 0x000ff6000b800000 */
[----:B------:R-:W1:Y:S01]  /*3ec0*/  LDC R5, c[0x0][0x590] ;  /* 0x00016400ff057b82 */ /* 0x000e620000000800 */
[----:B------:R-:W-:Y:S07]  /*3ed0*/  IADD3 R7, P0, PT, RZ, -UR22, RZ ;  /* 0x80000016ff077c10 */ /* 0x000fee000ff1e0ff */
[----:B------:R-:W2:Y:S01]  /*3ee0*/  LDC R4, c[0x0][0x594] ;  /* 0x00016500ff047b82 */ /* 0x000ea20000000800 */
        /* <DEDUP_REMOVED lines=9> */
[----:B------:R1:W-:Y:S01]  /*3f80*/  LDGSTS.E.BYPASS.LTC128B.128 [R189+0x4000], desc[UR18][R202.64] ;  /* 0x04000000cabd7fae */ /* 0x0003e2000b981a12 */
[----:B--2---:R-:W-:Y:S05]  /*3f90*/  LEA.HI.X R9, R5, R203, R4, 0x7, P0 ;  /* 0x000000cb05097211 */ /* 0x004fea00000f3c04 */
[----:B------:R1:W-:Y:S04]  /*3fa0*/  LDGSTS.E.BYPASS.LTC128B.128 [R189+0x5000], desc[UR18][R8.64] ;  /* 0x0500000008bd7fae */ /* 0x0003e8000b981a12 */
[----:B------:R-:W0:Y:S02]  /*3fb0*/  LDGDEPBAR ;  /* 0x00000000000079af */ /* 0x000e240000000000 */
.L_x_154:
[----:B------:R-:W-:Y:S01]  /*3fc0*/  LDSM.16.M88.4 R20, [R179] ;  /* 0x00000000b314783b */ /* 0x000fe20000000200 */
[----:B------:R-:W-:Y:S01]  /*3fd0*/  PLOP3.LUT P1, PT, PT, PT, UP0, 0x80, 0x8 ;  /* 0x000000000008781c */ /* 0x000fe20003f2f008 */
[----:B------:R-:W-:Y:S02]  /*3fe0*/  ULOP3.LUT UR12, UR26, 0x1, URZ, 0xc0, !UPT ;  /* 0x000000011a0c7892 */ /* 0x000fe4000f8ec0ff */
[----:B------:R-:W2:Y:S01]  /*3ff0*/  LDSM.16.MT88.4 R16, [R184+0x6000] ;  /* 0x00600000b810783b */ /* 0x000ea20000004200 */
[----:B------:R-:W-:Y:S02]  /*4000*/  @UP0 UIADD3 UR13, UP2, UPT, UR32, -0x200, URZ ;  /* 0xfffffe00200d0890 */ /* 0x000fe4000ff5e0ff */
[----:B------:R-:W-:Y:S01]  /*4010*/  UISETP.NE.U32.AND UP1, UPT, UR12, 0x1, UPT ;  /* 0x000000010c00788c */ /* 0x000fe2000bf25070 */
[----:B------:R-:W1:Y:S01]  /*4020*/  LDSM.16.M88.4 R12, [R179+0x2000] ;  /* 0x00200000b30c783b */ /* 0x000e620000000200 */
[----:B------:R-:W-:Y:S02]  /*4030*/  UIADD3 UR23, UPT, UPT, UR26, -0x1, URZ ;  /* 0xffffffff1a177890 */ /* 0x000fe4000fffe0ff */
[----:B------:R-:W-:Y:S01]  /*4040*/  @UP0 UIADD3.X UR12, UPT, UPT, UR33, -0x1, URZ, UP2, !UPT ;  /* 0xffffffff210c0890 */ /* 0x000fe200097fe4ff */
[----:B------:R-:W-:Y:S04]  /*4050*/  LDSM.16.M88.4 R24, [R178] ;  /* 0x00000000b218783b */ /* 0x000fe80000000200 */
[----:B------:R-:W3:Y:S04]  /*4060*/  LDSM.16.MT88.4 R28, [R184+0x6400] ;  /* 0x00640000b81c783b */ /* 0x000ee80000004200 */
[----:B------:R-:W4:Y:S04]  /*4070*/  LDSM.16.M88.4 R32, [R178+0x2000] ;  /* 0x00200000b220783b */ /* 0x000f280000000200 */
[----:B------:R-:W-:Y:S04]  /*4080*/  LDSM.16.M88.4 R36, [R177] ;  /* 0x00000000b124783b */ /* 0x000fe80000000200 */
[----:B------:R-:W4:Y:S04]  /*4090*/  LDSM.16.MT88.4 R40, [R184+0x6800] ;  /* 0x00680000b828783b */ /* 0x000f280000004200 */
[----:B------:R-:W4:Y:S04]  /*40a0*/  LDSM.16.M88.4 R44, [R177+0x2000] ;  /* 0x00200000b12c783b */ /* 0x000f280000000200 */
[----:B------:R-:W-:Y:S01]  /*40b0*/  LDSM.16.MT88.4 R48, [R184+0x6c00] ;  /* 0x006c0000b830783b */ /* 0x000fe20000004200 */
[-C--:B--2---:R-:W-:Y:S08]  /*40c0*/  HMMA.16816.F32.BF16 R4, R20, R16.reuse, RZ ;  /* 0x000000101404723c */ /* 0x084ff000000418ff */
[C---:B-1----:R-:W-:Y:S08]  /*40d0*/  HMMA.16816.F32.BF16 R8, R12.reuse, R16, RZ ;  /* 0x000000100c08723c */ /* 0x042ff000000418ff */
[-C--:B------:R-:W-:Y:S08]  /*40e0*/  HMMA.16816.F32.BF16 R12, R12, R18.reuse, RZ ;  /* 0x000000120c0c723c */ /* 0x080ff000000418ff */
[----:B------:R-:W-:Y:S01]  /*40f0*/  HMMA.16816.F32.BF16 R16, R20, R18, RZ ;  /* 0x000000121410723c */ /* 0x000fe200000418ff */
[----:B------:R-:W1:Y:S07]  /*4100*/  LDSM.16.M88.4 R20, [R2] ;  /* 0x000000000214783b */ /* 0x000e6e0000000200 */
[-C--:B---3--:R-:W-:Y:S08]  /*4110*/  HMMA.16816.F32.BF16 R4, R24, R28.reuse, R4 ;  /* 0x0000001c1804723c */ /* 0x088ff00000041804 */
[C---:B----4-:R-:W-:Y:S08]  /*4120*/  HMMA.16816.F32.BF16 R8, R32.reuse, R28, R8 ;  /* 0x0000001c2008723c */ /* 0x050ff00000041808 */
[-C--:B------:R-:W-:Y:S01]  /*4130*/  HMMA.16816.F32.BF16 R12, R32, R30.reuse, R12 ;  /* 0x0000001e200c723c */ /* 0x080fe2000004180c */
[----:B------:R-:W2:Y:S07]  /*4140*/  LDSM.16.M88.4 R32, [R2+0x2000] ;  /* 0x002000000220783b */ /* 0x000eae0000000200 */
[----:B------:R-:W-:Y:S01]  /*4150*/  HMMA.16816.F32.BF16 R16, R24, R30, R16 ;  /* 0x0000001e1810723c */ /* 0x000fe20000041810 */
[----:B------:R-:W-:Y:S04]  /*4160*/  LDSM.16.M88.4 R24, [R179+0x4000] ;  /* 0x00400000b318783b */ /* 0x000fe80000000200 */
[----:B------:R-:W3:Y:S03]  /*4170*/  LDSM.16.MT88.4 R28, [R184+0x7000] ;  /* 0x00700000b81c783b */ /* 0x000ee60000004200 */
[-C--:B------:R-:W-:Y:S08]  /*4180*/  HMMA.16816.F32.BF16 R4, R36, R40.reuse, R4 ;  /* 0x000000282404723c */ /* 0x080ff00000041804 */
[C---:B------:R-:W-:Y:S01]  /*4190*/  HMMA.16816.F32.BF16 R8, R44.reuse, R40, R8 ;  /* 0x000000282c08723c */ /* 0x040fe20000041808 */
[----:B------:R-:W-:Y:S07]  /*41a0*/  IMAD.U32 R41, RZ, RZ, UR28 ;  /* 0x0000001cff297e24 */ /* 0x000fee000f8e00ff */
[-C--:B------:R-:W-:Y:S01]  /*41b0*/  HMMA.16816.F32.BF16 R12, R44, R42.reuse, R12 ;  /* 0x0000002a2c0c723c */ /* 0x080fe2000004180c */
[----:B------:R-:W4:Y:S07]  /*41c0*/  LDSM.16.M88.4 R44, [R179+0x6000] ;  /* 0x00600000b32c783b */ /* 0x000f2e0000000200 */
[----:B------:R-:W-:Y:S01]  /*41d0*/  HMMA.16816.F32.BF16 R16, R36, R42, R16 ;  /* 0x0000002a2410723c */ /* 0x000fe20000041810 */
[----:B------:R-:W-:Y:S07]  /*41e0*/  LDSM.16.MT88.4 R36, [R184+0x7400] ;  /* 0x00740000b824783b */ /* 0x000fee0000004200 */
[-C--:B-1----:R-:W-:Y:S08]  /*41f0*/  HMMA.16816.F32.BF16 R4, R20, R48.reuse, R4 ;  /* 0x000000301404723c */ /* 0x082ff00000041804 */
[C---:B--2---:R-:W-:Y:S01]  /*4200*/  HMMA.16816.F32.BF16 R8, R32.reuse, R48, R8 ;  /* 0x000000302008723c */ /* 0x044fe20000041808 */
[----:B------:R-:W-:Y:S05]  /*4210*/  IMAD.U32 R49, RZ, RZ, UR28 ;  /* 0x0000001cff317e24 */ /* 0x000fea000f8e00ff */
[----:B------:R-:W-:Y:S02]  /*4220*/  LEA R48, P0, R49, R210, 0x2 ;  /* 0x000000d231307211 */ /* 0x000fe400078010ff */
[-C--:B------:R-:W-:Y:S01]  /*4230*/  HMMA.16816.F32.BF16 R12, R32, R50.reuse, R12 ;  /* 0x00000032200c723c */ /* 0x080fe2000004180c */
[----:B------:R-:W1:Y:S02]  /*4240*/  LDSM.16.M88.4 R32, [R178+0x4000] ;  /* 0x00400000b220783b */ /* 0x000e640000000200 */
[----:B------:R-:W-:Y:S02]  /*4250*/  LEA.HI.X.SX32 R49, R41, R211, 0x2, P0 ;  /* 0x000000d329317211 */ /* 0x000fe400000f16ff */
[----:B------:R-:W-:Y:S03]  /*4260*/  LDSM.16.M88.4 R40, [R177+0x4000] ;  /* 0x00400000b128783b */ /* 0x000fe60000000200 */
[----:B------:R-:W-:Y:S01]  /*4270*/  HMMA.16816.F32.BF16 R16, R20, R50, R16 ;  /* 0x000000321410723c */ /* 0x000fe20000041810 */
[----:B------:R-:W2:Y:S03]  /*4280*/  LDSM.16.M88.4 R20, [R178+0x6000] ;  /* 0x00600000b214783b */ /* 0x000ea60000000200 */
[C---:B------:R-:W-:Y:S04]  /*4290*/  LEA R50, P0, R52.reuse, R48, 0x5 ;  /* 0x0000003034327211 */ /* 0x040fe800078028ff */
[-C--:B---3--:R-:W-:Y:S05]  /*42a0*/  HMMA.16816.F32.BF16 R4, R24, R28.reuse, R4 ;  /* 0x0000001c1804723c */ /* 0x088fea0000041804 */
[C---:B------:R-:W-:Y:S02]  /*42b0*/  LEA.HI.X.SX32 R51, R52.reuse, R49, 0x5, P0 ;  /* 0x0000003134337211 */ /* 0x040fe400000f2eff */
[C---:B------:R-:W-:Y:S01]  /*42c0*/  LEA R54, P0, R52.reuse, R50, 0x5 ;  /* 0x0000003234367211 */ /* 0x040fe200078028ff */
[C---:B----4-:R-:W-:Y:S04]  /*42d0*/  HMMA.16816.F32.BF16 R8, R44.reuse, R28, R8 ;  /* 0x0000001c2c08723c */ /* 0x050fe80000041808 */
[C---:B------:R-:W-:Y:S02]  /*42e0*/  LEA.HI.X.SX32 R55, R52.reuse, R51, 0x5, P0 ;  /* 0x0000003334377211 */ /* 0x040fe400000f2eff */
[C---:B------:R-:W-:Y:S02]  /*42f0*/  LEA R56, P0, R52.reuse, R54, 0x5 ;  /* 0x0000003634387211 */ /* 0x040fe400078028ff */
[-C--:B------:R-:W-:Y:S01]  /*4300*/  HMMA.16816.F32.BF16 R12, R44, R30.reuse, R12 ;  /* 0x0000001e2c0c723c */ /* 0x080fe2000004180c */
[----:B------:R-:W3:Y:S02]  /*4310*/  LDSM.16.MT88.4 R44, [R184+0x7800] ;  /* 0x00780000b82c783b */ /* 0x000ee40000004200 */
[C---:B------:R-:W-:Y:S05]  /*4320*/  LEA.HI.X.SX32 R57, R52.reuse, R55, 0x5, P0 ;  /* 0x0000003734397211 */ /* 0x040fea00000f2eff */
[----:B------:R-:W-:Y:S01]  /*4330*/  HMMA.16816.F32.BF16 R16, R24, R30, R16 ;  /* 0x0000001e1810723c */ /* 0x000fe20000041810 */
[----:B------:R-:W4:Y:S04]  /*4340*/  LDSM.16.M88.4 R24, [R177+0x6000] ;  /* 0x00600000b118783b */ /* 0x000f280000000200 */
[----:B------:R-:W-:Y:S03]  /*4350*/  LDSM.16.MT88.4 R28, [R184+0x7c00] ;  /* 0x007c0000b81c783b */ /* 0x000fe60000004200 */
[-C--:B-1----:R-:W-:Y:S08]  /*4360*/  HMMA.16816.F32.BF16 R4, R32, R36.reuse, R4 ;  /* 0x000000242004723c */ /* 0x082ff00000041804 */
[C---:B--2---:R-:W-:Y:S04]  /*4370*/  HMMA.16816.F32.BF16 R8, R20.reuse, R36, R8 ;  /* 0x000000241408723c */ /* 0x044fe80000041808 */
[C---:B------:R-:W-:Y:S04]  /*4380*/  LEA R36, P0, R52.reuse, R56, 0x5 ;  /* 0x0000003834247211 */ /* 0x040fe800078028ff */
[-C--:B------:R-:W-:Y:S01]  /*4390*/  HMMA.16816.F32.BF16 R12, R20, R38.reuse, R12 ;  /* 0x00000026140c723c */ /* 0x080fe2000004180c */
[----:B------:R-:W1:Y:S02]  /*43a0*/  LDSM.16.M88.4 R20, [R2+0x4000] ;  /* 0x004000000214783b */ /* 0x000e640000000200 */
[C---:B------:R-:W-:Y:S02]  /*43b0*/  LEA.HI.X.SX32 R37, R52.reuse, R57, 0x5, P0 ;  /* 0x0000003934257211 */ /* 0x040fe400000f2eff */
[C---:B------:R-:W-:Y:S03]  /*43c0*/  LEA R58, P0, R52.reuse, R36, 0x5 ;  /* 0x00000024343a7211 */ /* 0x040fe600078028ff */
[----:B------:R-:W-:Y:S01]  /*43d0*/  HMMA.16816.F32.BF16 R16, R32, R38, R16 ;  /* 0x000000262010723c */ /* 0x000fe20000041810 */
[----:B------:R-:W2:Y:S03]  /*43e0*/  LDSM.16.M88.4 R32, [R2+0x6000] ;  /* 0x006000000220783b */ /* 0x000ea60000000200 */
[C---:B------:R-:W-:Y:S02]  /*43f0*/  LEA.HI.X.SX32 R59, R52.reuse, R37, 0x5, P0 ;  /* 0x00000025343b7211 */ /* 0x040fe400000f2eff */
[C---:B------:R-:W-:Y:S02]  /*4400*/  LEA R38, P0, R52.reuse, R58, 0x5 ;  /* 0x0000003a34267211 */ /* 0x040fe400078028ff */
[-C--:B---3--:R-:W-:Y:S05]  /*4410*/  HMMA.16816.F32.BF16 R4, R40, R44.reuse, R4 ;  /* 0x0000002c2804723c */ /* 0x088fea0000041804 */
[C---:B------:R-:W-:Y:S03]  /*4420*/  LEA.HI.X.SX32 R39, R52.reuse, R59, 0x5, P0 ;  /* 0x0000003b34277211 */ /* 0x040fe600000f2eff */
[C---:B----4-:R-:W-:Y:S04]  /*4430*/  HMMA.16816.F32.BF16 R8, R24.reuse, R44, R8 ;  /* 0x0000002c1808723c */ /* 0x050fe80000041808 */
[C---:B------:R-:W-:Y:S04]  /*4440*/  LEA R44, P0, R52.reuse, R38, 0x5 ;  /* 0x00000026342c7211 */ /* 0x040fe800078028ff */
[-C--:B------:R-:W-:Y:S03]  /*4450*/  HMMA.16816.F32.BF16 R12, R24, R46.reuse, R12 ;  /* 0x0000002e180c723c */ /* 0x080fe6000004180c */
[----:B------:R-:W-:Y:S01]  /*4460*/  @P1 IMAD.WIDE.U32 R26, R187, R208, UR32 ;  /* 0x00000020bb1a1e25 */ /* 0x000fe2000f8e00d0 */
[C---:B------:R-:W-:Y:S01]  /*4470*/  LEA.HI.X.SX32 R45, R52.reuse, R39, 0x5, P0 ;  /* 0x00000027342d7211 */ /* 0x040fe200000f2eff */
[----:B------:R-:W-:Y:S01]  /*4480*/  @UP0 UMOV UR32, UR13 ;  /* 0x0000000d00200c82 */ /* 0x000fe20008000000 */
[C---:B------:R-:W-:Y:S01]  /*4490*/  LEA R24, P0, R52.reuse, R44, 0x5 ;  /* 0x0000002c34187211 */ /* 0x040fe200078028ff */
[----:B------:R-:W-:Y:S01]  /*44a0*/  @UP0 UMOV UR33, UR12 ;  /* 0x0000000c00210c82 */ /* 0x000fe20008000000 */
[----:B------:R-:W-:Y:S01]  /*44b0*/  HMMA.16816.F32.BF16 R16, R40, R46, R16 ;  /* 0x0000002e2810723c */ /* 0x000fe20000041810 */
[----:B------:R-:W5:Y:S03]  /*44c0*/  @P1 LDG.E R207, desc[UR18][R26.64+-0x200] ;  /* 0xfffe00121acf1981 */ /* 0x000f66000c1e1900 */
[C---:B------:R-:W-:Y:S01]  /*44d0*/  LEA.HI.X.SX32 R25, R52.reuse, R45, 0x5, P0 ;  /* 0x0000002d34197211 */ /* 0x040fe200000f2eff */
[----:B------:R-:W5:Y:S01]  /*44e0*/  @P1 LDG.E R206, desc[UR18][R26.64+-0x1e0] ;  /* 0xfffe20121ace1981 */ /* 0x000f62000c1e1900 */
[C---:B------:R-:W-:Y:S02]  /*44f0*/  LEA R40, P0, R52.reuse, R24, 0x5 ;  /* 0x0000001834287211 */ /* 0x040fe400078028ff */
[-C--:B-1----:R-:W-:Y:S01]  /*4500*/  HMMA.16816.F32.BF16 R4, R20, R28.reuse, R4 ;  /* 0x0000001c1404723c */ /* 0x082fe20000041804 */
[----:B------:R-:W5:Y:S04]  /*4510*/  @P1 LDG.E R205, desc[UR18][R26.64+-0x100] ;  /* 0xffff00121acd1981 */ /* 0x000f68000c1e1900 */
[----:B------:R1:W5:Y:S01]  /*4520*/  @P1 LDG.E R204, desc[UR18][R26.64+-0xe0] ;  /* 0xffff20121acc1981 */ /* 0x000362000c1e1900 */
[C---:B------:R-:W-:Y:S02]  /*4530*/  LEA.HI.X.SX32 R41, R52.reuse, R25, 0x5, P0 ;  /* 0x0000001934297211 */ /* 0x040fe400000f2eff */
[C---:B--2---:R-:W-:Y:S04]  /*4540*/  HMMA.16816.F32.BF16 R8, R32.reuse, R28, R8 ;  /* 0x0000001c2008723c */ /* 0x044fe80000041808 */
[C---:B------:R-:W-:Y:S04]  /*4550*/  LEA R42, P0, R52.reuse, R40, 0x5 ;  /* 0x00000028342a7211 */ /* 0x040fe800078028ff */
[-C--:B------:R-:W-:Y:S01]  /*4560*/  HMMA.16816.F32.BF16 R12, R32, R30.reuse, R12 ;  /* 0x0000001e200c723c */ /* 0x080fe2000004180c */
[----:B------:R-:W-:Y:S02]  /*4570*/  LDSM.16.MT88.4 R32, [R180+UR6+0xc800] ;  /* 0x00c80006b420783b */ /* 0x000fe40008004200 */
[C---:B------:R-:W-:Y:S02]  /*4580*/  LEA.HI.X.SX32 R43, R52.reuse, R41, 0x5, P0 ;  /* 0x00000029342b7211 */ /* 0x040fe400000f2eff */
[----:B------:R-:W-:Y:S01]  /*4590*/  REDG.E.ADD.F32.FTZ.RN.STRONG.GPU desc[UR18][R210.64], R4 ;  /* 0x00000004d20079a6 */ /* 0x000fe2000c12f312 */
[C---:B------:R-:W-:Y:S02]  /*45a0*/  LEA R46, P0, R52.reuse, R42, 0x5 ;  /* 0x0000002a342e7211 */ /* 0x040fe400078028ff */
[----:B------:R-:W-:Y:S01]  /*45b0*/  HMMA.16816.F32.BF16 R16, R20, R30, R16 ;  /* 0x0000001e1410723c */ /* 0x000fe20000041810 */
[----:B------:R-:W-:Y:S03]  /*45c0*/  REDG.E.ADD.F32.FTZ.RN.STRONG.GPU desc[UR18][R48.64], R5 ;  /* 0x00000005300079a6 */ /* 0x000fe6000c12f312 */
[C---:B------:R-:W-:Y:S01]  /*45d0*/  LEA.HI.X.SX32 R47, R52.reuse, R43, 0x5, P0 ;  /* 0x0000002b342f7211 */ /* 0x040fe200000f2eff */
[----:B------:R-:W-:Y:S01]  /*45e0*/  REDG.E.ADD.F32.FTZ.RN.STRONG.GPU desc[UR18][R50.64], R6 ;  /* 0x00000006320079a6 */ /* 0x000fe2000c12f312 */
[C---:B------:R-:W-:Y:S03]  /*45f0*/  LEA R60, P0, R52.reuse, R46, 0x5 ;  /* 0x0000002e343c7211 */ /* 0x040fe600078028ff */
[----:B------:R-:W-:Y:S01]  /*4600*/  REDG.E.ADD.F32.FTZ.RN.STRONG.GPU desc[UR18][R54.64], R7 ;  /* 0x00000007360079a6 */ /* 0x000fe2000c12f312 */
[C---:B------:R-:W-:Y:S02]  /*4610*/  LEA.HI.X.SX32 R61, R52.reuse, R47, 0x5, P0 ;  /* 0x0000002f343d7211 */ /* 0x040fe400000f2eff */
[C---:B------:R-:W-:Y:S01]  /*4620*/  LEA R62, P0, R52.reuse, R60, 0x5 ;  /* 0x0000003c343e7211 */ /* 0x040fe200078028ff */
[----:B------:R-:W-:Y:S03]  /*4630*/  REDG.E.ADD.F32.FTZ.RN.STRONG.GPU desc[UR18][R56.64], R8 ;  /* 0x00000008380079a6 */ /* 0x000fe6000c12f312 */
[C---:B------:R-:W-:Y:S01]  /*4640*/  LEA.HI.X.SX32 R63, R52.reuse, R61, 0x5, P0 ;  /* 0x0000003d343f7211 */ /* 0x040fe200000f2eff */
[----:B------:R-:W-:Y:S01]  /*4650*/  REDG.E.ADD.F32.FTZ.RN.STRONG.GPU desc[UR18][R36.64], R9 ;  /* 0x00000009240079a6 */ /* 0x000fe2000c12f312 */
[C---:B------:R-:W-:Y:S03]  /*4660*/  LEA R64, P0, R52.reuse, R62, 0x5 ;  /* 0x0000003e34407211 */ /* 0x040fe600078028ff */
[----:B------:R-:W-:Y:S01]  /*4670*/  REDG.E.ADD.F32.FTZ.RN.STRONG.GPU desc[UR18][R58.64], R10 ;  /* 0x0000000a3a0079a6 */ /* 0x000fe2000c12f312 */
[----:B------:R-:W-:Y:S02]  /*4680*/  LEA.HI.X.SX32 R65, R52, R63, 0x5, P0 ;  /* 0x0000003f34417211 */ /* 0x000fe400000f2eff */
[----:B------:R-:W-:Y:S01]  /*4690*/  PLOP3.LUT P0, PT, PT, PT, UP1, 0x80, 0x8 ;  /* 0x000000000008781c */ /* 0x000fe20003f0f018 */
[----:B------:R-:W-:Y:S01]  /*46a0*/  REDG.E.ADD.F32.FTZ.RN.STRONG.GPU desc[UR18][R38.64], R11 ;  /* 0x0000000b260079a6 */ /* 0x000fe2000c12f312 */
[----:B------:R-:W-:Y:S03]  /*46b0*/  @UP0 UIADD3 UR10, UP1, UPT, UR10, -0x200, URZ ;  /* 0xfffffe000a0a0890 */ /* 0x000fe6000ff3e0ff */
[----:B------:R-:W-:Y:S01]  /*46c0*/  REDG.E.ADD.F32.FTZ.RN.STRONG.GPU desc[UR18][R44.64], R16 ;  /* 0x000000102c0079a6 */ /* 0x000fe2000c12f312 */
[----:B------:R-:W-:Y:S02]  /*46d0*/  @UP0 UIADD3.X UR11, UPT, UPT, UR11, -0x1, URZ, UP1, !UPT ;  /* 0xffffffff0b0b0890 */ /* 0x000fe40008ffe4ff */
[----:B------:R-:W-:Y:S01]  /*46e0*/  UISETP.GT.AND UP1, UPT, UR26, URZ, UPT ;  /* 0x000000ff1a00728c */ /* 0x000fe2000bf24270 */
[----:B------:R-:W-:Y:S02]  /*46f0*/  REDG.E.ADD.F32.FTZ.RN.STRONG.GPU desc[UR18][R24.64], R17 ;  /* 0x00000011180079a6 */ /* 0x000fe4000c12f312 */
[----:B------:R-:W-:Y:S02]  /*4700*/  UMOV UR26, UR23 ;  /* 0x00000017001a7c82 */ /* 0x000fe40008000000 */
[----:B------:R-:W-:Y:S04]  /*4710*/  REDG.E.ADD.F32.FTZ.RN.STRONG.GPU desc[UR18][R40.64], R18 ;  /* 0x00000012280079a6 */ /* 0x000fe8000c12f312 */
[----:B------:R-:W-:Y:S04]  /*4720*/  REDG.E.ADD.F32.FTZ.RN.STRONG.GPU desc[UR18][R42.64], R19 ;  /* 0x000000132a0079a6 */ /* 0x000fe8000c12f312 */
[----:B------:R-:W-:Y:S04]  /*4730*/  REDG.E.ADD.F32.FTZ.RN.STRONG.GPU desc[UR18][R46.64], R12 ;  /* 0x0000000c2e0079a6 */ /* 0x000fe8000c12f312 */
[----:B------:R-:W-:Y:S04]  /*4740*/  LDSM.16.MT88.4 R4, [R180+UR6+0x8000] ;  /* 0x00800006b404783b */ /* 0x000fe80008004200 */
[----:B------:R-:W2:Y:S04]  /*4750*/  LDSM.16.MT88.4 R8, [R3] ;  /* 0x000000000308783b */ /* 0x000ea80000004200 */
[----:B------:R-:W-:Y:S04]  /*4760*/  REDG.E.ADD.F32.FTZ.RN.STRONG.GPU desc[UR18][R60.64], R13 ;  /* 0x0000000d3c0079a6 */ /* 0x000fe8000c12f312 */
[----:B------:R-:W-:Y:S04]  /*4770*/  REDG.E.ADD.F32.FTZ.RN.STRONG.GPU desc[UR18][R62.64], R14 ;  /* 0x0000000e3e0079a6 */ /* 0x000fe8000c12f312 */
[----:B------:R-:W3:Y:S04]  /*4780*/  LDSM.16.MT88.4 R20, [R180+UR6+0xc000] ;  /* 0x00c00006b414783b */ /* 0x000ee80008004200 */
[----:B------:R-:W-:Y:S04]  /*4790*/  REDG.E.ADD.F32.FTZ.RN.STRONG.GPU desc[UR18][R64.64], R15 ;  /* 0x0000000f400079a6 */ /* 0x000fe8000c12f312 */
[----:B-1----:R-:W-:Y:S04]  /*47a0*/  LDSM.16.MT88.4 R24, [R180+UR6+0x8800] ;  /* 0x00880006b418783b */ /* 0x002fe80008004200 */
[----:B------:R-:W1:Y:S04]  /*47b0*/  LDSM.16.MT88.4 R28, [R3+0x400] ;  /* 0x00040000031c783b */ /* 0x000e680000004200 */
[----:B------:R-:W-:Y:S04]  /*47c0*/  LDSM.16.MT88.4 R16, [R180+UR6+0x9000] ;  /* 0x00900006b410783b */ /* 0x000fe80008004200 */
[----:B------:R-:W4:Y:S04]  /*47d0*/  LDSM.16.MT88.4 R36, [R3+0x800] ;  /* 0x000800000324783b */ /* 0x000f280000004200 */
[----:B------:R-:W4:Y:S01]  /*47e0*/  LDSM.16.MT88.4 R12, [R180+UR6+0xd000] ;  /* 0x00d00006b40c783b */ /* 0x000f220008004200 */
[-C--:B--2---:R-:W-:Y:S08]  /*47f0*/  HMMA.16816.F32.BF16 R92, R4, R8.reuse, R92 ;  /* 0x00000008045c723c */ /* 0x084ff0000004185c */
[C---:B---3--:R-:W-:Y:S08]  /*4800*/  HMMA.16816.F32.BF16 R96, R20.reuse, R8, R96 ;  /* 0x000000081460723c */ /* 0x048ff00000041860 */
[-C--:B------:R-:W-:Y:S01]  /*4810*/  HMMA.16816.F32.BF16 R100, R20, R10.reuse, R100 ;  /* 0x0000000a1464723c */ /* 0x080fe20000041864 */
[----:B------:R-:W-:Y:S07]  /*4820*/  LDSM.16.MT88.4 R20, [R180+UR6+0xd800] ;  /* 0x00d80006b414783b */ /* 0x000fee0008004200 */
[----:B------:R-:W-:Y:S01]  /*4830*/  HMMA.16816.F32.BF16 R104, R4, R10, R104 ;  /* 0x0000000a0468723c */ /* 0x000fe20000041868 */
[----:B------:R-:W-:Y:S04]  /*4840*/  LDSM.16.MT88.4 R4, [R180+UR6+0x9800] ;  /* 0x00980006b404783b */ /* 0x000fe80008004200 */
[----:B------:R-:W2:Y:S03]  /*4850*/  LDSM.16.MT88.4 R8, [R3+0xc00] ;  /* 0x000c00000308783b */ /* 0x000ea60000004200 */
[-C--:B-1----:R-:W-:Y:S08]  /*4860*/  HMMA.16816.F32.BF16 R92, R24, R28.reuse, R92 ;  /* 0x0000001c185c723c */ /* 0x082ff0000004185c */
[C---:B------:R-:W-:Y:S08]  /*4870*/  HMMA.16816.F32.BF16 R96, R32.reuse, R28, R96 ;  /* 0x0000001c2060723c */ /* 0x040ff00000041860 */
[-C--:B------:R-:W-:Y:S01]  /*4880*/  HMMA.16816.F32.BF16 R100, R32, R30.reuse, R100 ;  /* 0x0000001e2064723c */ /* 0x080fe20000041864 */
[----:B------:R-:W-:Y:S07]  /*4890*/  LDSM.16.MT88.4 R32, [R180+UR6+0xe000] ;  /* 0x00e00006b420783b */ /* 0x000fee0008004200 */
[----:B------:R-:W-:Y:S01]  /*48a0*/  HMMA.16816.F32.BF16 R104, R24, R30, R104 ;  /* 0x0000001e1868723c */ /* 0x000fe20000041868 */
[----:B------:R-:W-:Y:S04]  /*48b0*/  LDSM.16.MT88.4 R24, [R180+UR6+0xa000] ;  /* 0x00a00006b418783b */ /* 0x000fe80008004200 */
[----:B------:R-:W1:Y:S03]  /*48c0*/  LDSM.16.MT88.4 R28, [R3+0x1000] ;  /* 0x00100000031c783b */ /* 0x000e660000004200 */
[-C--:B----4-:R-:W-:Y:S08]  /*48d0*/  HMMA.16816.F32.BF16 R92, R16, R36.reuse, R92 ;  /* 0x00000024105c723c */ /* 0x090ff0000004185c */
[C---:B------:R-:W-:Y:S08]  /*48e0*/  HMMA.16816.F32.BF16 R96, R12.reuse, R36, R96 ;  /* 0x000000240c60723c */ /* 0x040ff00000041860 */
[-C--:B------:R-:W-:Y:S01]  /*48f0*/  HMMA.16816.F32.BF16 R100, R12, R38.reuse, R100 ;  /* 0x000000260c64723c */ /* 0x080fe20000041864 */
[----:B------:R-:W-:Y:S07]  /*4900*/  LDSM.16.MT88.4 R12, [R180+UR6+0xa800] ;  /* 0x00a80006b40c783b */ /* 0x000fee0008004200 */
[----:B------:R-:W-:Y:S01]  /*4910*/  HMMA.16816.F32.BF16 R104, R16, R38, R104 ;  /* 0x000000261068723c */ /* 0x000fe20000041868 */
[----:B------:R-:W3:Y:S04]  /*4920*/  LDSM.16.MT88.4 R16, [R3+0x1400] ;  /* 0x001400000310783b */ /* 0x000ee80000004200 */
[----:B------:R-:W4:Y:S03]  /*4930*/  LDSM.16.MT88.4 R36, [R180+UR6+0xe800] ;  /* 0x00e80006b424783b */ /* 0x000f260008004200 */
[-C--:B--2---:R-:W-:Y:S08]  /*4940*/  HMMA.16816.F32.BF16 R92, R4, R8.reuse, R92 ;  /* 0x00000008045c723c */ /* 0x084ff0000004185c */
[C---:B------:R-:W-:Y:S08]  /*4950*/  HMMA.16816.F32.BF16 R96, R20.reuse, R8, R96 ;  /* 0x000000081460723c */ /* 0x040ff00000041860 */
        /* <DEDUP_REMOVED lines=12> */
[-C--:B---3--:R-:W-:Y:S08]  /*4a20*/  HMMA.16816.F32.BF16 R92, R12, R16.reuse, R92 ;  /* 0x000000100c5c723c */ /* 0x088ff0000004185c */
[C---:B----4-:R-:W-:Y:S08]  /*4a30*/  HMMA.16816.F32.BF16 R96, R36.reuse, R16, R96 ;  /* 0x000000102460723c */ /* 0x050ff00000041860 */
[-C--:B------:R-:W-:Y:S08]  /*4a40*/  HMMA.16816.F32.BF16 R100, R36, R18.reuse, R100 ;  /* 0x000000122464723c */ /* 0x080ff00000041864 */
[----:B------:R-:W-:Y:S08]  /*4a50*/  HMMA.16816.F32.BF16 R104, R12, R18, R104 ;  /* 0x000000120c68723c */ /* 0x000ff00000041868 */
[-C--:B--2---:R-:W-:Y:S08]  /*4a60*/  HMMA.16816.F32.BF16 R92, R4, R8.reuse, R92 ;  /* 0x00000008045c723c */ /* 0x084ff0000004185c */
[C---:B------:R-:W-:Y:S08]  /*4a70*/  HMMA.16816.F32.BF16 R96, R20.reuse, R8, R96 ;  /* 0x000000081460723c */ /* 0x040ff00000041860 */
[-C--:B------:R-:W-:Y:S08]  /*4a80*/  HMMA.16816.F32.BF16 R100, R20, R10.reuse, R100 ;  /* 0x0000000a1464723c */ /* 0x080ff00000041864 */
[----:B------:R-:W-:Y:S04]  /*4a90*/  HMMA.16816.F32.BF16 R104, R4, R10, R104 ;  /* 0x0000000a0468723c */ /* 0x000fe80000041868 */
[C---:B------:R-:W-:Y:S02]  /*4aa0*/  VIADD R4, R3.reuse, 0xffffe000 ;  /* 0xffffe00003047836 */ /* 0x040fe40000000000 */
[----:B------:R-:W-:Y:S02]  /*4ab0*/  @P0 VIADD R4, R3, 0x2000 ;  /* 0x0000200003040836 */ /* 0x000fe40000000000 */
[-C--:B-1----:R-:W-:Y:S05]  /*4ac0*/  HMMA.16816.F32.BF16 R92, R24, R28.reuse, R92 ;  /* 0x0000001c185c723c */ /* 0x082fea000004185c */
[----:B------:R-:W-:Y:S03]  /*4ad0*/  IMAD.MOV.U32 R3, RZ, RZ, R4 ;  /* 0x000000ffff037224 */ /* 0x000fe600078e0004 */
[C---:B------:R-:W-:Y:S08]  /*4ae0*/  HMMA.16816.F32.BF16 R96, R32.reuse, R28, R96 ;  /* 0x0000001c2060723c */ /* 0x040ff00000041860 */
[-C--:B------:R-:W-:Y:S08]  /*4af0*/  HMMA.16816.F32.BF16 R100, R32, R30.reuse, R100 ;  /* 0x0000001e2064723c */ /* 0x080ff00000041864 */
[----:B------:R-:W-:Y:S01]  /*4b00*/  HMMA.16816.F32.BF16 R104, R24, R30, R104 ;  /* 0x0000001e1868723c */ /* 0x000fe20000041868 */
[----:B------:R-:W-:Y:S08]  /*4b10*/  @!UPT UIADD3 URZ, UPT, UPT, URZ, URZ, URZ ;  /* 0x000000fffffff290 */ /* 0x000ff0000fffe0ff */
[----:B------:R-:W-:Y:S11]  /*4b20*/  BRA.U UP1, `(.L_x_155) ;  /* 0xffffffcd01e47547 */ /* 0x000ff6000b83ffff */
.L_x_152:
[----:B------:R-:W2:Y:S01]  /*4b30*/  S2R R0, SR_TID.X ;  /* 0x0000000000007919 */ /* 0x000ea20000002100 */
[----:B------:R-:W3:Y:S01]  /*4b40*/  LDCU UR10, c[0x0][0x500] ;  /* 0x0000a000ff0a77ac */ /* 0x000ee20008000800 */
[----:B------:R-:W-:Y:S02]  /*4b50*/  IADD3 R3, PT, PT, R191, 0x6000, RZ ;  /* 0x00006000bf037810 */ /* 0x000fe40007ffe0ff */
[----:B------:R-:W-:Y:S01]  /*4b60*/  F2FP.BF16.F32.PACK_AB R76, R77, R76 ;  /* 0x0000004c4d4c723e */ /* 0x000fe200000010ff */
[----:B------:R-:W4:Y:S01]  /*4b70*/  LDCU.64 UR8, c[0x0][0x5b0] ;  /* 0x0000b600ff0877ac */ /* 0x000f220008000a00 */
[----:B------:R-:W-:Y:S02]  /*4b80*/  F2FP.BF16.F32.PACK_AB R78, R79, R78 ;  /* 0x0000004e4f4e723e */ /* 0x000fe400000010ff */
[----:B------:R-:W-:Y:S01]  /*4b90*/  F2FP.BF16.F32.PACK_AB R88, R89, R88 ;  /* 0x000000585958723e */ /* 0x000fe200000010ff */
[----:B------:R-:W1:Y:S01]  /*4ba0*/  LDCU.64 UR12, c[0x0][0x5a8] ;  /* 0x0000b500ff0c77ac */ /* 0x000e620008000a00 */
[----:B------:R-:W-:-:S02]  /*4bb0*/  F2FP.BF16.F32.PACK_AB R90, R91, R90 ;  /* 0x0000005a5b5a723e */ /* 0x000fc400000010ff */
[----:B------:R-:W-:Y:S01]  /*4bc0*/  F2FP.BF16.F32.PACK_AB R80, R81, R80 ;  /* 0x000000505150723e */ /* 0x000fe200000010ff */
[----:B------:R-:W4:Y:S01]  /*4bd0*/  LDCU.64 UR24, c[0x0][0x5e0] ;  /* 0x0000bc00ff1877ac */ /* 0x000f220008000a00 */
[----:B------:R-:W-:Y:S02]  /*4be0*/  F2FP.BF16.F32.PACK_AB R82, R83, R82 ;  /* 0x000000525352723e */ /* 0x000fe400000010ff */
[----:B------:R-:W-:Y:S02]  /*4bf0*/  F2FP.BF16.F32.PACK_AB R84, R85, R84 ;  /* 0x000000545554723e */ /* 0x000fe400000010ff */
[----:B------:R-:W-:Y:S01]  /*4c00*/  F2FP.BF16.F32.PACK_AB R86, R87, R86 ;  /* 0x000000565756723e */ /* 0x000fe200000010ff */
[----:B---3--:R-:W-:Y:S01]  /*4c10*/  FMUL.FTZ R92, R92, UR10 ;  /* 0x0000000a5c5c7c20 */ /* 0x008fe20008410000 */
        /* <DEDUP_REMOVED lines=12> */
[----:B--2---:R-:W-:Y:S01]  /*4ce0*/  SHF.L.U32 R6, R0, 0x2, RZ ;  /* 0x0000000200067819 */ /* 0x004fe200000006ff */
[----:B------:R-:W-:Y:S01]  /*4cf0*/  FMUL.FTZ R101, R101, UR10 ;  /* 0x0000000a65657c20 */ /* 0x000fe20008410000 */
[----:B------:R-:W-:Y:S01]  /*4d00*/  FMUL.FTZ R102, R102, UR10 ;  /* 0x0000000a66667c20 */ /* 0x000fe20008410000 */
[----:B------:R-:W-:Y:S01]  /*4d10*/  FMUL.FTZ R103, R103, UR10 ;  /* 0x0000000a67677c20 */ /* 0x000fe20008410000 */
[----:B------:R-:W-:Y:S01]  /*4d20*/  LOP3.LUT R6, R6, 0x40, RZ, 0xc0, !PT ;  /* 0x0000004006067812 */ /* 0x000fe200078ec0ff */
[----:B------:R-:W2:Y:S01]  /*4d30*/  LDCU.64 UR10, c[0x0][0x5d8] ;  /* 0x0000bb00ff0a77ac */ /* 0x000ea20008000a00 */
[----:B------:R-:W-:Y:S01]  /*4d40*/  F2FP.BF16.F32.PACK_AB R92, R93, R92 ;  /* 0x0000005c5d5c723e */ /* 0x000fe200000010ff */
[----:B------:R-:W-:Y:S01]  /*4d50*/  BAR.SYNC.DEFER_BLOCKING 0x0 ;  /* 0x0000000000007b1d */ /* 0x000fe20000010000 */
[----:B------:R-:W-:Y:S01]  /*4d60*/  F2FP.BF16.F32.PACK_AB R94, R95, R94 ;  /* 0x0000005e5f5e723e */ /* 0x000fe200000010ff */
[----:B-1----:R-:W-:Y:S01]  /*4d70*/  IMAD.U32 R10, RZ, RZ, UR12 ;  /* 0x0000000cff0a7e24 */ /* 0x002fe2000f8e00ff */
[----:B------:R-:W-:-:S02]  /*4d80*/  F2FP.BF16.F32.PACK_AB R104, R105, R104 ;  /* 0x000000686968723e */ /* 0x000fc400000010ff */
[----:B------:R-:W-:Y:S02]  /*4d90*/  F2FP.BF16.F32.PACK_AB R106, R107, R106 ;  /* 0x0000006a6b6a723e */ /* 0x000fe400000010ff */
[----:B------:R-:W-:Y:S02]  /*4da0*/  IADD3 R3, PT, PT, R3, -R6, RZ ;  /* 0x8000000603037210 */ /* 0x000fe40007ffe0ff */
[----:B------:R-:W-:Y:S01]  /*4db0*/  F2FP.BF16.F32.PACK_AB R96, R97, R96 ;  /* 0x000000606160723e */ /* 0x000fe200000010ff */
[----:B------:R-:W1:Y:S01]  /*4dc0*/  LDC.64 R6, c[0x0][0x5c0] ;  /* 0x00017000ff067b82 */ /* 0x000e620000000a00 */
[----:B------:R-:W-:Y:S02]  /*4dd0*/  F2FP.BF16.F32.PACK_AB R98, R99, R98 ;  /* 0x000000626362723e */ /* 0x000fe400000010ff */
[----:B------:R-:W-:Y:S02]  /*4de0*/  F2FP.BF16.F32.PACK_AB R100, R101, R100 ;  /* 0x000000646564723e */ /* 0x000fe400000010ff */
[----:B------:R-:W-:-:S02]  /*4df0*/  F2FP.BF16.F32.PACK_AB R102, R103, R102 ;  /* 0x000000666766723e */ /* 0x000fc400000010ff */
[----:B------:R-:W-:Y:S02]  /*4e00*/  LOP3.LUT R8, R188, 0x18, RZ, 0xc0, !PT ;  /* 0x00000018bc087812 */ /* 0x000fe400078ec0ff */
[----:B----4-:R-:W-:Y:S02]  /*4e10*/  MOV R4, UR8 ;  /* 0x0000000800047c02 */ /* 0x010fe40008000f00 */
[----:B------:R-:W-:Y:S02]  /*4e20*/  MOV R9, RZ ;  /* 0x000000ff00097202 */ /* 0x000fe40000000f00 */
[----:B------:R-:W-:Y:S01]  /*4e30*/  MOV R26, UR9 ;  /* 0x00000009001a7c02 */ /* 0x000fe20008000f00 */
[----:B------:R-:W-:Y:S01]  /*4e40*/  STS [R191+0x6000], R92 ;  /* 0x0060005cbf007388 */ /* 0x000fe20000000800 */
[----:B--2---:R-:W-:Y:S01]  /*4e50*/  MOV R31, UR11 ;  /* 0x0000000b001f7c02 */ /* 0x004fe20008000f00 */
[----:B------:R-:W-:Y:S01]  /*4e60*/  IMAD.WIDE.U32 R10, R10, UR16, R8 ;  /* 0x000000100a0a7c25 */ /* 0x000fe2000f8e0008 */
[----:B------:R-:W-:Y:S01]  /*4e70*/  MOV R29, UR25 ;  /* 0x00000019001d7c02 */ /* 0x000fe20008000f00 */
[----:B------:R-:W-:Y:S01]  /*4e80*/  STS [R191+0x6200], R94 ;  /* 0x0062005ebf007388 */ /* 0x000fe20000000800 */
[----:B------:R-:W-:Y:S01]  /*4e90*/  SHF.R.U32.HI R0, RZ, 0x2, R0 ;  /* 0x00000002ff007819 */ /* 0x000fe20000011600 */
[----:B------:R-:W-:-:S02]  /*4ea0*/  IMAD.WIDE.U32 R4, R4, UR16, R8 ;  /* 0x0000001004047c25 */ /* 0x000fc4000f8e0008 */
[----:B------:R-:W-:Y:S02]  /*4eb0*/  STS [R3+0x20], R104 ;  /* 0x0000206803007388 */ /* 0x000fe40000000800 */
[----:B------:R-:W-:Y:S02]  /*4ec0*/  IMAD.U32 R8, RZ, RZ, UR13 ;  /* 0x0000000dff087e24 */ /* 0x000fe4000f8e00ff */
[----:B------:R-:W-:Y:S01]  /*4ed0*/  STS [R3+0x220], R106 ;  /* 0x0002206a03007388 */ /* 0x000fe20000000800 */
[----:B------:R-:W-:Y:S01]  /*4ee0*/  IMAD R27, R26, UR16, R5 ;  /* 0x000000101a1b7c24 */ /* 0x000fe2000f8e0205 */
[----:B------:R-:W-:Y:S01]  /*4ef0*/  MOV R5, UR10 ;  /* 0x0000000a00057c02 */ /* 0x000fe20008000f00 */
[----:B------:R-:W-:Y:S01]  /*4f00*/  IMAD R9, R8, UR16, R11 ;  /* 0x0000001008097c24 */ /* 0x000fe2000f8e020b */
[----:B------:R-:W-:Y:S01]  /*4f10*/  STS [R191+0x7000], R96 ;  /* 0x00700060bf007388 */ /* 0x000fe20000000800 */
[----:B------:R-:W-:Y:S01]  /*4f20*/  IMAD.MOV.U32 R8, RZ, RZ, R10 ;  /* 0x000000ffff087224 */ /* 0x000fe200078e000a */
[----:B------:R-:W-:Y:S01]  /*4f30*/  MOV R26, R4 ;  /* 0x00000004001a7202 */ /* 0x000fe20000000f00 */
[----:B------:R-:W-:Y:S01]  /*4f40*/  IMAD.U32 R11, RZ, RZ, UR24 ;  /* 0x00000018ff0b7e24 */ /* 0x000fe2000f8e00ff */
[----:B------:R-:W-:Y:S01]  /*4f50*/  STS [R191+0x7200], R98 ;  /* 0x00720062bf007388 */ /* 0x000fe20000000800 */
[----:B------:R-:W-:Y:S01]  /*4f60*/  IMAD.WIDE.U32 R8, R5, UR20, R8 ;  /* 0x0000001405087c25 */ /* 0x000fe2000f8e0008 */
[----:B------:R-:W2:Y:S01]  /*4f70*/  LDCU.128 UR8, c[0x0][0x560] ;  /* 0x0000ac00ff0877ac */ /* 0x000ea20008000c00 */
[----:B------:R-:W3:Y:S01]  /*4f80*/  LDC.64 R4, c[0x0][0x5c8] ;  /* 0x00017200ff047b82 */ /* 0x000ee20000000a00 */
[----:B------:R-:W-:Y:S01]  /*4f90*/  STS [R3+0x1020], R100 ;  /* 0x0010206403007388 */ /* 0x000fe20000000800 */
[----:B------:R-:W-:-:S03]  /*4fa0*/  IMAD.WIDE.U32 R26, R11, UR20, R26 ;  /* 0x000000140b1a7c25 */ /* 0x000fc6000f8e001a */
[----:B------:R-:W-:Y:S01]  /*4fb0*/  STS [R3+0x1220], R102 ;  /* 0x0012206603007388 */ /* 0x000fe20000000800 */
[----:B------:R-:W-:Y:S01]  /*4fc0*/  IMAD R31, R31, UR20, R9 ;  /* 0x000000141f1f7c24 */ /* 0x000fe2000f8e0209 */
[----:B------:R-:W-:Y:S01]  /*4fd0*/  MOV R28, R26 ;  /* 0x0000001a001c7202 */ /* 0x000fe20000000f00 */
[----:B------:R-:W-:Y:S01]  /*4fe0*/  IMAD.MOV.U32 R30, RZ, RZ, R8 ;  /* 0x000000ffff1e7224 */ /* 0x000fe200078e0008 */
[----:B------:R-:W-:Y:S01]  /*4ff0*/  STS [R191+0x8000], R76 ;  /* 0x0080004cbf007388 */ /* 0x000fe20000000800 */
[C---:B-1----:R-:W-:Y:S02]  /*5000*/  IMAD R24, R6.reuse, UR15, RZ ;  /* 0x0000000f06187c24 */ /* 0x042fe4000f8e02ff */
[----:B------:R-:W-:Y:S01]  /*5010*/  IMAD R29, R29, UR20, R27 ;  /* 0x000000141d1d7c24 */ /* 0x000fe2000f8e021b */
[----:B------:R-:W-:Y:S01]  /*5020*/  STS [R191+0x8200], R78 ;  /* 0x0082004ebf007388 */ /* 0x000fe20000000800 */
[----:B------:R-:W-:Y:S02]  /*5030*/  IMAD R24, R7, UR14, R24 ;  /* 0x0000000e07187c24 */ /* 0x000fe4000f8e0218 */
[----:B------:R-:W-:Y:S01]  /*5040*/  IMAD.WIDE.U32 R30, R6, UR14, R30 ;  /* 0x0000000e061e7c25 */ /* 0x000fe2000f8e001e */
[----:B------:R-:W-:Y:S04]  /*5050*/  STS [R3+0x2020], R88 ;  /* 0x0020205803007388 */ /* 0x000fe80000000800 */
[----:B------:R-:W-:Y:S01]  /*5060*/  STS [R3+0x2220], R90 ;  /* 0x0022205a03007388 */ /* 0x000fe20000000800 */
[----:B------:R-:W-:Y:S01]  /*5070*/  IADD3 R31, PT, PT, R31, R24, RZ ;  /* 0x000000181f1f7210 */ /* 0x000fe20007ffe0ff */
[----:B---3--:R-:W-:-:S02]  /*5080*/  IMAD R26, R4, UR15, RZ ;  /* 0x0000000f041a7c24 */ /* 0x008fc4000f8e02ff */
[----:B------:R-:W-:Y:S01]  /*5090*/  STS [R191+0x9000], R80 ;  /* 0x00900050bf007388 */ /* 0x000fe20000000800 */
[----:B------:R-:W-:-:S03]  /*50a0*/  IMAD.WIDE.U32 R28, R4, UR14, R28 ;  /* 0x0000000e041c7c25 */ /* 0x000fc6000f8e001c */
[----:B------:R-:W-:Y:S01]  /*50b0*/  STS [R191+0x9200], R82 ;  /* 0x00920052bf007388 */ /* 0x000fe20000000800 */
[----:B------:R-:W-:Y:S02]  /*50c0*/  IMAD R26, R5, UR14, R26 ;  /* 0x0000000e051a7c24 */ /* 0x000fe4000f8e021a */
[C---:B------:R-:W-:Y:S01]  /*50d0*/  IMAD.WIDE.U32 R24, R0.reuse, R6, R30 ;  /* 0x0000000600187225 */ /* 0x040fe200078e001e */
[----:B------:R-:W-:Y:S02]  /*50e0*/  STS [R3+0x3020], R84 ;  /* 0x0030205403007388 */ /* 0x000fe40000000800 */
[----:B------:R-:W-:Y:S02]  /*50f0*/  IADD3 R29, PT, PT, R29, R26, RZ ;  /* 0x0000001a1d1d7210 */ /* 0x000fe40007ffe0ff */
[----:B------:R1:W-:Y:S01]  /*5100*/  STS [R3+0x3220], R86 ;  /* 0x0032205603007388 */ /* 0x0003e20000000800 */
[----:B------:R-:W-:Y:S01]  /*5110*/  IMAD.WIDE.U32 R26, R0, R4, R28 ;  /* 0x00000004001a7225 */ /* 0x000fe200078e001c */
[----:B------:R-:W-:Y:S01]  /*5120*/  BAR.SYNC.DEFER_BLOCKING 0x0 ;  /* 0x0000000000007b1d */ /* 0x000fe20000010000 */
[----:B--2---:R-:W-:-:S02]  /*5130*/  LEA R28, P1, R24, UR8, 0x1 ;  /* 0x00000008181c7c11 */ /* 0x004fc4000f8208ff */
[----:B------:R-:W-:Y:S01]  /*5140*/  LEA R30, P0, R26, UR10, 0x1 ;  /* 0x0000000a1a1e7c11 */ /* 0x000fe2000f8008ff */
[C---:B-1----:R-:W-:Y:S02]  /*5150*/  IMAD R3, R0.reuse, R7, R25 ;  /* 0x0000000700037224 */ /* 0x042fe400078e0219 */
[----:B------:R-:W-:Y:S01]  /*5160*/  IMAD R0, R0, R5, R27 ;  /* 0x0000000500007224 */ /* 0x000fe200078e021b */
[----:B------:R-:W1:Y:S02]  /*5170*/  LDS.128 R20, [R189+0x6000] ;  /* 0x00600000bd147984 */ /* 0x000e640000000c00 */
[----:B------:R-:W-:Y:S02]  /*5180*/  LEA.HI.X R29, R24, UR9, R3, 0x1, P1 ;  /* 0x00000009181d7c11 */ /* 0x000fe400088f0c03 */
[----:B------:R-:W2:Y:S01]  /*5190*/  LDS.128 R16, [R189+0x7000] ;  /* 0x00700000bd107984 */ /* 0x000ea20000000c00 */
[----:B------:R-:W-:Y:S02]  /*51a0*/  LEA R24, P1, R6, R28, 0x7 ;  /* 0x0000001c06187211 */ /* 0x000fe400078238ff */
[----:B------:R-:W-:Y:S01]  /*51b0*/  LEA.HI.X R31, R26, UR11, R0, 0x1, P0 ;  /* 0x0000000b1a1f7c11 */ /* 0x000fe200080f0c00 */
[----:B------:R-:W3:Y:S01]  /*51c0*/  LDS.128 R12, [R189+0x8000] ;  /* 0x00800000bd0c7984 */ /* 0x000ee20000000c00 */
[----:B------:R-:W-:-:S02]  /*51d0*/  LEA R26, P0, R4, R30, 0x7 ;  /* 0x0000001e041a7211 */ /* 0x000fc400078038ff */
[----:B------:R-:W-:Y:S01]  /*51e0*/  LEA.HI.X R25, R6, R29, R7, 0x7, P1 ;  /* 0x0000001d06197211 */ /* 0x000fe200008f3c07 */
[----:B------:R-:W4:Y:S01]  /*51f0*/  LDS.128 R8, [R189+0x9000] ;  /* 0x00900000bd087984 */ /* 0x000f220000000c00 */
[----:B------:R-:W-:-:S03]  /*5200*/  LEA.HI.X R27, R4, R31, R5, 0x7, P0 ;  /* 0x0000001f041b7211 */ /* 0x000fc600000f3c05 */
[----:B-1----:R1:W-:Y:S04]  /*5210*/  STG.E.128 desc[UR18][R28.64], R20 ;  /* 0x000000141c007986 */ /* 0x0023e8000c101d12 */
[----:B--2---:R1:W-:Y:S04]  /*5220*/  STG.E.128 desc[UR18][R24.64], R16 ;  /* 0x0000001018007986 */ /* 0x0043e8000c101d12 */
[----:B---3--:R1:W-:Y:S04]  /*5230*/  STG.E.128 desc[UR18][R30.64], R12 ;  /* 0x0000000c1e007986 */ /* 0x0083e8000c101d12 */
[----:B----4-:R1:W-:Y:S02]  /*5240*/  STG.E.128 desc[UR18][R26.64], R8 ;  /* 0x000000081a007986 */ /* 0x0103e4000c101d12 */
.L_x_149:
[----:B------:R-:W2:Y:S01]  /*5250*/  LDCU UR9, c[0x0][0x438] ;  /* 0x00008700ff0977ac */ /* 0x000ea20008000800 */
[----:B------:R-:W3:Y:S01]  /*5260*/  LDCU UR10, c[0x0][0x370] ;  /* 0x00006e00ff0a77ac */ /* 0x000ee20008000800 */
[----:B--2---:R-:W-:-:S04]  /*5270*/  UIADD3 UR9, UPT, UPT, UR9, 0x7f, URZ ;  /* 0x0000007f09097890 */ /* 0x004fc8000fffe0ff */
[----:B------:R-:W-:Y:S02]  /*5280*/  USHF.R.S32.HI UR8, URZ, 0x1f, UR9 ;  /* 0x0000001fff087899 */ /* 0x000fe40008011409 */
[----:B---3--:R-:W-:Y:S02]  /*5290*/  UIADD3 UR17, UPT, UPT, UR10, UR17, URZ ;  /* 0x000000110a117290 */ /* 0x008fe4000fffe0ff */
[----:B------:R-:W-:-:S04]  /*52a0*/  ULEA.HI UR8, UR8, UR9, URZ, 0x7 ;  /* 0x0000000908087291 */ /* 0x000fc8000f8f38ff */
[----:B------:R-:W-:-:S04]  /*52b0*/  USHF.R.S32.HI UR8, URZ, 0x7, UR8 ;  /* 0x00000007ff087899 */ /* 0x000fc80008011408 */
[----:B------:R-:W-:-:S09]  /*52c0*/  UISETP.GE.AND UP0, UPT, UR17, UR8, UPT ;  /* 0x000000081100728c */ /* 0x000fd2000bf06270 */
[----:B------:R-:W-:Y:S05]  /*52d0*/  BRA.U !UP0, `(.L_x_156) ;  /* 0xffffffb108f87547 */ /* 0x000fea000b83ffff */
[----:B------:R-:W-:Y:S05]  /*52e0*/  EXIT ;  /* 0x000000000000794d */ /* 0x000fea0003800000 */
.L_x_157:
        /* <DEDUP_REMOVED lines=9> */
.L_x_1580:


//--------------------- .text._ZN5flash44flash_bwd_dq_dk_dv_loop_seqk_parallel_kernelI23Flash_bwd_kernel_traitsILi32ELi128ELi128ELi8ELi4ELi4ELi4ELb1ELb0EN7cutlass10bfloat16_tE19Flash_kernel_traitsILi32ELi128ELi128ELi8ES3_EELb0ELb0ELb0ELb1ELb0ELb0ELb0EEEvNS_16Flash_bwd_paramsE --------------------------
	.section	.text._ZN5flash44flash_bwd_dq_dk_dv_loop_seqk_parallel_kernelI23Flash_bwd_kernel_traitsILi32ELi128ELi128ELi8ELi4ELi4ELi4ELb1ELb0EN7cutlass10bfloat16_tE19Flash_kernel_traitsILi32ELi128ELi128ELi8ES3_EELb0ELb0ELb0ELb1ELb0ELb0ELb0EEEvNS_16Flash_bwd_paramsE,"ax",@progbits
	.align	128
        .global         _ZN5flash44flash_bwd_dq_dk_dv_loop_seqk_parallel_kernelI23Flash_bwd_kernel_traitsILi32ELi128ELi128ELi8ELi4ELi4ELi4ELb1ELb0EN7cutlass10bfloat16_tE19Flash_kernel_traitsILi32ELi128ELi128ELi8ES3_EELb0ELb0ELb0ELb1ELb0ELb0ELb0EEEvNS_16Flash_bwd_paramsE
        .type           _ZN5flash44flash_bwd_dq_dk_dv_loop_seqk_parallel_kernelI23Flash_bwd_kernel_traitsILi32ELi128ELi128ELi8ELi4ELi4ELi4ELb1ELb0EN7cutlass10bfloat16_tE19Flash_kernel_traitsILi32ELi128ELi128ELi8ES3_EELb0ELb0ELb0ELb1ELb0ELb0ELb0EEEvNS_16Flash_bwd_paramsE,@function
        .size           _ZN5flash44flash_bwd_dq_dk_dv_loop_seqk_parallel_kernelI23Flash_bwd_kernel_traitsILi32ELi128ELi128ELi8ELi4ELi4ELi4ELb1ELb0EN7cutlass10bfloat16_tE19Flash_kernel_traitsILi32ELi128ELi128ELi8ES3_EELb0ELb0ELb0ELb1ELb0ELb0ELb0EEEvNS_16Flash_bwd_paramsE,(.L_x_1581 - _ZN5flash44flash_bwd_dq_dk_dv_loop_seqk_parallel_kernelI23Flash_bwd_kernel_traitsILi32ELi128ELi128ELi8ELi4ELi4ELi4ELb1ELb0EN7cutlass10bfloat16_tE19Flash_kernel_traitsILi32ELi128ELi128ELi8ES3_EELb0ELb0ELb0ELb1ELb0ELb0ELb0EEEvNS_16Flash_bwd_paramsE)
        .other          _ZN5flash44flash_bwd_dq_dk_dv_loop_seqk_parallel_kernelI23Flash_bwd_kernel_traitsILi32ELi128ELi128ELi8ELi4ELi4ELi4ELb1ELb0EN7cutlass10bfloat16_tE19Flash_kernel_traitsILi32ELi128ELi128ELi8ES3_EELb0ELb0ELb0ELb1ELb0ELb0ELb0EEEvNS_16Flash_bwd_paramsE,@"STO_CUDA_ENTRY STV_DEFAULT"
_ZN5flash44flash_bwd_dq_dk_dv_loop_seqk_parallel_kernelI23Flash_bwd_kernel_traitsILi32ELi128ELi128ELi8ELi4ELi4ELi4ELb1ELb0EN7cutlass10bfloat16_tE19Flash_kernel_traitsILi32ELi128ELi128ELi8ES3_EELb0ELb0ELb0ELb1ELb0ELb0ELb0EEEvNS_16Flash_bwd_paramsE:
.text._ZN5flash44flash_bwd_dq_dk_dv_loop_seqk_parallel_kernelI23Flash_bwd_kernel_traitsILi32ELi128ELi128ELi8ELi4ELi4ELi4ELb1ELb0EN7cutlass10bfloat16_tE19Flash_kernel_traitsILi32ELi128ELi128ELi8ES3_EELb0ELb0ELb0ELb1ELb0ELb0ELb0EEEvNS_16Flash_bwd_paramsE:
        /* <DEDUP_REMOVED lines=97> */
.L_x_213:
        /* <DEDUP_REMOVED lines=46> */
.L_x_158:
        /* <DEDUP_REMOVED lines=38> */
.L_x_160:
[----:B------:R-:W1:Y:S01]  /*0b50*/  LDCU.64 UR18, c[0x0][0x3b8] ;  /* 0x00007700ff1277ac */ /* 0x000e620008000a00 */
[----:B------:R-:W-:-:S05]  /*0b60*/  IADD3 R4, PT, PT, R250, R251, RZ ;  /* 0x000000fbfa047210 */ /* 0x000fca0007ffe0ff */
[C---:B-1----:R-:W-:Y:S02]  /*0b70*/  IMAD R6, R4.reuse, UR19, RZ ;  /* 0x0000001304067c24 */ /* 0x042fe4000f8e02ff */
[----:B------:R-:W-:-:S05]  /*0b80*/  IMAD.WIDE.U32 R4, R4, UR18, RZ ;  /* 0x0000001204047c25 */ /* 0x000fca000f8e00ff */
[----:B------:R-:W-:Y:S02]  /*0b90*/  IADD3 R33, PT, PT, R5, R6, RZ ;  /* 0x0000000605217210 */ /* 0x000fe40007ffe0ff */
[----:B------:R-:W-:-:S07]  /*0ba0*/  MOV R32, R4 ;  /* 0x0000000400207202 */ /* 0x000fce0000000f00 */
.L_x_161:
        /* <DEDUP_REMOVED lines=41> */
.L_x_162:
[----:B------:R-:W1:Y:S01]  /*0e40*/  LDCU.64 UR16, c[0x0][0x3c0] ;  /* 0x00007800ff1077ac */ /* 0x000e620008000a00 */
[----:B------:R-:W-:-:S05]  /*0e50*/  IADD3 R4, PT, PT, R250, R251, RZ ;  /* 0x000000fbfa047210 */ /* 0x000fca0007ffe0ff */
[C---:B-1----:R-:W-:Y:S02]  /*0e60*/  IMAD R6, R4.reuse, UR17, RZ ;  /* 0x0000001104067c24 */ /* 0x042fe4000f8e02ff */
[----:B------:R-:W-:-:S05]  /*0e70*/  IMAD.WIDE.U32 R4, R4, UR16, RZ ;  /* 0x0000001004047c25 */ /* 0x000fca000f8e00ff */
[----:B------:R-:W-:Y:S02]  /*0e80*/  IADD3 R28, PT, PT, R5, R6, RZ ;  /* 0x00000006051c7210 */ /* 0x000fe40007ffe0ff */
[----:B------:R-:W-:-:S07]  /*0e90*/  MOV R26, R4 ;  /* 0x00000004001a7202 */ /* 0x000fce0000000f00 */
.L_x_163:
        /* <DEDUP_REMOVED lines=29> */
.L_x_164:
[-C--:B------:R-:W-:Y:S02]  /*1070*/  IMAD R6, R19, R3.reuse, RZ ;  /* 0x0000000313067224 */ /* 0x080fe400078e02ff */
[----:B------:R-:W-:-:S05]  /*1080*/  IMAD.WIDE.U32 R4, R18, R3, RZ ;  /* 0x0000000312047225 */ /* 0x000fca00078e00ff */
[----:B------:R-:W-:Y:S02]  /*1090*/  IADD3 R11, PT, PT, R5, R6, RZ ;  /* 0x00000006050b7210 */ /* 0x000fe40007ffe0ff */
[----:B------:R-:W-:-:S07]  /*10a0*/  MOV R10, R4 ;  /* 0x00000004000a7202 */ /* 0x000fce0000000f00 */
.L_x_165:
        /* <DEDUP_REMOVED lines=20> */
.L_x_166:
[----:B------:R-:W1:Y:S01]  /*11f0*/  LDC R23, c[0x0][0x434] ;  /* 0x00010d00ff177b82 */ /* 0x000e620000000800 */
[----:B------:R-:W-:-:S04]  /*1200*/  IMAD R4, R35, R34, R36 ;  /* 0x0000002223047224 */ /* 0x000fc800078e0224 */
[----:B-1----:R-:W-:-:S03]  /*1210*/  IMAD R23, R4, R23, RZ ;  /* 0x0000001704177224 */ /* 0x002fc600078e02ff */
.L_x_167:
        /* <DEDUP_REMOVED lines=12> */
.L_x_168:
[----:B------:R-:W1:Y:S01]  /*12e0*/  LDC R3, c[0x0][0x444] ;  /* 0x00011100ff037b82 */ /* 0x000e620000000800 */
[----:B------:R-:W-:-:S04]  /*12f0*/  IMAD R21, R35, R34, R36 ;  /* 0x0000002223157224 */ /* 0x000fc800078e0224 */
[----:B-1----:R-:W-:-:S07]  /*1300*/  IMAD R21, R21, R3, RZ ;  /* 0x0000000315157224 */ /* 0x002fce00078e02ff */
.L_x_169:
        /* <DEDUP_REMOVED lines=15> */
[----:B----4-:R-:W-:-:S04]  /*1400*/  SHF.R.U32.HI R37, RZ, 0x5, R38 ;  /* 0x00000005ff257819 */ /* 0x010fc80000011626 */
        /* <DEDUP_REMOVED lines=11> */
[----:B------:R-:W-:-:S03]  /*14c0*/  LOP3.LUT R3, R38, 0x1f, RZ, 0xc0, !PT ;  /* 0x0000001f26037812 */ /* 0x000fc600078ec0ff */
        /* <DEDUP_REMOVED lines=17> */
[----:B------:R-:W-:Y:S01]  /*15e0*/  IMAD.SHL.U32 R10, R34, 0x80, RZ ;  /* 0x00000080220a7824 */ /* 0x000fe200078e00ff */
[----:B------:R-:W-:Y:S01]  /*15f0*/  LEA.HI R20, R38, 0x40, RZ, 0x1e ;  /* 0x0000004026147811 */ /* 0x000fe200078ff0ff */
        /* <DEDUP_REMOVED lines=9> */
[----:B------:R-:W-:-:S02]  /*1690*/  ISETP.GT.AND P1, PT, R25, RZ, PT ;  /* 0x000000ff1900720c */ /* 0x000fc40003f24270 */
[----:B------:R-:W-:Y:S01]  /*16a0*/  LEA.HI.X.SX32 R11, R10, R11, 0x1, P0 ;  /* 0x0000000b0a0b7211 */ /* 0x000fe200000f0eff */
[----:B------:R-:W-:Y:S01]  /*16b0*/  IMAD R10, R17, 0x80, R21 ;  /* 0x00000080110a7824 */ /* 0x000fe200078e0215 */
[----:B---3--:R-:W-:Y:S01]  /*16c0*/  LEA R216, P0, R3, UR10, 0x2 ;  /* 0x0000000a03d87c11 */ /* 0x008fe2000f8010ff */
[----:B------:R-:W-:Y:S01]  /*16d0*/  IMAD R7, R19, R13, R9 ;  /* 0x0000000d13077224 */ /* 0x000fe200078e0209 */
[----:B------:R-:W-:Y:S02]  /*16e0*/  LEA R233, P3, R8, UR22, 0x1 ;  /* 0x0000001608e97c11 */ /* 0x000fe4000f8608ff */
[----:B------:R-:W-:Y:S01]  /*16f0*/  LEA.HI.X R217, R3, UR11, R11, 0x2, P0 ;  /* 0x0000000b03d97c11 */ /* 0x000fe200080f140b */
[----:B------:R-:W-:Y:S01]  /*1700*/  IMAD.WIDE R10, R10, 0x4, R40 ;  /* 0x000000040a0a7825 */ /* 0x000fe200078e0228 */
[----:B------:R-:W-:Y:S02]  /*1710*/  LEA R3, R17, R23, 0x7 ;  /* 0x0000001711037211 */ /* 0x000fe400078e38ff */
[----:B------:R-:W-:Y:S01]  /*1720*/  IADD3 R15, P0, PT, R19, 0x40, RZ ;  /* 0x00000040130f7810 */ /* 0x000fe20007f1e0ff */
[----:B------:R-:W-:Y:S01]  /*1730*/  IMAD.MOV.U32 R246, RZ, RZ, R10 ;  /* 0x000000fffff67224 */ /* 0x000fe200078e000a */
[----:B------:R-:W-:Y:S01]  /*1740*/  LEA.HI.X R231, R8, UR23, R7, 0x1, P3 ;  /* 0x0000001708e77c11 */ /* 0x000fe200098f0c07 */
[----:B------:R-:W-:Y:S01]  /*1750*/  IMAD.MOV.U32 R245, RZ, RZ, R11 ;  /* 0x000000fffff57224 */ /* 0x000fe200078e000b */
[C---:B------:R-:W-:Y:S01]  /*1760*/  SHF.L.U64.HI R14, R12.reuse, 0x6, R13 ;  /* 0x000000060c0e7819 */ /* 0x040fe2000001020d */
[----:B--2---:R-:W-:Y:S01]  /*1770*/  IMAD.WIDE R228, R3, 0x4, R228 ;  /* 0x0000000403e47825 */ /* 0x004fe200078e02e4 */
[----:B------:R-:W-:-:S03]  /*1780*/  SHF.L.U32 R12, R12, 0x6, RZ ;  /* 0x000000060c0c7819 */ /* 0x000fc600000006ff */
        /* <DEDUP_REMOVED lines=14> */
.L_x_171:
[----:B------:R-:W1:Y:S01]  /*1870*/  LDCU.64 UR14, c[0x0][0x5c0] ;  /* 0x0000b800ff0e77ac */ /* 0x000e620008000a00 */
[----:B------:R-:W-:-:S05]  /*1880*/  IADD3 R6, PT, PT, R250, R251, RZ ;  /* 0x000000fbfa067210 */ /* 0x000fca0007ffe0ff */
[C---:B-1----:R-:W-:Y:S02]  /*1890*/  IMAD R3, R6.reuse, UR15, RZ ;  /* 0x0000000f06037c24 */ /* 0x042fe4000f8e02ff */
[----:B------:R-:W-:-:S05]  /*18a0*/  IMAD.WIDE.U32 R6, R6, UR14, RZ ;  /* 0x0000000e06067c25 */ /* 0x000fca000f8e00ff */
[----:B------:R-:W-:Y:S02]  /*18b0*/  IADD3 R9, PT, PT, R7, R3, RZ ;  /* 0x0000000307097210 */ /* 0x000fe40007ffe0ff */
[----:B------:R-:W-:Y:S02]  /*18c0*/  MOV R8, R6 ;  /* 0x0000000600087202 */ /* 0x000fe40000000f00 */
.L_x_172:
        /* <DEDUP_REMOVED lines=12> */
.L_x_173:
[----:B------:R-:W1:Y:S01]  /*1990*/  LDCU.64 UR10, c[0x0][0x5c8] ;  /* 0x0000b900ff0a77ac */ /* 0x000e620008000a00 */
[----:B------:R-:W-:-:S05]  /*19a0*/  IADD3 R6, PT, PT, R250, R251, RZ ;  /* 0x000000fbfa067210 */ /* 0x000fca0007ffe0ff */
[C---:B-1----:R-:W-:Y:S02]  /*19b0*/  IMAD R3, R6.reuse, UR11, RZ ;  /* 0x0000000b06037c24 */ /* 0x042fe4000f8e02ff */
[----:B------:R-:W-:-:S05]  /*19c0*/  IMAD.WIDE.U32 R6, R6, UR10, RZ ;  /* 0x0000000a06067c25 */ /* 0x000fca000f8e00ff */
[----:B------:R-:W-:Y:S02]  /*19d0*/  IADD3 R16, PT, PT, R7, R3, RZ ;  /* 0x0000000307107210 */ /* 0x000fe40007ffe0ff */
[----:B------:R-:W-:-:S07]  /*19e0*/  MOV R14, R6 ;  /* 0x00000006000e7202 */ /* 0x000fce0000000f00 */
.L_x_174:
        /* <DEDUP_REMOVED lines=33> */
.L_x_176:
[----:B------:R-:W-:Y:S05]  /*1c00*/  BSYNC.RECONVERGENT B0 ;  /* 0x0000000000007941 */ /* 0x000fea0003800200 */
.L_x_175:
        /* <DEDUP_REMOVED lines=26> */
.L_x_170:
        /* <DEDUP_REMOVED lines=34> */
.L_x_180:
[----:B------:R2:W-:Y:S01]  /*1fd0*/  STS.128 [R225+0x8000], RZ ;  /* 0x008000ffe1007388 */ /* 0x0005e20000000c00 */
[----:B------:R-:W-:Y:S05]  /*1fe0*/  BRA `(.L_x_181) ;  /* 0x0000000000047947 */ /* 0x000fea0003800000 */
.L_x_179:
[----:B------:R3:W-:Y:S02]  /*1ff0*/  STS.128 [R225+0x8000], RZ ;  /* 0x008000ffe1007388 */ /* 0x0007e40000000c00 */
.L_x_181:
[----:B------:R-:W-:Y:S05]  /*2000*/  BSYNC.RECONVERGENT B0 ;  /* 0x0000000000007941 */ /* 0x000fea0003800200 */
.L_x_178:
        /* <DEDUP_REMOVED lines=21> */
.L_x_183:
[----:B------:R-:W-:Y:S05]  /*2160*/  BSYNC.RECONVERGENT B0 ;  /* 0x0000000000007941 */ /* 0x000fea0003800200 */
.L_x_182:
        /* <DEDUP_REMOVED lines=15> */
.L_x_186:
[----:B------:R1:W-:Y:S01]  /*2260*/  STS.128 [R225+0x4000], RZ ;  /* 0x004000ffe1007388 */ /* 0x0003e20000000c00 */
[----:B------:R-:W-:Y:S05]  /*2270*/  BRA `(.L_x_187) ;  /* 0x0000000000047947 */ /* 0x000fea0003800000 */
.L_x_185:
[----:B------:R1:W-:Y:S02]  /*2280*/  STS.128 [R225+0x4000], RZ ;  /* 0x004000ffe1007388 */ /* 0x0003e40000000c00 */
.L_x_187:
[----:B------:R-:W-:Y:S05]  /*2290*/  BSYNC.RECONVERGENT B0 ;  /* 0x0000000000007941 */ /* 0x000fea0003800200 */
.L_x_184:
        /* <DEDUP_REMOVED lines=17> */
.L_x_189:
[----:B------:R-:W-:Y:S05]  /*23b0*/  BSYNC.RECONVERGENT B0 ;  /* 0x0000000000007941 */ /* 0x000fea0003800200 */
.L_x_188:
        /* <DEDUP_REMOVED lines=13> */
.L_x_192:
[----:B------:R1:W-:Y:S01]  /*2490*/  STS.128 [R212], RZ ;  /* 0x000000ffd4007388 */ /* 0x0003e20000000c00 */
[----:B------:R-:W-:Y:S05]  /*24a0*/  BRA `(.L_x_193) ;  /* 0x0000000000047947 */ /* 0x000fea0003800000 */
.L_x_191:
[----:B------:R1:W-:Y:S02]  /*24b0*/  STS.128 [R212], RZ ;  /* 0x000000ffd4007388 */ /* 0x0003e40000000c00 */
.L_x_193:
[----:B------:R-:W-:Y:S05]  /*24c0*/  BSYNC.RECONVERGENT B0 ;  /* 0x0000000000007941 */ /* 0x000fea0003800200 */
.L_x_190:
        /* <DEDUP_REMOVED lines=29> */
.L_x_195:
[----:B------:R-:W-:Y:S05]  /*26a0*/  BSYNC.RECONVERGENT B0 ;  /* 0x0000000000007941 */ /* 0x000fea0003800200 */
.L_x_194:
        /* <DEDUP_REMOVED lines=28> */
.L_x_198:
[----:B------:R1:W-:Y:S01]  /*2870*/  STS.128 [R225+0x6000], RZ ;  /* 0x006000ffe1007388 */ /* 0x0003e20000000c00 */
[----:B------:R-:W-:Y:S05]  /*2880*/  BRA `(.L_x_199) ;  /* 0x0000000000047947 */ /* 0x000fea0003800000 */
.L_x_197:
[----:B------:R1:W-:Y:S02]  /*2890*/  STS.128 [R225+0x6000], RZ ;  /* 0x006000ffe1007388 */ /* 0x0003e40000000c00 */
.L_x_199:
[----:B------:R-:W-:Y:S05]  /*28a0*/  BSYNC.RECONVERGENT B0 ;  /* 0x0000000000007941 */ /* 0x000fea0003800200 */
.L_x_196:
        /* <DEDUP_REMOVED lines=19> */
.L_x_201:
[----:B------:R-:W-:Y:S05]  /*29e0*/  BSYNC.RECONVERGENT B0 ;  /* 0x0000000000007941 */ /* 0x000fea0003800200 */
.L_x_200:
[----:B------:R-:W4:Y:S01]  /*29f0*/  LDCU.64 UR8, c[0x0][0x538] ;  /* 0x0000a700ff0877ac */ /* 0x000f220008000a00 */
[----:B------:R-:W0:Y:S01]  /*2a00*/  LDGDEPBAR ;  /* 0x00000000000079af */ /* 0x000e220000000000 */
[----:B------:R-:W-:Y:S01]  /*2a10*/  IMAD.SHL.U32 R157, R108, 0x2, RZ ;  /* 0x000000026c9d7824 */ /* 0x000fe200078e00ff */
[----:B------:R-:W2:Y:S01]  /*2a20*/  LDC R247, c[0x0][0x44c] ;  /* 0x00011300fff77b82 */ /* 0x000ea20000000800 */
[----:B------:R-:W-:Y:S01]  /*2a30*/  IMAD.SHL.U32 R160, R38, 0x2, RZ ;  /* 0x0000000226a07824 */ /* 0x000fe200078e00ff */
[----:B------:R-:W3:Y:S01]  /*2a40*/  LDCU UR10, c[0x0][0x590] ;  /* 0x0000b200ff0a77ac */ /* 0x000ee20008000800 */
[----:B------:R-:W-:Y:S01]  /*2a50*/  VIADD R3, R248, UR34 ;  /* 0x00000022f8037c36 */ /* 0x000fe20008000000 */
[----:B------:R-:W1:Y:S01]  /*2a60*/  LDCU UR4, c[0x0][0x440] ;  /* 0x00008800ff0477ac */ /* 0x000e620008000800 */
[----:B----4-:R-:W-:-:S04]  /*2a70*/  ISETP.NE.U32.AND P0, PT, RZ, UR8, PT ;  /* 0x00000008ff007c0c */ /* 0x010fc8000bf05070 */
[----:B------:R-:W-:Y:S01]  /*2a80*/  ISETP.NE.AND.EX P0, PT, RZ, UR9, PT, P0 ;  /* 0x00000009ff007c0c */ /* 0x000fe2000bf05300 */
[----:B------:R-:W-:-:S04]  /*2a90*/  DEPBAR.LE SB0, 0x1 ;  /* 0x000080400000791a */ /* 0x000fc80000000000 */
[----:B------:R-:W-:Y:S08]  /*2aa0*/  BAR.SYNC.DEFER_BLOCKING 0x0 ;  /* 0x0000000000007b1d */ /* 0x000ff00000010000 */
[----:B------:R-:W-:Y:S01]  /*2ab0*/  VOTEU.ANY UP1, P0 ;  /* 0x0000000000ff7886 */ /* 0x000fe20000020100 */
[----:B------:R-:W-:-:S13]  /*2ac0*/  PLOP3.LUT P0, PT, PT, PT, UP1, 0x80, 0x8 ;  /* 0x000000000008781c */ /* 0x000fda0003f0f018 */
[----:B------:R-:W4:Y:S01]  /*2ad0*/  @P0 LDC.64 R6, c[0x0][0x540] ;  /* 0x00015000ff060b82 */ /* 0x000f220000000a00 */
[----:B-1----:R-:W-:Y:S02]  /*2ae0*/  @P0 IMAD.MOV.U32 R4, RZ, RZ, R36 ;  /* 0x000000ffff040224 */ /* 0x002fe400078e0024 */
[----:B------:R-:W-:Y:S01]  /*2af0*/  @P0 IMAD.MOV.U32 R5, RZ, RZ, RZ ;  /* 0x000000ffff050224 */ /* 0x000fe200078e00ff */
[----:B------:R1:W1:Y:S01]  /*2b00*/  LDSM.16.M88.4 R116, [R149] ;  /* 0x000000009574783b */ /* 0x0002620000000200 */
[----:B------:R-:W-:-:S03]  /*2b10*/  IMAD.IADD R144, R149, 0x1, R157 ;  /* 0x0000000195907824 */ /* 0x000fc600078e029d */
[----:B------:R1:W1:Y:S04]  /*2b20*/  LDSM.16.M88.4 R120, [R149+0x400] ;  /* 0x000400009578783b */ /* 0x0002680000000200 */
[----:B------:R1:W1:Y:S04]  /*2b30*/  LDSM.16.M88.4 R132, [R144] ;  /* 0x000000009084783b */ /* 0x0002680000000200 */
[----:B------:R1:W1:Y:S04]  /*2b40*/  LDSM.16.M88.4 R136, [R144+0x400] ;  /* 0x000400009088783b */ /* 0x0002680000000200 */
[----:B------:R1:W1:Y:S01]  /*2b50*/  LDSM.16.M88.4 R140, [R144+0x800] ;  /* 0x00080000908c783b */ /* 0x0002620000000200 */
[----:B----4-:R-:W-:-:S03]  /*2b60*/  @P0 IMAD.WIDE.U32 R4, R35, R6, R4 ;  /* 0x0000000623040225 */ /* 0x010fc600078e0004 */
[----:B------:R-:W4:Y:S01]  /*2b70*/  LDSM.16.M88.4 R144, [R144+0xc00] ;  /* 0x000c00009090783b */ /* 0x000f220000000200 */
[----:B------:R-:W-:Y:S01]  /*2b80*/  @P0 IMAD R7, R35, R7, R5 ;  /* 0x0000000723070224 */ /* 0x000fe200078e0205 */
[C---:B------:R-:W-:Y:S02]  /*2b90*/  @P0 LEA R6, P1, R4.reuse, UR8, 0x2 ;  /* 0x0000000804060c11 */ /* 0x040fe4000f8210ff */
[----:B------:R1:W1:Y:S04]  /*2ba0*/  LDSM.16.M88.4 R124, [R149+0x800] ;  /* 0x00080000957c783b */ /* 0x0002680000000200 */
[----:B------:R1:W1:Y:S01]  /*2bb0*/  LDSM.16.M88.4 R128, [R149+0xc00] ;  /* 0x000c00009580783b */ /* 0x0002620000000200 */
[----:B------:R-:W-:Y:S01]  /*2bc0*/  @P0 LEA.HI.X R7, R4, UR9, R7, 0x2, P1 ;  /* 0x0000000904070c11 */ /* 0x000fe200088f1407 */
[----:B------:R-:W3:Y:S01]  /*2bd0*/  S2R R252, SR_TID.X ;  /* 0x0000000000fc7919 */ /* 0x000ee20000002100 */
[----:B------:R-:W2:Y:S01]  /*2be0*/  @P0 LDC R4, c[0x0][0x458] ;  /* 0x00011600ff040b82 */ /* 0x000ea20000000800 */
[----:B------:R-:W-:Y:S01]  /*2bf0*/  SHF.R.U32.HI R5, RZ, 0x1, R38 ;  /* 0x00000001ff057819 */ /* 0x000fe20000011626 */
[----:B------:R-:W-:Y:S01]  /*2c00*/  IMAD.SHL.U32 R249, R34, 0x8, RZ ;  /* 0x0000000822f97824 */ /* 0x000fe200078e00ff */
[----:B------:R-:W4:Y:S01]  /*2c10*/  @P0 LDG.E R6, desc[UR28][R6.64] ;  /* 0x0000001c06060981 */ /* 0x000f22000c1e1900 */
[----:B------:R-:W-:Y:S01]  /*2c20*/  LOP3.LUT R160, R160, 0x6, RZ, 0xc0, !PT ;  /* 0x00000006a0a07812 */ /* 0x000fe200078ec0ff */
[----:B------:R-:W-:Y:S01]  /*2c30*/  IMAD.IADD R148, R155, 0x1, R13 ;  /* 0x000000019b947824 */ /* 0x000fe200078e020d */
[----:B------:R-:W-:Y:S01]  /*2c40*/  LOP3.LUT R244, R42, 0x18, RZ, 0xc0, !PT ;  /* 0x000000182af47812 */ /* 0x000fe200078ec0ff */
[----:B------:R-:W-:Y:S01]  /*2c50*/  IMAD.MOV.U32 R227, RZ, RZ, R212 ;  /* 0x000000ffffe37224 */ /* 0x000fe200078e00d4 */
[----:B------:R-:W-:Y:S01]  /*2c60*/  LOP3.LUT R160, R160, 0x1c0, R5, 0xf8, !PT ;  /* 0x000001c0a0a07812 */ /* 0x000fe200078ef805 */
[----:B------:R-:W-:Y:S01]  /*2c70*/  IMAD R5, R31, 0x80, R3 ;  /* 0x000000801f057824 */ /* 0x000fe200078e0203 */
[----:B------:R-:W-:-:S02]  /*2c80*/  CS2R R94, SRZ ;  /* 0x00000000005e7805 */ /* 0x000fc4000001ff00 */
[----:B------:R-:W-:Y:S02]  /*2c90*/  CS2R R92, SRZ ;  /* 0x00000000005c7805 */ /* 0x000fe4000001ff00 */
[----:B------:R-:W-:Y:S01]  /*2ca0*/  IADD3 R160, PT, PT, R25, UR31, R160 ;  /* 0x0000001f19a07c10 */ /* 0x000fe2000fffe0a0 */
[----:B------:R-:W-:Y:S01]  /*2cb0*/  UIADD3 UR31, UPT, UPT, UR31, 0x80, URZ ;  /* 0x000000801f1f7890 */ /* 0x000fe2000fffe0ff */
[----:B------:R-:W-:Y:S02]  /*2cc0*/  CS2R R98, SRZ ;  /* 0x0000000000627805 */ /* 0x000fe4000001ff00 */
[----:B------:R-:W-:Y:S02]  /*2cd0*/  CS2R R96, SRZ ;  /* 0x0000000000607805 */ /* 0x000fe4000001ff00 */
[----:B------:R-:W-:Y:S02]  /*2ce0*/  IADD3 R160, PT, PT, R5, -0x59, -R160 ;  /* 0xffffffa705a07810 */ /* 0x000fe40007ffe8a0 */
[----:B------:R-:W-:-:S02]  /*2cf0*/  CS2R R90, SRZ ;  /* 0x00000000005a7805 */ /* 0x000fc4000001ff00 */
[----:B------:R-:W-:Y:S02]  /*2d00*/  CS2R R88, SRZ ;  /* 0x0000000000587805 */ /* 0x000fe4000001ff00 */
[----:B------:R-:W-:Y:S02]  /*2d10*/  CS2R R86, SRZ ;  /* 0x0000000000567805 */ /* 0x000fe4000001ff00 */
[----:B------:R-:W-:Y:S02]  /*2d20*/  CS2R R84, SRZ ;  /* 0x0000000000547805 */ /* 0x000fe4000001ff00 */
[----:B------:R-:W-:Y:S02]  /*2d30*/  CS2R R78, SRZ ;  /* 0x00000000004e7805 */ /* 0x000fe4000001ff00 */
[----:B------:R-:W-:Y:S02]  /*2d40*/  CS2R R76, SRZ ;  /* 0x00000000004c7805 */ /* 0x000fe4000001ff00 */
[----:B------:R-:W-:Y:S01]  /*2d50*/  CS2R R82, SRZ ;  /* 0x0000000000527805 */ /* 0x000fe2000001ff00 */
[----:B--2---:R-:W4:Y:S01]  /*2d60*/  @P0 MUFU.RCP R4, R4 ;  /* 0x0000000400040308 */ /* 0x004f220000001000 */
[----:B------:R-:W-:-:S02]  /*2d70*/  CS2R R80, SRZ ;  /* 0x0000000000507805 */ /* 0x000fc4000001ff00 */
[----:B------:R-:W-:Y:S02]  /*2d80*/  CS2R R74, SRZ ;  /* 0x00000000004a7805 */ /* 0x000fe4000001ff00 */
[----:B------:R-:W-:Y:S02]  /*2d90*/  CS2R R72, SRZ ;  /* 0x0000000000487805 */ /* 0x000fe4000001ff00 */
[----:B------:R-:W-:Y:S02]  /*2da0*/  CS2R R70, SRZ ;  /* 0x0000000000467805 */ /* 0x000fe4000001ff00 */
[----:B------:R-:W-:Y:S01]  /*2db0*/  CS2R R68, SRZ ;  /* 0x0000000000447805 */ /* 0x000fe2000001ff00 */
[--C-:B------:R-:W-:Y:S01]  /*2dc0*/  IMAD.IADD R150, R149, 0x1, R157.reuse ;  /* 0x0000000195967824 */ /* 0x100fe200078e029d */
[----:B---3--:R-:W-:Y:S01]  /*2dd0*/  LOP3.LUT P4, RZ, R252, 0x4, RZ, 0xc0, !PT ;  /* 0x00000004fcff7812 */ /* 0x008fe2000788c0ff */
[----:B------:R-:W-:Y:S01]  /*2de0*/  IMAD.IADD R156, R155, 0x1, R157 ;  /* 0x000000019b9c7824 */ /* 0x000fe200078e029d */
[----:B------:R-:W-:Y:S01]  /*2df0*/  UMOV UR16, URZ ;  /* 0x000000ff00107c82 */ /* 0x000fe20008000000 */
[----:B------:R-:W2:Y:S01]  /*2e00*/  LDCU UR8, c[0x0][0x3e0] ;  /* 0x00007c00ff0877ac */ /* 0x000ea20008000800 */
[----:B------:R-:W3:Y:S01]  /*2e10*/  LDCU UR9, c[0x0][0x45c] ;  /* 0x00008b80ff0977ac */ /* 0x000ee20008000800 */
[----:B------:R-:W-:-:S02]  /*2e20*/  USHF.L.U32 UR10, UR10, 0x7, URZ ;  /* 0x000000070a0a7899 */ /* 0x000fc400080006ff */
[----:B------:R-:W-:Y:S01]  /*2e30*/  UISETP.GE.AND UP0, UPT, UR31, UR34, UPT ;  /* 0x000000221f00728c */ /* 0x000fe2000bf06270 */
[----:B----4-:R-:W-:-:S05]  /*2e40*/  @P0 FMUL.FTZ R3, R6, R4 ;  /* 0x0000000406030220 */ /* 0x010fca0000410000 */
[----:B------:R-:W-:Y:S01]  /*2e50*/  @P0 R2UR UR11, R3 ;  /* 0x00000000030b02ca */ /* 0x000fe200000e0000 */
[----:B------:R-:W-:-:S12]  /*2e60*/  IMAD.IADD R3, R2, 0x1, R13 ;  /* 0x0000000102037824 */ /* 0x000fd800078e020d */
[----:B-123--:R-:W-:-:S05]  /*2e70*/  @UP1 UMOV UR16, UR11 ;  /* 0x0000000b00101c82 */ /* 0x00efca0008000000 */
.L_x_204:
[----:B------:R-:W-:Y:S01]  /*2e80*/  PLOP3.LUT P3, PT, PT, PT, UP0, 0x80, 0x8 ;  /* 0x000000000008781c */ /* 0x000fe20003f6f008 */
[----:B------:R-:W0:Y:S01]  /*2e90*/  LDGDEPBAR ;  /* 0x00000000000079af */ /* 0x000e220000000000 */
[----:B------:R-:W-:Y:S01]  /*2ea0*/  PLOP3.LUT P1, PT, PT, PT, UP0, 0x80, 0x8 ;  /* 0x000000000008781c */ /* 0x000fe20003f2f008 */
[----:B------:R-:W-:Y:S01]  /*2eb0*/  IMAD.IADD R112, R157, 0x1, R148 ;  /* 0x000000019d707824 */ /* 0x000fe200078e0294 */
[----:B------:R-:W-:Y:S01]  /*2ec0*/  PLOP3.LUT P2, PT, PT, PT, UP0, 0x80, 0x8 ;  /* 0x000000000008781c */ /* 0x000fe20003f4f008 */
[----:B------:R-:W-:Y:S01]  /*2ed0*/  IMAD.MOV.U32 R171, RZ, RZ, 0x10 ;  /* 0x00000010ffab7424 */ /* 0x000fe200078e00ff */
[----:B------:R-:W-:Y:S01]  /*2ee0*/  PLOP3.LUT P0, PT, PT, PT, UP0, 0x80, 0x8 ;  /* 0x000000000008781c */ /* 0x000fe20003f0f008 */
[----:B------:R-:W-:Y:S01]  /*2ef0*/  VIADD R159, R160, 0xffffffe0 ;  /* 0xffffffe0a09f7836 */ /* 0x000fe20000000000 */
[----:B------:R-:W-:Y:S02]  /*2f00*/  PLOP3.LUT P5, PT, PT, PT, UP0, 0x80, 0x8 ;  /* 0x000000000008781c */ /* 0x000fe40003faf008 */
[----:B------:R-:W-:Y:S03]  /*2f10*/  PLOP3.LUT P6, PT, PT, PT, UP0, 0x80, 0x8 ;  /* 0x000000000008781c */ /* 0x000fe60003fcf008 */
[----:B------:R-:W-:Y:S01]  /*2f20*/  @P3 IMAD.SHL.U32 R113, R252, 0x2, RZ ;  /* 0x00000002fc713824 */ /* 0x000fe200078e00ff */
[----:B------:R-:W-:Y:S02]  /*2f30*/  PLOP3.LUT P3, PT, PT, PT, UP0, 0x80, 0x8 ;  /* 0x000000000008781c */ /* 0x000fe40003f6f008 */
[----:B------:R-:W-:Y:S02]  /*2f40*/  @P1 SHF.R.U32.HI R158, RZ, 0x1, R252 ;  /* 0x00000001ff9e1819 */ /* 0x000fe400000116fc */
[----:B------:R-:W-:Y:S01]  /*2f50*/  PLOP3.LUT P1, PT, PT, PT, UP0, 0x80, 0x8 ;  /* 0x000000000008781c */ /* 0x000fe20003f2f008 */
[----:B------:R-:W-:Y:S04]  /*2f60*/  DEPBAR.LE SB0, 0x0 ;  /* 0x000080000000791a */ /* 0x000fe80000000000 */
[----:B------:R-:W-:Y:S06]  /*2f70*/  BAR.SYNC.DEFER_BLOCKING 0x0 ;  /* 0x0000000000007b1d */ /* 0x000fec0000010000 */
[----:B------:R-:W-:Y:S08]  /*2f80*/  LDSM.16.M88.4 R64, [R148] ;  /* 0x000000009440783b */ /* 0x000ff00000000200 */
[----:B------:R-:W1:Y:S08]  /*2f90*/  LDSM.16.M88.4 R16, [R149+-0x2000] ;  /* 0xffe000009510783b */ /* 0x000e700000000200 */
[----:B------:R-:W2:Y:S08]  /*2fa0*/  LDSM.16.M88.4 R60, [R148+0x1000] ;  /* 0x00100000943c783b */ /* 0x000eb00000000200 */
[----:B------:R-:W3:Y:S08]  /*2fb0*/  LDSM.16.M88.4 R32, [R149+-0x1c00] ;  /* 0xffe400009520783b */ /* 0x000ef00000000200 */
[----:B------:R-:W4:Y:S08]  /*2fc0*/  LDSM.16.M88.4 R48, [R149+-0x1800] ;  /* 0xffe800009530783b */ /* 0x000f300000000200 */
[----:B------:R-:W4:Y:S01]  /*2fd0*/  LDSM.16.M88.4 R100, [R149+-0x1400] ;  /* 0xffec00009564783b */ /* 0x000f220000000200 */
[-C--:B-1----:R-:W-:Y:S07]  /*2fe0*/  HMMA.16816.F32.BF16 R4, R64, R16.reuse, RZ ;  /* 0x000000104004723c */ /* 0x082fee00000418ff */
[----:B------:R-:W-:Y:S01]  /*2ff0*/  LDSM.16.M88.4 R104, [R112] ;  /* 0x000000007068783b */ /* 0x000fe20000000200 */
[C---:B--2---:R-:W-:Y:S07]  /*3000*/  HMMA.16816.F32.BF16 R8, R60.reuse, R16, RZ ;  /* 0x000000103c08723c */ /* 0x044fee00000418ff */
[----:B------:R-:W1:Y:S01]  /*3010*/  LDSM.16.M88.4 R108, [R150+-0x2000] ;  /* 0xffe00000966c783b */ /* 0x000e620000000200 */
[-C--:B------:R-:W-:Y:S08]  /*3020*/  HMMA.16816.F32.BF16 R12, R60, R18.reuse, RZ ;  /* 0x000000123c0c723c */ /* 0x080ff000000418ff */
[C---:B------:R-:W-:Y:S08]  /*3030*/  HMMA.16816.F32.BF16 R16, R64.reuse, R18, RZ ;  /* 0x000000124010723c */ /* 0x040ff000000418ff */
[-C--:B---3--:R-:W-:Y:S08]  /*3040*/  HMMA.16816.F32.BF16 R20, R64, R32.reuse, RZ ;  /* 0x000000204014723c */ /* 0x088ff000000418ff */
[C---:B------:R-:W-:Y:S08]  /*3050*/  HMMA.16816.F32.BF16 R24, R60.reuse, R32, RZ ;  /* 0x000000203c18723c */ /* 0x040ff000000418ff */
[-C--:B------:R-:W-:Y:S08]  /*3060*/  HMMA.16816.F32.BF16 R28, R60, R34.reuse, RZ ;  /* 0x000000223c1c723c */ /* 0x080ff000000418ff */
[C---:B------:R-:W-:Y:S08]  /*3070*/  HMMA.16816.F32.BF16 R32, R64.reuse, R34, RZ ;  /* 0x000000224020723c */ /* 0x040ff000000418ff */
[-C--:B----4-:R-:W-:Y:S08]  /*3080*/  HMMA.16816.F32.BF16 R36, R64, R48.reuse, RZ ;  /* 0x000000304024723c */ /* 0x090ff000000418ff */
[C---:B------:R-:W-:Y:S08]  /*3090*/  HMMA.16816.F32.BF16 R40, R60.reuse, R48, RZ ;  /* 0x000000303c28723c */ /* 0x040ff000000418ff */
[-C--:B------:R-:W-:Y:S08]  /*30a0*/  HMMA.16816.F32.BF16 R44, R60, R50.reuse, RZ ;  /* 0x000000323c2c723c */ /* 0x080ff000000418ff */
[C---:B------:R-:W-:Y:S08]  /*30b0*/  HMMA.16816.F32.BF16 R48, R64.reuse, R50, RZ ;  /* 0x000000324030723c */ /* 0x040ff000000418ff */
[-C--:B------:R-:W-:Y:S08]  /*30c0*/  HMMA.16816.F32.BF16 R52, R64, R100.reuse, RZ ;  /* 0x000000644034723c */ /* 0x080ff000000418ff */
[C---:B------:R-:W-:Y:S02]  /*30d0*/  HMMA.16816.F32.BF16 R56, R60.reuse, R100, RZ ;  /* 0x000000643c38723c */ /* 0x040fe400000418ff */
[----:B------:R-:W-:Y:S01]  /*30e0*/  @P2 LOP3.LUT R100, R113, 0x6, RZ, 0xc0, !PT ;  /* 0x0000000671642812 */ /* 0x000fe200078ec0ff */
[----:B------:R-:W-:Y:S01]  /*30f0*/  IMAD.MOV.U32 R101, RZ, RZ, R245 ;  /* 0x000000ffff657224 */ /* 0x000fe200078e00f5 */
[----:B------:R-:W-:Y:S01]  /*3100*/  PLOP3.LUT P2, PT, PT, PT, UP0, 0x80, 0x8 ;  /* 0x000000000008781c */ /* 0x000fe20003f4f008 */
[----:B------:R-:W2:Y:S01]  /*3110*/  LDSM.16.M88.4 R112, [R112+0x1000] ;  /* 0x001000007070783b */ /* 0x000ea20000000200 */
[----:B------:R-:W-:Y:S01]  /*3120*/  @P0 LOP3.LUT R100, R100, 0x1c0, R158, 0xf8, !PT ;  /* 0x000001c064640812 */ /* 0x000fe200078ef89e */
[----:B------:R-:W-:Y:S01]  /*3130*/  IMAD.U32 R158, RZ, RZ, UR26 ;  /* 0x0000001aff9e7e24 */ /* 0x000fe2000f8e00ff */
[----:B------:R-:W-:Y:S01]  /*3140*/  PLOP3.LUT P0, PT, PT, PT, UP0, 0x80, 0x8 ;  /* 0x000000000008781c */ /* 0x000fe20003f0f008 */
[-C--:B------:R-:W-:Y:S08]  /*3150*/  HMMA.16816.F32.BF16 R60, R60, R102.reuse, RZ ;  /* 0x000000663c3c723c */ /* 0x080ff000000418ff */
[----:B------:R-:W-:Y:S02]  /*3160*/  HMMA.16816.F32.BF16 R64, R64, R102, RZ ;  /* 0x000000664040723c */ /* 0x000fe400000418ff */
[----:B------:R-:W-:Y:S02]  /*3170*/  @P2 IMAD R158, R158, 0x80, R100 ;  /* 0x000000809e9e2824 */ /* 0x000fe400078e0264 */
[----:B------:R-:W-:Y:S02]  /*3180*/  IMAD.MOV.U32 R100, RZ, RZ, R246 ;  /* 0x000000ffff647224 */ /* 0x000fe400078e00f6 */
[----:B------:R-:W-:Y:S01]  /*3190*/  @P1 VIADD R102, R158, 0x8 ;  /* 0x000000089e661836 */ /* 0x000fe20000000000 */
[----:B------:R-:W-:Y:S01]  /*31a0*/  PLOP3.LUT P1, PT, PT, PT, UP0, 0x80, 0x8 ;  /* 0x000000000008781c */ /* 0x000fe20003f2f008 */
[-C--:B-1----:R-:W-:Y:S05]  /*31b0*/  HMMA.16816.F32.BF16 R4, R104, R108.reuse, R4 ;  /* 0x0000006c6804723c */ /* 0x082fea0000041804 */
[----:B------:R-:W-:Y:S01]  /*31c0*/  LEA R162, P2, R248, R100, 0x2 ;  /* 0x00000064f8a27211 */ /* 0x000fe200078410ff */
[----:B------:R-:W-:Y:S01]  /*31d0*/  @P0 VIADD R100, R158, 0x1 ;  /* 0x000000019e640836 */ /* 0x000fe20000000000 */
[----:B------:R-:W-:Y:S02]  /*31e0*/  PLOP3.LUT P0, PT, PT, PT, UP0, 0x80, 0x8 ;  /* 0x000000000008781c */ /* 0x000fe40003f0f008 */
[----:B------:R-:W-:Y:S01]  /*31f0*/  LEA.HI.X R163, R248, R101, RZ, 0x2, P2 ;  /* 0x00000065f8a37211 */ /* 0x000fe200010f14ff */
[----:B------:R-:W-:Y:S01]  /*3200*/  VIADD R101, R160, 0xffffffd9 ;  /* 0xffffffd9a0657836 */ /* 0x000fe20000000000 */
[----:B------:R-:W-:Y:S01]  /*3210*/  @P3 ISETP.GE.AND P3, PT, R100, UR34, PT ;  /* 0x0000002264003c0c */ /* 0x000fe2000bf66270 */
[----:B------:R-:W-:Y:S01]  /*3220*/  VIADD R100, R160, 0xffffffe1 ;  /* 0xffffffe1a0647836 */ /* 0x000fe20000000000 */
[----:B------:R-:W-:Y:S01]  /*3230*/  @P5 ISETP.GE.AND P5, PT, R102, UR34, PT ;  /* 0x0000002266005c0c */ /* 0x000fe2000bfa6270 */
[C---:B------:R-:W-:Y:S01]  /*3240*/  VIADD R102, R160.reuse, 0xffffffd8 ;  /* 0xffffffd8a0667836 */ /* 0x040fe20000000000 */
[----:B------:R-:W-:Y:S02]  /*3250*/  IABS R103, R101 ;  /* 0x0000006500677213 */ /* 0x000fe40000000000 */
[----:B------:R-:W-:Y:S02]  /*3260*/  IABS R101, R100 ;  /* 0x0000006400657213 */ /* 0x000fe40000000000 */
[----:B------:R-:W-:Y:S01]  /*3270*/  I2FP.F32.S32 R164, R103 ;  /* 0x0000006700a47245 */ /* 0x000fe20000201400 */
[C---:B--2---:R-:W-:Y:S01]  /*3280*/  HMMA.16816.F32.BF16 R8, R112.reuse, R108, R8 ;  /* 0x0000006c7008723c */ /* 0x044fe20000041808 */
[----:B------:R-:W-:Y:S03]  /*3290*/  PLOP3.LUT P2, PT, PT, PT, UP0, 0x80, 0x8 ;  /* 0x000000000008781c */ /* 0x000fe60003f4f008 */
[----:B------:R-:W-:Y:S01]  /*32a0*/  I2FP.F32.S32 R170, R101 ;  /* 0x0000006500aa7245 */ /* 0x000fe20000201400 */
[C---:B------:R-:W-:Y:S01]  /*32b0*/  VIADD R103, R160.reuse, 0x20 ;  /* 0x00000020a0677836 */ /* 0x040fe20000000000 */
[----:B------:R-:W-:Y:S01]  /*32c0*/  IABS R102, R102 ;  /* 0x0000006600667213 */ /* 0x000fe20000000000 */
[----:B------:R-:W-:Y:S01]  /*32d0*/  VIADD R101, R160, 0x21 ;  /* 0x00000021a0657836 */ /* 0x000fe20000000000 */
[----:B------:R-:W-:Y:S01]  /*32e0*/  @P1 ISETP.GE.AND P1, PT, R158, UR34, PT ;  /* 0x000000229e001c0c */ /* 0x000fe2000bf26270 */
[----:B------:R-:W-:Y:S01]  /*32f0*/  FFMA.FTZ R4, R164, -UR16, R4 ;  /* 0x80000010a4047c23 */ /* 0x000fe20008010004 */
[----:B------:R-:W-:Y:S01]  /*3300*/  I2FP.F32.S32 R165, R102 ;  /* 0x0000006600a57245 */ /* 0x000fe20000201400 */
[-C--:B------:R-:W-:Y:S03]  /*3310*/  HMMA.16816.F32.BF16 R12, R112, R110.reuse, R12 ;  /* 0x0000006e700c723c */ /* 0x080fe6000004180c */
[----:B------:R-:W-:Y:S01]  /*3320*/  @P0 FSEL R4, R4, -INF , !P1 ;  /* 0xff80000004040808 */ /* 0x000fe20004800000 */
[----:B------:R-:W-:Y:S01]  /*3330*/  FFMA.FTZ R6, R170, -UR16, R6 ;  /* 0x80000010aa067c23 */ /* 0x000fe20008010006 */
[----:B------:R-:W-:Y:S01]  /*3340*/  IABS R102, R101 ;  /* 0x0000006500667213 */ /* 0x000fe20000000000 */
[----:B------:R-:W-:Y:S01]  /*3350*/  FFMA.FTZ R5, R165, -UR16, R5 ;  /* 0x80000010a5057c23 */ /* 0x000fe20008010005 */
[----:B------:R-:W-:Y:S01]  /*3360*/  PLOP3.LUT P0, PT, PT, PT, UP0, 0x80, 0x8 ;  /* 0x000000000008781c */ /* 0x000fe20003f0f008 */
[C---:B------:R-:W-:Y:S04]  /*3370*/  HMMA.16816.F32.BF16 R16, R104.reuse, R110, R16 ;  /* 0x0000006e6810723c */ /* 0x040fe80000041810 */
[----:B------:R-:W-:Y:S01]  /*3380*/  IABS R100, R159 ;  /* 0x0000009f00647213 */ /* 0x000fe20000000000 */
[C---:B------:R-:W-:Y:S01]  /*3390*/  VIADD R159, R160.reuse, 0x18 ;  /* 0x00000018a09f7836 */ /* 0x040fe20000000000 */
[----:B------:R-:W-:Y:S01]  /*33a0*/  I2FP.F32.S32 R102, R102 ;  /* 0x0000006600667245 */ /* 0x000fe20000201400 */
[C---:B------:R-:W-:Y:S01]  /*33b0*/  VIADD R110, R160.reuse, 0xffffffd1 ;  /* 0xffffffd1a06e7836 */ /* 0x040fe20000000000 */
[----:B------:R-:W-:Y:S01]  /*33c0*/  I2FP.F32.S32 R169, R100 ;  /* 0x0000006400a97245 */ /* 0x000fe20000201400 */
[----:B------:R-:W-:Y:S01]  /*33d0*/  VIADD R100, R160, 0x19 ;  /* 0x00000019a0647836 */ /* 0x000fe20000000000 */
[----:B------:R-:W-:Y:S01]  /*33e0*/  IABS R159, R159 ;  /* 0x0000009f009f7213 */ /* 0x000fe20000000000 */
[----:B------:R-:W-:Y:S01]  /*33f0*/  FFMA.FTZ R10, R102, -UR16, R10 ;  /* 0x80000010660a7c23 */ /* 0x000fe2000801000a */
[----:B------:R-:W-:Y:S01]  /*3400*/  IABS R101, R103 ;  /* 0x0000006700657213 */ /* 0x000fe20000000000 */
[----:B------:R-:W-:Y:S01]  /*3410*/  FFMA.FTZ R7, R169, -UR16, R7 ;  /* 0x80000010a9077c23 */ /* 0x000fe20008010007 */
[----:B------:R-:W-:Y:S02]  /*3420*/  IABS R100, R100 ;  /* 0x0000006400647213 */ /* 0x000fe40000000000 */
[----:B------:R-:W-:Y:S02]  /*3430*/  @P0 FSEL R10, R10, -INF , !P1 ;  /* 0xff8000000a0a0808 */ /* 0x000fe40004800000 */
[----:B------:R-:W-:Y:S01]  /*3440*/  PLOP3.LUT P0, PT, PT, PT, UP0, 0x80, 0x8 ;  /* 0x000000000008781c */ /* 0x000fe20003f0f008 */
[----:B------:R-:W-:Y:S01]  /*3450*/  FFMA.FTZ R18, R164, -UR16, R18 ;  /* 0x80000010a4127c23 */ /* 0x000fe20008010012 */
[----:B------:R-:W-:Y:S01]  /*3460*/  I2FP.F32.S32 R108, R100 ;  /* 0x00000064006c7245 */ /* 0x000fe20000201400 */
[----:B------:R-:W-:Y:S01]  /*3470*/  VIADD R100, R160, 0x11 ;  /* 0x00000011a0647836 */ /* 0x000fe20000000000 */
[----:B------:R-:W-:Y:S01]  /*3480*/  I2FP.F32.S32 R159, R159 ;  /* 0x0000009f009f7245 */ /* 0x000fe20000201400 */
[----:B------:R-:W-:Y:S01]  /*3490*/  FFMA.FTZ R19, R165, -UR16, R19 ;  /* 0x80000010a5137c23 */ /* 0x000fe20008010013 */
[----:B------:R-:W-:Y:S01]  /*34a0*/  I2FP.F32.S32 R101, R101 ;  /* 0x0000006500657245 */ /* 0x000fe20000201400 */
[----:B------:R-:W-:Y:S01]  /*34b0*/  FFMA.FTZ R8, R108, -UR16, R8 ;  /* 0x800000106c087c23 */ /* 0x000fe20008010008 */
[----:B------:R-:W-:Y:S01]  /*34c0*/  @P2 FSEL R6, R6, -INF , !P1 ;  /* 0xff80000006062808 */ /* 0x000fe20004800000 */
[----:B------:R-:W-:Y:S01]  /*34d0*/  FFMA.FTZ R9, R159, -UR16, R9 ;  /* 0x800000109f097c23 */ /* 0x000fe20008010009 */
[----:B------:R-:W-:Y:S01]  /*34e0*/  IABS R109, R100 ;  /* 0x00000064006d7213 */ /* 0x000fe20000000000 */
[----:B------:R-:W-:Y:S01]  /*34f0*/  FFMA.FTZ R11, R101, -UR16, R11 ;  /* 0x80000010650b7c23 */ /* 0x000fe2000801000b */
[----:B------:R-:W-:Y:S01]  /*3500*/  @P6 FSEL R8, R8, -INF , !P1 ;  /* 0xff80000008086808 */ /* 0x000fe20004800000 */
[----:B------:R-:W1:Y:S01]  /*3510*/  LDSM.16.M88.4 R100, [R150+-0x1c00] ;  /* 0xffe400009664783b */ /* 0x000e620000000200 */
[----:B------:R-:W-:Y:S01]  /*3520*/  @P0 FSEL R9, R9, -INF , !P3 ;  /* 0xff80000009090808 */ /* 0x000fe20005800000 */
[----:B------:R-:W-:Y:S01]  /*3530*/  FFMA.FTZ R15, R159, -UR16, R15 ;  /* 0x800000109f0f7c23 */ /* 0x000fe2000801000f */
[----:B------:R-:W-:Y:S01]  /*3540*/  PLOP3.LUT P1, PT, PT, PT, UP0, 0x80, 0x8 ;  /* 0x000000000008781c */ /* 0x000fe20003f2f008 */
[----:B------:R-:W-:Y:S01]  /*3550*/  FFMA.FTZ R14, R108, -UR16, R14 ;  /* 0x800000106c0e7c23 */ /* 0x000fe2000801000e */
[----:B------:R-:W-:Y:S01]  /*3560*/  PLOP3.LUT P0, PT, PT, PT, UP0, 0x80, 0x8 ;  /* 0x000000000008781c */ /* 0x000fe20003f0f008 */
[----:B------:R-:W-:Y:S01]  /*3570*/  VIADD R108, R160, 0x10 ;  /* 0x00000010a06c7836 */ /* 0x000fe20000000000 */
[----:B------:R-:W-:Y:S02]  /*3580*/  PLOP3.LUT P2, PT, PT, PT, UP0, 0x80, 0x8 ;  /* 0x000000000008781c */ /* 0x000fe40003f4f008 */
[----:B------:R-:W-:Y:S02]  /*3590*/  PLOP3.LUT P6, PT, PT, PT, UP0, 0x80, 0x8 ;  /* 0x000000000008781c */ /* 0x000fe40003fcf008 */
[----:B------:R-:W-:Y:S02]  /*35a0*/  IABS R110, R110 ;  /* 0x0000006e006e7213 */ /* 0x000fe40000000000 */
[----:B------:R-:W-:Y:S02]  /*35b0*/  I2FP.F32.S32 R161, R109 ;  /* 0x0000006d00a17245 */ /* 0x000fe40000201400 */
[----:B------:R-:W-:Y:S02]  /*35c0*/  I2FP.F32.S32 R109, R110 ;  /* 0x0000006e006d7245 */ /* 0x000fe40000201400 */
[----:B------:R-:W-:Y:S01]  /*35d0*/  @P1 FSEL R11, R11, -INF , !P3 ;  /* 0xff8000000b0b1808 */ /* 0x000fe20005800000 */
[----:B------:R-:W-:Y:S01]  /*35e0*/  FFMA.FTZ R12, R161, -UR16, R12 ;  /* 0x80000010a10c7c23 */ /* 0x000fe2000801000c */
[----:B------:R-:W-:Y:S01]  /*35f0*/  @P0 FSEL R14, R14, -INF , !P5 ;  /* 0xff8000000e0e0808 */ /* 0x000fe20006800000 */
[----:B------:R-:W-:Y:S01]  /*3600*/  FFMA.FTZ R16, R109, -UR16, R16 ;  /* 0x800000106d107c23 */ /* 0x000fe20008010010 */
[----:B------:R-:W-:Y:S02]  /*3610*/  PLOP3.LUT P1, PT, PT, PT, UP0, 0x80, 0x8 ;  /* 0x000000000008781c */ /* 0x000fe40003f2f008 */
[----:B------:R-:W-:Y:S02]  /*3620*/  PLOP3.LUT P0, PT, PT, PT, UP0, 0x80, 0x8 ;  /* 0x000000000008781c */ /* 0x000fe40003f0f008 */
[----:B------:R-:W-:Y:S02]  /*3630*/  @P2 FSEL R5, R5, -INF , !P3 ;  /* 0xff80000005052808 */ /* 0x000fe40005800000 */
[----:B------:R-:W-:Y:S02]  /*3640*/  PLOP3.LUT P2, PT, PT, PT, UP0, 0x80, 0x8 ;  /* 0x000000000008781c */ /* 0x000fe40003f4f008 */
[----:B------:R-:W-:Y:S02]  /*3650*/  @P6 FSEL R7, R7, -INF , !P3 ;  /* 0xff80000007076808 */ /* 0x000fe40005800000 */
[----:B------:R-:W-:Y:S02]  /*3660*/  PLOP3.LUT P3, PT, PT, PT, UP0, 0x80, 0x8 ;  /* 0x000000000008781c */ /* 0x000fe40003f6f008 */
[----:B------:R-:W-:Y:S02]  /*3670*/  IABS R108, R108 ;  /* 0x0000006c006c7213 */ /* 0x000fe40000000000 */
[----:B------:R-:W-:Y:S01]  /*3680*/  @P1 FSEL R16, R16, -INF , !P5 ;  /* 0xff80000010101808 */ /* 0x000fe20006800000 */
[C---:B------:R-:W-:Y:S01]  /*3690*/  @P0 VIADD R167, R158.reuse, 0x11 ;  /* 0x000000119ea70836 */ /* 0x040fe20000000000 */
[----:B------:R-:W-:Y:S02]  /*36a0*/  PLOP3.LUT P1, PT, PT, PT, UP0, 0x80, 0x8 ;  /* 0x000000000008781c */ /* 0x000fe40003f2f008 */
[----:B------:R-:W-:Y:S01]  /*36b0*/  PLOP3.LUT P0, PT, PT, PT, UP0, 0x80, 0x8 ;  /* 0x000000000008781c */ /* 0x000fe20003f0f008 */
[----:B------:R-:W-:Y:S01]  /*36c0*/  @P2 VIADD R110, R158, 0x9 ;  /* 0x000000099e6e2836 */ /* 0x000fe20000000000 */
[----:B------:R-:W-:Y:S01]  /*36d0*/  I2FP.F32.S32 R111, R108 ;  /* 0x0000006c006f7245 */ /* 0x000fe20000201400 */
[-C--:B-1----:R-:W-:Y:S01]  /*36e0*/  HMMA.16816.F32.BF16 R20, R104, R100.reuse, R20 ;  /* 0x000000646814723c */ /* 0x082fe20000041814 */
[----:B------:R-:W-:Y:S02]  /*36f0*/  PLOP3.LUT P6, PT, PT, PT, UP0, 0x80, 0x8 ;  /* 0x000000000008781c */ /* 0x000fe40003fcf008 */
[----:B------:R-:W-:Y:S01]  /*3700*/  @P3 ISETP.GE.AND P3, PT, R110, UR34, PT ;  /* 0x000000226e003c0c */ /* 0x000fe2000bf66270 */
[----:B------:R-:W-:Y:S01]  /*3710*/  FFMA.FTZ R13, R111, -UR16, R13 ;  /* 0x800000106f0d7c23 */ /* 0x000fe2000801000d */
[----:B------:R-:W-:Y:S01]  /*3720*/  PLOP3.LUT P2, PT, PT, PT, UP0, 0x80, 0x8 ;  /* 0x000000000008781c */ /* 0x000fe20003f4f008 */
[C---:B------:R-:W-:Y:S02]  /*3730*/  VIADD R110, R160.reuse, 0xffffffd0 ;  /* 0xffffffd0a06e7836 */ /* 0x040fe40000000000 */
[C---:B------:R-:W-:Y:S04]  /*3740*/  HMMA.16816.F32.BF16 R24, R112.reuse, R100, R24 ;  /* 0x000000647018723c */ /* 0x040fe80000041818 */
[----:B------:R-:W-:Y:S01]  /*3750*/  IABS R108, R110 ;  /* 0x0000006e006c7213 */ /* 0x000fe20000000000 */
[----:B------:R-:W-:Y:S01]  /*3760*/  VIADD R101, R160, 0x8 ;  /* 0x00000008a0657836 */ /* 0x000fe20000000000 */
[----:B------:R-:W-:Y:S01]  /*3770*/  @P0 FSEL R13, R13, -INF , !P3 ;  /* 0xff8000000d0d0808 */ /* 0x000fe20005800000 */
[----:B------:R-:W-:Y:S01]  /*3780*/  @P1 VIADD R166, R158, 0x18 ;  /* 0x000000189ea61836 */ /* 0x000fe20000000000 */
[----:B------:R-:W-:Y:S01]  /*3790*/  PLOP3.LUT P1, PT, PT, PT, UP0, 0x80, 0x8 ;  /* 0x000000000008781c */ /* 0x000fe20003f2f008 */
[-C--:B------:R-:W-:Y:S01]  /*37a0*/  HMMA.16816.F32.BF16 R28, R112, R102.reuse, R28 ;  /* 0x00000066701c723c */ /* 0x080fe2000004181c */
[----:B------:R-:W-:Y:S02]  /*37b0*/  PLOP3.LUT P0, PT, PT, PT, UP0, 0x80, 0x8 ;  /* 0x000000000008781c */ /* 0x000fe40003f0f008 */
[----:B------:R-:W-:Y:S01]  /*37c0*/  I2FP.F32.S32 R108, R108 ;  /* 0x0000006c006c7245 */ /* 0x000fe20000201400 */
[----:B------:R-:W-:Y:S01]  /*37d0*/  VIADD R100, R160, 0xffffffc8 ;  /* 0xffffffc8a0647836 */ /* 0x000fe20000000000 */
[----:B------:R-:W-:Y:S01]  /*37e0*/  @P6 FSEL R12, R12, -INF , !P5 ;  /* 0xff8000000c0c6808 */ /* 0x000fe20006800000 */
[----:B------:R-:W-:Y:S01]  /*37f0*/  VIADD R110, R160, 0xffffffc9 ;  /* 0xffffffc9a06e7836 */ /* 0x000fe20000000000 */
[----:B------:R-:W-:Y:S01]  /*3800*/  PLOP3.LUT P6, PT, PT, PT, UP0, 0x80, 0x8 ;  /* 0x000000000008781c */ /* 0x000fe20003fcf008 */
[----:B------:R-:W-:Y:S01]  /*3810*/  FFMA.FTZ R17, R108, -UR16, R17 ;  /* 0x800000106c117c23 */ /* 0x000fe20008010011 */
[----:B------:R-:W-:Y:S01]  /*3820*/  @P2 FSEL R18, R18, -INF , !P5 ;  /* 0xff80000012122808 */ /* 0x000fe20006800000 */
[C---:B------:R-:W-:Y:S01]  /*3830*/  HMMA.16816.F32.BF16 R32, R104.reuse, R102, R32 ;  /* 0x000000666820723c */ /* 0x040fe20000041820 */
[----:B------:R-:W-:Y:S02]  /*3840*/  PLOP3.LUT P5, PT, PT, PT, UP0, 0x80, 0x8 ;  /* 0x000000000008781c */ /* 0x000fe40003faf008 */
[----:B------:R-:W-:Y:S01]  /*3850*/  PLOP3.LUT P2, PT, PT, PT, UP0, 0x80, 0x8 ;  /* 0x000000000008781c */ /* 0x000fe20003f4f008 */
[----:B------:R-:W-:Y:S01]  /*3860*/  FFMA.FTZ R27, R111, -UR16, R27 ;  /* 0x800000106f1b7c23 */ /* 0x000fe2000801001b */
[----:B------:R-:W-:Y:S01]  /*3870*/  IABS R110, R110 ;  /* 0x0000006e006e7213 */ /* 0x000fe20000000000 */
[----:B------:R-:W-:Y:S01]  /*3880*/  FFMA.FTZ R26, R161, -UR16, R26 ;  /* 0x80000010a11a7c23 */ /* 0x000fe2000801001a */
[----:B------:R-:W-:Y:S01]  /*3890*/  @P1 FSEL R15, R15, -INF , !P3 ;  /* 0xff8000000f0f1808 */ /* 0x000fe20005800000 */
[----:B------:R-:W-:Y:S01]  /*38a0*/  VIADD R161, R160, 0xffffffc0 ;  /* 0xffffffc0a0a17836 */ /* 0x000fe20000000000 */
[----:B------:R-:W-:Y:S01]  /*38b0*/  I2FP.F32.S32 R110, R110 ;  /* 0x0000006e006e7245 */ /* 0x000fe20000201400 */
[----:B------:R-:W-:Y:S01]  /*38c0*/  @P6 VIADD R164, R158, 0x10 ;  /* 0x000000109ea46836 */ /* 0x000fe20000000000 */
[----:B------:R-:W-:Y:S01]  /*38d0*/  @P0 FSEL R17, R17, -INF , !P3 ;  /* 0xff80000011110808 */ /* 0x000fe20005800000 */
[----:B------:R-:W-:Y:S01]  /*38e0*/  FFMA.FTZ R23, R108, -UR16, R23 ;  /* 0x800000106c177c23 */ /* 0x000fe20008010017 */
[----:B------:R-:W-:Y:S01]  /*38f0*/  PLOP3.LUT P6, PT, PT, PT, UP0, 0x80, 0x8 ;  /* 0x000000000008781c */ /* 0x000fe20003fcf008 */
[----:B------:R-:W-:Y:S01]  /*3900*/  FFMA.FTZ R20, R110, -UR16, R20 ;  /* 0x800000106e147c23 */ /* 0x000fe20008010014 */
[----:B------:R-:W-:Y:S01]  /*3910*/  PLOP3.LUT P1, PT, PT, PT, UP0, 0x80, 0x8 ;  /* 0x000000000008781c */ /* 0x000fe20003f2f008 */
[----:B------:R-:W-:Y:S01]  /*3920*/  FFMA.FTZ R22, R109, -UR16, R22 ;  /* 0x800000106d167c23 */ /* 0x000fe20008010016 */
[----:B------:R-:W-:Y:S01]  /*3930*/  PLOP3.LUT P0, PT, PT, PT, UP0, 0x80, 0x8 ;  /* 0x000000000008781c */ /* 0x000fe20003f0f008 */
[----:B------:R-:W-:Y:S01]  /*3940*/  VIADD R108, R160, 0x9 ;  /* 0x00000009a06c7836 */ /* 0x000fe20000000000 */
[----:B------:R-:W-:Y:S01]  /*3950*/  @P5 ISETP.GE.AND P5, PT, R164, UR34, PT ;  /* 0x00000022a4005c0c */ /* 0x000fe2000bfa6270 */
[----:B------:R-:W-:Y:S01]  /*3960*/  FFMA.FTZ R34, R110, -UR16, R34 ;  /* 0x800000106e227c23 */ /* 0x000fe20008010022 */
[----:B------:R-:W-:Y:S01]  /*3970*/  IABS R100, R100 ;  /* 0x0000006400647213 */ /* 0x000fe20000000000 */
[----:B------:R-:W-:Y:S01]  /*3980*/  VIADD R109, R160, 0xffffffc1 ;  /* 0xffffffc1a06d7836 */ /* 0x000fe20000000000 */
[----:B------:R-:W-:Y:S02]  /*3990*/  IABS R108, R108 ;  /* 0x0000006c006c7213 */ /* 0x000fe40000000000 */
[----:B------:R-:W-:Y:S02]  /*39a0*/  IABS R101, R101 ;  /* 0x0000006500657213 */ /* 0x000fe40000000000 */
[----:B------:R-:W-:Y:S02]  /*39b0*/  I2FP.F32.S32 R108, R108 ;  /* 0x0000006c006c7245 */ /* 0x000fe40000201400 */
[----:B------:R-:W-:Y:S02]  /*39c0*/  @P1 FSEL R19, R19, -INF , !P3 ;  /* 0xff80000013131808 */ /* 0x000fe40005800000 */
[----:B------:R-:W-:Y:S01]  /*39d0*/  IABS R109, R109 ;  /* 0x0000006d006d7213 */ /* 0x000fe20000000000 */
[----:B------:R-:W-:Y:S01]  /*39e0*/  FFMA.FTZ R24, R108, -UR16, R24 ;  /* 0x800000106c187c23 */ /* 0x000fe20008010018 */
[----:B------:R-:W-:Y:S01]  /*39f0*/  @P0 FSEL R20, R20, -INF , !P5 ;  /* 0xff80000014140808 */ /* 0x000fe20006800000 */
[----:B------:R-:W-:Y:S01]  /*3a00*/  FFMA.FTZ R30, R108, -UR16, R30 ;  /* 0x800000106c1e7c23 */ /* 0x000fe2000801001e */
[----:B------:R-:W-:Y:S02]  /*3a10*/  I2FP.F32.S32 R109, R109 ;  /* 0x0000006d006d7245 */ /* 0x000fe40000201400 */
[----:B------:R-:W-:Y:S02]  /*3a20*/  PLOP3.LUT P3, PT, PT, PT, UP0, 0x80, 0x8 ;  /* 0x000000000008781c */ /* 0x000fe40003f6f008 */
[----:B------:R-:W-:Y:S01]  /*3a30*/  @P6 ISETP.GE.AND P6, PT, R166, UR34, PT ;  /* 0x00000022a6006c0c */ /* 0x000fe2000bfc6270 */
[----:B------:R-:W-:Y:S01]  /*3a40*/  FFMA.FTZ R32, R109, -UR16, R32 ;  /* 0x800000106d207c23 */ /* 0x000fe20008010020 */
[----:B------:R-:W-:Y:S02]  /*3a50*/  PLOP3.LUT P1, PT, PT, PT, UP0, 0x80, 0x8 ;  /* 0x000000000008781c */ /* 0x000fe40003f2f008 */
[----:B------:R-:W-:Y:S02]  /*3a60*/  IABS R108, R160 ;  /* 0x000000a0006c7213 */ /* 0x000fe40000000000 */
[----:B------:R-:W-:Y:S02]  /*3a70*/  PLOP3.LUT P0, PT, PT, PT, UP0, 0x80, 0x8 ;  /* 0x000000000008781c */ /* 0x000fe40003f0f008 */
[----:B------:R-:W-:Y:S02]  /*3a80*/  I2FP.F32.S32 R110, R108 ;  /* 0x0000006c006e7245 */ /* 0x000fe40000201400 */
[----:B------:R-:W-:Y:S01]  /*3a90*/  I2FP.F32.S32 R164, R100 ;  /* 0x0000006400a47245 */ /* 0x000fe20000201400 */
[----:B------:R-:W-:Y:S01]  /*3aa0*/  VIADD R100, R160, 0x1 ;  /* 0x00000001a0647836 */ /* 0x000fe20000000000 */
[----:B------:R-:W-:Y:S01]  /*3ab0*/  @P3 FSEL R22, R22, -INF , !P5 ;  /* 0xff80000016163808 */ /* 0x000fe20006800000 */
[----:B------:R-:W-:Y:S01]  /*3ac0*/  FFMA.FTZ R29, R110, -UR16, R29 ;  /* 0x800000106e1d7c23 */ /* 0x000fe2000801001d */
[----:B------:R-:W-:Y:S01]  /*3ad0*/  PLOP3.LUT P3, PT, PT, PT, UP0, 0x80, 0x8 ;  /* 0x000000000008781c */ /* 0x000fe20003f6f008 */
[----:B------:R-:W-:Y:S01]  /*3ae0*/  FFMA.FTZ R21, R164, -UR16, R21 ;  /* 0x80000010a4157c23 */ /* 0x000fe20008010015 */
[----:B------:R-:W-:Y:S01]  /*3af0*/  @P1 FSEL R24, R24, -INF , !P5 ;  /* 0xff80000018181808 */ /* 0x000fe20006800000 */
[----:B------:R-:W-:Y:S01]  /*3b00*/  FFMA.FTZ R35, R164, -UR16, R35 ;  /* 0x80000010a4237c23 */ /* 0x000fe20008010023 */
[----:B------:R-:W-:Y:S01]  /*3b10*/  PLOP3.LUT P1, PT, PT, PT, UP0, 0x80, 0x8 ;  /* 0x000000000008781c */ /* 0x000fe20003f2f008 */
[----:B------:R-:W-:Y:S01]  /*3b20*/  VIADD R164, R160, 0xfffffff8 ;  /* 0xfffffff8a0a47836 */ /* 0x000fe20000000000 */
[----:B------:R-:W-:Y:S02]  /*3b30*/  @P0 FSEL R26, R26, -INF , !P5 ;  /* 0xff8000001a1a0808 */ /* 0x000fe40006800000 */
[----:B------:R-:W-:Y:S02]  /*3b40*/  PLOP3.LUT P5, PT, PT, PT, UP0, 0x80, 0x8 ;  /* 0x000000000008781c */ /* 0x000fe40003faf008 */
[----:B------:R-:W-:Y:S02]  /*3b50*/  PLOP3.LUT P0, PT, PT, PT, UP0, 0x80, 0x8 ;  /* 0x000000000008781c */ /* 0x000fe40003f0f008 */
[----:B------:R-:W-:Y:S02]  /*3b60*/  I2FP.F32.S32 R111, R101 ;  /* 0x00000065006f7245 */ /* 0x000fe40000201400 */
[----:B------:R-:W-:Y:S02]  /*3b70*/  IABS R159, R100 ;  /* 0x00000064009f7213 */ /* 0x000fe40000000000 */
[----:B------:R-:W-:Y:S01]  /*3b80*/  @P2 ISETP.GE.AND P2, PT, R167, UR34, PT ;  /* 0x00000022a7002c0c */ /* 0x000fe2000bf46270 */
[----:B------:R-:W-:Y:S01]  /*3b90*/  FFMA.FTZ R25, R111, -UR16, R25 ;  /* 0x800000106f197c23 */ /* 0x000fe20008010019 */
[----:B------:R-:W-:Y:S01]  /*3ba0*/  I2FP.F32.S32 R159, R159 ;  /* 0x0000009f009f7245 */ /* 0x000fe20000201400 */
[----:B------:R-:W1:Y:S01]  /*3bb0*/  LDSM.16.M88.4 R100, [R150+-0x1800] ;  /* 0xffe800009664783b */ /* 0x000e620000000200 */
[----:B------:R-:W-:Y:S01]  /*3bc0*/  @P3 FSEL R21, R21, -INF , !P2 ;  /* 0xff80000015153808 */ /* 0x000fe20005000000 */
[----:B------:R-:W-:Y:S01]  /*3bd0*/  FFMA.FTZ R31, R111, -UR16, R31 ;  /* 0x800000106f1f7c23 */ /* 0x000fe2000801001f */
[----:B------:R-:W-:Y:S01]  /*3be0*/  @P1 FSEL R23, R23, -INF , !P2 ;  /* 0xff80000017171808 */ /* 0x000fe20005000000 */
[----:B------:R-:W-:Y:S01]  /*3bf0*/  FFMA.FTZ R28, R159, -UR16, R28 ;  /* 0x800000109f1c7c23 */ /* 0x000fe2000801001c */
[----:B------:R-:W-:Y:S01]  /*3c00*/  PLOP3.LUT P1, PT, PT, PT, UP0, 0x80, 0x8 ;  /* 0x000000000008781c */ /* 0x000fe20003f2f008 */
[----:B------:R-:W-:Y:S01]  /*3c10*/  VIADD R111, R160, 0xffffffb9 ;  /* 0xffffffb9a06f7836 */ /* 0x000fe20000000000 */
[----:B------:R-:W-:Y:S02]  /*3c20*/  @P5 FSEL R25, R25, -INF , !P2 ;  /* 0xff80000019195808 */ /* 0x000fe40005000000 */
[----:B------:R-:W-:Y:S02]  /*3c30*/  @P0 FSEL R27, R27, -INF , !P2 ;  /* 0xff8000001b1b0808 */ /* 0x000fe40005000000 */
[----:B------:R-:W-:Y:S02]  /*3c40*/  PLOP3.LUT P3, PT, PT, PT, UP0, 0x80, 0x8 ;  /* 0x000000000008781c */ /* 0x000fe40003f6f008 */
[----:B------:R-:W-:Y:S02]  /*3c50*/  PLOP3.LUT P5, PT, PT, PT, UP0, 0x80, 0x8 ;  /* 0x000000000008781c */ /* 0x000fe40003faf008 */
[----:B------:R-:W-:Y:S02]  /*3c60*/  PLOP3.LUT P0, PT, PT, PT, UP0, 0x80, 0x8 ;  /* 0x000000000008781c */ /* 0x000fe40003f0f008 */
[----:B------:R-:W-:Y:S02]  /*3c70*/  PLOP3.LUT P2, PT, PT, PT, UP0, 0x80, 0x8 ;  /* 0x000000000008781c */ /* 0x000fe40003f4f008 */
[----:B------:R-:W-:Y:S02]  /*3c80*/  @P1 FSEL R30, R30, -INF , !P6 ;  /* 0xff8000001e1e1808 */ /* 0x000fe40007000000 */
[----:B------:R-:W-:Y:S02]  /*3c90*/  PLOP3.LUT P1, PT, PT, PT, UP0, 0x80, 0x8 ;  /* 0x000000000008781c */ /* 0x000fe40003f2f008 */
[----:B------:R-:W-:Y:S02]  /*3ca0*/  IABS R108, R161 ;  /* 0x000000a1006c7213 */ /* 0x000fe40000000000 */
[----:B------:R-:W-:Y:S02]  /*3cb0*/  @P3 FSEL R28, R28, -INF , !P6 ;  /* 0xff8000001c1c3808 */ /* 0x000fe40007000000 */
[----:B------:R-:W-:Y:S02]  /*3cc0*/  PLOP3.LUT P3, PT, PT, PT, UP0, 0x80, 0x8 ;  /* 0x000000000008781c */ /* 0x000fe40003f6f008 */
[----:B------:R-:W-:Y:S01]  /*3cd0*/  @P5 FSEL R32, R32, -INF , !P6 ;  /* 0xff80000020205808 */ /* 0x000fe20007000000 */
[----:B------:R-:W-:Y:S01]  /*3ce0*/  @P2 VIADD R165, R158, 0x19 ;  /* 0x000000199ea52836 */ /* 0x000fe20000000000 */
[----:B------:R-:W-:Y:S02]  /*3cf0*/  @P0 FSEL R34, R34, -INF , !P6 ;  /* 0xff80000022220808 */ /* 0x000fe40007000000 */
[----:B------:R-:W-:Y:S01]  /*3d00*/  PLOP3.LUT P6, PT, PT, PT, UP0, 0x80, 0x8 ;  /* 0x000000000008781c */ /* 0x000fe20003fcf008 */
[C---:B------:R-:W-:Y:S01]  /*3d10*/  @P1 VIADD R166, R158.reuse, 0x21 ;  /* 0x000000219ea61836 */ /* 0x040fe20000000000 */
[----:B------:R-:W-:Y:S02]  /*3d20*/  PLOP3.LUT P0, PT, PT, PT, UP0, 0x80, 0x8 ;  /* 0x000000000008781c */ /* 0x000fe40003f0f008 */
[----:B------:R-:W-:Y:S02]  /*3d30*/  PLOP3.LUT P1, PT, PT, PT, UP0, 0x80, 0x8 ;  /* 0x000000000008781c */ /* 0x000fe40003f2f008 */
[----:B------:R-:W-:Y:S01]  /*3d40*/  I2FP.F32.S32 R108, R108 ;  /* 0x0000006c006c7245 */ /* 0x000fe20000201400 */
[-C--:B-1----:R-:W-:Y:S01]  /*3d50*/  HMMA.16816.F32.BF16 R36, R104, R100.reuse, R36 ;  /* 0x000000646824723c */ /* 0x082fe20000041824 */
[----:B------:R-:W-:Y:S02]  /*3d60*/  PLOP3.LUT P2, PT, PT, PT, UP0, 0x80, 0x8 ;  /* 0x000000000008781c */ /* 0x000fe40003f4f008 */
[----:B------:R-:W-:Y:S01]  /*3d70*/  PLOP3.LUT P5, PT, PT, PT, UP0, 0x80, 0x8 ;  /* 0x000000000008781c */ /* 0x000fe20003faf008 */
[----:B------:R-:W-:Y:S01]  /*3d80*/  @P3 VIADD R168, R158, 0x20 ;  /* 0x000000209ea83836 */ /* 0x000fe20000000000 */
[----:B------:R-:W-:Y:S01]  /*3d90*/  PLOP3.LUT P3, PT, PT, PT, UP0, 0x80, 0x8 ;  /* 0x000000000008781c */ /* 0x000fe20003f6f008 */
[----:B------:R-:W-:Y:S01]  /*3da0*/  FFMA.FTZ R33, R108, -UR16, R33 ;  /* 0x800000106c217c23 */ /* 0x000fe20008010021 */
[----:B------:R-:W-:Y:S01]  /*3db0*/  @P6 ISETP.GE.AND P6, PT, R165, UR34, PT ;  /* 0x00000022a5006c0c */ /* 0x000fe2000bfc6270 */
[C---:B------:R-:W-:Y:S04]  /*3dc0*/  HMMA.16816.F32.BF16 R40, R112.reuse, R100, R40 ;  /* 0x000000647028723c */ /* 0x040fe80000041828 */
[----:B------:R-:W-:Y:S01]  /*3dd0*/  IABS R100, R111 ;  /* 0x0000006f00647213 */ /* 0x000fe20000000000 */
[C---:B------:R-:W-:Y:S01]  /*3de0*/  VIADD R111, R160.reuse, 0xfffffff9 ;  /* 0xfffffff9a06f7836 */ /* 0x040fe20000000000 */
[----:B------:R-:W-:Y:S01]  /*3df0*/  @P0 FSEL R29, R29, -INF , !P6 ;  /* 0xff8000001d1d0808 */ /* 0x000fe20007000000 */
[C---:B------:R-:W-:Y:S01]  /*3e00*/  VIADD R165, R160.reuse, 0xffffffb1 ;  /* 0xffffffb1a0a57836 */ /* 0x040fe20000000000 */
[----:B------:R-:W-:Y:S01]  /*3e10*/  I2FP.F32.S32 R101, R100 ;  /* 0x0000006400657245 */ /* 0x000fe20000201400 */
[-C--:B------:R-:W-:Y:S01]  /*3e20*/  HMMA.16816.F32.BF16 R44, R112, R102.reuse, R44 ;  /* 0x00000066702c723c */ /* 0x080fe2000004182c */
[----:B------:R-:W-:Y:S02]  /*3e30*/  PLOP3.LUT P0, PT, PT, PT, UP0, 0x80, 0x8 ;  /* 0x000000000008781c */ /* 0x000fe40003f0f008 */
[----:B------:R-:W-:Y:S01]  /*3e40*/  IABS R111, R111 ;  /* 0x0000006f006f7213 */ /* 0x000fe20000000000 */
[----:B------:R-:W-:Y:S01]  /*3e50*/  FFMA.FTZ R38, R109, -UR16, R38 ;  /* 0x800000106d267c23 */ /* 0x000fe20008010026 */
[----:B------:R-:W-:Y:S01]  /*3e60*/  @P1 FSEL R31, R31, -INF , !P6 ;  /* 0xff8000001f1f1808 */ /* 0x000fe20007000000 */
[----:B------:R-:W-:Y:S01]  /*3e70*/  VIADD R109, R160, 0xffffffb8 ;  /* 0xffffffb8a06d7836 */ /* 0x000fe20000000000 */
[----:B------:R-:W-:Y:S01]  /*3e80*/  I2FP.F32.S32 R100, R111 ;  /* 0x0000006f00647245 */ /* 0x000fe20000201400 */
[C---:B------:R-:W-:Y:S01]  /*3e90*/  HMMA.16816.F32.BF16 R48, R104.reuse, R102, R48 ;  /* 0x000000666830723c */ /* 0x040fe20000041830 */
[----:B------:R-:W-:Y:S01]  /*3ea0*/  PLOP3.LUT P1, PT, PT, PT, UP0, 0x80, 0x8 ;  /* 0x000000000008781c */ /* 0x000fe20003f2f008 */
[----:B------:R-:W2:Y:S02]  /*3eb0*/  LDG.E R111, desc[UR28][R162.64+0x20] ;  /* 0x0000201ca26f7981 */ /* 0x000ea4000c1e1900 */
[----:B------:R-:W-:Y:S01]  /*3ec0*/  IABS R109, R109 ;  /* 0x0000006d006d7213 */ /* 0x000fe20000000000 */
[----:B------:R-:W-:Y:S01]  /*3ed0*/  FFMA.FTZ R42, R159, -UR16, R42 ;  /* 0x800000109f2a7c23 */ /* 0x000fe2000801002a */
[----:B------:R-:W-:Y:S01]  /*3ee0*/  @P0 FSEL R33, R33, -INF , !P6 ;  /* 0xff80000021210808 */ /* 0x000fe20007000000 */
[----:B------:R-:W3:Y:S01]  /*3ef0*/  LDG.E R159, desc[UR28][R162.64] ;  /* 0x0000001ca29f7981 */ /* 0x000ee2000c1e1900 */
[----:B------:R-:W-:Y:S01]  /*3f00*/  @P3 ISETP.GE.AND P3, PT, R166, UR34, PT ;  /* 0x00000022a6003c0c */ /* 0x000fe2000bf66270 */
[----:B------:R-:W-:Y:S01]  /*3f10*/  FFMA.FTZ R43, R110, -UR16, R43 ;  /* 0x800000106e2b7c23 */ /* 0x000fe2000801002b */
[----:B------:R-:W-:Y:S01]  /*3f20*/  PLOP3.LUT P0, PT, PT, PT, UP0, 0x80, 0x8 ;  /* 0x000000000008781c */ /* 0x000fe20003f0f008 */
[----:B------:R-:W-:Y:S01]  /*3f30*/  FFMA.FTZ R36, R101, -UR16, R36 ;  /* 0x8000001065247c23 */ /* 0x000fe20008010024 */
[----:B------:R-:W-:Y:S01]  /*3f40*/  I2FP.F32.S32 R166, R109 ;  /* 0x0000006d00a67245 */ /* 0x000fe20000201400 */
[----:B-----5:R-:W5:Y:S01]  /*3f50*/  LDG.E R110, desc[UR28][R162.64+0x100] ;  /* 0x0001001ca26e7981 */ /* 0x020f62000c1e1900 */
[----:B------:R-:W-:Y:S01]  /*3f60*/  @P2 ISETP.GE.AND P2, PT, R168, UR34, PT ;  /* 0x00000022a8002c0c */ /* 0x000fe2000bf46270 */
[----:B------:R-:W-:Y:S01]  /*3f70*/  @P5 VIADD R167, R158, 0x28 ;  /* 0x000000289ea75836 */ /* 0x000fe20000000000 */
[----:B------:R-:W-:Y:S01]  /*3f80*/  @P1 FSEL R35, R35, -INF , !P6 ;  /* 0xff80000023231808 */ /* 0x000fe20007000000 */
[----:B------:R1:W5:Y:S01]  /*3f90*/  LDG.E R109, desc[UR28][R162.64+0x120] ;  /* 0x0001201ca26d7981 */ /* 0x000362000c1e1900 */
[----:B------:R-:W-:Y:S01]  /*3fa0*/  PLOP3.LUT P6, PT, PT, PT, UP0, 0x80, 0x8 ;  /* 0x000000000008781c */ /* 0x000fe20003fcf008 */
[C---:B------:R-:W-:Y:S01]  /*3fb0*/  FFMA.FTZ R37, R166.reuse, -UR16, R37 ;  /* 0x80000010a6257c23 */ /* 0x040fe20008010025 */
[----:B------:R-:W-:Y:S01]  /*3fc0*/  PLOP3.LUT P1, PT, PT, PT, UP0, 0x80, 0x8 ;  /* 0x000000000008781c */ /* 0x000fe20003f2f008 */
[----:B------:R-:W-:Y:S01]  /*3fd0*/  FFMA.FTZ R51, R166, -UR16, R51 ;  /* 0x80000010a6337c23 */ /* 0x000fe20008010033 */
[----:B------:R-:W-:Y:S01]  /*3fe0*/  IABS R164, R164 ;  /* 0x000000a400a47213 */ /* 0x000fe20000000000 */
[----:B------:R-:W-:Y:S01]  /*3ff0*/  FMUL.FTZ R103, R243, 1.4426950216293334961 ;  /* 0x3fb8aa3bf3677820 */ /* 0x000fe20000410000 */
[----:B------:R-:W-:Y:S01]  /*4000*/  @P0 FSEL R36, R36, -INF , !P2 ;  /* 0xff80000024240808 */ /* 0x000fe20005000000 */
[----:B------:R-:W-:Y:S01]  /*4010*/  FMUL.FTZ R102, R242, 1.4426950216293334961 ;  /* 0x3fb8aa3bf2667820 */ /* 0x000fe20000410000 */
[----:B------:R-:W-:Y:S01]  /*4020*/  PLOP3.LUT P0, PT, PT, PT, UP0, 0x80, 0x8 ;  /* 0x000000000008781c */ /* 0x000fe20003f0f008 */
[C---:B------:R-:W-:Y:S01]  /*4030*/  FFMA.FTZ R40, R100.reuse, -UR16, R40 ;  /* 0x8000001064287c23 */ /* 0x040fe20008010028 */
[----:B------:R-:W-:Y:S01]  /*4040*/  PLOP3.LUT P5, PT, PT, PT, UP0, 0x80, 0x8 ;  /* 0x000000000008781c */ /* 0x000fe20003faf008 */
[----:B------:R-:W-:Y:S01]  /*4050*/  FFMA.FTZ R46, R100, -UR16, R46 ;  /* 0x80000010642e7c23 */ /* 0x000fe2000801002e */
[----:B------:R-:W-:Y:S01]  /*4060*/  I2FP.F32.S32 R164, R164 ;  /* 0x000000a400a47245 */ /* 0x000fe20000201400 */
[----:B------:R-:W-:Y:S01]  /*4070*/  FFMA.FTZ R39, R108, -UR16, R39 ;  /* 0x800000106c277c23 */ /* 0x000fe20008010027 */
[----:B------:R-:W-:Y:S01]  /*4080*/  @P6 FSEL R38, R38, -INF , !P2 ;  /* 0xff80000026266808 */ /* 0x000fe20005000000 */
[----:B------:R-:W-:Y:S01]  /*4090*/  VIADD R100, R160, 0xfffffff1 ;  /* 0xfffffff1a0647836 */ /* 0x000fe20000000000 */
[----:B------:R-:W-:Y:S01]  /*40a0*/  @P1 FSEL R40, R40, -INF , !P2 ;  /* 0xff80000028281808 */ /* 0x000fe20005000000 */
[----:B------:R-:W-:Y:S01]  /*40b0*/  FFMA.FTZ R41, R164, -UR16, R41 ;  /* 0x80000010a4297c23 */ /* 0x000fe20008010029 */
[----:B------:R-:W-:Y:S01]  /*40c0*/  PLOP3.LUT P6, PT, PT, PT, UP0, 0x80, 0x8 ;  /* 0x000000000008781c */ /* 0x000fe20003fcf008 */
[----:B------:R-:W-:Y:S01]  /*40d0*/  FFMA.FTZ R50, R101, -UR16, R50 ;  /* 0x8000001065327c23 */ /* 0x000fe20008010032 */
[----:B------:R-:W-:Y:S01]  /*40e0*/  PLOP3.LUT P1, PT, PT, PT, UP0, 0x80, 0x8 ;  /* 0x000000000008781c */ /* 0x000fe20003f2f008 */
[----:B------:R-:W-:Y:S01]  /*40f0*/  FMUL.FTZ R101, R241, 1.4426950216293334961 ;  /* 0x3fb8aa3bf1657820 */ /* 0x000fe20000410000 */
[----:B------:R-:W-:Y:S01]  /*4100*/  @P0 FSEL R42, R42, -INF , !P2 ;  /* 0xff8000002a2a0808 */ /* 0x000fe20005000000 */
[----:B------:R-:W-:Y:S01]  /*4110*/  FFMA.FTZ R47, R164, -UR16, R47 ;  /* 0x80000010a42f7c23 */ /* 0x000fe2000801002f */
[----:B------:R-:W-:Y:S02]  /*4120*/  PLOP3.LUT P2, PT, PT, PT, UP0, 0x80, 0x8 ;  /* 0x000000000008781c */ /* 0x000fe40003f4f008 */
[----:B------:R-:W-:Y:S02]  /*4130*/  PLOP3.LUT P0, PT, PT, PT, UP0, 0x80, 0x8 ;  /* 0x000000000008781c */ /* 0x000fe40003f0f008 */
[----:B------:R-:W-:Y:S02]  /*4140*/  IABS R100, R100 ;  /* 0x0000006400647213 */ /* 0x000fe40000000000 */
[----:B------:R-:W-:Y:S02]  /*4150*/  IABS R165, R165 ;  /* 0x000000a500a57213 */ /* 0x000fe40000000000 */
[----:B------:R-:W-:Y:S02]  /*4160*/  @P6 FSEL R37, R37, -INF , !P3 ;  /* 0xff80000025256808 */ /* 0x000fe40005800000 */
[----:B------:R-:W-:Y:S02]  /*4170*/  @P1 FSEL R39, R39, -INF , !P3 ;  /* 0xff80000027271808 */ /* 0x000fe40005800000 */
[----:B------:R-:W-:Y:S02]  /*4180*/  FSETP.NEU.FTZ.AND P6, PT, R243, -INF , PT ;  /* 0xff800000f300780b */ /* 0x000fe40003fdd000 */
[----:B------:R-:W-:Y:S02]  /*4190*/  @P2 FSEL R41, R41, -INF , !P3 ;  /* 0xff80000029292808 */ /* 0x000fe40005800000 */
[----:B------:R-:W-:Y:S02]  /*41a0*/  @P0 FSEL R43, R43, -INF , !P3 ;  /* 0xff8000002b2b0808 */ /* 0x000fe40005800000 */
[----:B------:R-:W-:Y:S02]  /*41b0*/  PLOP3.LUT P0, PT, PT, PT, UP0, 0x80, 0x8 ;  /* 0x000000000008781c */ /* 0x000fe40003f0f008 */
[----:B------:R-:W-:Y:S02]  /*41c0*/  PLOP3.LUT P1, PT, PT, PT, UP0, 0x80, 0x8 ;  /* 0x000000000008781c */ /* 0x000fe40003f2f008 */
[----:B------:R-:W-:Y:S02]  /*41d0*/  PLOP3.LUT P2, PT, PT, PT, UP0, 0x80, 0x8 ;  /* 0x000000000008781c */ /* 0x000fe40003f4f008 */
[----:B------:R-:W-:Y:S02]  /*41e0*/  PLOP3.LUT P3, PT, PT, PT, UP0, 0x80, 0x8 ;  /* 0x000000000008781c */ /* 0x000fe40003f6f008 */
[----:B------:R-:W-:Y:S02]  /*41f0*/  @P5 ISETP.GE.AND P5, PT, R167, UR34, PT ;  /* 0x00000022a7005c0c */ /* 0x000fe4000bfa6270 */
[----:B------:R-:W-:Y:S01]  /*4200*/  I2FP.F32.S32 R167, R100 ;  /* 0x0000006400a77245 */ /* 0x000fe20000201400 */
[----:B------:R-:W-:Y:S01]  /*4210*/  FMUL.FTZ R100, R240, 1.4426950216293334961 ;  /* 0x3fb8aa3bf0647820 */ /* 0x000fe20000410000 */
[----:B------:R-:W-:Y:S02]  /*4220*/  I2FP.F32.S32 R165, R165 ;  /* 0x000000a500a57245 */ /* 0x000fe40000201400 */
[----:B------:R-:W-:Y:S01]  /*4230*/  FSEL R103, R103, RZ, P6 ;  /* 0x000000ff67677208 */ /* 0x000fe20003000000 */
[----:B------:R-:W-:Y:S01]  /*4240*/  FFMA.FTZ R44, R167, -UR16, R44 ;  /* 0x80000010a72c7c23 */ /* 0x000fe2000801002c */
[----:B------:R-:W-:Y:S01]  /*4250*/  FSETP.NEU.FTZ.AND P6, PT, R242, -INF , PT ;  /* 0xff800000f200780b */ /* 0x000fe20003fdd000 */
[----:B------:R-:W-:Y:S01]  /*4260*/  FFMA.FTZ R48, R165, -UR16, R48 ;  /* 0x80000010a5307c23 */ /* 0x000fe20008010030 */
[----:B------:R-:W-:Y:S01]  /*4270*/  @P2 FSEL R46, R46, -INF , !P5 ;  /* 0xff8000002e2e2808 */ /* 0x000fe20006800000 */
[--C-:B------:R-:W-:Y:S01]  /*4280*/  FFMA.FTZ R4, R4, UR9, -R103.reuse ;  /* 0x0000000904047c23 */ /* 0x100fe20008010867 */
[----:B------:R-:W-:Y:S01]  /*4290*/  FSEL R102, R102, RZ, P6 ;  /* 0x000000ff66667208 */ /* 0x000fe20003000000 */
[--C-:B------:R-:W-:Y:S01]  /*42a0*/  FFMA.FTZ R5, R5, UR9, -R103.reuse ;  /* 0x0000000905057c23 */ /* 0x100fe20008010867 */
[----:B------:R-:W-:Y:S01]  /*42b0*/  @P1 FSEL R44, R44, -INF , !P5 ;  /* 0xff8000002c2c1808 */ /* 0x000fe20006800000 */
[----:B------:R4:W-:Y:S01]  /*42c0*/  MUFU.EX2 R239, R4 ;  /* 0x0000000400ef7308 */ /* 0x0009e20000000800 */
[----:B------:R-:W-:Y:S01]  /*42d0*/  @P3 FSEL R48, R48, -INF , !P5 ;  /* 0xff80000030303808 */ /* 0x000fe20006800000 */
[--C-:B------:R-:W-:Y:S01]  /*42e0*/  FFMA.FTZ R6, R6, UR9, -R102.reuse ;  /* 0x0000000906067c23 */ /* 0x100fe20008010866 */
[----:B------:R-:W-:Y:S07]  /*42f0*/  @P0 FSEL R50, R50, -INF , !P5 ;  /* 0xff80000032320808 */ /* 0x000fee0006800000 */
[----:B------:R-:W1:Y:S01]  /*4300*/  MUFU.EX2 R238, R5 ;  /* 0x0000000500ee7308 */ /* 0x000e620000000800 */
[----:B------:R-:W-:Y:S01]  /*4310*/  PLOP3.LUT P5, PT, PT, PT, UP0, 0x80, 0x8 ;  /* 0x000000000008781c */ /* 0x000fe20003faf008 */
[----:B------:R-:W-:Y:S01]  /*4320*/  FFMA.FTZ R7, R7, UR9, -R102 ;  /* 0x0000000907077c23 */ /* 0x000fe20008010866 */
[----:B------:R-:W-:Y:S07]  /*4330*/  PLOP3.LUT P3, PT, PT, PT, UP0, 0x80, 0x8 ;  /* 0x000000000008781c */ /* 0x000fee0003f6f008 */
[----:B------:R1:W-:Y:S01]  /*4340*/  MUFU.EX2 R199, R6 ;  /* 0x0000000600c77308 */ /* 0x0003e20000000800 */
[----:B------:R-:W-:Y:S01]  /*4350*/  FSETP.NEU.FTZ.AND P1, PT, R241, -INF , PT ;  /* 0xff800000f100780b */ /* 0x000fe20003f3d000 */
[--C-:B------:R-:W-:Y:S01]  /*4360*/  FFMA.FTZ R16, R16, UR9, -R103.reuse ;  /* 0x0000000910107c23 */ /* 0x100fe20008010867 */
[----:B------:R-:W-:Y:S07]  /*4370*/  FSETP.NEU.FTZ.AND P2, PT, R240, -INF , PT ;  /* 0xff800000f000780b */ /* 0x000fee0003f5d000 */
[----:B------:R1:W1:Y:S01]  /*4380*/  MUFU.EX2 R198, R7 ;  /* 0x0000000700c67308 */ /* 0x0002620000000800 */
[----:B------:R-:W-:Y:S01]  /*4390*/  PLOP3.LUT P0, PT, PT, PT, UP0, 0x80, 0x8 ;  /* 0x000000000008781c */ /* 0x000fe20003f0f008 */
[----:B------:R-:W-:Y:S01]  /*43a0*/  FFMA.FTZ R17, R17, UR9, -R103 ;  /* 0x0000000911117c23 */ /* 0x000fe20008010867 */
[----:B------:R-:W-:Y:S07]  /*43b0*/  PLOP3.LUT P6, PT, PT, PT, UP0, 0x80, 0x8 ;  /* 0x000000000008781c */ /* 0x000fee0003fcf008 */
[----:B------:R-:W-:Y:S01]  /*43c0*/  MUFU.EX2 R237, R16 ;  /* 0x0000001000ed7308 */ /* 0x000fe20000000800 */
[----:B------:R-:W-:Y:S01]  /*43d0*/  FSEL R101, R101, RZ, P1 ;  /* 0x000000ff65657208 */ /* 0x000fe20000800000 */
[----:B----4-:R-:W-:Y:S01]  /*43e0*/  @P5 VIADD R4, R158, 0x31 ;  /* 0x000000319e045836 */ /* 0x010fe20000000000 */
[----:B------:R-:W-:Y:S01]  /*43f0*/  FSEL R100, R100, RZ, P2 ;  /* 0x000000ff64647208 */ /* 0x000fe20001000000 */
[----:B------:R-:W-:Y:S01]  /*4400*/  @P3 VIADD R108, R158, 0x29 ;  /* 0x000000299e6c3836 */ /* 0x000fe20000000000 */
[----:B------:R-:W-:Y:S01]  /*4410*/  PLOP3.LUT P2, PT, PT, PT, UP0, 0x80, 0x8 ;  /* 0x000000000008781c */ /* 0x000fe20003f4f008 */
[--C-:B------:R-:W-:Y:S01]  /*4420*/  FFMA.FTZ R8, R8, UR9, -R101.reuse ;  /* 0x0000000908087c23 */ /* 0x100fe20008010865 */
[----:B------:R-:W-:Y:S01]  /*4430*/  PLOP3.LUT P3, PT, PT, PT, UP0, 0x80, 0x8 ;  /* 0x000000000008781c */ /* 0x000fe20003f6f008 */
[----:B------:R-:W-:Y:S01]  /*4440*/  FFMA.FTZ R10, R10, UR9, -R100 ;  /* 0x000000090a0a7c23 */ /* 0x000fe20008010864 */
[----:B------:R-:W-:Y:S01]  /*4450*/  PLOP3.LUT P5, PT, PT, PT, UP0, 0x80, 0x8 ;  /* 0x000000000008781c */ /* 0x000fe20003faf008 */
[--C-:B------:R-:W-:Y:S01]  /*4460*/  FFMA.FTZ R9, R9, UR9, -R101.reuse ;  /* 0x0000000909097c23 */ /* 0x100fe20008010865 */
[----:B------:R-:W-:Y:S01]  /*4470*/  PLOP3.LUT P1, PT, PT, PT, UP0, 0x80, 0x8 ;  /* 0x000000000008781c */ /* 0x000fe20003f2f008 */
[----:B------:R4:W-:Y:S01]  /*4480*/  MUFU.EX2 R203, R8 ;  /* 0x0000000800cb7308 */ /* 0x0009e20000000800 */
[----:B-1----:R-:W-:Y:S02]  /*4490*/  @P0 VIADD R6, R158, 0x30 ;  /* 0x000000309e060836 */ /* 0x002fe40000000000 */
[--C-:B------:R-:W-:Y:S01]  /*44a0*/  FFMA.FTZ R18, R18, UR9, -R102.reuse ;  /* 0x0000000912127c23 */ /* 0x100fe20008010866 */
[----:B------:R-:W-:Y:S06]  /*44b0*/  @P6 VIADD R5, R158, 0x38 ;  /* 0x000000389e056836 */ /* 0x000fec0000000000 */
[----:B------:R1:W-:Y:S01]  /*44c0*/  MUFU.EX2 R207, R10 ;  /* 0x0000000a00cf7308 */ /* 0x0003e20000000800 */
[----:B------:R-:W-:Y:S01]  /*44d0*/  FFMA.FTZ R19, R19, UR9, -R102 ;  /* 0x0000000913137c23 */ /* 0x000fe20008010866 */
[----:B------:R-:W-:Y:S01]  /*44e0*/  @P2 ISETP.GE.AND P2, PT, R6, UR34, PT ;  /* 0x0000002206002c0c */ /* 0x000fe2000bf46270 */
[--C-:B------:R-:W-:Y:S07]  /*44f0*/  FFMA.FTZ R11, R11, UR9, -R100.reuse ;  /* 0x000000090b0b7c23 */ /* 0x100fee0008010864 */
[----:B------:R-:W-:Y:S01]  /*4500*/  MUFU.EX2 R202, R9 ;  /* 0x0000000900ca7308 */ /* 0x000fe20000000800 */
[----:B------:R-:W-:Y:S01]  /*4510*/  @P3 ISETP.GE.AND P3, PT, R4, UR34, PT ;  /* 0x0000002204003c0c */ /* 0x000fe2000bf66270 */
[--C-:B------:R-:W-:Y:S01]  /*4520*/  FFMA.FTZ R12, R12, UR9, -R101.reuse ;  /* 0x000000090c0c7c23 */ /* 0x100fe20008010865 */
[----:B------:R-:W-:Y:S07]  /*4530*/  @P5 ISETP.GE.AND P5, PT, R5, UR34, PT ;  /* 0x0000002205005c0c */ /* 0x000fee000bfa6270 */
[----:B------:R-:W1:Y:S01]  /*4540*/  MUFU.EX2 R236, R17 ;  /* 0x0000001100ec7308 */ /* 0x000e620000000800 */
[----:B------:R-:W1:Y:S01]  /*4550*/  LDSM.16.M88.4 R4, [R150+-0x1400] ;  /* 0xffec00009604783b */ /* 0x000e620000000200 */
[----:B------:R-:W-:Y:S01]  /*4560*/  @P1 ISETP.GE.AND P1, PT, R108, UR34, PT ;  /* 0x000000226c001c0c */ /* 0x000fe2000bf26270 */
[----:B------:R-:W-:Y:S01]  /*4570*/  FFMA.FTZ R13, R13, UR9, -R101 ;  /* 0x000000090d0d7c23 */ /* 0x000fe20008010865 */
[----:B------:R-:W-:Y:S06]  /*4580*/  SEL R108, R171, 0xfffffff0, !P4 ;  /* 0xfffffff0ab6c7807 */ /* 0x000fec0006000000 */
[----:B------:R-:W-:Y:S01]  /*4590*/  MUFU.EX2 R195, R18 ;  /* 0x0000001200c37308 */ /* 0x000fe20000000800 */
[----:B----4-:R-:W-:Y:S01]  /*45a0*/  F2FP.BF16.F32.PACK_AB R8, R238, R239 ;  /* 0x000000efee08723e */ /* 0x010fe200000010ff */
[--C-:B------:R-:W-:Y:S01]  /*45b0*/  FFMA.FTZ R14, R14, UR9, -R100.reuse ;  /* 0x000000090e0e7c23 */ /* 0x100fe20008010864 */
[----:B-1----:R-:W-:Y:S01]  /*45c0*/  F2FP.BF16.F32.PACK_AB R10, R198, R199 ;  /* 0x000000c7c60a723e */ /* 0x002fe200000010ff */
[----:B------:R-:W-:Y:S06]  /*45d0*/  IMAD.IADD R161, R108, 0x1, R211 ;  /* 0x000000016ca17824 */ /* 0x000fec00078e02d3 */
[----:B------:R-:W1:Y:S01]  /*45e0*/  MUFU.EX2 R194, R19 ;  /* 0x0000001300c27308 */ /* 0x000e620000000800 */
[----:B------:R1:W-:Y:S01]  /*45f0*/  STS [R211], R8 ;  /* 0x00000008d3007388 */ /* 0x0003e20000000800 */
[----:B------:R-:W-:Y:S01]  /*4600*/  FFMA.FTZ R15, R15, UR9, -R100 ;  /* 0x000000090f0f7c23 */ /* 0x000fe20008010864 */
[--C-:B------:R-:W-:Y:S01]  /*4610*/  FFMA.FTZ R20, R20, UR9, -R103.reuse ;  /* 0x0000000914147c23 */ /* 0x100fe20008010867 */
[----:B------:R-:W-:Y:S01]  /*4620*/  F2FP.BF16.F32.PACK_AB R9, R236, R237 ;  /* 0x000000edec09723e */ /* 0x000fe200000010ff */
[----:B------:R-:W-:Y:S05]  /*4630*/  STS [R211+0x400], R10 ;  /* 0x0004000ad3007388 */ /* 0x000fea0000000800 */
[----:B------:R4:W4:Y:S01]  /*4640*/  MUFU.EX2 R206, R11 ;  /* 0x0000000b00ce7308 */ /* 0x0009220000000800 */
[--C-:B------:R-:W-:Y:S01]  /*4650*/  FFMA.FTZ R21, R21, UR9, -R103.reuse ;  /* 0x0000000915157c23 */ /* 0x100fe20008010867 */
[--C-:B------:R-:W-:Y:S01]  /*4660*/  FFMA.FTZ R22, R22, UR9, -R102.reuse ;  /* 0x0000000916167c23 */ /* 0x100fe20008010866 */
[----:B------:R4:W-:Y:S07]  /*4670*/  STS [R161], R9 ;  /* 0x00000009a1007388 */ /* 0x0009ee0000000800 */
[----:B------:R-:W-:Y:S01]  /*4680*/  MUFU.EX2 R201, R12 ;  /* 0x0000000c00c97308 */ /* 0x000fe20000000800 */
[--C-:B------:R-:W-:Y:S01]  /*4690*/  FFMA.FTZ R23, R23, UR9, -R102.reuse ;  /* 0x0000000917177c23 */ /* 0x100fe20008010866 */
[--C-:B------:R-:W-:Y:S01]  /*46a0*/  FFMA.FTZ R34, R34, UR9, -R102.reuse ;  /* 0x0000000922227c23 */ /* 0x100fe20008010866 */
[----:B------:R-:W-:Y:S07]  /*46b0*/  FFMA.FTZ R35, R35, UR9, -R102 ;  /* 0x0000000923237c23 */ /* 0x000fee0008010866 */
[----:B------:R-:W4:Y:S01]  /*46c0*/  MUFU.EX2 R200, R13 ;  /* 0x0000000d00c87308 */ /* 0x000f220000000800 */
[--C-:B------:R-:W-:Y:S01]  /*46d0*/  FFMA.FTZ R32, R32, UR9, -R103.reuse ;  /* 0x0000000920207c23 */ /* 0x100fe20008010867 */
[----:B------:R-:W-:Y:S01]  /*46e0*/  FFMA.FTZ R33, R33, UR9, -R103 ;  /* 0x0000000921217c23 */ /* 0x000fe20008010867 */
[--C-:B------:R-:W-:Y:S07]  /*46f0*/  FFMA.FTZ R24, R24, UR9, -R101.reuse ;  /* 0x0000000918187c23 */ /* 0x100fee0008010865 */
[----:B------:R-:W-:Y:S01]  /*4700*/  MUFU.EX2 R205, R14 ;  /* 0x0000000e00cd7308 */ /* 0x000fe20000000800 */
[--C-:B------:R-:W-:Y:S01]  /*4710*/  FFMA.FTZ R25, R25, UR9, -R101.reuse ;  /* 0x0000000919197c23 */ /* 0x100fe20008010865 */
[--C-:B------:R-:W-:Y:S01]  /*4720*/  FFMA.FTZ R26, R26, UR9, -R100.reuse ;  /* 0x000000091a1a7c23 */ /* 0x100fe20008010864 */
[--C-:B------:R-:W-:Y:S07]  /*4730*/  FFMA.FTZ R27, R27, UR9, -R100.reuse ;  /* 0x000000091b1b7c23 */ /* 0x100fee0008010864 */
[----:B------:R-:W2:Y:S01]  /*4740*/  MUFU.EX2 R204, R15 ;  /* 0x0000000f00cc7308 */ /* 0x000ea20000000800 */
[--C-:B------:R-:W-:Y:S01]  /*4750*/  FFMA.FTZ R28, R28, UR9, -R101.reuse ;  /* 0x000000091c1c7c23 */ /* 0x100fe20008010865 */
[----:B------:R-:W-:Y:S01]  /*4760*/  FFMA.FTZ R29, R29, UR9, -R101 ;  /* 0x000000091d1d7c23 */ /* 0x000fe20008010865 */
[--C-:B------:R-:W-:Y:S01]  /*4770*/  FFMA.FTZ R30, R30, UR9, -R100.reuse ;  /* 0x000000091e1e7c23 */ /* 0x100fe20008010864 */
[----:B-1----:R-:W-:Y:S06]  /*4780*/  F2FP.BF16.F32.PACK_AB R8, R194, R195 ;  /* 0x000000c3c208723e */ /* 0x002fec00000010ff */
[----:B------:R-:W-:Y:S01]  /*4790*/  MUFU.EX2 R235, R20 ;  /* 0x0000001400eb7308 */ /* 0x000fe20000000800 */
[----:B------:R-:W-:Y:S01]  /*47a0*/  FFMA.FTZ R31, R31, UR9, -R100 ;  /* 0x000000091f1f7c23 */ /* 0x000fe20008010864 */
[--C-:B------:R-:W-:Y:S01]  /*47b0*/  FFMA.FTZ R36, R36, UR9, -R103.reuse ;  /* 0x0000000924247c23 */ /* 0x100fe20008010867 */
[--C-:B------:R-:W-:Y:S01]  /*47c0*/  FFMA.FTZ R37, R37, UR9, -R103.reuse ;  /* 0x0000000925257c23 */ /* 0x100fe20008010867 */
[-C--:B------:R-:W-:Y:S01]  /*47d0*/  HMMA.16816.F32.BF16 R52, R104, R4.reuse, R52 ;  /* 0x000000046834723c */ /* 0x080fe20000041834 */
[----:B------:R1:W-:Y:S05]  /*47e0*/  STS [R161+0x400], R8 ;  /* 0x00040008a1007388 */ /* 0x0003ea0000000800 */
[----:B------:R-:W2:Y:S01]  /*47f0*/  MUFU.EX2 R230, R21 ;  /* 0x0000001500e67308 */ /* 0x000ea20000000800 */
[----:B----4-:R-:W-:Y:S01]  /*4800*/  F2FP.BF16.F32.PACK_AB R9, R202, R203 ;  /* 0x000000cbca09723e */ /* 0x010fe200000010ff */
[C---:B------:R-:W-:Y:S01]  /*4810*/  VIADD R11, R160.reuse, 0xffffffb0 ;  /* 0xffffffb0a00b7836 */ /* 0x040fe20000000000 */
[----:B------:R-:W-:Y:S07]  /*4820*/  PLOP3.LUT P0, PT, PT, PT, UP0, 0x80, 0x8 ;  /* 0x000000000008781c */ /* 0x000fee0003f0f008 */
[----:B------:R-:W-:Y:S01]  /*4830*/  MUFU.EX2 R192, R22 ;  /* 0x0000001600c07308 */ /* 0x000fe20000000800 */
[----:B------:R-:W-:Y:S01]  /*4840*/  PLOP3.LUT P6, PT, PT, PT, UP0, 0x80, 0x8 ;  /* 0x000000000008781c */ /* 0x000fe20003fcf008 */
[C---:B------:R-:W-:Y:S01]  /*4850*/  HMMA.16816.F32.BF16 R56, R112.reuse, R4, R56 ;  /* 0x000000047038723c */ /* 0x040fe20000041838 */
[----:B------:R4:W-:Y:S07]  /*4860*/  STS [R211+0x2000], R9 ;  /* 0x00200009d3007388 */ /* 0x0009ee0000000800 */
[----:B------:R-:W3:Y:S01]  /*4870*/  MUFU.EX2 R190, R23 ;  /* 0x0000001700be7308 */ /* 0x000ee20000000800 */
[C---:B------:R-:W-:Y:S01]  /*4880*/  VIADD R4, R160.reuse, 0xffffffa8 ;  /* 0xffffffa8a0047836 */ /* 0x040fe20000000000 */
[----:B------:R-:W-:Y:S08]  /*4890*/  IABS R11, R11 ;  /* 0x0000000b000b7213 */ /* 0x000ff00000000000 */
[----:B------:R-:W-:Y:S01]  /*48a0*/  MUFU.EX2 R187, R34 ;  /* 0x0000002200bb7308 */ /* 0x000fe20000000800 */
[----:B------:R-:W-:Y:S01]  /*48b0*/  VIADD R5, R160, 0xffffffa9 ;  /* 0xffffffa9a0057836 */ /* 0x000fe20000000000 */
[-C--:B------:R-:W-:Y:S08]  /*48c0*/  HMMA.16816.F32.BF16 R60, R112, R6.reuse, R60 ;  /* 0x00000006703c723c */ /* 0x080ff0000004183c */
[----:B------:R-:W3:Y:S01]  /*48d0*/  MUFU.EX2 R185, R35 ;  /* 0x0000002300b97308 */ /* 0x000ee20000000800 */
[----:B------:R-:W-:Y:S01]  /*48e0*/  @P0 VIADD R158, R158, 0x39 ;  /* 0x000000399e9e0836 */ /* 0x000fe20000000000 */
[----:B------:R-:W-:Y:S01]  /*48f0*/  IABS R4, R4 ;  /* 0x0000000400047213 */ /* 0x000fe20000000000 */
[----:B------:R-:W-:Y:S07]  /*4900*/  VIADD R10, R160, 0xfffffff0 ;  /* 0xfffffff0a00a7836 */ /* 0x000fee0000000000 */
[----:B------:R-:W-:Y:S01]  /*4910*/  MUFU.EX2 R226, R32 ;  /* 0x0000002000e27308 */ /* 0x000fe20000000800 */
[----:B------:R-:W-:Y:S01]  /*4920*/  IABS R5, R5 ;  /* 0x0000000500057213 */ /* 0x000fe20000000000 */
[----:B------:R-:W-:Y:S01]  /*4930*/  HMMA.16816.F32.BF16 R64, R104, R6, R64 ;  /* 0x000000066840723c */ /* 0x000fe20000041840 */
[----:B------:R-:W-:Y:S07]  /*4940*/  PLOP3.LUT P0, PT, PT, PT, UP0, 0x80, 0x8 ;  /* 0x000000000008781c */ /* 0x000fee0003f0f008 */
[----:B------:R-:W-:Y:S01]  /*4950*/  MUFU.EX2 R224, R33 ;  /* 0x0000002100e07308 */ /* 0x000fe20000000800 */
[----:B-1----:R-:W-:Y:S01]  /*4960*/  F2FP.BF16.F32.PACK_AB R8, R206, R207 ;  /* 0x000000cfce08723e */ /* 0x002fe200000010ff */
[----:B------:R-:W-:Y:S01]  /*4970*/  FFMA.FTZ R38, R38, UR9, -R102 ;  /* 0x0000000926267c23 */ /* 0x000fe20008010866 */
[----:B------:R-:W-:Y:S01]  /*4980*/  @P6 ISETP.GE.AND P6, PT, R158, UR34, PT ;  /* 0x000000229e006c0c */ /* 0x000fe2000bfc6270 */
[----:B------:R-:W-:Y:S06]  /*4990*/  IMAD.IADD R158, R108, 0x1, R210 ;  /* 0x000000016c9e7824 */ /* 0x000fec00078e02d2 */
[----:B------:R-:W-:Y:S01]  /*49a0*/  MUFU.EX2 R191, R24 ;  /* 0x0000001800bf7308 */ /* 0x000fe20000000800 */
[----:B------:R2:W-:Y:S01]  /*49b0*/  STS [R211+0x2400], R8 ;  /* 0x00240008d3007388 */ /* 0x0005e20000000800 */
[----:B----4-:R-:W-:Y:S01]  /*49c0*/  F2FP.BF16.F32.PACK_AB R9, R200, R201 ;  /* 0x000000c9c809723e */ /* 0x010fe200000010ff */
[----:B------:R-:W-:Y:S07]  /*49d0*/  FFMA.FTZ R39, R39, UR9, -R102 ;  /* 0x0000000927277c23 */ /* 0x000fee0008010866 */
[----:B------:R-:W-:Y:S01]  /*49e0*/  MUFU.EX2 R189, R25 ;  /* 0x0000001900bd7308 */ /* 0x000fe20000000800 */
[----:B------:R-:W-:Y:S01]  /*49f0*/  IABS R10, R10 ;  /* 0x0000000a000a7213 */ /* 0x000fe20000000000 */
[----:B------:R-:W-:Y:S01]  /*4a00*/  FFMA.FTZ R60, R170, -UR16, R60 ;  /* 0x80000010aa3c7c23 */ /* 0x000fe2000801003c */
[----:B------:R1:W-:Y:S07]  /*4a10*/  STS [R161+0x2000], R9 ;  /* 0x00200009a1007388 */ /* 0x0003ee0000000800 */
[----:B------:R-:W-:Y:S01]  /*4a20*/  MUFU.EX2 R197, R26 ;  /* 0x0000001a00c57308 */ /* 0x000fe20000000800 */
[----:B------:R-:W-:Y:S01]  /*4a30*/  I2FP.F32.S32 R10, R10 ;  /* 0x0000000a000a7245 */ /* 0x000fe20000201400 */
[----:B------:R-:W-:Y:S01]  /*4a40*/  FFMA.FTZ R54, R165, -UR16, R54 ;  /* 0x80000010a5367c23 */ /* 0x000fe20008010036 */
[----:B------:R-:W-:Y:S07]  /*4a50*/  FFMA.FTZ R58, R167, -UR16, R58 ;  /* 0x80000010a73a7c23 */ /* 0x000fee000801003a */
[----:B------:R-:W-:Y:S01]  /*4a60*/  MUFU.EX2 R196, R27 ;  /* 0x0000001b00c47308 */ /* 0x000fe20000000800 */
[----:B------:R-:W-:Y:S01]  /*4a70*/  FFMA.FTZ R48, R48, UR9, -R103 ;  /* 0x0000000930307c23 */ /* 0x000fe20008010867 */
[----:B------:R-:W-:Y:S01]  /*4a80*/  FFMA.FTZ R45, R10, -UR16, R45 ;  /* 0x800000100a2d7c23 */ /* 0x000fe2000801002d */
[----:B------:R-:W-:Y:S07]  /*4a90*/  FFMA.FTZ R50, R50, UR9, -R102 ;  /* 0x0000000932327c23 */ /* 0x000fee0008010866 */
[----:B------:R-:W-:Y:S01]  /*4aa0*/  MUFU.EX2 R183, R28 ;  /* 0x0000001c00b77308 */ /* 0x000fe20000000800 */
[--C-:B------:R-:W-:Y:S01]  /*4ab0*/  FFMA.FTZ R40, R40, UR9, -R101.reuse ;  /* 0x0000000928287c23 */ /* 0x100fe20008010865 */
[----:B------:R-:W-:Y:S01]  /*4ac0*/  FFMA.FTZ R41, R41, UR9, -R101 ;  /* 0x0000000929297c23 */ /* 0x000fe20008010865 */
[----:B------:R-:W-:Y:S07]  /*4ad0*/  @P0 FSEL R45, R45, -INF , !P1 ;  /* 0xff8000002d2d0808 */ /* 0x000fee0004800000 */
[----:B------:R-:W-:Y:S01]  /*4ae0*/  MUFU.EX2 R182, R29 ;  /* 0x0000001d00b67308 */ /* 0x000fe20000000800 */
[----:B------:R-:W-:Y:S01]  /*4af0*/  PLOP3.LUT P0, PT, PT, PT, UP0, 0x80, 0x8 ;  /* 0x000000000008781c */ /* 0x000fe20003f0f008 */
[--C-:B------:R-:W-:Y:S01]  /*4b00*/  FFMA.FTZ R42, R42, UR9, -R100.reuse ;  /* 0x000000092a2a7c23 */ /* 0x100fe20008010864 */
[--C-:B------:R-:W-:Y:S07]  /*4b10*/  FFMA.FTZ R43, R43, UR9, -R100.reuse ;  /* 0x000000092b2b7c23 */ /* 0x100fee0008010864 */
[----:B------:R-:W-:Y:S01]  /*4b20*/  MUFU.EX2 R193, R30 ;  /* 0x0000001e00c17308 */ /* 0x000fe20000000800 */
[----:B------:R-:W-:Y:S01]  /*4b30*/  IMAD.IADD R113, R108, 0x1, R209 ;  /* 0x000000016c717824 */ /* 0x000fe200078e02d1 */
[----:B--2---:R-:W-:Y:S01]  /*4b40*/  F2FP.BF16.F32.PACK_AB R8, R204, R205 ;  /* 0x000000cdcc08723e */ /* 0x004fe200000010ff */
[----:B------:R-:W-:Y:S07]  /*4b50*/  FFMA.FTZ R61, R169, -UR16, R61 ;  /* 0x80000010a93d7c23 */ /* 0x000fee000801003d */
[----:B------:R-:W-:Y:S01]  /*4b60*/  MUFU.EX2 R188, R31 ;  /* 0x0000001f00bc7308 */ /* 0x000fe20000000800 */
[----:B------:R-:W-:Y:S01]  /*4b70*/  FFMA.FTZ R59, R10, -UR16, R59 ;  /* 0x800000100a3b7c23 */ /* 0x000fe2000801003b */
[--C-:B------:R-:W-:Y:S01]  /*4b80*/  FFMA.FTZ R44, R44, UR9, -R101.reuse ;  /* 0x000000092c2c7c23 */ /* 0x100fe20008010865 */
[----:B------:R3:W-:Y:S01]  /*4b90*/  STS [R161+0x2400], R8 ;  /* 0x00240008a1007388 */ /* 0x0007e20000000800 */
[----:B-1----:R-:W-:Y:S06]  /*4ba0*/  F2FP.BF16.F32.PACK_AB R9, R230, R235 ;  /* 0x000000ebe609723e */ /* 0x002fec00000010ff */
[----:B------:R-:W-:Y:S01]  /*4bb0*/  MUFU.EX2 R223, R36 ;  /* 0x0000002400df7308 */ /* 0x000fe20000000800 */
[----:B------:R-:W-:Y:S01]  /*4bc0*/  @P0 FSEL R47, R47, -INF , !P1 ;  /* 0xff8000002f2f0808 */ /* 0x000fe20004800000 */
[----:B------:R-:W-:Y:S01]  /*4bd0*/  FFMA.FTZ R45, R45, UR9, -R101 ;  /* 0x000000092d2d7c23 */ /* 0x000fe20008010865 */
[----:B------:R-:W-:Y:S01]  /*4be0*/  PLOP3.LUT P0, PT, PT, PT, UP0, 0x80, 0x8 ;  /* 0x000000000008781c */ /* 0x000fe20003f0f008 */
[----:B------:R1:W-:Y:S06]  /*4bf0*/  STS [R210], R9 ;  /* 0x00000009d2007388 */ /* 0x0003ec0000000800 */
[----:B------:R-:W-:Y:S01]  /*4c00*/  MUFU.EX2 R222, R37 ;  /* 0x0000002500de7308 */ /* 0x000fe20000000800 */
[--C-:B------:R-:W-:Y:S01]  /*4c10*/  FFMA.FTZ R46, R46, UR9, -R100.reuse ;  /* 0x000000092e2e7c23 */ /* 0x100fe20008010864 */
[----:B------:R-:W-:Y:S01]  /*4c20*/  FFMA.FTZ R47, R47, UR9, -R100 ;  /* 0x000000092f2f7c23 */ /* 0x000fe20008010864 */
[----:B------:R-:W-:Y:S07]  /*4c30*/  IMAD.IADD R112, R108, 0x1, R208 ;  /* 0x000000016c707824 */ /* 0x000fee00078e02d0 */
[----:B------:R-:W-:Y:S10]  /*4c40*/  MUFU.EX2 R171, R38 ;  /* 0x0000002600ab7308 */ /* 0x000ff40000000800 */
[----:B------:R-:W-:Y:S10]  /*4c50*/  MUFU.EX2 R170, R39 ;  /* 0x0000002700aa7308 */ /* 0x000ff40000000800 */
[----:B------:R-:W-:Y:S10]  /*4c60*/  MUFU.EX2 R221, R48 ;  /* 0x0000003000dd7308 */ /* 0x000ff40000000800 */
[----:B------:R-:W-:Y:S01]  /*4c70*/  MUFU.EX2 R165, R50 ;  /* 0x0000003200a57308 */ /* 0x000fe20000000800 */
[----:B---3--:R-:W-:Y:S09]  /*4c80*/  F2FP.BF16.F32.PACK_AB R8, R190, R192 ;  /* 0x000000c0be08723e */ /* 0x008ff200000010ff */
[----:B------:R-:W-:Y:S01]  /*4c90*/  MUFU.EX2 R179, R40 ;  /* 0x0000002800b37308 */ /* 0x000fe20000000800 */
[----:B------:R2:W-:Y:S01]  /*4ca0*/  STS [R210+0x400], R8 ;  /* 0x00040008d2007388 */ /* 0x0005e20000000800 */
[----:B-1----:R-:W-:Y:S08]  /*4cb0*/  I2FP.F32.S32 R9, R11 ;  /* 0x0000000b00097245 */ /* 0x002ff00000201400 */
[----:B------:R-:W1:Y:S01]  /*4cc0*/  MUFU.EX2 R177, R41 ;  /* 0x0000002900b17308 */ /* 0x000e620000000800 */
[C---:B------:R-:W-:Y:S01]  /*4cd0*/  FFMA.FTZ R49, R9.reuse, -UR16, R49 ;  /* 0x8000001009317c23 */ /* 0x040fe20008010031 */
[----:B------:R-:W-:Y:S01]  /*4ce0*/  FFMA.FTZ R55, R9, -UR16, R55 ;  /* 0x8000001009377c23 */ /* 0x000fe20008010037 */
[----:B------:R-:W-:Y:S01]  /*4cf0*/  IMAD.MOV.U32 R9, RZ, RZ, R4 ;  /* 0x000000ffff097224 */ /* 0x000fe200078e0004 */
[----:B------:R-:W-:Y:S06]  /*4d00*/  F2FP.BF16.F32.PACK_AB R4, R185, R187 ;  /* 0x000000bbb904723e */ /* 0x000fec00000010ff */
[----:B------:R-:W-:Y:S01]  /*4d10*/  MUFU.EX2 R186, R42 ;  /* 0x0000002a00ba7308 */ /* 0x000fe20000000800 */
[----:B------:R-:W-:Y:S02]  /*4d20*/  @P0 FSEL R49, R49, -INF , !P1 ;  /* 0xff80000031310808 */ /* 0x000fe40004800000 */
[----:B------:R-:W-:Y:S01]  /*4d30*/  I2FP.F32.S32 R11, R9 ;  /* 0x00000009000b7245 */ /* 0x000fe20000201400 */
[----:B------:R3:W-:Y:S01]  /*4d40*/  STS [R158+0x400], R4 ;  /* 0x000400049e007388 */ /* 0x0007e20000000800 */
[----:B------:R-:W-:Y:S01]  /*4d50*/  VIADD R9, R160, 0xffffffe8 ;  /* 0xffffffe8a0097836 */ /* 0x000fe20000000000 */
[----:B------:R-:W-:Y:S01]  /*4d60*/  PLOP3.LUT P0, PT, PT, PT, UP0, 0x80, 0x8 ;  /* 0x000000000008781c */ /* 0x000fe20003f0f008 */
[----:B------:R-:W-:Y:S03]  /*4d70*/  FFMA.FTZ R49, R49, UR9, -R103 ;  /* 0x0000000931317c23 */ /* 0x000fe60008010867 */
[----:B------:R-:W4:Y:S01]  /*4d80*/  MUFU.EX2 R184, R43 ;  /* 0x0000002b00b87308 */ /* 0x000f220000000800 */
[C---:B------:R-:W-:Y:S01]  /*4d90*/  FFMA.FTZ R53, R11.reuse, -UR16, R53 ;  /* 0x800000100b357c23 */ /* 0x040fe20008010035 */
[----:B------:R-:W-:Y:S01]  /*4da0*/  IABS R9, R9 ;  /* 0x0000000900097213 */ /* 0x000fe20000000000 */
[----:B------:R-:W-:Y:S07]  /*4db0*/  FFMA.FTZ R67, R11, -UR16, R67 ;  /* 0x800000100b437c23 */ /* 0x000fee0008010043 */
[----:B------:R-:W-:Y:S01]  /*4dc0*/  MUFU.EX2 R220, R49 ;  /* 0x0000003100dc7308 */ /* 0x000fe20000000800 */
[----:B-1----:R-:W-:Y:S01]  /*4dd0*/  F2FP.BF16.F32.PACK_AB R7, R177, R179 ;  /* 0x000000b3b107723e */ /* 0x002fe200000010ff */
[----:B--2---:R-:W-:Y:S01]  /*4de0*/  IMAD.MOV.U32 R8, RZ, RZ, R5 ;  /* 0x000000ffff087224 */ /* 0x004fe200078e0005 */
[----:B------:R-:W-:Y:S07]  /*4df0*/  F2FP.BF16.F32.PACK_AB R5, R224, R226 ;  /* 0x000000e2e005723e */ /* 0x000fee00000010ff */
[----:B------:R-:W-:Y:S01]  /*4e00*/  MUFU.EX2 R175, R44 ;  /* 0x0000002c00af7308 */ /* 0x000fe20000000800 */
[----:B------:R-:W-:Y:S01]  /*4e10*/  @P0 FSEL R51, R51, -INF , !P1 ;  /* 0xff80000033330808 */ /* 0x000fe20004800000 */
[----:B------:R1:W-:Y:S01]  /*4e20*/  STS [R158], R5 ;  /* 0x000000059e007388 */ /* 0x0003e20000000800 */
[----:B------:R-:W-:Y:S07]  /*4e30*/  PLOP3.LUT P1, PT, PT, PT, UP0, 0x80, 0x8 ;  /* 0x000000000008781c */ /* 0x000fee0003f2f008 */
[----:B------:R-:W2:Y:S01]  /*4e40*/  MUFU.EX2 R174, R45 ;  /* 0x0000002d00ae7308 */ /* 0x000ea20000000800 */
[----:B------:R-:W-:Y:S01]  /*4e50*/  PLOP3.LUT P0, PT, PT, PT, UP0, 0x80, 0x8 ;  /* 0x000000000008781c */ /* 0x000fe20003f0f008 */
[----:B------:R-:W-:Y:S01]  /*4e60*/  FFMA.FTZ R51, R51, UR9, -R102 ;  /* 0x0000000933337c23 */ /* 0x000fe20008010866 */
[----:B------:R-:W-:Y:S07]  /*4e70*/  I2FP.F32.S32 R8, R8 ;  /* 0x0000000800087245 */ /* 0x000fee0000201400 */
[----:B------:R-:W-:Y:S01]  /*4e80*/  MUFU.EX2 R181, R46 ;  /* 0x0000002e00b57308 */ /* 0x000fe20000000800 */
[----:B----4-:R-:W-:Y:S02]  /*4e90*/  F2FP.BF16.F32.PACK_AB R6, R184, R186 ;  /* 0x000000bab806723e */ /* 0x010fe400000010ff */
[----:B---3--:R-:W-:Y:S01]  /*4ea0*/  F2FP.BF16.F32.PACK_AB R4, R189, R191 ;  /* 0x000000bfbd04723e */ /* 0x008fe200000010ff */
[C---:B------:R-:W-:Y:S06]  /*4eb0*/  FFMA.FTZ R52, R8.reuse, -UR16, R52 ;  /* 0x8000001008347c23 */ /* 0x040fec0008010034 */
[----:B------:R-:W3:Y:S01]  /*4ec0*/  MUFU.EX2 R164, R51 ;  /* 0x0000003300a47308 */ /* 0x000ee20000000800 */
[----:B------:R-:W-:Y:S01]  /*4ed0*/  FFMA.FTZ R66, R8, -UR16, R66 ;  /* 0x8000001008427c23 */ /* 0x000fe20008010042 */
[----:B------:R4:W-:Y:S01]  /*4ee0*/  STS [R210+0x2000], R4 ;  /* 0x00200004d2007388 */ /* 0x0009e20000000800 */
[----:B------:R-:W-:Y:S07]  /*4ef0*/  @P1 FSEL R52, R52, -INF , !P2 ;  /* 0xff80000034341808 */ /* 0x000fee0005000000 */
[----:B------:R-:W-:Y:S01]  /*4f00*/  MUFU.EX2 R180, R47 ;  /* 0x0000002f00b47308 */ /* 0x000fe20000000800 */
[----:B------:R-:W-:Y:S02]  /*4f10*/  @P0 FSEL R54, R54, -INF , !P2 ;  /* 0xff80000036360808 */ /* 0x000fe40005000000 */
[----:B------:R-:W-:Y:S01]  /*4f20*/  PLOP3.LUT P1, PT, PT, PT, UP0, 0x80, 0x8 ;  /* 0x000000000008781c */ /* 0x000fe20003f2f008 */
[----:B------:R-:W-:Y:S01]  /*4f30*/  FFMA.FTZ R52, R52, UR9, -R103 ;  /* 0x0000000934347c23 */ /* 0x000fe20008010867 */
[----:B------:R-:W-:Y:S01]  /*4f40*/  PLOP3.LUT P0, PT, PT, PT, UP0, 0x80, 0x8 ;  /* 0x000000000008781c */ /* 0x000fe20003f0f008 */
[----:B------:R-:W-:Y:S01]  /*4f50*/  FFMA.FTZ R54, R54, UR9, -R102 ;  /* 0x0000000936367c23 */ /* 0x000fe20008010866 */
[----:B--2---:R-:W-:Y:S03]  /*4f60*/  F2FP.BF16.F32.PACK_AB R8, R174, R175 ;  /* 0x000000afae08723e */ /* 0x004fe600000010ff */
[----:B------:R-:W-:Y:S01]  /*4f70*/  MUFU.EX2 R219, R52 ;  /* 0x0000003400db7308 */ /* 0x000fe20000000800 */
[----:B-1----:R-:W-:Y:S09]  /*4f80*/  VIADD R5, R160, 0xffffffe9 ;  /* 0xffffffe9a0057836 */ /* 0x002ff20000000000 */
[----:B------:R-:W-:Y:S01]  /*4f90*/  MUFU.EX2 R163, R54 ;  /* 0x0000003600a37308 */ /* 0x000fe20000000800 */
[----:B------:R-:W-:Y:S02]  /*4fa0*/  IABS R5, R5 ;  /* 0x0000000500057213 */ /* 0x000fe40000000000 */
[----:B------:R-:W-:Y:S02]  /*4fb0*/  @P0 FSEL R58, R58, -INF , !P2 ;  /* 0xff8000003a3a0808 */ /* 0x000fe40005000000 */
[----:B------:R-:W-:Y:S02]  /*4fc0*/  PLOP3.LUT P0, PT, PT, PT, UP0, 0x80, 0x8 ;  /* 0x000000000008781c */ /* 0x000fe40003f0f008 */
[----:B----4-:R-:W-:Y:S01]  /*4fd0*/  F2FP.BF16.F32.PACK_AB R4, R196, R197 ;  /* 0x000000c5c404723e */ /* 0x010fe200000010ff */
[----:B------:R-:W-:Y:S04]  /*4fe0*/  FFMA.FTZ R58, R58, UR9, -R100 ;  /* 0x000000093a3a7c23 */ /* 0x000fe80008010864 */
[----:B------:R1:W-:Y:S01]  /*4ff0*/  STS [R210+0x2400], R4 ;  /* 0x00240004d2007388 */ /* 0x0003e20000000800 */
[----:B------:R-:W-:Y:S01]  /*5000*/  MUFU.EX2 R178, R58 ;  /* 0x0000003a00b27308 */ /* 0x000fe20000000800 */
[----:B-1----:R-:W-:Y:S02]  /*5010*/  IMAD.MOV.U32 R4, RZ, RZ, R5 ;  /* 0x000000ffff047224 */ /* 0x002fe400078e0005 */
[----:B------:R-:W-:Y:S03]  /*5020*/  IMAD.MOV.U32 R5, RZ, RZ, R9 ;  /* 0x000000ffff057224 */ /* 0x000fe600078e0009 */
[----:B------:R-:W-:Y:S02]  /*5030*/  I2FP.F32.S32 R4, R4 ;  /* 0x0000000400047245 */ /* 0x000fe40000201400 */
[----:B------:R-:W-:Y:S03]  /*5040*/  I2FP.F32.S32 R5, R5 ;  /* 0x0000000500057245 */ /* 0x000fe60000201400 */
[C---:B------:R-:W-:Y:S01]  /*5050*/  FFMA.FTZ R56, R4.reuse, -UR16, R56 ;  /* 0x8000001004387c23 */ /* 0x040fe20008010038 */
[----:B------:R-:W-:Y:S01]  /*5060*/  FFMA.FTZ R62, R4, -UR16, R62 ;  /* 0x80000010043e7c23 */ /* 0x000fe2000801003e */
[----:B------:R-:W-:Y:S01]  /*5070*/  F2FP.BF16.F32.PACK_AB R4, R182, R183 ;  /* 0x000000b7b604723e */ /* 0x000fe200000010ff */
[C---:B------:R-:W-:Y:S01]  /*5080*/  FFMA.FTZ R63, R5.reuse, -UR16, R63 ;  /* 0x80000010053f7c23 */ /* 0x040fe2000801003f */
[----:B------:R-:W-:Y:S01]  /*5090*/  FFMA.FTZ R57, R5, -UR16, R57 ;  /* 0x8000001005397c23 */ /* 0x000fe20008010039 */
[----:B------:R-:W-:Y:S01]  /*50a0*/  VIADD R5, R160, 0xffffffa1 ;  /* 0xffffffa1a0057836 */ /* 0x000fe20000000000 */
[----:B------:R-:W-:Y:S01]  /*50b0*/  @P1 FSEL R56, R56, -INF , !P2 ;  /* 0xff80000038381808 */ /* 0x000fe20005000000 */
[----:B------:R1:W-:Y:S01]  /*50c0*/  STS [R158+0x2000], R4 ;  /* 0x002000049e007388 */ /* 0x0003e20000000800 */
[----:B------:R-:W-:Y:S02]  /*50d0*/  PLOP3.LUT P2, PT, PT, PT, UP0, 0x80, 0x8 ;  /* 0x000000000008781c */ /* 0x000fe40003f4f008 */
[----:B------:R-:W-:Y:S01]  /*50e0*/  IABS R5, R5 ;  /* 0x0000000500057213 */ /* 0x000fe20000000000 */
[--C-:B------:R-:W-:Y:S01]  /*50f0*/  FFMA.FTZ R56, R56, UR9, -R101.reuse ;  /* 0x0000000938387c23 */ /* 0x100fe20008010865 */
[----:B------:R-:W-:Y:S02]  /*5100*/  PLOP3.LUT P1, PT, PT, PT, UP0, 0x80, 0x8 ;  /* 0x000000000008781c */ /* 0x000fe40003f2f008 */
[----:B------:R-:W-:Y:S01]  /*5110*/  @P0 FSEL R57, R57, -INF , !P3 ;  /* 0xff80000039390808 */ /* 0x000fe20005800000 */
[----:B------:R-:W-:Y:S01]  /*5120*/  MUFU.EX2 R169, R56 ;  /* 0x0000003800a97308 */ /* 0x000fe20000000800 */
[----:B------:R-:W-:Y:S03]  /*5130*/  PLOP3.LUT P0, PT, PT, PT, UP0, 0x80, 0x8 ;  /* 0x000000000008781c */ /* 0x000fe60003f0f008 */
[----:B------:R-:W-:Y:S02]  /*5140*/  FFMA.FTZ R57, R57, UR9, -R101 ;  /* 0x0000000939397c23 */ /* 0x000fe40008010865 */
[----:B------:R-:W-:Y:S02]  /*5150*/  @P2 FSEL R55, R55, -INF , !P3 ;  /* 0xff80000037372808 */ /* 0x000fe40005800000 */
[----:B------:R-:W-:Y:S02]  /*5160*/  PLOP3.LUT P2, PT, PT, PT, UP0, 0x80, 0x8 ;  /* 0x000000000008781c */ /* 0x000fe40003f4f008 */
[----:B------:R-:W-:Y:S01]  /*5170*/  MUFU.EX2 R168, R57 ;  /* 0x0000003900a87308 */ /* 0x000fe20000000800 */
[----:B------:R-:W-:Y:S01]  /*5180*/  @P1 FSEL R53, R53, -INF , !P3 ;  /* 0xff80000035351808 */ /* 0x000fe20005800000 */
[----:B------:R-:W-:Y:S01]  /*5190*/  FFMA.FTZ R55, R55, UR9, -R102 ;  /* 0x0000000937377c23 */ /* 0x000fe20008010866 */
[----:B------:R-:W-:Y:S02]  /*51a0*/  PLOP3.LUT P1, PT, PT, PT, UP0, 0x80, 0x8 ;  /* 0x000000000008781c */ /* 0x000fe40003f2f008 */
[----:B------:R-:W-:Y:S01]  /*51b0*/  @P0 FSEL R61, R61, -INF , !P6 ;  /* 0xff8000003d3d0808 */ /* 0x000fe20007000000 */
[----:B------:R-:W-:Y:S01]  /*51c0*/  FFMA.FTZ R53, R53, UR9, -R103 ;  /* 0x0000000935357c23 */ /* 0x000fe20008010867 */
[----:B------:R-:W-:Y:S01]  /*51d0*/  PLOP3.LUT P0, PT, PT, PT, UP0, 0x80, 0x8 ;  /* 0x000000000008781c */ /* 0x000fe20003f0f008 */
[----:B-1----:R-:W-:Y:S02]  /*51e0*/  IMAD.MOV.U32 R4, RZ, RZ, R5 ;  /* 0x000000ffff047224 */ /* 0x002fe400078e0005 */
[----:B------:R-:W1:Y:S01]  /*51f0*/  MUFU.EX2 R162, R55 ;  /* 0x0000003700a27308 */ /* 0x000e620000000800 */
[----:B------:R-:W-:Y:S09]  /*5200*/  @P2 FSEL R60, R60, -INF , !P5 ;  /* 0xff8000003c3c2808 */ /* 0x000ff20006800000 */
[----:B------:R-:W-:Y:S01]  /*5210*/  MUFU.EX2 R218, R53 ;  /* 0x0000003500da7308 */ /* 0x000fe20000000800 */
[----:B------:R-:W-:Y:S02]  /*5220*/  I2FP.F32.S32 R5, R4 ;  /* 0x0000000400057245 */ /* 0x000fe40000201400 */
[----:B------:R-:W-:Y:S01]  /*5230*/  F2FP.BF16.F32.PACK_AB R4, R188, R193 ;  /* 0x000000c1bc04723e */ /* 0x000fe200000010ff */
[--C-:B------:R-:W-:Y:S01]  /*5240*/  FFMA.FTZ R60, R60, UR9, -R101.reuse ;  /* 0x000000093c3c7c23 */ /* 0x100fe20008010865 */
[----:B------:R-:W-:Y:S01]  /*5250*/  PLOP3.LUT P2, PT, PT, PT, UP0, 0x80, 0x8 ;  /* 0x000000000008781c */ /* 0x000fe20003f4f008 */
[----:B------:R-:W-:Y:S01]  /*5260*/  FFMA.FTZ R64, R5, -UR16, R64 ;  /* 0x8000001005407c23 */ /* 0x000fe20008010040 */
[----:B------:R-:W-:Y:S01]  /*5270*/  F2FP.BF16.F32.PACK_AB R5, R222, R223 ;  /* 0x000000dfde05723e */ /* 0x000fe200000010ff */
[----:B------:R2:W-:Y:S01]  /*5280*/  STS [R158+0x2400], R4 ;  /* 0x002400049e007388 */ /* 0x0005e20000000800 */
[----:B------:R-:W-:Y:S01]  /*5290*/  @P1 FSEL R59, R59, -INF , !P3 ;  /* 0xff8000003b3b1808 */ /* 0x000fe20005800000 */
[----:B------:R-:W-:Y:S01]  /*52a0*/  FFMA.FTZ R101, R61, UR9, -R101 ;  /* 0x000000093d657c23 */ /* 0x000fe20008010865 */
[----:B------:R-:W-:Y:S01]  /*52b0*/  PLOP3.LUT P3, PT, PT, PT, UP0, 0x80, 0x8 ;  /* 0x000000000008781c */ /* 0x000fe20003f6f008 */
[----:B------:R4:W-:Y:S01]  /*52c0*/  STS [R209], R5 ;  /* 0x00000005d1007388 */ /* 0x0009e20000000800 */
[----:B------:R-:W-:Y:S01]  /*52d0*/  PLOP3.LUT P1, PT, PT, PT, UP0, 0x80, 0x8 ;  /* 0x000000000008781c */ /* 0x000fe20003f2f008 */
[--C-:B------:R-:W-:Y:S01]  /*52e0*/  FFMA.FTZ R59, R59, UR9, -R100.reuse ;  /* 0x000000093b3b7c23 */ /* 0x100fe20008010864 */
[----:B------:R-:W-:Y:S03]  /*52f0*/  MUFU.EX2 R167, R60 ;  /* 0x0000003c00a77308 */ /* 0x000fe60000000800 */
[----:B------:R-:W-:Y:S07]  /*5300*/  @P2 FSEL R64, R64, -INF , !P5 ;  /* 0xff80000040402808 */ /* 0x000fee0006800000 */
[----:B------:R-:W-:Y:S01]  /*5310*/  MUFU.EX2 R176, R59 ;  /* 0x0000003b00b07308 */ /* 0x000fe20000000800 */
[----:B------:R-:W-:Y:S01]  /*5320*/  FFMA.FTZ R64, R64, UR9, -R103 ;  /* 0x0000000940407c23 */ /* 0x000fe20008010867 */
[----:B------:R-:W-:Y:S08]  /*5330*/  @P3 FSEL R62, R62, -INF , !P5 ;  /* 0xff8000003e3e3808 */ /* 0x000ff00006800000 */
[----:B------:R-:W-:Y:S01]  /*5340*/  MUFU.EX2 R166, R101 ;  /* 0x0000006500a67308 */ /* 0x000fe20000000800 */
[----:B------:R-:W-:Y:S02]  /*5350*/  @P1 FSEL R63, R63, -INF , !P6 ;  /* 0xff8000003f3f1808 */ /* 0x000fe40007000000 */
[----:B------:R-:W-:Y:S07]  /*5360*/  PLOP3.LUT P3, PT, PT, PT, UP0, 0x80, 0x8 ;  /* 0x000000000008781c */ /* 0x000fee0003f6f008 */
[----:B------:R-:W-:Y:S01]  /*5370*/  MUFU.EX2 R214, R64 ;  /* 0x0000004000d67308 */ /* 0x000fe20000000800 */
[----:B------:R-:W-:Y:S01]  /*5380*/  PLOP3.LUT P1, PT, PT, PT, UP0, 0x80, 0x8 ;  /* 0x000000000008781c */ /* 0x000fe20003f2f008 */
[--C-:B------:R-:W-:Y:S01]  /*5390*/  FFMA.FTZ R62, R62, UR9, -R100.reuse ;  /* 0x000000093e3e7c23 */ /* 0x100fe20008010864 */
[----:B------:R-:W-:Y:S01]  /*53a0*/  FFMA.FTZ R100, R63, UR9, -R100 ;  /* 0x000000093f647c23 */ /* 0x000fe20008010864 */
[----:B--2---:R-:W-:Y:S06]  /*53b0*/  VIADD R4, R160, 0xffffffa0 ;  /* 0xffffffa0a0047836 */ /* 0x004fec0000000000 */
[----:B------:R-:W-:Y:S01]  /*53c0*/  MUFU.EX2 R173, R62 ;  /* 0x0000003e00ad7308 */ /* 0x000fe20000000800 */
[----:B----4-:R-:W-:Y:S02]  /*53d0*/  F2FP.BF16.F32.PACK_AB R5, R220, R221 ;  /* 0x000000dddc05723e */ /* 0x010fe400000010ff */
[----:B------:R-:W-:Y:S07]  /*53e0*/  IABS R4, R4 ;  /* 0x0000000400047213 */ /* 0x000fee0000000000 */
[----:B------:R-:W-:Y:S01]  /*53f0*/  MUFU.EX2 R172, R100 ;  /* 0x0000006400ac7308 */ /* 0x000fe20000000800 */
[----:B------:R-:W-:Y:S02]  /*5400*/  @P3 FSEL R66, R66, -INF , !P5 ;  /* 0xff80000042423808 */ /* 0x000fe40006800000 */
[----:B------:R-:W-:Y:S02]  /*5410*/  I2FP.F32.S32 R4, R4 ;  /* 0x0000000400047245 */ /* 0x000fe40000201400 */
[----:B------:R-:W-:Y:S01]  /*5420*/  @P1 FSEL R67, R67, -INF , !P6 ;  /* 0xff80000043431808 */ /* 0x000fe20007000000 */
[--C-:B------:R-:W-:Y:S02]  /*5430*/  FFMA.FTZ R66, R66, UR9, -R102.reuse ;  /* 0x0000000942427c23 */ /* 0x100fe40008010866 */
[----:B------:R-:W-:Y:S01]  /*5440*/  FFMA.FTZ R65, R4, -UR16, R65 ;  /* 0x8000001004417c23 */ /* 0x000fe20008010041 */
[----:B------:R-:W-:Y:S01]  /*5450*/  F2FP.BF16.F32.PACK_AB R4, R170, R171 ;  /* 0x000000abaa04723e */ /* 0x000fe200000010ff */
[----:B------:R-:W-:Y:S01]  /*5460*/  FFMA.FTZ R102, R67, UR9, -R102 ;  /* 0x0000000943667c23 */ /* 0x000fe20008010866 */
[----:B------:R-:W-:Y:S02]  /*5470*/  MUFU.EX2 R115, R66 ;  /* 0x0000004200737308 */ /* 0x000fe40000000800 */
[----:B------:R-:W-:Y:S01]  /*5480*/  @P0 FSEL R65, R65, -INF , !P6 ;  /* 0xff80000041410808 */ /* 0x000fe20007000000 */
[----:B------:R3:W-:Y:S07]  /*5490*/  STS [R209+0x400], R4 ;  /* 0x00040004d1007388 */ /* 0x0007ee0000000800 */
[----:B------:R-:W-:Y:S01]  /*54a0*/  MUFU.EX2 R114, R102 ;  /* 0x0000006600727308 */ /* 0x000fe20000000800 */
[----:B------:R1:W-:Y:S01]  /*54b0*/  STS [R113], R5 ;  /* 0x0000000571007388 */ /* 0x0003e20000000800 */
[----:B------:R-:W-:Y:S08]  /*54c0*/  FFMA.FTZ R103, R65, UR9, -R103 ;  /* 0x0000000941677c23 */ /* 0x000ff00008010867 */
[----:B------:R-:W2:Y:S01]  /*54d0*/  MUFU.EX2 R213, R103 ;  /* 0x0000006700d57308 */ /* 0x000ea20000000800 */
[----:B---3--:R-:W-:Y:S02]  /*54e0*/  F2FP.BF16.F32.PACK_AB R4, R164, R165 ;  /* 0x000000a5a404723e */ /* 0x008fe400000010ff */
[----:B-1----:R-:W-:Y:S03]  /*54f0*/  F2FP.BF16.F32.PACK_AB R5, R162, R163 ;  /* 0x000000a3a205723e */ /* 0x002fe600000010ff */
        /* <DEDUP_REMOVED lines=45> */
[C---:B------:R-:W-:Y:S04]  /*57d0*/  FADD.FTZ R5, -R159.reuse, R5 ;  /* 0x000000059f057221 */ /* 0x040fe80000010100 */
[C---:B------:R-:W-:Y:S04]  /*57e0*/  HMMA.16816.F32.BF16 R16, R100.reuse, R134, R16 ;  /* 0x000000866410723c */ /* 0x040fe80000041810 */
[----:B------:R-:W-:Y:S04]  /*57f0*/  FMUL.FTZ R5, R238, R5 ;  /* 0x00000005ee057220 */ /* 0x000fe80000410000 */
[-C--:B------:R-:W-:Y:S08]  /*5800*/  HMMA.16816.F32.BF16 R20, R100, R136.reuse, R20 ;  /* 0x000000886414723c */ /* 0x080ff00000041814 */
[C---:B------:R-:W-:Y:S08]  /*5810*/  HMMA.16816.F32.BF16 R24, R104.reuse, R136, R24 ;  /* 0x000000886818723c */ /* 0x040ff00000041818 */
[-C--:B------:R-:W-:Y:S03]  /*5820*/  HMMA.16816.F32.BF16 R28, R104, R138.reuse, R28 ;  /* 0x0000008a681c723c */ /* 0x080fe6000004181c */
[----:B------:R-:W-:Y:S05]  /*5830*/  FADD.FTZ R21, -R159, R21 ;  /* 0x000000159f157221 */ /* 0x000fea0000010100 */
        /* <DEDUP_REMOVED lines=26> */
[C---:B------:R-:W-:Y:S01]  /*59e0*/  FADD.FTZ R20, -R159.reuse, R36 ;  /* 0x000000249f147221 */ /* 0x040fe20000010100 */
        /* <DEDUP_REMOVED lines=24> */
[C---:B------:R-:W-:Y:S02]  /*5b70*/  ISETP.GE.AND P0, PT, R244.reuse, UR4, PT ;  /* 0x00000004f4007c0c */ /* 0x040fe4000bf06270 */
[----:B------:R-:W-:Y:S02]  /*5b80*/  IADD3 R6, P1, PT, RZ, -UR32, RZ ;  /* 0x80000020ff067c10 */ /* 0x000fe4000ff3e0ff */
[----:B------:R-:W-:Y:S04]  /*5b90*/  LOP3.LUT R7, R215, 0x1, RZ, 0xc0, !PT ;  /* 0x00000001d7077812 */ /* 0x000fe800078ec0ff */
[----:B------:R-:W-:Y:S05]  /*5ba0*/  ISETP.NE.U32.AND P5, PT, R7, 0x1, PT ;  /* 0x000000010700780c */ /* 0x000fea0003fa5070 */
[----:B------:R-:W2:Y:S01]  /*5bb0*/  @!P0 LDC R20, c[0x0][0x3b4] ;  /* 0x0000ed00ff148b82 */ /* 0x000ea20000000800 */
[C---:B-1----:R-:W-:Y:S04]  /*5bc0*/  IMAD.SHL.U32 R4, R21.reuse, 0x80, RZ ;  /* 0x0000008015047824 */ /* 0x042fe800078e00ff */
[----:B------:R-:W-:Y:S01]  /*5bd0*/  IMAD.X R4, RZ, RZ, ~R4, P1 ;  /* 0x000000ffff047224 */ /* 0x000fe200008e0e04 */
[----:B------:R-:W-:Y:S04]  /*5be0*/  ISETP.GE.AND P1, PT, R244, UR4, PT ;  /* 0x00000004f4007c0c */ /* 0x000fe8000bf26270 */
[----:B------:R-:W-:Y:S04]  /*5bf0*/  SHF.R.S64 R6, R6, 0x1f, R4 ;  /* 0x0000001f06067819 */ /* 0x000fe80000001004 */
[----:B------:R-:W-:Y:S01]  /*5c00*/  IADD3 R233, P3, PT, R6, R233, RZ ;  /* 0x000000e906e97210 */ /* 0x000fe20007f7e0ff */
[----:B------:R-:W-:Y:S03]  /*5c10*/  IMAD.MOV.U32 R6, RZ, RZ, -0x2000 ;  /* 0xffffe000ff067424 */ /* 0x000fe600078e00ff */
[----:B------:R-:W-:Y:S02]  /*5c20*/  LEA.HI.X.SX32 R231, R4, R231, 0x1, P3 ;  /* 0x000000e704e77211 */ /* 0x000fe400018f0eff */
[----:B------:R-:W-:Y:S02]  /*5c30*/  SEL R4, R6, 0x2000, !P5 ;  /* 0x0000200006047807 */ /* 0x000fe40006800000 */
[----:B------:R-:W-:Y:S03]  /*5c40*/  @!P0 LEA R6, P3, R21, R233, 0x7 ;  /* 0x000000e915068211 */ /* 0x000fe600078638ff */
        /* <DEDUP_REMOVED lines=19> */
.L_x_202:
        /* <DEDUP_REMOVED lines=27> */
[----:B------:R-:W-:Y:S01]  /*5f30*/  FADD.FTZ R34, -R111, R34 ;  /* 0x000000226f227221 */ /* 0x000fe20000010100 */
[----:B------:R-:W-:Y:S01]  /*5f40*/  F2FP.BF16.F32.PACK_AB R20, R13, R12 ;  /* 0x0000000c0d14723e */ /* 0x000fe200000010ff */
[----:B------:R-:W-:Y:S01]  /*5f50*/  FADD.FTZ R18, -R111, R54 ;  /* 0x000000366f127221 */ /* 0x000fe20000010100 */
[----:B------:R-:W-:Y:S01]  /*5f60*/  F2FP.BF16.F32.PACK_AB R5, R5, R6 ;  /* 0x000000060505723e */ /* 0x000fe200000010ff */
[----:B------:R-:W-:Y:S01]  /*5f70*/  FADD.FTZ R17, -R111, R55 ;  /* 0x000000376f117221 */ /* 0x000fe20000010100 */
[----:B------:R-:W-:Y:S01]  /*5f80*/  F2FP.BF16.F32.PACK_AB R32, R23, R22 ;  /* 0x000000161720723e */ /* 0x000fe200000010ff */
[----:B------:R-:W-:Y:S01]  /*5f90*/  FMUL.FTZ R34, R187, R34 ;  /* 0x00000022bb227220 */ /* 0x000fe20000410000 */
[----:B------:R-:W-:Y:S01]  /*5fa0*/  FMUL.FTZ R23, R185, R35 ;  /* 0x00000023b9177220 */ /* 0x000fe20000410000 */
[----:B------:R-:W-:Y:S01]  /*5fb0*/  STS [R211+-0x7c00], R5 ;  /* 0xff840005d3007388 */ /* 0x000fe20000000800 */
[C---:B------:R-:W-:Y:S01]  /*5fc0*/  FADD.FTZ R25, -R110.reuse, R25 ;  /* 0x000000196e197221 */ /* 0x040fe20000010100 */
[C---:B------:R-:W-:Y:S01]  /*5fd0*/  FADD.FTZ R27, -R109.reuse, R27 ;  /* 0x0000001b6d1b7221 */ /* 0x040fe20000010100 */
[----:B------:R-:W-:Y:S01]  /*5fe0*/  FADD.FTZ R24, -R110, R24 ;  /* 0x000000186e187221 */ /* 0x000fe20000010100 */
[----:B------:R1:W-:Y:S01]  /*5ff0*/  STS [R161+-0x7c00], R4 ;  /* 0xff840004a1007388 */ /* 0x0003e20000000800 */
[----:B------:R-:W-:Y:S01]  /*6000*/  FADD.FTZ R26, -R109, R26 ;  /* 0x0000001a6d1a7221 */ /* 0x000fe20000010100 */
[----:B------:R-:W-:Y:S01]  /*6010*/  FMUL.FTZ R18, R163, R18 ;  /* 0x00000012a3127220 */ /* 0x000fe20000410000 */
[----:B------:R-:W-:Y:S01]  /*6020*/  FMUL.FTZ R17, R162, R17 ;  /* 0x00000011a2117220 */ /* 0x000fe20000410000 */
[----:B------:R2:W-:Y:S01]  /*6030*/  STS [R161+-0x8000], R16 ;  /* 0xff800010a1007388 */ /* 0x0005e20000000800 */
[C---:B------:R-:W-:Y:S01]  /*6040*/  FADD.FTZ R29, -R110.reuse, R29 ;  /* 0x0000001d6e1d7221 */ /* 0x040fe20000010100 */
[----:B------:R-:W-:Y:S01]  /*6050*/  FMUL.FTZ R24, R191, R24 ;  /* 0x00000018bf187220 */ /* 0x000fe20000410000 */
[----:B------:R-:W-:Y:S01]  /*6060*/  FMUL.FTZ R19, R189, R25 ;  /* 0x00000019bd137220 */ /* 0x000fe20000410000 */
[----:B------:R-:W-:Y:S01]  /*6070*/  FMUL.FTZ R26, R197, R26 ;  /* 0x0000001ac51a7220 */ /* 0x000fe20000410000 */
[C---:B------:R-:W-:Y:S01]  /*6080*/  FADD.FTZ R31, -R109.reuse, R31 ;  /* 0x0000001f6d1f7221 */ /* 0x040fe20000010100 */
        /* <DEDUP_REMOVED lines=8> */
[----:B------:R-:W-:Y:S01]  /*6110*/  FADD.FTZ R38, -R111, R38 ;  /* 0x000000266f267221 */ /* 0x000fe20000010100 */
[----:B------:R-:W-:Y:S01]  /*6120*/  F2FP.BF16.F32.PACK_AB R19, R19, R24 ;  /* 0x000000181313723e */ /* 0x000fe200000010ff */
[C---:B------:R-:W-:Y:S01]  /*6130*/  FADD.FTZ R7, -R111.reuse, R66 ;  /* 0x000000426f077221 */ /* 0x040fe20000010100 */
[----:B------:R-:W-:Y:S01]  /*6140*/  FADD.FTZ R6, -R111, R67 ;  /* 0x000000436f067221 */ /* 0x000fe20000010100 */
[----:B------:R-:W-:Y:S01]  /*6150*/  FMUL.FTZ R39, R170, R39 ;  /* 0x00000027aa277220 */ /* 0x000fe20000410000 */
[----:B------:R-:W-:Y:S01]  /*6160*/  FMUL.FTZ R38, R171, R38 ;  /* 0x00000026ab267220 */ /* 0x000fe20000410000 */
[----:B------:R-:W-:Y:S01]  /*6170*/  FADD.FTZ R50, -R111, R50 ;  /* 0x000000326f327221 */ /* 0x000fe20000010100 */
        /* <DEDUP_REMOVED lines=34> */
[C---:B------:R-:W-:Y:S01]  /*63a0*/  FADD.FTZ R5, -R110.reuse, R56 ;  /* 0x000000386e057221 */ /* 0x040fe20000010100 */
        /* <DEDUP_REMOVED lines=142> */
.L_x_203:
[----:B------:R-:W-:Y:S01]  /*6c90*/  LDSM.16.M88.4 R16, [R151] ;  /* 0x000000009710783b */ /* 0x000fe20000000200 */
[----:B------:R-:W-:Y:S01]  /*6ca0*/  LEA R62, P0, R249, R216, 0x2 ;  /* 0x000000d8f93e7211 */ /* 0x000fe200078010ff */
[----:B------:R-:W-:Y:S01]  /*6cb0*/  VIADD R160, R160, 0xffffff80 ;  /* 0xffffff80a0a07836 */ /* 0x000fe20000000000 */
[----:B------:R-:W-:Y:S01]  /*6cc0*/  ISETP.GT.AND P3, PT, R215, RZ, PT ;  /* 0x000000ffd700720c */ /* 0x000fe20003f64270 */
[----:B------:R-:W1:Y:S01]  /*6cd0*/  LDSM.16.MT88.4 R20, [R2+0x6000] ;  /* 0x006000000214783b */ /* 0x000e620000004200 */
[----:B------:R-:W-:Y:S02]  /*6ce0*/  LEA.HI.X.SX32 R63, R249, R217, 0x2, P0 ;  /* 0x000000d9f93f7211 */ /* 0x000fe400000f16ff */
[C---:B------:R-:W-:Y:S01]  /*6cf0*/  LEA R60, P0, R64.reuse, R62, 0x5 ;  /* 0x0000003e403c7211 */ /* 0x040fe200078028ff */
[----:B------:R-:W2:Y:S03]  /*6d00*/  LDSM.16.M88.4 R12, [R151+0x2000] ;  /* 0x00200000970c783b */ /* 0x000ea60000000200 */
[C---:B------:R-:W-:Y:S01]  /*6d10*/  LEA.HI.X.SX32 R61, R64.reuse, R63, 0x5, P0 ;  /* 0x0000003f403d7211 */ /* 0x040fe200000f2eff */
[----:B------:R-:W-:Y:S01]  /*6d20*/  LDSM.16.M88.4 R24, [R154] ;  /* 0x000000009a18783b */ /* 0x000fe20000000200 */
[C---:B------:R-:W-:Y:S03]  /*6d30*/  LEA R58, P0, R64.reuse, R60, 0x5 ;  /* 0x0000003c403a7211 */ /* 0x040fe600078028ff */
        /* <DEDUP_REMOVED lines=150> */
[----:B------:R-:W-:Y:S02]  /*76a0*/  LOP3.LUT R4, R215, 0x1, RZ, 0xc0, !PT ;  /* 0x00000001d7047812 */ /* 0x000fe400078ec0ff */
        /* <DEDUP_REMOVED lines=9> */
[----:B------:R-:W-:Y:S01]  /*7740*/  @P0 VIADD R4, R3, 0x2000 ;  /* 0x0000200003040836 */ /* 0x000fe20000000000 */
[----:B------:R-:W-:Y:S01]  /*7750*/  @P2 IADD3 R246, P0, PT, R246, -0x200, RZ ;  /* 0xfffffe00f6f62810 */ /* 0x000fe20007f1e0ff */
[----:B------:R-:W-:Y:S03]  /*7760*/  VIADD R3, R215, 0xffffffff ;  /* 0xffffffffd7037836 */ /* 0x000fe60000000000 */
[----:B------:R-:W-:Y:S04]  /*7770*/  HMMA.16816.F32.BF16 R96, R16, R22, R96 ;  /* 0x000000161060723c */ /* 0x000fe80000041860 */
[----:B------:R-:W-:Y:S01]  /*7780*/  IMAD.MOV.U32 R215, RZ, RZ, R3 ;  /* 0x000000ffffd77224 */ /* 0x000fe200078e0003 */
[----:B------:R-:W-:Y:S01]  /*7790*/  @P2 IADD3.X R245, PT, PT, R245, -0x1, RZ, P0, !PT ;  /* 0xfffffffff5f52810 */ /* 0x000fe200007fe4ff */
[----:B------:R-:W-:Y:S02]  /*77a0*/  IMAD.MOV.U32 R3, RZ, RZ, R4 ;  /* 0x000000ffff037224 */ /* 0x000fe400078e0004 */
[----:B------:R-:W-:Y:S01]  /*77b0*/  @!UPT UIADD3 URZ, UPT, UPT, URZ, URZ, URZ ;  /* 0x000000fffffff290 */ /* 0x000fe2000fffe0ff */
        /* <DEDUP_REMOVED lines=82> */
.L_x_205:
[----:B------:R-:W2:Y:S01]  /*7ce0*/  LDCU.64 UR10, c[0x0][0x5c0] ;  /* 0x0000b800ff0a77ac */ /* 0x000ea20008000a00 */
[----:B-1----:R-:W-:-:S05]  /*7cf0*/  IADD3 R4, PT, PT, R250, R251, RZ ;  /* 0x000000fbfa047210 */ /* 0x002fca0007ffe0ff */
[C---:B--2---:R-:W-:Y:S02]  /*7d00*/  IMAD R3, R4.reuse, UR11, RZ ;  /* 0x0000000b04037c24 */ /* 0x044fe4000f8e02ff */
[----:B------:R-:W-:-:S05]  /*7d10*/  IMAD.WIDE.U32 R4, R4, UR10, RZ ;  /* 0x0000000a04047c25 */ /* 0x000fca000f8e00ff */
[----:B------:R-:W-:Y:S02]  /*7d20*/  IADD3 R9, PT, PT, R5, R3, RZ ;  /* 0x0000000305097210 */ /* 0x000fe40007ffe0ff */
[----:B------:R-:W-:Y:S02]  /*7d30*/  MOV R8, R4 ;  /* 0x0000000400087202 */ /* 0x000fe40000000f00 */
.L_x_206:
        /* <DEDUP_REMOVED lines=12> */
.L_x_207:
[----:B------:R-:W1:Y:S01]  /*7e00*/  LDCU.64 UR8, c[0x0][0x5c8] ;  /* 0x0000b900ff0877ac */ /* 0x000e620008000a00 */
[----:B------:R-:W-:-:S05]  /*7e10*/  IADD3 R4, PT, PT, R250, R251, RZ ;  /* 0x000000fbfa047210 */ /* 0x000fca0007ffe0ff */
[C---:B-1----:R-:W-:Y:S02]  /*7e20*/  IMAD R3, R4.reuse, UR9, RZ ;  /* 0x0000000904037c24 */ /* 0x042fe4000f8e02ff */
[----:B------:R-:W-:-:S05]  /*7e30*/  IMAD.WIDE.U32 R4, R4, UR8, RZ ;  /* 0x0000000804047c25 */ /* 0x000fca000f8e00ff */
[----:B------:R-:W-:Y:S02]  /*7e40*/  IADD3 R17, PT, PT, R5, R3, RZ ;  /* 0x0000000305117210 */ /* 0x000fe40007ffe0ff */
[----:B------:R-:W-:-:S07]  /*7e50*/  MOV R16, R4 ;  /* 0x0000000400107202 */ /* 0x000fce0000000f00 */
.L_x_208:
[----:B------:R-:W1:Y:S01]  /*7e60*/  S2R R3, SR_TID.X ;  /* 0x0000000000037919 */ /* 0x000e620000002100 */
[----:B------:R-:W-:Y:S01]  /*7e70*/  USHF.L.U32 UR4, UR26, 0x7, URZ ;  /* 0x000000071a047899 */ /* 0x000fe200080006ff */
[----:B------:R-:W2:Y:S01]  /*7e80*/  LDC.64 R6, c[0x0][0x5d8] ;  /* 0x00017600ff067b82 */ /* 0x000ea20000000a00 */
[----:B------:R-:W3:Y:S07]  /*7e90*/  LDCU UR14, c[0x0][0x440] ;  /* 0x00008800ff0e77ac */ /* 0x000eee0008000800 */
[----:B------:R-:W-:Y:S01]  /*7ea0*/  BAR.SYNC.DEFER_BLOCKING 0x0 ;  /* 0x0000000000007b1d */ /* 0x000fe20000010000 */
[----:B------:R-:W-:Y:S01]  /*7eb0*/  SHF.R.U32.HI R28, RZ, 0x2, R28 ;  /* 0x00000002ff1c7819 */ /* 0x000fe2000001161c */
[----:B------:R-:W-:Y:S01]  /*7ec0*/  IMAD.MOV.U32 R10, RZ, RZ, R244 ;  /* 0x000000ffff0a7224 */ /* 0x000fe200078e00f4 */
[----:B------:R-:W-:Y:S01]  /*7ed0*/  UIMAD.WIDE.U32 UR18, UR4, UR10, URZ ;  /* 0x0000000a041272a5 */ /* 0x000fe2000f8e00ff */
[----:B------:R-:W-:Y:S01]  /*7ee0*/  IMAD.MOV.U32 R11, RZ, RZ, RZ ;  /* 0x000000ffff0b7224 */ /* 0x000fe200078e00ff */
        /* <DEDUP_REMOVED lines=14> */
[----:B------:R-:W-:Y:S01]  /*7fd0*/  IMAD.U32 R3, RZ, RZ, UR15 ;  /* 0x0000000fff037e24 */ /* 0x000fe2000f8e00ff */
[----:B------:R-:W-:-:S04]  /*7fe0*/  LEA.HI R8, R14, 0x40, RZ, 0x1e ;  /* 0x000000400e087811 */ /* 0x000fc800078ff0ff */
[----:B------:R-:W-:Y:S02]  /*7ff0*/  ISETP.GE.OR P1, PT, R8, UR34, P2 ;  /* 0x0000002208007c0c */ /* 0x000fe40009726670 */
[C---:B------:R-:W-:Y:S02]  /*8000*/  ISETP.GE.OR P2, PT, R28.reuse, UR34, P2 ;  /* 0x000000221c007c0c */ /* 0x040fe40009746670 */
[----:B------:R-:W-:Y:S02]  /*8010*/  IADD3.X R5, PT, PT, R9, UR19, R3, P0, !PT ;  /* 0x0000001309057c10 */ /* 0x000fe400087fe403 */
[----:B------:R-:W-:Y:S02]  /*8020*/  MOV R3, UR8 ;  /* 0x0000000800037c02 */ /* 0x000fe40008000f00 */
        /* <DEDUP_REMOVED lines=15> */
.L_x_210:
[----:B------:R-:W-:Y:S05]  /*8120*/  BSYNC.RECONVERGENT B0 ;  /* 0x0000000000007941 */ /* 0x000fea0003800200 */
.L_x_209:
        /* <DEDUP_REMOVED lines=12> */
.L_x_212:
[----:B------:R-:W-:Y:S05]  /*81f0*/  BSYNC.RECONVERGENT B0 ;  /* 0x0000000000007941 */ /* 0x000fea0003800200 */
.L_x_211:
[----:B-1----:R-:W1:Y:S01]  /*8200*/  LDS.128 R12, [R225+0x8000] ;  /* 0x00800000e10c7984 */ /* 0x002e620000000c00 */
[----:B------:R-:W-:Y:S01]  /*8210*/  UIMAD UR16, UR16, UR8, URZ ;  /* 0x00000008101072a4 */ /* 0x000fe2000f8e02ff */
[----:B------:R-:W-:Y:S01]  /*8220*/  IADD3 R6, P0, PT, R16, R10, RZ ;  /* 0x0000000a10067210 */ /* 0x000fe20007f1e0ff */
[----:B------:R-:W3:Y:S02]  /*8230*/  @!P2 LDC.64 R22, c[0x0][0x568] ;  /* 0x00015a00ff16ab82 */ /* 0x000ee40000000a00 */
[----:B------:R-:W-:-:S06]  /*8240*/  UIMAD UR16, UR4, UR9, UR16 ;  /* 0x00000009041072a4 */ /* 0x000fcc000f8e0210 */
[----:B------:R-:W-:-:S03]  /*8250*/  IADD3.X R7, PT, PT, R17, UR16, R11, P0, !PT ;  /* 0x0000001011077c10 */ /* 0x000fc600087fe40b */
[----:B----4-:R-:W-:-:S04]  /*8260*/  IMAD.WIDE.U32 R6, R18, UR30, R6 ;  /* 0x0000001e12067c25 */ /* 0x010fc8000f8e0006 */
[----:B--2---:R-:W-:Y:S01]  /*8270*/  IMAD R5, R19, UR30, R7 ;  /* 0x0000001e13057c24 */ /* 0x004fe2000f8e0207 */
[----:B------:R-:W-:Y:S01]  /*8280*/  @!P2 MOV R4, R6 ;  /* 0x000000060004a202 */ /* 0x000fe20000000f00 */
[----:B------:R2:W4:Y:S04]  /*8290*/  LDS.128 R16, [R225+0x9000] ;  /* 0x00900000e1107984 */ /* 0x0005280000000c00 */
[----:B------:R-:W-:-:S04]  /*82a0*/  @!P2 IMAD.WIDE.U32 R8, R28, UR8, R4 ;  /* 0x000000081c08ac25 */ /* 0x000fc8000f8e0004 */
[----:B------:R-:W-:Y:S01]  /*82b0*/  @!P2 IMAD R3, R28, UR9, R9 ;  /* 0x000000091c03ac24 */ /* 0x000fe2000f8e0209 */
[----:B---3--:R-:W-:-:S04]  /*82c0*/  @!P2 LEA R10, P0, R8, R22, 0x1 ;  /* 0x00000016080aa211 */ /* 0x008fc800078008ff */
[----:B------:R-:W-:-:S05]  /*82d0*/  @!P2 LEA.HI.X R11, R8, R23, R3, 0x1, P0 ;  /* 0x00000017080ba211 */ /* 0x000fca00000f0c03 */
[----:B-1----:R2:W-:Y:S01]  /*82e0*/  @!P2 STG.E.128 desc[UR28][R10.64], R12 ;  /* 0x0000000c0a00a986 */ /* 0x0025e2000c101d1c */
[----:B----4-:R-:W-:Y:S05]  /*82f0*/  @P1 BRA `(.L_x_177) ;  /* 0x0000000000241947 */ /* 0x010fea0003800000 */
        /* <DEDUP_REMOVED lines=9> */
.L_x_177:
[----:B------:R-:W-:Y:S05]  /*8390*/  BSYNC.RECONVERGENT B1 ;  /* 0x0000000000017941 */ /* 0x000fea0003800200 */
.L_x_159:
        /* <DEDUP_REMOVED lines=11> */
.L_x_214:
        /* <DEDUP_REMOVED lines=11> */
.L_x_1581:


//--------------------- .text._ZN5flash44flash_bwd_dq_dk_dv_loop_seqk_parallel_kernelI23Flash_bwd_kernel_traitsILi32ELi128ELi128ELi8ELi4ELi4ELi4ELb1ELb0EN7cutlass10bfloat16_tE19Flash_kernel_traitsILi32ELi128ELi128ELi8ES3_EELb0ELb0ELb1ELb0ELb0ELb1ELb0EEEvNS_16Flash_bwd_paramsE --------------------------
	.section	.text._ZN5flash44flash_bwd_dq_dk_dv_loop_seqk_parallel_kernelI23Flash_bwd_kernel_traitsILi32ELi128ELi128ELi8ELi4ELi4ELi4ELb1ELb0EN7cutlass10bfloat16_tE19Flash_kernel_traitsILi32ELi128ELi128ELi8ES3_EELb0ELb0ELb1ELb0ELb0ELb1ELb0EEEvNS_16Flash_bwd_paramsE,"ax",@progbits
	.align	128
        .global         _ZN5flash44flash_bwd_dq_dk_dv_loop_seqk_parallel_kernelI23Flash_bwd_kernel_traitsILi32ELi128ELi128ELi8ELi4ELi4ELi4ELb1ELb0EN7cutlass10bfloat16_tE19Flash_kernel_traitsILi32ELi128ELi128ELi8ES3_EELb0ELb0ELb1ELb0ELb0ELb1ELb0EEEvNS_16Flash_bwd_paramsE
        .type           _ZN5flash44flash_bwd_dq_dk_dv_loop_seqk_parallel_kernelI23Flash_bwd_kernel_traitsILi32ELi128ELi128ELi8ELi4ELi4ELi4ELb1ELb0EN7cutlass10bfloat16_tE19Flash_kernel_traitsILi32ELi128ELi128ELi8ES3_EELb0ELb0ELb1ELb0ELb0ELb1ELb0EEEvNS_16Flash_bwd_paramsE,@function
        .size           _ZN5flash44flash_bwd_dq_dk_dv_loop_seqk_parallel_kernelI23Flash_bwd_kernel_traitsILi32ELi128ELi128ELi8ELi4ELi4ELi4ELb1ELb0EN7cutlass10bfloat16_tE19Flash_kernel_traitsILi32ELi128ELi128ELi8ES3_EELb0ELb0ELb1ELb0ELb0ELb1ELb0EEEvNS_16Flash_bwd_paramsE,(.L_x_1582 - _ZN5flash44flash_bwd_dq_dk_dv_loop_seqk_parallel_kernelI23Flash_bwd_kernel_traitsILi32ELi128ELi128ELi8ELi4ELi4ELi4ELb1ELb0EN7cutlass10bfloat16_tE19Flash_kernel_traitsILi32ELi128ELi128ELi8ES3_EELb0ELb0ELb1ELb0ELb0ELb1ELb0EEEvNS_16Flash_bwd_paramsE)
        .other          _ZN5flash44flash_bwd_dq_dk_dv_loop_seqk_parallel_kernelI23Flash_bwd_kernel_traitsILi32ELi128ELi128ELi8ELi4ELi4ELi4ELb1ELb0EN7cutlass10bfloat16_tE19Flash_kernel_traitsILi32ELi128ELi128ELi8ES3_EELb0ELb0ELb1ELb0ELb0ELb1ELb0EEEvNS_16Flash_bwd_paramsE,@"STO_CUDA_ENTRY STV_DEFAULT"
_ZN5flash44flash_bwd_dq_dk_dv_loop_seqk_parallel_kernelI23Flash_bwd_kernel_traitsILi32ELi128ELi128ELi8ELi4ELi4ELi4ELb1ELb0EN7cutlass10bfloat16_tE19Flash_kernel_traitsILi32ELi128ELi128ELi8ES3_EELb0ELb0ELb1ELb0ELb0ELb1ELb0EEEvNS_16Flash_bwd_paramsE:
.text._ZN5flash44flash_bwd_dq_dk_dv_loop_seqk_parallel_kernelI23Flash_bwd_kernel_traitsILi32ELi128ELi128ELi8ELi4ELi4ELi4ELb1ELb0EN7cutlass10bfloat16_tE19Flash_kernel_traitsILi32ELi128ELi128ELi8ES3_EELb0ELb0ELb1ELb0ELb0ELb1ELb0EEEvNS_16Flash_bwd_paramsE:
        /* <DEDUP_REMOVED lines=13> */
[----:B------:R-:W-:Y:S01]  /*00d0*/  IMAD.MOV.U32 R174, RZ, RZ, 0x20 ;  /* 0x00000020ffae7424 */ /* 0x000fe200078e00ff */
[----:B------:R-:W-:Y:S01]  /*00e0*/  UMOV UR8, 0x400 ;  /* 0x0000040000087882 */ /* 0x000fe20000000000 */
[----:B------:R-:W-:Y:S01]  /*00f0*/  IMAD.MOV.U32 R108, RZ, RZ, 0x10 ;  /* 0x00000010ff6c7424 */ /* 0x000fe200078e00ff */
[----:B------:R-:W3:Y:S01]  /*0100*/  LDCU.64 UR20, c[0x0][0x358] ;  /* 0x00006b00ff1477ac */ /* 0x000ee20008000a00 */
[----:B------:R-:W-:Y:S02]  /*0110*/  IMAD.U32 R249, RZ, RZ, UR9 ;  /* 0x00000009fff97e24 */ /* 0x000fe4000f8e00ff */
[----:B------:R-:W4:Y:S01]  /*0120*/  S2UR UR19, SR_CgaCtaId ;  /* 0x00000000001379c3 */ /* 0x000f220000008800 */
[----:B------:R-:W1:Y:S01]  /*0130*/  LDCU.64 UR6, c[0x0][0x470] ;  /* 0x00008e00ff0677ac */ /* 0x000e620008000a00 */
[----:B------:R-:W-:-:S06]  /*0140*/  UMOV UR24, URZ ;  /* 0x000000ff00187c82 */ /* 0x000fcc0008000000 */
[----:B------:R-:W3:Y:S01]  /*0150*/  S2UR UR18, SR_CTAID.X ;  /* 0x00000000001279c3 */ /* 0x000ee20000002500 */
[----:B--2---:R-:W-:-:S07]  /*0160*/  ULEA UR5, UR5, UR4, 0x18 ;  /* 0x0000000405057291 */ /* 0x004fce000f8ec0ff */
[----:B------:R-:W2:Y:S01]  /*0170*/  S2UR UR23, SR_CTAID.Y ;  /* 0x00000000001779c3 */ /* 0x000ea20000002600 */
[----:B------:R-:W-:Y:S02]  /*0180*/  UIADD3 UR10, UPT, UPT, UR5, 0x10000, URZ ;  /* 0x00010000050a7890 */ /* 0x000fe4000fffe0ff */
[----:B------:R-:W-:Y:S01]  /*0190*/  UIADD3 UR4, UPT, UPT, UR5, 0x8000, URZ ;  /* 0x0000800005047890 */ /* 0x000fe2000fffe0ff */
[--C-:B-1----:R-:W-:Y:S01]  /*01a0*/  SHF.R.U32.HI R2, RZ, 0x4, R161.reuse ;  /* 0x00000004ff027819 */ /* 0x102fe200000116a1 */
[C---:B------:R-:W-:Y:S01]  /*01b0*/  IMAD.SHL.U32 R10, R161.reuse, 0x20, RZ ;  /* 0x00000020a10a7824 */ /* 0x040fe200078e00ff */
[C---:B------:R-:W-:Y:S01]  /*01c0*/  LOP3.LUT P0, R0, R161.reuse, 0x10, RZ, 0xc0, !PT ;  /* 0x00000010a1007812 */ /* 0x040fe2000780c0ff */
[C---:B------:R-:W-:Y:S01]  /*01d0*/  IMAD.SHL.U32 R3, R161.reuse, 0x10, RZ ;  /* 0x00000010a1037824 */ /* 0x040fe200078e00ff */
[----:B------:R-:W-:Y:S01]  /*01e0*/  LOP3.LUT R2, R2, 0x8, RZ, 0xc0, !PT ;  /* 0x0000000802027812 */ /* 0x000fe200078ec0ff */
[C---:B------:R-:W-:Y:S01]  /*01f0*/  IMAD.SHL.U32 R4, R161.reuse, 0x2, RZ ;  /* 0x00000002a1047824 */ /* 0x040fe200078e00ff */
[----:B------:R-:W-:Y:S01]  /*0200*/  SHF.R.U32.HI R13, RZ, 0x1, R161 ;  /* 0x00000001ff0d7819 */ /* 0x000fe200000116a1 */
[C---:B------:R-:W-:Y:S01]  /*0210*/  IMAD.SHL.U32 R11, R161.reuse, 0x40, RZ ;  /* 0x00000040a10b7824 */ /* 0x040fe200078e00ff */
[----:B------:R-:W-:Y:S01]  /*0220*/  LOP3.LUT R2, R2, R0, RZ, 0xfc, !PT ;  /* 0x0000000002027212 */ /* 0x000fe200078efcff */
[C---:B------:R-:W-:Y:S01]  /*0230*/  IMAD.SHL.U32 R12, R161.reuse, 0x8, RZ ;  /* 0x00000008a10c7824 */ /* 0x040fe200078e00ff */
[----:B------:R-:W-:Y:S01]  /*0240*/  LOP3.LUT R0, R10, 0x20, RZ, 0xc0, !PT ;  /* 0x000000200a007812 */ /* 0x000fe200078ec0ff */
[----:B------:R-:W-:Y:S01]  /*0250*/  IMAD.SHL.U32 R9, R161, 0x4, RZ ;  /* 0x00000004a1097824 */ /* 0x000fe200078e00ff */
[----:B------:R-:W-:Y:S01]  /*0260*/  LOP3.LUT R5, R3, 0x1c0, RZ, 0xc0, !PT ;  /* 0x000001c003057812 */ /* 0x000fe200078ec0ff */
[----:B------:R-:W1:Y:S01]  /*0270*/  S2UR UR22, SR_CTAID.Z ;  /* 0x00000000001679c3 */ /* 0x000e620000002700 */
[----:B------:R-:W-:Y:S01]  /*0280*/  LOP3.LUT R0, R0, 0x3800, R3, 0xf8, !PT ;  /* 0x0000380000007812 */ /* 0x000fe200078ef803 */
[----:B----4-:R-:W-:Y:S01]  /*0290*/  ULEA UR19, UR19, UR8, 0x18 ;  /* 0x0000000813137291 */ /* 0x010fe2000f8ec0ff */
[----:B------:R-:W-:-:S02]  /*02a0*/  LOP3.LUT R6, R10, 0x120, RZ, 0xc0, !PT ;  /* 0x000001200a067812 */ /* 0x000fc400078ec0ff */
[----:B------:R-:W-:Y:S02]  /*02b0*/  LOP3.LUT R7, R0, 0x100, R3, 0xf8, !PT ;  /* 0x0000010000077812 */ /* 0x000fe400078ef803 */
[----:B------:R-:W-:Y:S02]  /*02c0*/  LOP3.LUT R5, R5, 0x38, R4, 0xf8, !PT ;  /* 0x0000003805057812 */ /* 0x000fe400078ef804 */
[----:B------:R-:W-:Y:S02]  /*02d0*/  LOP3.LUT R0, R4, 0xe006, R11, 0xc8, !PT ;  /* 0x0000e00604007812 */ /* 0x000fe400078ec80b */
[----:B------:R-:W-:Y:S02]  /*02e0*/  SHF.R.U32.HI R237, RZ, 0x2, R161 ;  /* 0x00000002ffed7819 */ /* 0x000fe400000116a1 */
[----:B------:R-:W-:Y:S02]  /*02f0*/  LOP3.LUT R4, R13, 0x30, RZ, 0xc0, !PT ;  /* 0x000000300d047812 */ /* 0x000fe400078ec0ff */
[----:B------:R-:W-:-:S02]  /*0300*/  LOP3.LUT R14, R11, 0x1c0, RZ, 0xc0, !PT ;  /* 0x000001c00b0e7812 */ /* 0x000fc400078ec0ff */
[----:B------:R-:W-:Y:S02]  /*0310*/  LOP3.LUT R6, R6, 0x600, R3, 0xf8, !PT ;  /* 0x0000060006067812 */ /* 0x000fe400078ef803 */
[----:B------:R-:W-:Y:S02]  /*0320*/  LOP3.LUT R3, R0, 0xc00, R10, 0xf8, !PT ;  /* 0x00000c0000037812 */ /* 0x000fe400078ef80a */
[----:B------:R-:W-:Y:S02]  /*0330*/  LOP3.LUT R237, R4, 0x7, R237, 0xf8, !PT ;  /* 0x0000000704ed7812 */ /* 0x000fe400078ef8ed */
[----:B------:R-:W-:Y:S02]  /*0340*/  LOP3.LUT R0, R14, 0x38, R12, 0xf8, !PT ;  /* 0x000000380e007812 */ /* 0x000fe400078ef80c */
[----:B------:R-:W-:Y:S02]  /*0350*/  LOP3.LUT R8, R12, 0xd8, RZ, 0xc0, !PT ;  /* 0x000000d80c087812 */ /* 0x000fe400078ec0ff */
[----:B------:R-:W-:-:S02]  /*0360*/  LOP3.LUT R4, R4, 0x8, R161, 0xf8, !PT ;  /* 0x0000000804047812 */ /* 0x000fc400078ef8a1 */
[----:B------:R-:W-:Y:S02]  /*0370*/  LOP3.LUT R177, R3, R5, RZ, 0xfc, !PT ;  /* 0x0000000503b17212 */ /* 0x000fe400078efcff */
[----:B------:R-:W-:Y:S02]  /*0380*/  LOP3.LUT R5, R0, 0x8, R13, 0x78, !PT ;  /* 0x0000000800057812 */ /* 0x000fe400078e780d */
[----:B------:R-:W-:Y:S02]  /*0390*/  LOP3.LUT R8, R8, 0x18, R161, 0x78, !PT ;  /* 0x0000001808087812 */ /* 0x000fe400078e78a1 */
[----:B------:R-:W-:Y:S02]  /*03a0*/  LOP3.LUT R0, R4, 0x1c0, R11, 0xf8, !PT ;  /* 0x000001c004007812 */ /* 0x000fe400078ef80b */
[----:B------:R-:W-:Y:S02]  /*03b0*/  LOP3.LUT R163, R11, 0x200, RZ, 0xc0, !PT ;  /* 0x000002000ba37812 */ /* 0x000fe400078ec0ff */
[----:B------:R-:W-:-:S02]  /*03c0*/  LOP3.LUT R8, R8, 0x1f20, R12, 0xf8, !PT ;  /* 0x00001f2008087812 */ /* 0x000fc400078ef80c */
[----:B------:R-:W-:Y:S02]  /*03d0*/  LOP3.LUT R0, R0, 0x38, R12, 0x78, !PT ;  /* 0x0000003800007812 */ /* 0x000fe400078e780c */
[----:B------:R-:W4:Y:S01]  /*03e0*/  LDC R12, c[0x0][0x438] ;  /* 0x00010e00ff0c7b82 */ /* 0x000f220000000800 */
[--C-:B------:R-:W-:Y:S02]  /*03f0*/  LOP3.LUT R163, R163, 0xc00, R10.reuse, 0xf8, !PT ;  /* 0x00000c00a3a37812 */ /* 0x100fe400078ef80a */
[----:B------:R-:W-:Y:S02]  /*0400*/  LOP3.LUT P2, RZ, R161, 0x4, RZ, 0xc0, !PT ;  /* 0x00000004a1ff7812 */ /* 0x000fe4000784c0ff */
[----:B------:R-:W-:Y:S02]  /*0410*/  LOP3.LUT R9, R9, 0x18, RZ, 0xc0, !PT ;  /* 0x0000001809097812 */ /* 0x000fe400078ec0ff */
[----:B------:R-:W-:Y:S02]  /*0420*/  LOP3.LUT R163, R163, R5, RZ, 0xfc, !PT ;  /* 0x00000005a3a37212 */ /* 0x000fe400078efcff */
[----:B------:R-:W-:-:S02]  /*0430*/  LOP3.LUT R167, R9, 0xc0, R10, 0xf8, !PT ;  /* 0x000000c009a77812 */ /* 0x000fc400078ef80a */
[----:B------:R-:W-:Y:S02]  /*0440*/  LOP3.LUT R2, R2, 0xc0, R10, 0xf8, !PT ;  /* 0x000000c002027812 */ /* 0x000fe400078ef80a */
[C---:B------:R-:W-:Y:S02]  /*0450*/  LOP3.LUT P3, RZ, R161.reuse, 0x2, RZ, 0xc0, !PT ;  /* 0x00000002a1ff7812 */ /* 0x040fe4000786c0ff */
[----:B------:R-:W-:Y:S02]  /*0460*/  LOP3.LUT P1, RZ, R161, 0x8, RZ, 0xc0, !PT ;  /* 0x00000008a1ff7812 */ /* 0x000fe4000782c0ff */
[----:B------:R-:W-:Y:S02]  /*0470*/  LEA R177, R177, UR10, 0x1 ;  /* 0x0000000ab1b17c11 */ /* 0x000fe4000f8e08ff */
[----:B------:R-:W-:Y:S02]  /*0480*/  LEA R163, R163, UR4, 0x1 ;  /* 0x00000004a3a37c11 */ /* 0x000fe4000f8e08ff */
[----:B------:R-:W-:Y:S01]  /*0490*/  LOP3.LUT R161, R167, 0x8, R161, 0x78, !PT ;  /* 0x00000008a7a17812 */ /* 0x000fe200078e78a1 */
[----:B------:R-:W-:Y:S01]  /*04a0*/  VIADD R175, R177, 0x40 ;  /* 0x00000040b1af7836 */ /* 0x000fe20000000000 */
[----:B------:R-:W-:Y:S01]  /*04b0*/  LOP3.LUT R167, R167, 0x8, R13, 0x78, !PT ;  /* 0x00000008a7a77812 */ /* 0x000fe200078e780d */
[----:B------:R-:W-:Y:S01]  /*04c0*/  VIADD R164, R163, 0x40 ;  /* 0x00000040a3a47836 */ /* 0x000fe20000000000 */
[----:B------:R-:W-:Y:S01]  /*04d0*/  LOP3.LUT R2, R2, R9, RZ, 0x3c, !PT ;  /* 0x0000000902027212 */ /* 0x000fe200078e3cff */
[----:B------:R-:W-:Y:S01]  /*04e0*/  @P0 VIADD R175, R177, 0xffffffc0 ;  /* 0xffffffc0b1af0836 */ /* 0x000fe20000000000 */
[C---:B------:R-:W-:Y:S01]  /*04f0*/  SEL R165, R174.reuse, 0xffffffe0, !P3 ;  /* 0xffffffe0aea57807 */ /* 0x040fe20005800000 */
[----:B------:R-:W-:Y:S01]  /*0500*/  @P2 VIADD R164, R163, 0xffffffc0 ;  /* 0xffffffc0a3a42836 */ /* 0x000fe20000000000 */
[----:B------:R-:W-:-:S02]  /*0510*/  SEL R174, R174, 0xffffffe0, !P1 ;  /* 0xffffffe0aeae7807 */ /* 0x000fc40004800000 */
[----:B------:R-:W-:Y:S01]  /*0520*/  LOP3.LUT R3, R11, 0x400, RZ, 0xc0, !PT ;  /* 0x000004000b037812 */ /* 0x000fe200078ec0ff */
[----:B------:R-:W-:Y:S01]  /*0530*/  IMAD.IADD R166, R165, 0x1, R163 ;  /* 0x00000001a5a67824 */ /* 0x000fe200078e02a3 */
[----:B------:R-:W-:Y:S01]  /*0540*/  LOP3.LUT R167, R6, R167, RZ, 0xfc, !PT ;  /* 0x000000a706a77212 */ /* 0x000fe200078efcff */
[----:B------:R-:W-:Y:S01]  /*0550*/  IMAD.IADD R176, R177, 0x1, R174 ;  /* 0x00000001b1b07824 */ /* 0x000fe200078e02ae */
[----:B------:R-:W-:Y:S01]  /*0560*/  LOP3.LUT R2, R2, 0x120, R10, 0xf8, !PT ;  /* 0x0000012002027812 */ /* 0x000fe200078ef80a */
[----:B------:R-:W-:Y:S01]  /*0570*/  IMAD R0, R0, 0x2, R3 ;  /* 0x0000000200007824 */ /* 0x000fe200078e0203 */
[----:B------:R-:W-:Y:S01]  /*0580*/  LOP3.LUT R161, R7, R161, RZ, 0xfc, !PT ;  /* 0x000000a107a17212 */ /* 0x000fe200078efcff */
[----:B------:R-:W-:Y:S01]  /*0590*/  IMAD.IADD R174, R174, 0x1, R175 ;  /* 0x00000001aeae7824 */ /* 0x000fe200078e02af */
[----:B------:R-:W-:Y:S01]  /*05a0*/  SEL R108, R108, 0xfffffff0, !P2 ;  /* 0xfffffff06c6c7807 */ /* 0x000fe20005000000 */
[----:B------:R-:W-:Y:S01]  /*05b0*/  IMAD.IADD R165, R165, 0x1, R164 ;  /* 0x00000001a5a57824 */ /* 0x000fe200078e02a4 */
[----:B------:R-:W-:-:S02]  /*05c0*/  LEA R245, R8, UR5, 0x1 ;  /* 0x0000000508f57c11 */ /* 0x000fc4000f8e08ff */
[----:B------:R-:W-:Y:S02]  /*05d0*/  LEA R167, R167, UR5, 0x1 ;  /* 0x00000005a7a77c11 */ /* 0x000fe4000f8e08ff */
[----:B------:R-:W-:Y:S02]  /*05e0*/  LEA R2, R2, UR5, 0x1 ;  /* 0x0000000502027c11 */ /* 0x000fe4000f8e08ff */
[----:B------:R-:W-:Y:S01]  /*05f0*/  LEA R161, R161, UR4, 0x1 ;  /* 0x00000004a1a17c11 */ /* 0x000fe2000f8e08ff */
[----:B-1234-:R-:W-:-:S06]  /*0600*/  UMOV UR4, URZ ;  /* 0x000000ff00047c82 */ /* 0x01efcc0008000000 */
.L_x_248:
[----:B------:R-:W1:Y:S01]  /*0610*/  LDC.64 R4, c[0x0][0x478] ;  /* 0x00011e00ff047b82 */ /* 0x000e620000000a00 */
[----:B------:R-:W2:Y:S01]  /*0620*/  S2R R37, SR_CTAID.Y ;  /* 0x0000000000257919 */ /* 0x000ea20000002600 */
[----:B------:R-:W-:Y:S01]  /*0630*/  ISETP.NE.U32.AND P5, PT, RZ, UR6, PT ;  /* 0x00000006ff007c0c */ /* 0x000fe2000bfa5070 */
[----:B------:R-:W-:-:S03]  /*0640*/  IMAD.MOV.U32 R250, RZ, RZ, RZ ;  /* 0x000000fffffa7224 */ /* 0x000fc600078e00ff */
[----:B------:R-:W-:Y:S02]  /*0650*/  ISETP.NE.AND.EX P5, PT, RZ, UR7, PT, P5 ;  /* 0x00000007ff007c0c */ /* 0x000fe4000bfa5350 */
[----:B------:R-:W3:Y:S08]  /*0660*/  LDC.64 R10, c[0x0][0x460] ;  /* 0x00011800ff0a7b82 */ /* 0x000ef00000000a00 */
[----:B----4-:R-:W4:Y:S01]  /*0670*/  LDC.U8 R15, c[0x0][0x532] ;  /* 0x00014c80ff0f7b82 */ /* 0x010f220000000000 */
[----:B-1----:R-:W-:-:S07]  /*0680*/  ISETP.NE.U32.AND P4, PT, R4, RZ, PT ;  /* 0x000000ff0400720c */ /* 0x002fce0003f85070 */
[----:B------:R-:W1:Y:S01]  /*0690*/  LDC.64 R8, c[0x0][0x468] ;  /* 0x00011a00ff087b82 */ /* 0x000e620000000a00 */
[----:B------:R-:W-:Y:S02]  /*06a0*/  ISETP.NE.AND.EX P4, PT, R5, RZ, PT, P4 ;  /* 0x000000ff0500720c */ /* 0x000fe40003f85340 */
[----:B---3--:R-:W-:-:S05]  /*06b0*/  ISETP.NE.U32.AND P3, PT, R10, RZ, PT ;  /* 0x000000ff0a00720c */ /* 0x008fca0003f65070 */
[----:B------:R-:W3:Y:S01]  /*06c0*/  LDC.64 R16, c[0x0][0x460] ;  /* 0x00011800ff107b82 */ /* 0x000ee20000000a00 */
[----:B--2---:R-:W-:Y:S01]  /*06d0*/  IMAD.SHL.U32 R13, R37, 0x4, RZ ;  /* 0x00000004250d7824 */ /* 0x004fe200078e00ff */
[----:B------:R-:W-:Y:S02]  /*06e0*/  ISETP.NE.U32.AND P2, PT, R10, RZ, PT ;  /* 0x000000ff0a00720c */ /* 0x000fe40003f45070 */
[----:B------:R-:W-:Y:S02]  /*06f0*/  SHF.R.U32.HI R14, RZ, 0x1e, R37 ;  /* 0x0000001eff0e7819 */ /* 0x000fe40000011625 */
[C---:B------:R-:W-:Y:S02]  /*0700*/  @P5 IADD3 R6, P1, PT, R13.reuse, UR6, RZ ;  /* 0x000000060d065c10 */ /* 0x040fe4000ff3e0ff */
[----:B------:R-:W-:Y:S02]  /*0710*/  @P4 IADD3 R4, P0, PT, R13, R4, RZ ;  /* 0x000000040d044210 */ /* 0x000fe40007f1e0ff */
[----:B------:R-:W-:-:S02]  /*0720*/  ISETP.NE.AND.EX P3, PT, R11, RZ, PT, P3 ;  /* 0x000000ff0b00720c */ /* 0x000fc40003f65330 */
[----:B------:R-:W-:Y:S01]  /*0730*/  ISETP.NE.AND.EX P2, PT, R11, RZ, PT, P2 ;  /* 0x000000ff0b00720c */ /* 0x000fe20003f45320 */
[C---:B------:R-:W-:Y:S01]  /*0740*/  @P4 IMAD.X R5, R14.reuse, 0x1, R5, P0 ;  /* 0x000000010e054824 */ /* 0x040fe200000e0605 */
[----:B------:R-:W-:Y:S01]  /*0750*/  @P5 IADD3.X R7, PT, PT, R14, UR7, RZ, P1, !PT ;  /* 0x000000070e075c10 */ /* 0x000fe20008ffe4ff */
[----:B------:R-:W-:Y:S01]  /*0760*/  IMAD.MOV.U32 R3, RZ, RZ, -0x1 ;  /* 0xffffffffff037424 */ /* 0x000fe200078e00ff */
[----:B-1----:R-:W-:Y:S02]  /*0770*/  ISETP.EQ.U32.AND P1, PT, R8, RZ, PT ;  /* 0x000000ff0800720c */ /* 0x002fe40003f22070 */
[----:B------:R3:W2:Y:S04]  /*0780*/  @P4 LDG.E R10, desc[UR20][R4.64] ;  /* 0x00000014040a4981 */ /* 0x0006a8000c1e1900 */
[----:B------:R1:W2:Y:S01]  /*0790*/  @P5 LDG.E R250, desc[UR20][R6.64] ;  /* 0x0000001406fa5981 */ /* 0x0002a2000c1e1900 */
[----:B----4-:R-:W-:-:S04]  /*07a0*/  ISETP.NE.AND P5, PT, R15, RZ, PT ;  /* 0x000000ff0f00720c */ /* 0x010fc80003fa5270 */
[----:B------:R-:W-:Y:S01]  /*07b0*/  ISETP.EQ.OR.EX P1, PT, R9, RZ, !P5, P1 ;  /* 0x000000ff0900720c */ /* 0x000fe20006f22710 */
[----:B------:R-:W-:Y:S02]  /*07c0*/  IMAD.MOV.U32 R42, RZ, RZ, -0x1 ;  /* 0xffffffffff2a7424 */ /* 0x000fe400078e00ff */
[----:B---3--:R-:W-:Y:S01]  /*07d0*/  IMAD.WIDE.U32 R4, R37, 0x4, R16 ;  /* 0x0000000425047825 */ /* 0x008fe200078e0010 */
[----:B-1----:R-:W1:Y:S04]  /*07e0*/  @!P4 LDC.64 R6, c[0x0][0x488] ;  /* 0x00012200ff06cb82 */ /* 0x002e680000000a00 */
        /* <DEDUP_REMOVED lines=18> */
.L_x_215:
[----:B------:R-:W-:Y:S01]  /*0910*/  IMAD.SHL.U32 R16, R249, 0x80, RZ ;  /* 0x00000080f9107824 */ /* 0x000fe200078e00ff */
[----:B-----5:R-:W-:Y:S01]  /*0920*/  @!P4 IADD3 R173, PT, PT, R7, R12, -R250 ;  /* 0x0000000c07adc210 */ /* 0x020fe20007ffe8fa */
[----:B------:R-:W-:-:S03]  /*0930*/  @P2 IMAD.IADD R244, R11, 0x1, -R3 ;  /* 0x000000010bf42824 */ /* 0x000fc600078e0a03 */
[----:B------:R-:W-:-:S13]  /*0940*/  ISETP.GT.AND P0, PT, R173, R16, PT ;  /* 0x00000010ad00720c */ /* 0x000fda0003f04270 */
[----:B------:R-:W-:Y:S05]  /*0950*/  @!P0 BRA `(.L_x_216) ;  /* 0x0000006c00708947 */ /* 0x000fea0003800000 */
[----:B--2---:R-:W2:Y:S01]  /*0960*/  LDC R5, c[0x0][0x504] ;  /* 0x00014100ff057b82 */ /* 0x004ea20000000800 */
[----:B------:R-:W-:Y:S01]  /*0970*/  ISETP.NE.AND P4, PT, R3, -0x1, PT ;  /* 0xffffffff0300780c */ /* 0x000fe20003f85270 */
[----:B------:R-:W-:Y:S01]  /*0980*/  VIADD R4, R244, 0x7f ;  /* 0x0000007ff4047836 */ /* 0x000fe20000000000 */
[----:B------:R-:W-:Y:S02]  /*0990*/  IADD3 R33, PT, PT, R16, 0x80, R244 ;  /* 0x0000008010217810 */ /* 0x000fe40007ffe0f4 */
[----:B------:R-:W-:-:S09]  /*09a0*/  ISETP.NE.AND P0, PT, R42, -0x1, PT ;  /* 0xffffffff2a00780c */ /* 0x000fd20003f05270 */
        /* <DEDUP_REMOVED lines=31> */
.L_x_217:
[----:B------:R-:W2:Y:S01]  /*0ba0*/  LDCU.64 UR14, c[0x0][0x3b8] ;  /* 0x00007700ff0e77ac */ /* 0x000ea20008000a00 */
[----:B------:R-:W-:-:S05]  /*0bb0*/  IADD3 R4, PT, PT, R250, R42, RZ ;  /* 0x0000002afa047210 */ /* 0x000fca0007ffe0ff */
[C---:B--2---:R-:W-:Y:S02]  /*0bc0*/  IMAD R6, R4.reuse, UR15, RZ ;  /* 0x0000000f04067c24 */ /* 0x044fe4000f8e02ff */
[----:B------:R-:W-:-:S05]  /*0bd0*/  IMAD.WIDE.U32 R4, R4, UR14, RZ ;  /* 0x0000000e04047c25 */ /* 0x000fca000f8e00ff */
[----:B------:R-:W-:Y:S02]  /*0be0*/  IADD3 R36, PT, PT, R5, R6, RZ ;  /* 0x0000000605247210 */ /* 0x000fe40007ffe0ff */
[----:B------:R-:W-:-:S07]  /*0bf0*/  MOV R35, R4 ;  /* 0x0000000400237202 */ /* 0x000fce0000000f00 */
.L_x_218:
        /* <DEDUP_REMOVED lines=41> */
.L_x_219:
[----:B------:R-:W2:Y:S01]  /*0e90*/  LDCU.64 UR12, c[0x0][0x3c0] ;  /* 0x00007800ff0c77ac */ /* 0x000ea20008000a00 */
[----:B------:R-:W-:-:S05]  /*0ea0*/  IADD3 R4, PT, PT, R250, R42, RZ ;  /* 0x0000002afa047210 */ /* 0x000fca0007ffe0ff */
[C---:B--2---:R-:W-:Y:S02]  /*0eb0*/  IMAD R6, R4.reuse, UR13, RZ ;  /* 0x0000000d04067c24 */ /* 0x044fe4000f8e02ff */
[----:B------:R-:W-:-:S05]  /*0ec0*/  IMAD.WIDE.U32 R4, R4, UR12, RZ ;  /* 0x0000000c04047c25 */ /* 0x000fca000f8e00ff */
[----:B------:R-:W-:Y:S02]  /*0ed0*/  IADD3 R32, PT, PT, R5, R6, RZ ;  /* 0x0000000605207210 */ /* 0x000fe40007ffe0ff */
[----:B------:R-:W-:-:S07]  /*0ee0*/  MOV R30, R4 ;  /* 0x00000004001e7202 */ /* 0x000fce0000000f00 */
.L_x_220:
        /* <DEDUP_REMOVED lines=29> */
.L_x_221:
[-C--:B------:R-:W-:Y:S02]  /*10c0*/  IMAD R6, R11, R3.reuse, RZ ;  /* 0x000000030b067224 */ /* 0x080fe400078e02ff */
[----:B------:R-:W-:-:S05]  /*10d0*/  IMAD.WIDE.U32 R4, R10, R3, RZ ;  /* 0x000000030a047225 */ /* 0x000fca00078e00ff */
[----:B------:R-:W-:Y:S02]  /*10e0*/  IADD3 R9, PT, PT, R5, R6, RZ ;  /* 0x0000000605097210 */ /* 0x000fe40007ffe0ff */
[----:B------:R-:W-:-:S07]  /*10f0*/  MOV R8, R4 ;  /* 0x0000000400087202 */ /* 0x000fce0000000f00 */
.L_x_222:
        /* <DEDUP_REMOVED lines=20> */
.L_x_223:
[----:B------:R-:W2:Y:S01]  /*1240*/  LDC R25, c[0x0][0x434] ;  /* 0x00010d00ff197b82 */ /* 0x000ea20000000800 */
[----:B------:R-:W-:-:S04]  /*1250*/  IMAD R6, R37, R12, R38 ;  /* 0x0000000c25067224 */ /* 0x000fc800078e0226 */
[----:B--2---:R-:W-:-:S03]  /*1260*/  IMAD R25, R6, R25, RZ ;  /* 0x0000001906197224 */ /* 0x004fc600078e02ff */
.L_x_224:
        /* <DEDUP_REMOVED lines=12> */
.L_x_225:
[----:B------:R-:W2:Y:S01]  /*1330*/  LDC R21, c[0x0][0x444] ;  /* 0x00011100ff157b82 */ /* 0x000ea20000000800 */
[----:B------:R-:W-:-:S04]  /*1340*/  IMAD R3, R37, R12, R38 ;  /* 0x0000000c25037224 */ /* 0x000fc800078e0226 */
[----:B--2---:R-:W-:-:S07]  /*1350*/  IMAD R21, R3, R21, RZ ;  /* 0x0000001503157224 */ /* 0x004fce00078e02ff */
.L_x_226:
        /* <DEDUP_REMOVED lines=11> */
[----:B------:R-:W5:Y:S08]  /*1410*/  LDC R251, c[0x0][0x508] ;  /* 0x00014200fffb7b82 */ /* 0x000f700000000800 */
[----:B------:R-:W4:Y:S01]  /*1420*/  LDC.64 R22, c[0x0][0x598] ;  /* 0x00016600ff167b82 */ /* 0x000f220000000a00 */
[----:B--2---:R-:W-:-:S07]  /*1430*/  SHF.R.U32.HI R5, RZ, 0x5, R3 ;  /* 0x00000005ff057819 */ /* 0x004fce0000011603 */
[----:B------:R-:W2:Y:S01]  /*1440*/  LDC.64 R40, c[0x0][0x5e8] ;  /* 0x00017a00ff287b82 */ /* 0x000ea20000000a00 */
[----:B------:R-:W-:Y:S02]  /*1450*/  LOP3.LUT R3, R3, 0x1f, RZ, 0xc0, !PT ;  /* 0x0000001f03037812 */ /* 0x000fe400078ec0ff */
[C---:B-1----:R-:W-:Y:S02]  /*1460*/  SHF.L.U64.HI R252, R10.reuse, 0x6, R11 ;  /* 0x000000060afc7819 */ /* 0x042fe4000001020b */
[----:B------:R-:W-:Y:S01]  /*1470*/  SHF.L.U32 R246, R10, 0x6, RZ ;  /* 0x000000060af67819 */ /* 0x000fe200000006ff */
[----:B------:R-:W-:Y:S02]  /*1480*/  IMAD R3, R247, R5, R3 ;  /* 0x00000005f7037224 */ /* 0x000fe400078e0203 */
[----:B---3--:R-:W-:Y:S01]  /*1490*/  IMAD.WIDE.U32 R4, R6, UR18, RZ ;  /* 0x0000001206047c25 */ /* 0x008fe2000f8e00ff */
[----:B------:R-:W-:Y:S01]  /*14a0*/  SHF.R.S32.HI R6, RZ, 0x1f, R14 ;  /* 0x0000001fff067819 */ /* 0x000fe2000001140e */
[----:B------:R-:W1:Y:S01]  /*14b0*/  LDC.64 R212, c[0x0][0x420] ;  /* 0x00010800ffd47b82 */ /* 0x000e620000000a00 */
[----:B-----5:R-:W-:-:S02]  /*14c0*/  IADD3 R251, PT, PT, R33, -R251, -R173 ;  /* 0x800000fb21fb7210 */ /* 0x020fc40007ffe8ad */
[----:B------:R-:W-:Y:S01]  /*14d0*/  SEL R8, R4, RZ, P6 ;  /* 0x000000ff04087207 */ /* 0x000fe20003000000 */
[----:B------:R-:W-:Y:S01]  /*14e0*/  IMAD R4, R7, UR18, R5 ;  /* 0x0000001207047c24 */ /* 0x000fe2000f8e0205 */
[----:B------:R-:W-:Y:S01]  /*14f0*/  IADD3.X R6, PT, PT, R13, R9, R6, P2, P1 ;  /* 0x000000090d067210 */ /* 0x000fe200017e2406 */
[----:B------:R-:W-:Y:S01]  /*1500*/  IMAD.MOV.U32 R13, RZ, RZ, RZ ;  /* 0x000000ffff0d7224 */ /* 0x000fe200078e00ff */
[----:B------:R-:W-:Y:S01]  /*1510*/  IADD3 R8, P2, P1, R3, R12, R8 ;  /* 0x0000000c03087210 */ /* 0x000fe2000795e008 */
[----:B------:R-:W3:Y:S01]  /*1520*/  LDC.64 R14, c[0x0][0x3b0] ;  /* 0x0000ec00ff0e7b82 */ /* 0x000ee20000000a00 */
[----:B------:R-:W-:Y:S01]  /*1530*/  SHF.R.S32.HI R5, RZ, 0x1f, R3 ;  /* 0x0000001fff057819 */ /* 0x000fe20000011403 */
[----:B----4-:R-:W-:Y:S01]  /*1540*/  IMAD.SHL.U32 R12, R39, 0x8, RZ ;  /* 0x00000008270c7824 */ /* 0x010fe200078e00ff */
[----:B------:R-:W-:-:S04]  /*1550*/  SEL R3, R4, RZ, P6 ;  /* 0x000000ff04037207 */ /* 0x000fc80003000000 */
[----:B------:R-:W-:Y:S01]  /*1560*/  IADD3.X R5, PT, PT, R5, R6, R3, P2, P1 ;  /* 0x0000000605057210 */ /* 0x000fe200017e2403 */
[----:B------:R-:W-:Y:S01]  /*1570*/  IMAD.SHL.U32 R3, R247, 0x80, RZ ;  /* 0x00000080f7037824 */ /* 0x000fe200078e00ff */
[----:B------:R-:W-:-:S04]  /*1580*/  LOP3.LUT R12, R12, 0x18, RZ, 0xc0, !PT ;  /* 0x000000180c0c7812 */ /* 0x000fc800078ec0ff */
[C---:B------:R-:W-:Y:S02]  /*1590*/  IADD3 R8, P1, PT, R3.reuse, R8, RZ ;  /* 0x0000000803087210 */ /* 0x040fe40007f3e0ff */
[----:B------:R-:W-:Y:S02]  /*15a0*/  IADD3 R4, P2, PT, R12, R20, RZ ;  /* 0x000000140c047210 */ /* 0x000fe40007f5e0ff */
[----:B------:R-:W-:Y:S01]  /*15b0*/  LEA.HI.X.SX32 R20, R3, R5, 0x1, P1 ;  /* 0x0000000503147211 */ /* 0x000fe200008f0eff */
[----:B------:R-:W-:Y:S01]  /*15c0*/  IMAD R3, R26, R10, RZ ;  /* 0x0000000a1a037224 */ /* 0x000fe200078e02ff */
[----:B------:R-:W-:Y:S01]  /*15d0*/  LEA R180, P1, R8, UR8, 0x2 ;  /* 0x0000000808b47c11 */ /* 0x000fe2000f8210ff */
[----:B------:R-:W-:Y:S02]  /*15e0*/  IMAD.X R5, RZ, RZ, R24, P2 ;  /* 0x000000ffff057224 */ /* 0x000fe400010e0618 */
[----:B------:R-:W-:Y:S01]  /*15f0*/  IMAD R3, R18, R11, R3 ;  /* 0x0000000b12037224 */ /* 0x000fe200078e0203 */
[----:B------:R-:W-:Y:S01]  /*1600*/  LEA.HI.X R181, R8, UR9, R20, 0x2, P1 ;  /* 0x0000000908b57c11 */ /* 0x000fe200088f1414 */
[-C--:B---3--:R-:W-:Y:S01]  /*1610*/  IMAD R9, R26, R14.reuse, RZ ;  /* 0x0000000e1a097224 */ /* 0x088fe200078e02ff */
[----:B------:R-:W3:Y:S01]  /*1620*/  LDCU.64 UR8, c[0x0][0x550] ;  /* 0x0000aa00ff0877ac */ /* 0x000ee20008000a00 */
[----:B------:R-:W-:-:S04]  /*1630*/  IMAD.WIDE.U32 R6, R18, R14, R12 ;  /* 0x0000000e12067225 */ /* 0x000fc800078e000c */
[----:B------:R-:W-:Y:S01]  /*1640*/  IMAD.WIDE.U32 R4, R18, R10, R4 ;  /* 0x0000000a12047225 */ /* 0x000fe200078e0004 */
[----:B------:R-:W-:-:S03]  /*1650*/  IADD3 R6, P2, PT, R29, R6, RZ ;  /* 0x000000061d067210 */ /* 0x000fc60007f5e0ff */
[----:B------:R-:W-:Y:S02]  /*1660*/  IMAD R9, R18, R15, R9 ;  /* 0x0000000f12097224 */ /* 0x000fe400078e0209 */
[----:B------:R-:W-:Y:S02]  /*1670*/  IMAD.IADD R5, R5, 0x1, R3 ;  /* 0x0000000105057824 */ /* 0x000fe400078e0203 */
[----:B------:R-:W-:Y:S01]  /*1680*/  VIADD R3, R251, 0xffffff80 ;  /* 0xffffff80fb037836 */ /* 0x000fe20000000000 */
[----:B------:R-:W-:Y:S01]  /*1690*/  IADD3.X R7, PT, PT, R31, R7, R9, P2, !PT ;  /* 0x000000071f077210 */ /* 0x000fe200017fe409 */
[----:B------:R-:W-:-:S03]  /*16a0*/  IMAD.WIDE.U32 R4, R38, R22, R4 ;  /* 0x0000001626047225 */ /* 0x000fc600078e0004 */
[----:B------:R-:W-:Y:S01]  /*16b0*/  SHF.R.S32.HI R8, RZ, 0x1f, R3 ;  /* 0x0000001fff087819 */ /* 0x000fe20000011403 */
[----:B------:R-:W-:-:S03]  /*16c0*/  IMAD.WIDE.U32 R6, R38, UR16, R6 ;  /* 0x0000001026067c25 */ /* 0x000fc6000f8e0006 */
[----:B------:R-:W-:Y:S01]  /*16d0*/  LEA.HI R8, R8, R3, RZ, 0x7 ;  /* 0x0000000308087211 */ /* 0x000fe200078f38ff */
[C---:B------:R-:W-:Y:S01]  /*16e0*/  IMAD R5, R38.reuse, R23, R5 ;  /* 0x0000001726057224 */ /* 0x040fe200078e0205 */
[----:B------:R-:W-:Y:S01]  /*16f0*/  SHF.R.U32.HI R23, RZ, 0x2, R39 ;  /* 0x00000002ff177819 */ /* 0x000fe20000011627 */
[----:B------:R-:W-:Y:S01]  /*1700*/  IMAD R7, R38, UR17, R7 ;  /* 0x0000001126077c24 */ /* 0x000fe2000f8e0207 */
[----:B------:R-:W-:Y:S01]  /*1710*/  SHF.R.S32.HI R8, RZ, 0x7, R8 ;  /* 0x00000007ff087819 */ /* 0x000fe20000011408 */
[----:B------:R-:W-:Y:S02]  /*1720*/  IMAD R9, R19, 0x80, R21 ;  /* 0x0000008013097824 */ /* 0x000fe400078e0215 */
[----:B------:R-:W-:Y:S01]  /*1730*/  IMAD.WIDE.U32 R6, R23, R14, R6 ;  /* 0x0000000e17067225 */ /* 0x000fe200078e0006 */
[----:B------:R-:W-:-:S03]  /*1740*/  VIMNMX R248, PT, PT, RZ, R8, !PT ;  /* 0x00000008fff87248 */ /* 0x000fc60007fe0100 */
[C---:B------:R-:W-:Y:S01]  /*1750*/  IMAD R3, R23.reuse, R15, R7 ;  /* 0x0000000f17037224 */ /* 0x040fe200078e0207 */
[----:B------:R-:W-:Y:S01]  /*1760*/  LEA R224, P2, R6, UR10, 0x1 ;  /* 0x0000000a06e07c11 */ /* 0x000fe2000f8408ff */
[----:B------:R-:W-:-:S03]  /*1770*/  IMAD.WIDE.U32 R4, R23, R10, R4 ;  /* 0x0000000a17047225 */ /* 0x000fc600078e0004 */
[----:B------:R-:W-:Y:S01]  /*1780*/  LEA.HI.X R223, R6, UR11, R3, 0x1, P2 ;  /* 0x0000000b06df7c11 */ /* 0x000fe200090f0c03 */
[----:B------:R-:W-:Y:S01]  /*1790*/  IMAD R5, R23, R11, R5 ;  /* 0x0000000b17057224 */ /* 0x000fe200078e0205 */
[----:B------:R-:W-:Y:S01]  /*17a0*/  ISETP.GT.AND P2, PT, R28, R248, PT ;  /* 0x000000f81c00720c */ /* 0x000fe20003f44270 */
[----:B--2---:R-:W-:Y:S01]  /*17b0*/  IMAD.WIDE R20, R9, 0x4, R40 ;  /* 0x0000000409147825 */ /* 0x004fe200078e0228 */
[C---:B---3--:R-:W-:Y:S02]  /*17c0*/  LEA R225, P1, R4.reuse, UR8, 0x1 ;  /* 0x0000000804e17c11 */ /* 0x048fe4000f8208ff */
[----:B------:R-:W-:Y:S01]  /*17d0*/  LEA R3, R19, R25, 0x7 ;  /* 0x0000001913037211 */ /* 0x000fe200078e38ff */
[----:B------:R-:W-:Y:S01]  /*17e0*/  IMAD.MOV.U32 R243, RZ, RZ, R20 ;  /* 0x000000fffff37224 */ /* 0x000fe200078e0014 */
[----:B------:R-:W-:Y:S01]  /*17f0*/  LEA.HI.X R222, R4, UR9, R5, 0x1, P1 ;  /* 0x0000000904de7c11 */ /* 0x000fe200088f0c05 */
[----:B------:R-:W-:Y:S01]  /*1800*/  IMAD.MOV.U32 R242, RZ, RZ, R21 ;  /* 0x000000fffff27224 */ /* 0x000fe200078e0015 */
[----:B------:R-:W-:Y:S01]  /*1810*/  IADD3 R18, P1, PT, R23, 0x40, RZ ;  /* 0x0000004017127810 */ /* 0x000fe20007f3e0ff */
[----:B-1----:R-:W-:Y:S01]  /*1820*/  IMAD.WIDE R212, R3, 0x4, R212 ;  /* 0x0000000403d47825 */ /* 0x002fe200078e02d4 */
[----:B------:R-:W-:-:S03]  /*1830*/  SHF.L.U64.HI R21, R14, 0x6, R15 ;  /* 0x000000060e157819 */ /* 0x000fc6000001020f */
[----:B------:R-:W-:Y:S02]  /*1840*/  IMAD.SHL.U32 R20, R14, 0x40, RZ ;  /* 0x000000400e147824 */ /* 0x000fe400078e00ff */
[----:B------:R-:W-:Y:S02]  /*1850*/  VIADD R28, R23, 0x40 ;  /* 0x00000040171c7836 */ /* 0x000fe40000000000 */
        /* <DEDUP_REMOVED lines=14> */
.L_x_228:
[----:B------:R-:W1:Y:S01]  /*1940*/  LDCU.64 UR12, c[0x0][0x5c0] ;  /* 0x0000b800ff0c77ac */ /* 0x000e620008000a00 */
[----:B------:R-:W-:-:S05]  /*1950*/  IADD3 R3, PT, PT, R250, R42, RZ ;  /* 0x0000002afa037210 */ /* 0x000fca0007ffe0ff */
[C---:B-1----:R-:W-:Y:S02]  /*1960*/  IMAD R6, R3.reuse, UR13, RZ ;  /* 0x0000000d03067c24 */ /* 0x042fe4000f8e02ff */
[----:B------:R-:W-:-:S05]  /*1970*/  IMAD.WIDE.U32 R4, R3, UR12, RZ ;  /* 0x0000000c03047c25 */ /* 0x000fca000f8e00ff */
[----:B------:R-:W-:Y:S02]  /*1980*/  IADD3 R8, PT, PT, R5, R6, RZ ;  /* 0x0000000605087210 */ /* 0x000fe40007ffe0ff */
[----:B------:R-:W-:Y:S02]  /*1990*/  MOV R7, R4 ;  /* 0x0000000400077202 */ /* 0x000fe40000000f00 */
.L_x_229:
        /* <DEDUP_REMOVED lines=12> */
.L_x_230:
[----:B------:R-:W1:Y:S01]  /*1a60*/  LDCU.64 UR10, c[0x0][0x5c8] ;  /* 0x0000b900ff0a77ac */ /* 0x000e620008000a00 */
[----:B------:R-:W-:-:S05]  /*1a70*/  IADD3 R3, PT, PT, R250, R42, RZ ;  /* 0x0000002afa037210 */ /* 0x000fca0007ffe0ff */
[C---:B-1----:R-:W-:Y:S02]  /*1a80*/  IMAD R6, R3.reuse, UR11, RZ ;  /* 0x0000000b03067c24 */ /* 0x042fe4000f8e02ff */
[----:B------:R-:W-:-:S05]  /*1a90*/  IMAD.WIDE.U32 R4, R3, UR10, RZ ;  /* 0x0000000a03047c25 */ /* 0x000fca000f8e00ff */
[----:B------:R-:W-:Y:S02]  /*1aa0*/  IADD3 R15, PT, PT, R5, R6, RZ ;  /* 0x00000006050f7210 */ /* 0x000fe40007ffe0ff */
[----:B------:R-:W-:-:S07]  /*1ab0*/  MOV R14, R4 ;  /* 0x00000004000e7202 */ /* 0x000fce0000000f00 */
.L_x_231:
        /* <DEDUP_REMOVED lines=29> */
.L_x_233:
[----:B------:R-:W-:Y:S05]  /*1c90*/  BSYNC.RECONVERGENT B0 ;  /* 0x0000000000007941 */ /* 0x000fea0003800200 */
.L_x_232:
        /* <DEDUP_REMOVED lines=26> */
.L_x_227:
[----:B------:R-:W-:Y:S01]  /*1e40*/  IMAD.IADD R3, R173, 0x1, -R16 ;  /* 0x00000001ad037824 */ /* 0x000fe200078e0a10 */
[----:B------:R-:W1:Y:S01]  /*1e50*/  LDCU.64 UR10, c[0x0][0x3d8] ;  /* 0x00007b00ff0a77ac */ /* 0x000e620008000a00 */
[----:B------:R-:W-:Y:S01]  /*1e60*/  IMAD.WIDE.U32 R4, R16, UR12, R12 ;  /* 0x0000000c10047c25 */ /* 0x000fe2000f8e000c */
[----:B------:R-:W-:Y:S02]  /*1e70*/  LOP3.LUT R11, R178, 0x80000001, RZ, 0xc0, !PT ;  /* 0x80000001b20b7812 */ /* 0x000fe400078ec0ff */
[-C--:B------:R-:W-:Y:S01]  /*1e80*/  ISETP.GE.AND P3, PT, R28, R3.reuse, PT ;  /* 0x000000031c00720c */ /* 0x080fe20003f66270 */
[----:B------:R-:W2:Y:S01]  /*1e90*/  LDCU.64 UR8, c[0x0][0x3d0] ;  /* 0x00007a00ff0877ac */ /* 0x000ea20008000a00 */
[----:B------:R-:W-:Y:S01]  /*1ea0*/  ISETP.GE.AND P4, PT, R23, R3, PT ;  /* 0x000000031700720c */ /* 0x000fe20003f86270 */
[C---:B------:R-:W-:Y:S01]  /*1eb0*/  IMAD R3, R27.reuse, UR12, RZ ;  /* 0x0000000c1b037c24 */ /* 0x040fe2000f8e02ff */
[----:B------:R-:W-:Y:S01]  /*1ec0*/  IADD3 R4, P0, PT, R30, R4, RZ ;  /* 0x000000041e047210 */ /* 0x000fe20007f1e0ff */
[----:B------:R-:W-:Y:S01]  /*1ed0*/  IMAD R8, R27, UR14, RZ ;  /* 0x0000000e1b087c24 */ /* 0x000fe2000f8e02ff */
[----:B------:R-:W-:Y:S01]  /*1ee0*/  ISETP.NE.AND P5, PT, R11, 0x1, PT ;  /* 0x000000010b00780c */ /* 0x000fe20003fa5270 */
[----:B------:R-:W-:Y:S01]  /*1ef0*/  IMAD R6, R16, UR13, R3 ;  /* 0x0000000d10067c24 */ /* 0x000fe2000f8e0203 */
[----:B------:R-:W-:Y:S01]  /*1f00*/  MOV R241, 0x7f800000 ;  /* 0x7f80000000f17802 */ /* 0x000fe20000000f00 */
[----:B------:R-:W-:-:S02]  /*1f10*/  IMAD R19, R19, -0x80, R244 ;  /* 0xffffff8013137824 */ /* 0x000fc400078e02f4 */
[----:B------:R-:W-:Y:S01]  /*1f20*/  IMAD.MOV.U32 R240, RZ, RZ, 0x7f800000 ;  /* 0x7f800000fff07424 */ /* 0x000fe200078e00ff */
[----:B------:R-:W-:Y:S01]  /*1f30*/  IADD3.X R5, PT, PT, R32, R5, R6, P0, !PT ;  /* 0x0000000520057210 */ /* 0x000fe200007fe406 */
[----:B------:R-:W3:Y:S01]  /*1f40*/  @!P3 LDC.64 R24, c[0x0][0x390] ;  /* 0x0000e400ff18bb82 */ /* 0x000ee20000000a00 */
[----:B-1----:R-:W-:Y:S01]  /*1f50*/  IMAD R3, R34, UR10, RZ ;  /* 0x0000000a22037c24 */ /* 0x002fe2000f8e02ff */
[----:B------:R-:W-:Y:S01]  /*1f60*/  ISETP.GE.AND P2, PT, R28, R19, PT ;  /* 0x000000131c00720c */ /* 0x000fe20003f46270 */
[----:B------:R-:W-:-:S04]  /*1f70*/  IMAD.WIDE.U32 R6, R16, UR14, R12 ;  /* 0x0000000e10067c25 */ /* 0x000fc8000f8e000c */
[C---:B------:R-:W-:Y:S01]  /*1f80*/  IMAD R9, R17.reuse, UR11, R3 ;  /* 0x0000000b11097c24 */ /* 0x040fe2000f8e0203 */
[----:B------:R-:W1:Y:S01]  /*1f90*/  @!P4 LDC.64 R26, c[0x0][0x390] ;  /* 0x0000e400ff1acb82 */ /* 0x000e620000000a00 */
[----:B------:R-:W-:Y:S01]  /*1fa0*/  IMAD.WIDE.U32 R4, R17, UR10, R4 ;  /* 0x0000000a11047c25 */ /* 0x000fe2000f8e0004 */
[----:B------:R-:W-:-:S03]  /*1fb0*/  IADD3 R10, P0, PT, R35, R6, RZ ;  /* 0x00000006230a7210 */ /* 0x000fc60007f1e0ff */
[----:B------:R-:W-:Y:S02]  /*1fc0*/  IMAD.MOV.U32 R239, RZ, RZ, 0x7f800000 ;  /* 0x7f800000ffef7424 */ /* 0x000fe400078e00ff */
[----:B------:R-:W-:Y:S02]  /*1fd0*/  IMAD.MOV.U32 R238, RZ, RZ, 0x7f800000 ;  /* 0x7f800000ffee7424 */ /* 0x000fe400078e00ff */
[----:B------:R-:W-:Y:S01]  /*1fe0*/  IMAD.SHL.U32 R168, R108, 0x2, RZ ;  /* 0x000000026ca87824 */ /* 0x000fe200078e00ff */
[----:B------:R-:W-:Y:S01]  /*1ff0*/  CS2R R94, SRZ ;  /* 0x00000000005e7805 */ /* 0x000fe2000001ff00 */
[----:B------:R-:W-:Y:S01]  /*2000*/  @!P3 IMAD R3, R22, UR12, RZ ;  /* 0x0000000c1603bc24 */ /* 0x000fe2000f8e02ff */
[----:B------:R-:W-:Y:S01]  /*2010*/  CS2R R92, SRZ ;  /* 0x00000000005c7805 */ /* 0x000fe2000001ff00 */
[----:B------:R-:W-:Y:S01]  /*2020*/  IMAD.IADD R5, R5, 0x1, R9 ;  /* 0x0000000105057824 */ /* 0x000fe200078e0209 */
[----:B------:R-:W-:Y:S01]  /*2030*/  CS2R R98, SRZ ;  /* 0x0000000000627805 */ /* 0x000fe2000001ff00 */
[----:B------:R-:W-:Y:S01]  /*2040*/  IMAD R16, R16, UR15, R8 ;  /* 0x0000000f10107c24 */ /* 0x000fe2000f8e0208 */
[----:B------:R-:W-:Y:S01]  /*2050*/  CS2R R96, SRZ ;  /* 0x0000000000607805 */ /* 0x000fe2000001ff00 */
[C---:B------:R-:W-:Y:S01]  /*2060*/  @!P3 IMAD R3, R18.reuse, UR13, R3 ;  /* 0x0000000d1203bc24 */ /* 0x040fe2000f8e0203 */
[----:B------:R-:W-:Y:S01]  /*2070*/  CS2R R90, SRZ ;  /* 0x00000000005a7805 */ /* 0x000fe2000001ff00 */
[----:B------:R-:W-:Y:S01]  /*2080*/  @!P3 IMAD.WIDE.U32 R8, R18, UR12, R4 ;  /* 0x0000000c1208bc25 */ /* 0x000fe2000f8e0004 */
[----:B------:R-:W-:-:S02]  /*2090*/  IADD3.X R11, PT, PT, R36, R7, R16, P0, !PT ;  /* 0x00000007240b7210 */ /* 0x000fc400007fe410 */
[----:B------:R-:W-:Y:S02]  /*20a0*/  CS2R R88, SRZ ;  /* 0x0000000000587805 */ /* 0x000fe4000001ff00 */
[----:B------:R-:W-:Y:S01]  /*20b0*/  CS2R R86, SRZ ;  /* 0x0000000000567805 */ /* 0x000fe2000001ff00 */
[----:B--2---:R-:W-:Y:S01]  /*20c0*/  IMAD R6, R34, UR8, RZ ;  /* 0x0000000822067c24 */ /* 0x004fe2000f8e02ff */
[C---:B---3--:R-:W-:Y:S01]  /*20d0*/  @!P3 LEA R12, P0, R8.reuse, R24, 0x1 ;  /* 0x00000018080cb211 */ /* 0x048fe200078008ff */
[----:B------:R-:W-:Y:S01]  /*20e0*/  @!P3 IMAD.IADD R3, R9, 0x1, R3 ;  /* 0x000000010903b824 */ /* 0x000fe200078e0203 */
[----:B------:R-:W-:Y:S01]  /*20f0*/  CS2R R84, SRZ ;  /* 0x0000000000547805 */ /* 0x000fe2000001ff00 */
[----:B------:R-:W-:Y:S01]  /*2100*/  IMAD R15, R17, UR9, R6 ;  /* 0x00000009110f7c24 */ /* 0x000fe2000f8e0206 */
[----:B------:R-:W-:Y:S01]  /*2110*/  IADD3 R156, PT, PT, R161, R168, RZ ;  /* 0x000000a8a19c7210 */ /* 0x000fe20007ffe0ff */
[----:B------:R-:W-:Y:S01]  /*2120*/  @P6 BAR.SYNC.DEFER_BLOCKING 0x0 ;  /* 0x0000000000006b1d */ /* 0x000fe20000010000 */
[----:B------:R-:W-:Y:S01]  /*2130*/  @!P4 IMAD.WIDE.U32 R6, R23, UR12, R4 ;  /* 0x0000000c1706cc25 */ /* 0x000fe2000f8e0004 */
[----:B------:R-:W-:-:S02]  /*2140*/  @!P3 LEA.HI.X R13, R8, R25, R3, 0x1, P0 ;  /* 0x00000019080db211 */ /* 0x000fc400000f0c03 */
[----:B------:R-:W-:Y:S01]  /*2150*/  @!P2 LEA R14, P0, R20, R224, 0x1 ;  /* 0x000000e0140ea211 */ /* 0x000fe200078008ff */
[----:B------:R-:W-:Y:S01]  /*2160*/  IMAD.WIDE.U32 R4, R17, UR8, R10 ;  /* 0x0000000811047c25 */ /* 0x000fe2000f8e000a */
[----:B-1----:R-:W-:Y:S02]  /*2170*/  @!P4 LEA R8, P1, R6, R26, 0x1 ;  /* 0x0000001a0608c211 */ /* 0x002fe400078208ff */
[----:B------:R-:W1:Y:S01]  /*2180*/  @!P4 LDC.64 R16, c[0x0][0x388] ;  /* 0x0000e200ff10cb82 */ /* 0x000e620000000a00 */
[----:B------:R-:W2:Y:S01]  /*2190*/  LDCU UR8, c[0x0][0x590] ;  /* 0x0000b200ff0877ac */ /* 0x000ea20008000800 */
[----:B------:R-:W-:Y:S02]  /*21a0*/  @!P4 IMAD R3, R23, UR13, R7 ;  /* 0x0000000d1703cc24 */ /* 0x000fe4000f8e0207 */
[----:B------:R-:W-:Y:S01]  /*21b0*/  IMAD.IADD R5, R5, 0x1, R15 ;  /* 0x0000000105057824 */ /* 0x000fe200078e020f */
[----:B------:R-:W-:Y:S01]  /*21c0*/  @!P2 LEA.HI.X R15, R20, R223, R21, 0x1, P0 ;  /* 0x000000df140fa211 */ /* 0x000fe200000f0c15 */
[----:B------:R-:W-:Y:S01]  /*21d0*/  VIADD R7, R237, 0x8 ;  /* 0x00000008ed077836 */ /* 0x000fe20000000000 */
[----:B------:R-:W-:Y:S01]  /*21e0*/  ISETP.GE.AND P0, PT, R23, R19, PT ;  /* 0x000000131700720c */ /* 0x000fe20003f06270 */
[----:B------:R-:W3:Y:S01]  /*21f0*/  @!P3 LDC.64 R20, c[0x0][0x388] ;  /* 0x0000e200ff14bb82 */ /* 0x000ee20000000a00 */
[----:B------:R-:W-:Y:S01]  /*2200*/  @!P4 LEA.HI.X R9, R6, R27, R3, 0x1, P1 ;  /* 0x0000001b0609c211 */ /* 0x000fe200008f0c03 */
[----:B------:R-:W-:Y:S01]  /*2210*/  @!P3 IMAD R3, R22, UR14, RZ ;  /* 0x0000000e1603bc24 */ /* 0x000fe2000f8e02ff */
[----:B------:R-:W-:Y:S01]  /*2220*/  ISETP.GE.AND P1, PT, R7, R19, PT ;  /* 0x000000130700720c */ /* 0x000fe20003f26270 */
[----:B------:R-:W-:Y:S01]  /*2230*/  @!P3 IMAD.MOV.U32 R6, RZ, RZ, R4 ;  /* 0x000000ffff06b224 */ /* 0x000fe200078e0004 */
[----:B------:R-:W-:Y:S01]  /*2240*/  CS2R R78, SRZ ;  /* 0x00000000004e7805 */ /* 0x000fe2000001ff00 */
[----:B------:R-:W-:Y:S01]  /*2250*/  @!P3 IMAD.MOV.U32 R7, RZ, RZ, R5 ;  /* 0x000000ffff07b224 */ /* 0x000fe200078e0005 */
[----:B------:R-:W-:Y:S01]  /*2260*/  CS2R R76, SRZ ;  /* 0x00000000004c7805 */ /* 0x000fe2000001ff00 */
[C---:B------:R-:W-:Y:S01]  /*2270*/  @!P3 IMAD R22, R18.reuse, UR15, R3 ;  /* 0x0000000f1216bc24 */ /* 0x040fe2000f8e0203 */
[----:B------:R-:W-:Y:S01]  /*2280*/  @!PT LDS RZ, [RZ] ;  /* 0x00000000fffff984 */ /* 0x000fe20000000800 */
[----:B------:R-:W-:Y:S01]  /*2290*/  @!PT LDS RZ, [RZ] ;  /* 0x00000000fffff984 */ /* 0x000fe20000000800 */
[----:B------:R-:W-:Y:S01]  /*22a0*/  @!PT LDS RZ, [RZ] ;  /* 0x00000000fffff984 */ /* 0x000fe20000000800 */
[----:B------:R4:W-:Y:S01]  /*22b0*/  @!P4 LDGSTS.E.BYPASS.LTC128B.128 [R245+0x8000], desc[UR20][R8.64] ;  /* 0x0800000008f5cfae */ /* 0x0009e2000b981a14 */
[----:B------:R-:W-:Y:S01]  /*22c0*/  @!P3 IMAD.WIDE.U32 R6, R18, UR14, R6 ;  /* 0x0000000e1206bc25 */ /* 0x000fe2000f8e0006 */
[----:B------:R-:W-:-:S02]  /*22d0*/  SEL R18, RZ, 0x2000, P5 ;  /* 0x00002000ff127807 */ /* 0x000fc40002800000 */
[----:B------:R-:W-:Y:S02]  /*22e0*/  CS2R R82, SRZ ;  /* 0x0000000000527805 */ /* 0x000fe4000001ff00 */
[----:B------:R-:W-:Y:S01]  /*22f0*/  @!P0 MOV R11, R222 ;  /* 0x000000de000b8202 */ /* 0x000fe20000000f00 */
[----:B------:R-:W-:Y:S01]  /*2300*/  @!P0 IMAD.MOV.U32 R10, RZ, RZ, R225 ;  /* 0x000000ffff0a8224 */ /* 0x000fe200078e00e1 */
[----:B------:R1:W-:Y:S01]  /*2310*/  @P4 STS.128 [R245+0x8000], RZ ;  /* 0x008000fff5004388 */ /* 0x0003e20000000c00 */
[----:B------:R-:W-:Y:S01]  /*2320*/  IMAD.IADD R210, R245, 0x1, R18 ;  /* 0x00000001f5d27824 */ /* 0x000fe200078e0212 */
[----:B------:R-:W-:Y:S01]  /*2330*/  CS2R R80, SRZ ;  /* 0x0000000000507805 */ /* 0x000fe2000001ff00 */
[C---:B------:R-:W-:Y:S01]  /*2340*/  @!P4 IMAD.WIDE.U32 R4, R23.reuse, UR14, R4 ;  /* 0x0000000e1704cc25 */ /* 0x040fe2000f8e0004 */
[----:B------:R1:W-:Y:S01]  /*2350*/  @P3 STS.128 [R245+0x9000], RZ ;  /* 0x009000fff5003388 */ /* 0x0003e20000000c00 */
[----:B------:R-:W-:Y:S02]  /*2360*/  CS2R R74, SRZ ;  /* 0x00000000004a7805 */ /* 0x000fe4000001ff00 */
[----:B------:R-:W-:Y:S01]  /*2370*/  CS2R R72, SRZ ;  /* 0x0000000000487805 */ /* 0x000fe2000001ff00 */
[----:B------:R-:W-:Y:S01]  /*2380*/  @!P4 IMAD R3, R23, UR15, R5 ;  /* 0x0000000f1703cc24 */ /* 0x000fe2000f8e0205 */
[----:B------:R-:W-:Y:S01]  /*2390*/  @!PT LDS RZ, [RZ] ;  /* 0x00000000fffff984 */ /* 0x000fe20000000800 */
[----:B------:R-:W-:Y:S01]  /*23a0*/  @!PT LDS RZ, [RZ] ;  /* 0x00000000fffff984 */ /* 0x000fe20000000800 */
[----:B------:R-:W-:Y:S01]  /*23b0*/  @!PT LDS RZ, [RZ] ;  /* 0x00000000fffff984 */ /* 0x000fe20000000800 */
[----:B------:R-:W-:Y:S01]  /*23c0*/  @!P3 LDGSTS.E.BYPASS.LTC128B.128 [R245+0x9000], desc[UR20][R12.64] ;  /* 0x090000000cf5bfae */ /* 0x000fe2000b981a14 */
[----:B------:R-:W-:Y:S01]  /*23d0*/  @!P3 IMAD.IADD R5, R7, 0x1, R22 ;  /* 0x000000010705b824 */ /* 0x000fe200078e0216 */
[----:B------:R-:W-:Y:S01]  /*23e0*/  CS2R R70, SRZ ;  /* 0x0000000000467805 */ /* 0x000fe2000001ff00 */
[----:B------:R-:W-:Y:S01]  /*23f0*/  IMAD.SHL.U32 R247, R247, 0x8, RZ ;  /* 0x00000008f7f77824 */ /* 0x000fe200078e00ff */
[----:B------:R-:W0:Y:S01]  /*2400*/  LDGDEPBAR ;  /* 0x00000000000079af */ /* 0x000e220000000000 */
[----:B------:R-:W-:Y:S01]  /*2410*/  CS2R R68, SRZ ;  /* 0x0000000000447805 */ /* 0x000fe2000001ff00 */
[----:B------:R-:W-:Y:S01]  /*2420*/  IMAD.IADD R162, R161, 0x1, R168 ;  /* 0x00000001a1a27824 */ /* 0x000fe200078e02a8 */
[----:B------:R-:W1:Y:S01]  /*2430*/  LDCU UR9, c[0x0][0x3e0] ;  /* 0x00007c00ff0977ac */ /* 0x000e620008000800 */
[----:B------:R2:W-:Y:S01]  /*2440*/  @!P0 LDGSTS.E.BYPASS.LTC128B.128 [R245+0x4000], desc[UR20][R10.64] ;  /* 0x040000000af58fae */ /* 0x0005e2000b981a14 */
[----:B------:R-:W1:Y:S03]  /*2450*/  LDCU UR10, c[0x0][0x45c] ;  /* 0x00008b80ff0a77ac */ /* 0x000e660008000800 */
[----:B------:R1:W-:Y:S01]  /*2460*/  @P0 STS.128 [R245+0x4000], RZ ;  /* 0x004000fff5000388 */ /* 0x0003e20000000c00 */
[----:B----4-:R-:W-:-:S03]  /*2470*/  @!P2 LEA R8, P5, R246, R225, 0x1 ;  /* 0x000000e1f608a211 */ /* 0x010fc600078a08ff */
[----:B------:R4:W-:Y:S01]  /*2480*/  @P2 STS.128 [R245+0x5000], RZ ;  /* 0x005000fff5002388 */ /* 0x0009e20000000c00 */
[----:B------:R-:W-:-:S05]  /*2490*/  @!P2 LEA.HI.X R9, R246, R222, R252, 0x1, P5 ;  /* 0x000000def609a211 */ /* 0x000fca00028f0cfc */
[----:B------:R-:W-:Y:S01]  /*24a0*/  @!PT LDS RZ, [RZ] ;  /* 0x00000000fffff984 */ /* 0x000fe20000000800 */
[----:B------:R-:W-:Y:S01]  /*24b0*/  @!PT LDS RZ, [RZ] ;  /* 0x00000000fffff984 */ /* 0x000fe20000000800 */
[----:B------:R-:W-:Y:S01]  /*24c0*/  @!PT LDS RZ, [RZ] ;  /* 0x00000000fffff984 */ /* 0x000fe20000000800 */
[----:B------:R3:W-:Y:S01]  /*24d0*/  @!P2 LDGSTS.E.BYPASS.LTC128B.128 [R245+0x5000], desc[UR20][R8.64] ;  /* 0x0500000008f5afae */ /* 0x0007e2000b981a14 */
[----:B--2---:R-:W-:Y:S02]  /*24e0*/  LOP3.LUT R11, R237, 0x40, RZ, 0xfc, !PT ;  /* 0x00000040ed0b7812 */ /* 0x004fe400078efcff */
[C---:B-1----:R-:W-:Y:S02]  /*24f0*/  @!P4 LEA R10, P5, R4.reuse, R16, 0x1 ;  /* 0x00000010040ac211 */ /* 0x042fe400078a08ff */
[----:B------:R-:W-:Y:S02]  /*2500*/  ISETP.GE.AND P6, PT, R11, R19, PT ;  /* 0x000000130b00720c */ /* 0x000fe40003fc6270 */
[----:B------:R-:W-:Y:S01]  /*2510*/  @!P4 LEA.HI.X R11, R4, R17, R3, 0x1, P5 ;  /* 0x00000011040bc211 */ /* 0x000fe200028f0c03 */
[----:B---3--:R-:W-:Y:S02]  /*2520*/  @!P0 IMAD.MOV.U32 R8, RZ, RZ, R224 ;  /* 0x000000ffff088224 */ /* 0x008fe400078e00e0 */
[----:B------:R-:W-:-:S05]  /*2530*/  @!P0 IMAD.MOV.U32 R9, RZ, RZ, R223 ;  /* 0x000000ffff098224 */ /* 0x000fca00078e00df */
[----:B------:R1:W-:Y:S04]  /*2540*/  @!P0 LDGSTS.E.BYPASS.LTC128B.128 [R210], desc[UR20][R8.64] ;  /* 0x0000000008d28fae */ /* 0x0003e8000b981a14 */
[----:B------:R4:W-:Y:S04]  /*2550*/  @P0 STS.128 [R210], RZ ;  /* 0x000000ffd2000388 */ /* 0x0009e80000000c00 */
[----:B------:R4:W-:Y:S04]  /*2560*/  @P2 STS.128 [R210+0x1000], RZ ;  /* 0x001000ffd2002388 */ /* 0x0009e80000000c00 */
[----:B------:R-:W-:Y:S01]  /*2570*/  @!PT LDS RZ, [RZ] ;  /* 0x00000000fffff984 */ /* 0x000fe20000000800 */
[----:B------:R-:W-:Y:S01]  /*2580*/  @!PT LDS RZ, [RZ] ;  /* 0x00000000fffff984 */ /* 0x000fe20000000800 */
[----:B------:R-:W-:Y:S01]  /*2590*/  @!PT LDS RZ, [RZ] ;  /* 0x00000000fffff984 */ /* 0x000fe20000000800 */
[----:B------:R4:W-:Y:S04]  /*25a0*/  @!P2 LDGSTS.E.BYPASS.LTC128B.128 [R210+0x1000], desc[UR20][R14.64] ;  /* 0x010000000ed2afae */ /* 0x0009e8000b981a14 */
[----:B------:R4:W-:Y:S04]  /*25b0*/  @!P4 LDGSTS.E.BYPASS.LTC128B.128 [R245+0x6000], desc[UR20][R10.64] ;  /* 0x060000000af5cfae */ /* 0x0009e8000b981a14 */
[----:B------:R4:W-:Y:S04]  /*25c0*/  @P4 STS.128 [R245+0x6000], RZ ;  /* 0x006000fff5004388 */ /* 0x0009e80000000c00 */
[----:B------:R4:W-:Y:S01]  /*25d0*/  @P3 STS.128 [R245+0x7000], RZ ;  /* 0x007000fff5003388 */ /* 0x0009e20000000c00 */
[----:B-1----:R-:W-:Y:S01]  /*25e0*/  VIADD R9, R237, 0x48 ;  /* 0x00000048ed097836 */ /* 0x002fe20000000000 */
[----:B------:R-:W-:-:S04]  /*25f0*/  @!P3 LEA R8, P0, R6, R20, 0x1 ;  /* 0x000000140608b211 */ /* 0x000fc800078008ff */
[----:B------:R-:W-:Y:S02]  /*2600*/  ISETP.GE.AND P5, PT, R9, R19, PT ;  /* 0x000000130900720c */ /* 0x000fe40003fa6270 */
[----:B------:R-:W-:Y:S01]  /*2610*/  @!P3 LEA.HI.X R9, R6, R21, R5, 0x1, P0 ;  /* 0x000000150609b211 */ /* 0x000fe200000f0c05 */
[C---:B------:R-:W-:Y:S01]  /*2620*/  IMAD.WIDE.U32 R4, R237.reuse, 0x4, R212 ;  /* 0x00000004ed047825 */ /* 0x040fe200078e00d4 */
[----:B------:R-:W-:-:S03]  /*2630*/  ISETP.GE.AND P0, PT, R237, R19, PT ;  /* 0x00000013ed00720c */ /* 0x000fc60003f06270 */
[----:B------:R-:W-:Y:S01]  /*2640*/  @!PT LDS RZ, [RZ] ;  /* 0x00000000fffff984 */ /* 0x000fe20000000800 */
[----:B------:R-:W-:Y:S01]  /*2650*/  @!PT LDS RZ, [RZ] ;  /* 0x00000000fffff984 */ /* 0x000fe20000000800 */
[----:B------:R-:W-:Y:S01]  /*2660*/  @!PT LDS RZ, [RZ] ;  /* 0x00000000fffff984 */ /* 0x000fe20000000800 */
[----:B------:R4:W-:Y:S04]  /*2670*/  @!P3 LDGSTS.E.BYPASS.LTC128B.128 [R245+0x7000], desc[UR20][R8.64] ;  /* 0x0700000008f5bfae */ /* 0x0009e8000b981a14 */
[----:B------:R-:W0:Y:S04]  /*2680*/  LDGDEPBAR ;  /* 0x00000000000079af */ /* 0x000e280000000000 */
[----:B------:R4:W5:Y:S04]  /*2690*/  @!P1 LDG.E R240, desc[UR20][R4.64+0x20] ;  /* 0x0000201404f09981 */ /* 0x000968000c1e1900 */
[----:B------:R4:W5:Y:S04]  /*26a0*/  @!P0 LDG.E R241, desc[UR20][R4.64] ;  /* 0x0000001404f18981 */ /* 0x000968000c1e1900 */
[----:B------:R4:W5:Y:S04]  /*26b0*/  @!P6 LDG.E R239, desc[UR20][R4.64+0x100] ;  /* 0x0001001404efe981 */ /* 0x000968000c1e1900 */
[----:B------:R4:W5:Y:S01]  /*26c0*/  @!P5 LDG.E R238, desc[UR20][R4.64+0x120] ;  /* 0x0001201404eed981 */ /* 0x000962000c1e1900 */
[----:B------:R-:W-:-:S04]  /*26d0*/  DEPBAR.LE SB0, 0x1 ;  /* 0x000080400000791a */ /* 0x000fc80000000000 */
[----:B------:R-:W-:Y:S06]  /*26e0*/  BAR.SYNC.DEFER_BLOCKING 0x0 ;  /* 0x0000000000007b1d */ /* 0x000fec0000010000 */
[----:B------:R4:W1:Y:S04]  /*26f0*/  LDSM.16.M88.4 R144, [R156] ;  /* 0x000000009c90783b */ /* 0x0008680000000200 */
[----:B------:R4:W2:Y:S04]  /*2700*/  LDSM.16.M88.4 R148, [R156+0x400] ;  /* 0x000400009c94783b */ /* 0x0008a80000000200 */
[----:B------:R4:W3:Y:S04]  /*2710*/  LDSM.16.M88.4 R152, [R156+0x800] ;  /* 0x000800009c98783b */ /* 0x0008e80000000200 */
[----:B------:R-:W1:Y:S04]  /*2720*/  LDSM.16.M88.4 R156, [R156+0xc00] ;  /* 0x000c00009c9c783b */ /* 0x000e680000000200 */
[----:B------:R4:W1:Y:S04]  /*2730*/  LDSM.16.M88.4 R128, [R161] ;  /* 0x00000000a180783b */ /* 0x0008680000000200 */
[----:B------:R4:W1:Y:S04]  /*2740*/  LDSM.16.M88.4 R132, [R161+0x400] ;  /* 0x00040000a184783b */ /* 0x0008680000000200 */
[----:B------:R4:W1:Y:S04]  /*2750*/  LDSM.16.M88.4 R136, [R161+0x800] ;  /* 0x00080000a188783b */ /* 0x0008680000000200 */
[----:B------:R4:W1:Y:S01]  /*2760*/  LDSM.16.M88.4 R140, [R161+0xc00] ;  /* 0x000c0000a18c783b */ /* 0x0008620000000200 */
[----:B------:R-:W-:-:S02]  /*2770*/  IMAD.IADD R160, R167, 0x1, R18 ;  /* 0x00000001a7a07824 */ /* 0x000fc400078e0212 */
[----:B------:R-:W-:Y:S01]  /*2780*/  IMAD.IADD R3, R2, 0x1, R18 ;  /* 0x0000000102037824 */ /* 0x000fe200078e0212 */
[----:B------:R-:W-:-:S12]  /*2790*/  USHF.L.U32 UR8, UR8, 0x7, URZ ;  /* 0x0000000708087899 */ /* 0x000fd800080006ff */
.L_x_239:
[----:B------:R-:W0:Y:S01]  /*27a0*/  LDGDEPBAR ;  /* 0x00000000000079af */ /* 0x000e220000000000 */
[----:B----4-:R-:W-:Y:S01]  /*27b0*/  IMAD.MOV.U32 R4, RZ, RZ, R243 ;  /* 0x000000ffff047224 */ /* 0x010fe200078e00f3 */
[----:B------:R-:W-:Y:S01]  /*27c0*/  IADD3 R112, PT, PT, R168, R160, RZ ;  /* 0x000000a0a8707210 */ /* 0x000fe20007ffe0ff */
[----:B------:R-:W-:Y:S03]  /*27d0*/  IMAD.MOV.U32 R5, RZ, RZ, R242 ;  /* 0x000000ffff057224 */ /* 0x000fe600078e00f2 */
[C---:B------:R-:W-:Y:S04]  /*27e0*/  LEA R4, P0, R237.reuse, R4, 0x2 ;  /* 0x00000004ed047211 */ /* 0x040fe800078010ff */
[----:B------:R-:W-:Y:S01]  /*27f0*/  LEA.HI.X R5, R237, R5, RZ, 0x2, P0 ;  /* 0x00000005ed057211 */ /* 0x000fe200000f14ff */
[----:B------:R-:W-:Y:S04]  /*2800*/  DEPBAR.LE SB0, 0x0 ;  /* 0x000080000000791a */ /* 0x000fe80000000000 */
[----:B------:R-:W-:Y:S06]  /*2810*/  BAR.SYNC.DEFER_BLOCKING 0x0 ;  /* 0x0000000000007b1d */ /* 0x000fec0000010000 */
[----:B------:R-:W-:Y:S05]  /*2820*/  LDSM.16.M88.4 R64, [R160] ;  /* 0x00000000a040783b */ /* 0x000fea0000000200 */
[----:B------:R-:W4:Y:S05]  /*2830*/  LDSM.16.M88.4 R16, [R161+-0x2000] ;  /* 0xffe00000a110783b */ /* 0x000f2a0000000200 */
[----:B------:R-:W2:Y:S05]  /*2840*/  LDSM.16.M88.4 R60, [R160+0x1000] ;  /* 0x00100000a03c783b */ /* 0x000eaa0000000200 */
[----:B-----5:R-:W5:Y:S05]  /*2850*/  LDG.E R172, desc[UR20][R4.64] ;  /* 0x0000001404ac7981 */ /* 0x020f6a000c1e1900 */
[----:B------:R-:W5:Y:S05]  /*2860*/  LDG.E R171, desc[UR20][R4.64+0x20] ;  /* 0x0000201404ab7981 */ /* 0x000f6a000c1e1900 */
[----:B------:R-:W5:Y:S05]  /*2870*/  LDG.E R170, desc[UR20][R4.64+0x100] ;  /* 0x0001001404aa7981 */ /* 0x000f6a000c1e1900 */
[----:B------:R4:W5:Y:S05]  /*2880*/  LDG.E R169, desc[UR20][R4.64+0x120] ;  /* 0x0001201404a97981 */ /* 0x00096a000c1e1900 */
[----:B------:R-:W3:Y:S05]  /*2890*/  LDSM.16.M88.4 R32, [R161+-0x1c00] ;  /* 0xffe40000a120783b */ /* 0x000eea0000000200 */
[----:B------:R-:W1:Y:S05]  /*28a0*/  LDSM.16.M88.4 R48, [R161+-0x1800] ;  /* 0xffe80000a130783b */ /* 0x000e6a0000000200 */
[----:B------:R-:W1:Y:S05]  /*28b0*/  LDSM.16.M88.4 R100, [R161+-0x1400] ;  /* 0xffec0000a164783b */ /* 0x000e6a0000000200 */
[----:B------:R-:W-:Y:S05]  /*28c0*/  LDSM.16.M88.4 R104, [R112] ;  /* 0x000000007068783b */ /* 0x000fea0000000200 */
[----:B------:R-:W1:Y:S01]  /*28d0*/  LDSM.16.M88.4 R108, [R162+-0x2000] ;  /* 0xffe00000a26c783b */ /* 0x000e620000000200 */
[-C--:B----4-:R-:W-:Y:S04]  /*28e0*/  HMMA.16816.F32.BF16 R4, R64, R16.reuse, RZ ;  /* 0x000000104004723c */ /* 0x090fe800000418ff */
[----:B------:R-:W4:Y:S04]  /*28f0*/  LDSM.16.M88.4 R112, [R112+0x1000] ;  /* 0x001000007070783b */ /* 0x000f280000000200 */
[C---:B--2---:R-:W-:Y:S01]  /*2900*/  HMMA.16816.F32.BF16 R8, R60.reuse, R16, RZ ;  /* 0x000000103c08723c */ /* 0x044fe200000418ff */
[----:B------:R-:W2:Y:S05]  /*2910*/  LDSM.16.M88.4 R116, [R162+-0x1c00] ;  /* 0xffe40000a274783b */ /* 0x000eaa0000000200 */
[----:B------:R-:W2:Y:S02]  /*2920*/  LDSM.16.M88.4 R120, [R162+-0x1800] ;  /* 0xffe80000a278783b */ /* 0x000ea40000000200 */
[-C--:B------:R-:W-:Y:S03]  /*2930*/  HMMA.16816.F32.BF16 R12, R60, R18.reuse, RZ ;  /* 0x000000123c0c723c */ /* 0x080fe600000418ff */
[----:B------:R-:W2:Y:S05]  /*2940*/  LDSM.16.M88.4 R124, [R162+-0x1400] ;  /* 0xffec0000a27c783b */ /* 0x000eaa0000000200 */
        /* <DEDUP_REMOVED lines=11> */
[----:B------:R-:W-:Y:S05]  /*2a00*/  IMAD.SHL.U32 R100, R178, 0x80, RZ ;  /* 0x00000080b2647824 */ /* 0x000fea00078e00ff */
[----:B------:R-:W-:Y:S01]  /*2a10*/  ISETP.GE.AND P0, PT, R100, R251, PT ;  /* 0x000000fb6400720c */ /* 0x000fe20003f06270 */
[-C--:B------:R-:W-:Y:S08]  /*2a20*/  HMMA.16816.F32.BF16 R60, R60, R102.reuse, RZ ;  /* 0x000000663c3c723c */ /* 0x080ff000000418ff */
[----:B------:R-:W-:Y:S08]  /*2a30*/  HMMA.16816.F32.BF16 R64, R64, R102, RZ ;  /* 0x000000664040723c */ /* 0x000ff000000418ff */
[-C--:B------:R-:W-:Y:S08]  /*2a40*/  HMMA.16816.F32.BF16 R4, R104, R108.reuse, R4 ;  /* 0x0000006c6804723c */ /* 0x080ff00000041804 */
[C---:B----4-:R-:W-:Y:S08]  /*2a50*/  HMMA.16816.F32.BF16 R8, R112.reuse, R108, R8 ;  /* 0x0000006c7008723c */ /* 0x050ff00000041808 */
[-C--:B------:R-:W-:Y:S08]  /*2a60*/  HMMA.16816.F32.BF16 R12, R112, R110.reuse, R12 ;  /* 0x0000006e700c723c */ /* 0x080ff0000004180c */
[C---:B------:R-:W-:Y:S08]  /*2a70*/  HMMA.16816.F32.BF16 R16, R104.reuse, R110, R16 ;  /* 0x0000006e6810723c */ /* 0x040ff00000041810 */
[-C--:B--2---:R-:W-:Y:S08]  /*2a80*/  HMMA.16816.F32.BF16 R20, R104, R116.reuse, R20 ;  /* 0x000000746814723c */ /* 0x084ff00000041814 */
[C---:B------:R-:W-:Y:S08]  /*2a90*/  HMMA.16816.F32.BF16 R24, R112.reuse, R116, R24 ;  /* 0x000000747018723c */ /* 0x040ff00000041818 */
[-C--:B------:R-:W-:Y:S08]  /*2aa0*/  HMMA.16816.F32.BF16 R28, R112, R118.reuse, R28 ;  /* 0x00000076701c723c */ /* 0x080ff0000004181c */
        /* <DEDUP_REMOVED lines=11> */
[----:B------:R-:W1:Y:S01]  /*2b60*/  LDC R103, c[0x0][0x504] ;  /* 0x00014100ff677b82 */ /* 0x000e620000000800 */
[----:B------:R-:W-:Y:S02]  /*2b70*/  IMAD.SHL.U32 R101, R249, 0x80, RZ ;  /* 0x00000080f9657824 */ /* 0x000fe400078e00ff */
[----:B------:R-:W-:Y:S03]  /*2b80*/  VIADD R104, R100, 0x80 ;  /* 0x0000008064687836 */ /* 0x000fe60000000000 */
[C---:B------:R-:W-:Y:S04]  /*2b90*/  IADD3 R102, PT, PT, R101.reuse, 0x80, R244 ;  /* 0x0000008065667810 */ /* 0x040fe80007ffe0f4 */
[----:B-1----:R-:W-:Y:S01]  /*2ba0*/  IADD3 R102, PT, PT, R102, R103, -R173 ;  /* 0x0000006766667210 */ /* 0x002fe20007ffe8ad */
[----:B------:R-:W-:Y:S04]  /*2bb0*/  VIADD R103, R101, 0x80 ;  /* 0x0000008065677836 */ /* 0x000fe80000000000 */
[----:B------:R-:W-:Y:S01]  /*2bc0*/  VIADD R101, R102, 0xffffff80 ;  /* 0xffffff8066657836 */ /* 0x000fe20000000000 */
[----:B------:R-:W-:Y:S04]  /*2bd0*/  ISETP.LT.AND P0, PT, R103, R173, PT ;  /* 0x000000ad6700720c */ /* 0x000fe80003f01270 */
[----:B------:R-:W-:Y:S11]  /*2be0*/  ISETP.GE.AND P1, PT, R104, R101, PT ;  /* 0x000000656800720c */ /* 0x000ff60003f26270 */
[----:B------:R-:W-:Y:S02]  /*2bf0*/  @!UPT UIADD3 URZ, UPT, UPT, URZ, URZ, URZ ;  /* 0x000000fffffff290 */ /* 0x000fe4000fffe0ff */
[----:B------:R-:W-:Y:S05]  /*2c00*/  @!P1 BRA P0, `(.L_x_236) ;  /* 0x0000001000909947 */ /* 0x000fea0000000000 */
.L_x_235:
        /* <DEDUP_REMOVED lines=292> */
.L_x_236:
        /* <DEDUP_REMOVED lines=242> */
[C---:B------:R-:W-:Y:S04]  /*4d70*/  HMMA.16816.F32.BF16 R16, R100.reuse, R146, R16 ;  /* 0x000000926410723c */ /* 0x040fe80000041810 */
[----:B------:R-:W-:Y:S01]  /*4d80*/  FMUL.FTZ R7, R118, R7 ;  /* 0x0000000776077220 */ /* 0x000fe20000410000 */
[C---:B------:R-:W-:Y:S01]  /*4d90*/  FADD.FTZ R8, -R170.reuse, R8 ;  /* 0x00000008aa087221 */ /* 0x040fe20000010100 */
[C---:B------:R-:W-:Y:S01]  /*4da0*/  FADD.FTZ R9, -R170.reuse, R9 ;  /* 0x00000009aa097221 */ /* 0x040fe20000010100 */
[C---:B------:R-:W-:Y:S01]  /*4db0*/  FADD.FTZ R10, -R169.reuse, R10 ;  /* 0x0000000aa90a7221 */ /* 0x040fe20000010100 */
[-C--:B------:R-:W-:Y:S03]  /*4dc0*/  HMMA.16816.F32.BF16 R20, R100, R148.reuse, R20 ;  /* 0x000000946414723c */ /* 0x080fe60000041814 */
[C---:B------:R-:W-:Y:S01]  /*4dd0*/  FADD.FTZ R11, -R169.reuse, R11 ;  /* 0x0000000ba90b7221 */ /* 0x040fe20000010100 */
[C---:B------:R-:W-:Y:S01]  /*4de0*/  FADD.FTZ R12, -R170.reuse, R12 ;  /* 0x0000000caa0c7221 */ /* 0x040fe20000010100 */
[----:B------:R-:W-:Y:S01]  /*4df0*/  FADD.FTZ R13, -R170, R13 ;  /* 0x0000000daa0d7221 */ /* 0x000fe20000010100 */
[C---:B------:R-:W-:Y:S01]  /*4e00*/  FADD.FTZ R14, -R169.reuse, R14 ;  /* 0x0000000ea90e7221 */ /* 0x040fe20000010100 */
[----:B------:R-:W-:Y:S01]  /*4e10*/  FADD.FTZ R15, -R169, R15 ;  /* 0x0000000fa90f7221 */ /* 0x000fe20000010100 */
[C---:B------:R-:W-:Y:S04]  /*4e20*/  HMMA.16816.F32.BF16 R24, R104.reuse, R148, R24 ;  /* 0x000000946818723c */ /* 0x040fe80000041818 */
[C---:B------:R-:W-:Y:S01]  /*4e30*/  FADD.FTZ R16, -R172.reuse, R16 ;  /* 0x00000010ac107221 */ /* 0x040fe20000010100 */
[C---:B------:R-:W-:Y:S01]  /*4e40*/  FADD.FTZ R17, -R172.reuse, R17 ;  /* 0x00000011ac117221 */ /* 0x040fe20000010100 */
[C---:B------:R-:W-:Y:S01]  /*4e50*/  FADD.FTZ R18, -R171.reuse, R18 ;  /* 0x00000012ab127221 */ /* 0x040fe20000010100 */
[C---:B------:R-:W-:Y:S01]  /*4e60*/  FADD.FTZ R19, -R171.reuse, R19 ;  /* 0x00000013ab137221 */ /* 0x040fe20000010100 */
[-C--:B------:R-:W-:Y:S03]  /*4e70*/  HMMA.16816.F32.BF16 R28, R104, R150.reuse, R28 ;  /* 0x00000096681c723c */ /* 0x080fe6000004181c */
[C---:B------:R-:W-:Y:S01]  /*4e80*/  FADD.FTZ R20, -R172.reuse, R20 ;  /* 0x00000014ac147221 */ /* 0x040fe20000010100 */
[----:B------:R-:W-:Y:S01]  /*4e90*/  FADD.FTZ R21, -R172, R21 ;  /* 0x00000015ac157221 */ /* 0x000fe20000010100 */
[C---:B------:R-:W-:Y:S01]  /*4ea0*/  FADD.FTZ R22, -R171.reuse, R22 ;  /* 0x00000016ab167221 */ /* 0x040fe20000010100 */
[----:B------:R-:W-:Y:S01]  /*4eb0*/  FADD.FTZ R23, -R171, R23 ;  /* 0x00000017ab177221 */ /* 0x000fe20000010100 */
[----:B------:R-:W-:Y:S01]  /*4ec0*/  FMUL.FTZ R4, R193, R4 ;  /* 0x00000004c1047220 */ /* 0x000fe20000410000 */
[C---:B------:R-:W-:Y:S04]  /*4ed0*/  HMMA.16816.F32.BF16 R32, R100.reuse, R150, R32 ;  /* 0x000000966420723c */ /* 0x040fe80000041820 */
[C---:B------:R-:W-:Y:S01]  /*4ee0*/  FADD.FTZ R24, -R170.reuse, R24 ;  /* 0x00000018aa187221 */ /* 0x040fe20000010100 */
[----:B------:R-:W-:Y:S01]  /*4ef0*/  FADD.FTZ R25, -R170, R25 ;  /* 0x00000019aa197221 */ /* 0x000fe20000010100 */
[----:B------:R-:W-:Y:S01]  /*4f00*/  FMUL.FTZ R5, R189, R5 ;  /* 0x00000005bd057220 */ /* 0x000fe20000410000 */
[----:B------:R-:W-:Y:S01]  /*4f10*/  FMUL.FTZ R8, R117, R8 ;  /* 0x0000000875087220 */ /* 0x000fe20000410000 */
[----:B------:R-:W-:Y:S01]  /*4f20*/  F2FP.BF16.F32.PACK_AB R117, R7, R6 ;  /* 0x000000060775723e */ /* 0x000fe200000010ff */
        /* <DEDUP_REMOVED lines=21> */
[C---:B------:R-:W-:Y:S01]  /*5080*/  FADD.FTZ R30, -R169.reuse, R30 ;  /* 0x0000001ea91e7221 */ /* 0x040fe20000010100 */
[-C--:B------:R-:W-:Y:S03]  /*5090*/  HMMA.16816.F32.BF16 R52, R100, R156.reuse, R52 ;  /* 0x0000009c6434723c */ /* 0x080fe60000041834 */
[C---:B------:R-:W-:Y:S01]  /*50a0*/  FADD.FTZ R28, -R170.reuse, R28 ;  /* 0x0000001caa1c7221 */ /* 0x040fe20000010100 */
[C---:B------:R-:W-:Y:S01]  /*50b0*/  FADD.FTZ R26, -R169.reuse, R26 ;  /* 0x0000001aa91a7221 */ /* 0x040fe20000010100 */
[C---:B------:R-:W-:Y:S01]  /*50c0*/  FADD.FTZ R27, -R169.reuse, R27 ;  /* 0x0000001ba91b7221 */ /* 0x040fe20000010100 */
[----:B------:R-:W-:Y:S01]  /*50d0*/  FADD.FTZ R29, -R170, R29 ;  /* 0x0000001daa1d7221 */ /* 0x000fe20000010100 */
        /* <DEDUP_REMOVED lines=11> */
[C---:B------:R-:W-:Y:S01]  /*5190*/  FADD.FTZ R40, -R170.reuse, R40 ;  /* 0x00000028aa287221 */ /* 0x040fe20000010100 */
[----:B------:R-:W-:Y:S04]  /*51a0*/  HMMA.16816.F32.BF16 R64, R100, R158, R64 ;  /* 0x0000009e6440723c */ /* 0x000fe80000041840 */
[C---:B------:R-:W-:Y:S01]  /*51b0*/  FADD.FTZ R41, -R170.reuse, R41 ;  /* 0x00000029aa297221 */ /* 0x040fe20000010100 */
[C---:B------:R-:W-:Y:S01]  /*51c0*/  FADD.FTZ R42, -R169.reuse, R42 ;  /* 0x0000002aa92a7221 */ /* 0x040fe20000010100 */
[C---:B------:R-:W-:Y:S01]  /*51d0*/  FADD.FTZ R43, -R169.reuse, R43 ;  /* 0x0000002ba92b7221 */ /* 0x040fe20000010100 */
[C---:B------:R-:W-:Y:S01]  /*51e0*/  FADD.FTZ R44, -R170.reuse, R44 ;  /* 0x0000002caa2c7221 */ /* 0x040fe20000010100 */
[----:B------:R-:W-:Y:S01]  /*51f0*/  FADD.FTZ R45, -R170, R45 ;  /* 0x0000002daa2d7221 */ /* 0x000fe20000010100 */
[C---:B------:R-:W-:Y:S01]  /*5200*/  FADD.FTZ R46, -R169.reuse, R46 ;  /* 0x0000002ea92e7221 */ /* 0x040fe20000010100 */
        /* <DEDUP_REMOVED lines=91> */
[----:B------:R-:W-:Y:S02]  /*57c0*/  FMUL.FTZ R8, R221, R67 ;  /* 0x00000043dd087220 */ /* 0x000fe40000410000 */
[----:B------:R-:W-:Y:S03]  /*57d0*/  F2FP.BF16.F32.PACK_AB R9, R9, R64 ;  /* 0x000000400909723e */ /* 0x000fe600000010ff */
        /* <DEDUP_REMOVED lines=26> */
.L_x_237:
        /* <DEDUP_REMOVED lines=114> */
.L_x_238:
[----:B------:R-:W-:Y:S01]  /*60a0*/  LDSM.16.M88.4 R16, [R163] ;  /* 0x00000000a310783b */ /* 0x000fe20000000200 */
[C---:B------:R-:W-:Y:S02]  /*60b0*/  LEA R62, P0, R247.reuse, R180, 0x2 ;  /* 0x000000b4f73e7211 */ /* 0x040fe400078010ff */
        /* <DEDUP_REMOVED lines=208> */
[----:B------:R-:W-:Y:S01]  /*6dc0*/  IMAD.SHL.U32 R18, R17, 0x8, RZ ;  /* 0x0000000811127824 */ /* 0x000fe200078e00ff */
        /* <DEDUP_REMOVED lines=9> */
[----:B----4-:R-:W-:Y:S01]  /*6e60*/  IMAD.SHL.U32 R13, R14, 0x4, RZ ;  /* 0x000000040e0d7824 */ /* 0x010fe200078e00ff */
        /* <DEDUP_REMOVED lines=39> */
.L_x_240:
[----:B------:R-:W1:Y:S01]  /*70e0*/  LDCU.64 UR12, c[0x0][0x5c0] ;  /* 0x0000b800ff0c77ac */ /* 0x000e620008000a00 */
[----:B------:R-:W-:-:S05]  /*70f0*/  IADD3 R4, PT, PT, R250, R65, RZ ;  /* 0x00000041fa047210 */ /* 0x000fca0007ffe0ff */
[C---:B-1----:R-:W-:Y:S02]  /*7100*/  IMAD R3, R4.reuse, UR13, RZ ;  /* 0x0000000d04037c24 */ /* 0x042fe4000f8e02ff */
[----:B------:R-:W-:-:S05]  /*7110*/  IMAD.WIDE.U32 R4, R4, UR12, RZ ;  /* 0x0000000c04047c25 */ /* 0x000fca000f8e00ff */
[----:B------:R-:W-:Y:S02]  /*7120*/  IADD3 R15, PT, PT, R5, R3, RZ ;  /* 0x00000003050f7210 */ /* 0x000fe40007ffe0ff */
[----:B------:R-:W-:Y:S02]  /*7130*/  MOV R14, R4 ;  /* 0x00000004000e7202 */ /* 0x000fe40000000f00 */
.L_x_241:
        /* <DEDUP_REMOVED lines=12> */
.L_x_242:
[----:B------:R-:W1:Y:S01]  /*7200*/  LDCU.64 UR10, c[0x0][0x5c8] ;  /* 0x0000b900ff0a77ac */ /* 0x000e620008000a00 */
[----:B------:R-:W-:-:S05]  /*7210*/  IADD3 R4, PT, PT, R250, R65, RZ ;  /* 0x00000041fa047210 */ /* 0x000fca0007ffe0ff */
[C---:B-1----:R-:W-:Y:S02]  /*7220*/  IMAD R3, R4.reuse, UR11, RZ ;  /* 0x0000000b04037c24 */ /* 0x042fe4000f8e02ff */
[----:B------:R-:W-:-:S05]  /*7230*/  IMAD.WIDE.U32 R4, R4, UR10, RZ ;  /* 0x0000000a04047c25 */ /* 0x000fca000f8e00ff */
[----:B------:R-:W-:Y:S02]  /*7240*/  IADD3 R7, PT, PT, R5, R3, RZ ;  /* 0x0000000305077210 */ /* 0x000fe40007ffe0ff */
[----:B------:R-:W-:-:S07]  /*7250*/  MOV R3, R4 ;  /* 0x0000000400037202 */ /* 0x000fce0000000f00 */
.L_x_243:
[----:B------:R-:W-:Y:S01]  /*7260*/  BAR.SYNC.DEFER_BLOCKING 0x0 ;  /* 0x0000000000007b1d */ /* 0x000fe20000010000 */
[C---:B------:R-:W-:Y:S01]  /*7270*/  IMAD.SHL.U32 R4, R249.reuse, 0x80, RZ ;  /* 0x00000080f9047824 */ /* 0x040fe200078e00ff */
[----:B------:R-:W-:Y:S01]  /*7280*/  SHF.L.U32 R13, R249, 0x7, RZ ;  /* 0x00000007f90d7819 */ /* 0x000fe200000006ff */
[----:B------:R-:W-:Y:S01]  /*7290*/  IMAD.MOV.U32 R5, RZ, RZ, RZ ;  /* 0x000000ffff057224 */ /* 0x000fe200078e00ff */
[----:B------:R-:W-:Y:S01]  /*72a0*/  SHF.R.U32.HI R17, RZ, 0x2, R17 ;  /* 0x00000002ff117819 */ /* 0x000fe20000011611 */
[----:B------:R-:W-:-:S03]  /*72b0*/  IMAD.IADD R12, R173, 0x1, -R4 ;  /* 0x00000001ad0c7824 */ /* 0x000fc600078e0a04 */
[----:B------:R-:W1:Y:S01]  /*72c0*/  LDC.64 R10, c[0x0][0x5e0] ;  /* 0x00017800ff0a7b82 */ /* 0x000e620000000a00 */
[----:B------:R-:W-:Y:S01]  /*72d0*/  LOP3.LUT R4, R18, 0x18, RZ, 0xc0, !PT ;  /* 0x0000001812047812 */ /* 0x000fe200078ec0ff */
[----:B------:R-:W-:Y:S01]  /*72e0*/  BSSY.RECONVERGENT B0, `(.L_x_244) ;  /* 0x0000028000007945 */ /* 0x000fe20003800200 */
[----:B------:R-:W-:Y:S02]  /*72f0*/  SHF.R.S32.HI R16, RZ, 0x1f, R13 ;  /* 0x0000001fff107819 */ /* 0x000fe4000001140d */
[----:B------:R-:W-:Y:S01]  /*7300*/  ISETP.GE.AND P1, PT, R17, R12, PT ;  /* 0x0000000c1100720c */ /* 0x000fe20003f26270 */
[----:B------:R-:W-:Y:S02]  /*7310*/  IMAD.WIDE.U32 R4, R13, UR10, R4 ;  /* 0x0000000a0d047c25 */ /* 0x000fe4000f8e0004 */
[----:B------:R-:W2:Y:S02]  /*7320*/  LDC.64 R20, c[0x0][0x5d8] ;  /* 0x00017600ff147b82 */ /* 0x000ea40000000a00 */
[----:B------:R-:W-:Y:S01]  /*7330*/  IMAD R6, R16, UR10, RZ ;  /* 0x0000000a10067c24 */ /* 0x000fe2000f8e02ff */
[----:B------:R-:W-:-:S03]  /*7340*/  IADD3 R4, P0, PT, R3, R4, RZ ;  /* 0x0000000403047210 */ /* 0x000fc60007f1e0ff */
[----:B------:R-:W-:Y:S01]  /*7350*/  IMAD R6, R13, UR11, R6 ;  /* 0x0000000b0d067c24 */ /* 0x000fe2000f8e0206 */
[----:B------:R3:W4:Y:S04]  /*7360*/  LDS.128 R28, [R245+0x7000] ;  /* 0x00700000f51c7984 */ /* 0x0007280000000c00 */
[----:B------:R-:W-:Y:S01]  /*7370*/  IADD3.X R5, PT, PT, R7, R5, R6, P0, !PT ;  /* 0x0000000507057210 */ /* 0x000fe200007fe406 */
[----:B------:R-:W3:Y:S01]  /*7380*/  @!P1 LDC.64 R32, c[0x0][0x568] ;  /* 0x00015a00ff209b82 */ /* 0x000ee20000000a00 */
[----:B------:R-:W-:Y:S01]  /*7390*/  IMAD.WIDE.U32 R6, R13, UR12, RZ ;  /* 0x0000000c0d067c25 */ /* 0x000fe2000f8e00ff */
[----:B------:R1:W2:Y:S03]  /*73a0*/  LDS.128 R24, [R245+0x8000] ;  /* 0x00800000f5187984 */ /* 0x0002a60000000c00 */
[----:B-1----:R-:W-:Y:S01]  /*73b0*/  IMAD.WIDE.U32 R8, R10, UR22, R4 ;  /* 0x000000160a087c25 */ /* 0x002fe2000f8e0004 */
[----:B------:R1:W1:Y:S01]  /*73c0*/  LDS.128 R36, [R245+0x9000] ;  /* 0x00900000f5247984 */ /* 0x0002620000000c00 */
[----:B------:R-:W-:-:S02]  /*73d0*/  LOP3.LUT R3, R6, 0x18, R18, 0xf8, !PT ;  /* 0x0000001806037812 */ /* 0x000fc400078ef812 */
[----:B------:R-:W-:Y:S02]  /*73e0*/  IMAD R4, R16, UR12, RZ ;  /* 0x0000000c10047c24 */ /* 0x000fe4000f8e02ff */
[----:B------:R-:W-:Y:S01]  /*73f0*/  IADD3 R6, P0, PT, R14, R3, RZ ;  /* 0x000000030e067210 */ /* 0x000fe20007f1e0ff */
[----:B------:R-:W-:Y:S02]  /*7400*/  IMAD R5, R11, UR22, R9 ;  /* 0x000000160b057c24 */ /* 0x000fe4000f8e0209 */
[----:B------:R-:W-:Y:S01]  /*7410*/  IMAD R3, R13, UR13, R4 ;  /* 0x0000000d0d037c24 */ /* 0x000fe2000f8e0204 */
[----:B------:R-:W-:Y:S02]  /*7420*/  @!P1 MOV R4, R8 ;  /* 0x0000000800049202 */ /* 0x000fe40000000f00 */
[----:B------:R-:W-:Y:S02]  /*7430*/  IADD3 R13, PT, PT, R17, 0x40, RZ ;  /* 0x00000040110d7810 */ /* 0x000fe40007ffe0ff */
[----:B------:R-:W-:Y:S01]  /*7440*/  IADD3.X R7, PT, PT, R15, R7, R3, P0, !PT ;  /* 0x000000070f077210 */ /* 0x000fe200007fe403 */
[----:B------:R-:W-:Y:S01]  /*7450*/  @!P1 IMAD.WIDE.U32 R10, R17, UR10, R4 ;  /* 0x0000000a110a9c25 */ /* 0x000fe2000f8e0004 */
[----:B------:R-:W-:-:S02]  /*7460*/  ISETP.GE.AND P4, PT, R13, R12, PT ;  /* 0x0000000c0d00720c */ /* 0x000fc40003f86270 */
[----:B------:R-:W-:Y:S01]  /*7470*/  IADD3 R3, P0, PT, R17, 0x40, RZ ;  /* 0x0000004011037810 */ /* 0x000fe20007f1e0ff */
[----:B--2---:R-:W-:Y:S01]  /*7480*/  IMAD.WIDE.U32 R6, R20, UR22, R6 ;  /* 0x0000001614067c25 */ /* 0x004fe2000f8e0006 */
[----:B---3--:R-:W-:-:S03]  /*7490*/  @!P1 LEA R16, P2, R10, R32, 0x1 ;  /* 0x000000200a109211 */ /* 0x008fc600078408ff */
[----:B------:R-:W-:Y:S02]  /*74a0*/  @!P1 IMAD R19, R17, UR11, R11 ;  /* 0x0000000b11139c24 */ /* 0x000fe4000f8e020b */
[----:B------:R-:W-:Y:S01]  /*74b0*/  IMAD R18, R21, UR22, R7 ;  /* 0x0000001615127c24 */ /* 0x000fe2000f8e0207 */
[----:B----4-:R-:W-:Y:S07]  /*74c0*/  @P1 BRA `(.L_x_245) ;  /* 0x0000000000241947 */ /* 0x010fee0003800000 */
[----:B------:R-:W2:Y:S01]  /*74d0*/  LDS.128 R20, [R245+0x6000] ;  /* 0x00600000f5147984 */ /* 0x000ea20000000c00 */
[----:B------:R-:W3:Y:S01]  /*74e0*/  LDCU.64 UR8, c[0x0][0x560] ;  /* 0x0000ac00ff0877ac */ /* 0x000ee20008000a00 */
[----:B------:R-:W-:Y:S02]  /*74f0*/  MOV R12, R6 ;  /* 0x00000006000c7202 */ /* 0x000fe40000000f00 */
[----:B------:R-:W-:-:S03]  /*7500*/  MOV R13, R18 ;  /* 0x00000012000d7202 */ /* 0x000fc60000000f00 */
[----:B------:R-:W-:-:S04]  /*7510*/  IMAD.WIDE.U32 R12, R17, UR12, R12 ;  /* 0x0000000c110c7c25 */ /* 0x000fc8000f8e000c */
[----:B------:R-:W-:Y:S01]  /*7520*/  IMAD R13, R17, UR13, R13 ;  /* 0x0000000d110d7c24 */ /* 0x000fe2000f8e020d */
[----:B---3--:R-:W-:-:S04]  /*7530*/  LEA R14, P3, R12, UR8, 0x1 ;  /* 0x000000080c0e7c11 */ /* 0x008fc8000f8608ff */
[----:B------:R-:W-:-:S05]  /*7540*/  LEA.HI.X R15, R12, UR9, R13, 0x1, P3 ;  /* 0x000000090c0f7c11 */ /* 0x000fca00098f0c0d */
[----:B--2---:R2:W-:Y:S04]  /*7550*/  STG.E.128 desc[UR20][R14.64], R20 ;  /* 0x000000140e007986 */ /* 0x0045e8000c101d14 */
.L_x_245:
[----:B------:R-:W-:Y:S05]  /*7560*/  BSYNC.RECONVERGENT B0 ;  /* 0x0000000000007941 */ /* 0x000fea0003800200 */
.L_x_244:
[----:B------:R-:W-:Y:S01]  /*7570*/  BSSY.RECONVERGENT B0, `(.L_x_246) ;  /* 0x000000d000007945 */ /* 0x000fe20003800200 */
[----:B------:R-:W-:Y:S02]  /*7580*/  @!P1 LEA.HI.X R17, R10, R33, R19, 0x1, P2 ;  /* 0x000000210a119211 */ /* 0x000fe400010f0c13 */
[----:B------:R-:W-:Y:S01]  /*7590*/  IADD3.X R12, PT, PT, RZ, RZ, RZ, P0, !PT ;  /* 0x000000ffff0c7210 */ /* 0x000fe200007fe4ff */
[----:B------:R-:W-:Y:S06]  /*75a0*/  @P4 BRA `(.L_x_247) ;  /* 0x0000000000244947 */ /* 0x000fec0003800000 */
[----:B------:R-:W3:Y:S01]  /*75b0*/  LDCU.64 UR8, c[0x0][0x560] ;  /* 0x0000ac00ff0877ac */ /* 0x000ee20008000a00 */
[----:B------:R-:W-:Y:S01]  /*75c0*/  MOV R7, R18 ;  /* 0x0000001200077202 */ /* 0x000fe20000000f00 */
[----:B------:R-:W-:Y:S02]  /*75d0*/  IMAD R13, R12, UR12, RZ ;  /* 0x0000000c0c0d7c24 */ /* 0x000fe4000f8e02ff */
[----:B------:R-:W-:-:S04]  /*75e0*/  IMAD.WIDE.U32 R10, R3, UR12, R6 ;  /* 0x0000000c030a7c25 */ /* 0x000fc8000f8e0006 */
[----:B------:R-:W-:-:S05]  /*75f0*/  IMAD R6, R3, UR13, R13 ;  /* 0x0000000d03067c24 */ /* 0x000fca000f8e020d */
[----:B------:R-:W-:Y:S02]  /*7600*/  IADD3 R7, PT, PT, R6, R11, RZ ;  /* 0x0000000b06077210 */ /* 0x000fe40007ffe0ff */
[----:B---3--:R-:W-:-:S04]  /*7610*/  LEA R6, P0, R10, UR8, 0x1 ;  /* 0x000000080a067c11 */ /* 0x008fc8000f8008ff */
[----:B------:R-:W-:-:S05]  /*7620*/  LEA.HI.X R7, R10, UR9, R7, 0x1, P0 ;  /* 0x000000090a077c11 */ /* 0x000fca00080f0c07 */
[----:B------:R3:W-:Y:S04]  /*7630*/  STG.E.128 desc[UR20][R6.64], R28 ;  /* 0x0000001c06007986 */ /* 0x0007e8000c101d14 */
.L_x_247:
[----:B------:R-:W-:Y:S05]  /*7640*/  BSYNC.RECONVERGENT B0 ;  /* 0x0000000000007941 */ /* 0x000fea0003800200 */
.L_x_246:
[----:B------:R4:W-:Y:S01]  /*7650*/  @!P1 STG.E.128 desc[UR20][R16.64], R24 ;  /* 0x0000001810009986 */ /* 0x0009e2000c101d14 */
[----:B------:R-:W-:Y:S05]  /*7660*/  @P4 BRA `(.L_x_234) ;  /* 0x0000000000284947 */ /* 0x000fea0003800000 */
[----:B------:R-:W1:Y:S01]  /*7670*/  LDCU.64 UR8, c[0x0][0x568] ;  /* 0x0000ad00ff0877ac */ /* 0x000e620008000a00 */
[----:B---3--:R-:W-:Y:S01]  /*7680*/  MOV R6, R8 ;  /* 0x0000000800067202 */ /* 0x008fe20000000f00 */
[----:B------:R-:W-:Y:S01]  /*7690*/  IMAD R4, R12, UR10, RZ ;  /* 0x0000000a0c047c24 */ /* 0x000fe2000f8e02ff */
[----:B------:R-:W-:-:S03]  /*76a0*/  MOV R7, R5 ;  /* 0x0000000500077202 */ /* 0x000fc60000000f00 */
[----:B------:R-:W-:-:S04]  /*76b0*/  IMAD.WIDE.U32 R6, R3, UR10, R6 ;  /* 0x0000000a03067c25 */ /* 0x000fc8000f8e0006 */
[----:B------:R-:W-:-:S05]  /*76c0*/  IMAD R3, R3, UR11, R4 ;  /* 0x0000000b03037c24 */ /* 0x000fca000f8e0204 */
[----:B------:R-:W-:Y:S02]  /*76d0*/  IADD3 R3, PT, PT, R3, R7, RZ ;  /* 0x0000000703037210 */ /* 0x000fe40007ffe0ff */
[----:B-1----:R-:W-:-:S04]  /*76e0*/  LEA R4, P0, R6, UR8, 0x1 ;  /* 0x0000000806047c11 */ /* 0x002fc8000f8008ff */
[----:B------:R-:W-:-:S05]  /*76f0*/  LEA.HI.X R5, R6, UR9, R3, 0x1, P0 ;  /* 0x0000000906057c11 */ /* 0x000fca00080f0c03 */
[----:B------:R1:W-:Y:S04]  /*7700*/  STG.E.128 desc[UR20][R4.64], R36 ;  /* 0x0000002404007986 */ /* 0x0003e8000c101d14 */
.L_x_234:
[----:B------:R-:W-:Y:S05]  /*7710*/  BSYNC.RECONVERGENT B1 ;  /* 0x0000000000017941 */ /* 0x000fea0003800200 */
.L_x_216:
[----:B------:R-:W3:Y:S01]  /*7720*/  LDCU UR9, c[0x0][0x438] ;  /* 0x00008700ff0977ac */ /* 0x000ee20008000800 */
[----:B------:R-:W2:Y:S08]  /*7730*/  LDC R3, c[0x0][0x370] ;  /* 0x0000dc00ff037b82 */ /* 0x000eb00000000800 */
[----:B------:R-:W1:Y:S01]  /*7740*/  LDC R12, c[0x0][0x438] ;  /* 0x00010e00ff0c7b82 */ /* 0x000e620000000800 */
        /* <DEDUP_REMOVED lines=8> */
.L_x_249:
        /* <DEDUP_REMOVED lines=11> */
.L_x_1582:


//--------------------- .text._ZN5flash44flash_bwd_dq_dk_dv_loop_seqk_parallel_kernelI23Flash_bwd_kernel_traitsILi32ELi128ELi128ELi8ELi4ELi4ELi4ELb1ELb0EN7cutlass10bfloat16_tE19Flash_kernel_traitsILi32ELi128ELi128ELi8ES3_EELb0ELb0ELb1ELb1ELb0ELb0ELb0EEEvNS_16Flash_bwd_paramsE --------------------------
	.section	.text._ZN5flash44flash_bwd_dq_dk_dv_loop_seqk_parallel_kernelI23Flash_bwd_kernel_traitsILi32ELi128ELi128ELi8ELi4ELi4ELi4ELb1ELb0EN7cutlass10bfloat16_tE19Flash_kernel_traitsILi32ELi128ELi128ELi8ES3_EELb0ELb0ELb1ELb1ELb0ELb0ELb0EEEvNS_16Flash_bwd_paramsE,"ax",@progbits
	.align	128
        .global         _ZN5flash44flash_bwd_dq_dk_dv_loop_seqk_parallel_kernelI23Flash_bwd_kernel_traitsILi32ELi128ELi128ELi8ELi4ELi4ELi4ELb1ELb0EN7cutlass10bfloat16_tE19Flash_kernel_traitsILi32ELi128ELi128ELi8ES3_EELb0ELb0ELb1ELb1ELb0ELb0ELb0EEEvNS_16Flash_bwd_paramsE
        .type           _ZN5flash44flash_bwd_dq_dk_dv_loop_seqk_parallel_kernelI23Flash_bwd_kernel_traitsILi32ELi128ELi128ELi8ELi4ELi4ELi4ELb1ELb0EN7cutlass10bfloat16_tE19Flash_kernel_traitsILi32ELi128ELi128ELi8ES3_EELb0ELb0ELb1ELb1ELb0ELb0ELb0EEEvNS_16Flash_bwd_paramsE,@function
        .size           _ZN5flash44flash_bwd_dq_dk_dv_loop_seqk_parallel_kernelI23Flash_bwd_kernel_traitsILi32ELi128ELi128ELi8ELi4ELi4ELi4ELb1ELb0EN7cutlass10bfloat16_tE19Flash_kernel_traitsILi32ELi128ELi128ELi8ES3_EELb0ELb0ELb1ELb1ELb0ELb0ELb0EEEvNS_16Flash_bwd_paramsE,(.L_x_1583 - _ZN5flash44flash_bwd_dq_dk_dv_loop_seqk_parallel_kernelI23Flash_bwd_kernel_traitsILi32ELi128ELi128ELi8ELi4ELi4ELi4ELb1ELb0EN7cutlass10bfloat16_tE19Flash_kernel_traitsILi32ELi128ELi128ELi8ES3_EELb0ELb0ELb1ELb1ELb0ELb0ELb0EEEvNS_16Flash_bwd_paramsE)
        .other          _ZN5flash44flash_bwd_dq_dk_dv_loop_seqk_parallel_kernelI23Flash_bwd_kernel_traitsILi32ELi128ELi128ELi8ELi4ELi4ELi4ELb1ELb0EN7cutlass10bfloat16_tE19Flash_kernel_traitsILi32ELi128ELi128ELi8ES3_EELb0ELb0ELb1ELb1ELb0ELb0ELb0EEEvNS_16Flash_bwd_paramsE,@"STO_CUDA_ENTRY STV_DEFAULT"
_ZN5flash44flash_bwd_dq_dk_dv_loop_seqk_parallel_kernelI23Flash_bwd_kernel_traitsILi32ELi128ELi128ELi8ELi4ELi4ELi4ELb1ELb0EN7cutlass10bfloat16_tE19Flash_kernel_traitsILi32ELi128ELi128ELi8ES3_EELb0ELb0ELb1ELb1ELb0ELb0ELb0EEEvNS_16Flash_bwd_paramsE:
.text._ZN5flash44flash_bwd_dq_dk_dv_loop_seqk_parallel_kernelI23Flash_bwd_kernel_traitsILi32ELi128ELi128ELi8ELi4ELi4ELi4ELb1ELb0EN7cutlass10bfloat16_tE19Flash_kernel_traitsILi32ELi128ELi128ELi8ES3_EELb0ELb0ELb1ELb1ELb0ELb0ELb0EEEvNS_16Flash_bwd_paramsE:
        /* <DEDUP_REMOVED lines=12> */
[----:B------:R-:W3:Y:S01]  /*00c0*/  LDCU UR10, c[0x0][0x438] ;  /* 0x00008700ff0a77ac */ /* 0x000ee20008000800 */
[----:B------:R-:W-:Y:S02]  /*00d0*/  IMAD.MOV.U32 R170, RZ, RZ, 0x20 ;  /* 0x00000020ffaa7424 */ /* 0x000fe400078e00ff */
[----:B------:R-:W-:Y:S01]  /*00e0*/  IMAD.U32 R247, RZ, RZ, UR12 ;  /* 0x0000000cfff77e24 */ /* 0x000fe2000f8e00ff */
[----:B------:R-:W-:Y:S01]  /*00f0*/  UMOV UR11, 0x400 ;  /* 0x00000400000b7882 */ /* 0x000fe20000000000 */
[----:B------:R-:W4:Y:S01]  /*0100*/  LDCU.64 UR20, c[0x0][0x358] ;  /* 0x00006b00ff1477ac */ /* 0x000f220008000a00 */
[----:B------:R-:W5:Y:S01]  /*0110*/  S2UR UR22, SR_CgaCtaId ;  /* 0x00000000001679c3 */ /* 0x000f620000008800 */
[----:B------:R-:W1:Y:S01]  /*0120*/  LDCU.64 UR6, c[0x0][0x460] ;  /* 0x00008c00ff0677ac */ /* 0x000e620008000a00 */
[----:B------:R-:W1:Y:S06]  /*0130*/  LDCU.64 UR8, c[0x0][0x470] ;  /* 0x00008e00ff0877ac */ /* 0x000e6c0008000a00 */
[----:B------:R-:W3:Y:S01]  /*0140*/  S2UR UR25, SR_CTAID.X ;  /* 0x00000000001979c3 */ /* 0x000ee20000002500 */
[----:B------:R-:W-:Y:S01]  /*0150*/  UMOV UR26, URZ ;  /* 0x000000ff001a7c82 */ /* 0x000fe20008000000 */
[----:B--2---:R-:W-:-:S06]  /*0160*/  ULEA UR5, UR5, UR4, 0x18 ;  /* 0x0000000405057291 */ /* 0x004fcc000f8ec0ff */
[----:B------:R-:W2:Y:S01]  /*0170*/  S2UR UR24, SR_CTAID.Y ;  /* 0x00000000001879c3 */ /* 0x000ea20000002600 */
[----:B------:R-:W-:Y:S02]  /*0180*/  UIADD3 UR13, UPT, UPT, UR5, 0x10000, URZ ;  /* 0x00010000050d7890 */ /* 0x000fe4000fffe0ff */
        /* <DEDUP_REMOVED lines=12> */
[----:B------:R-:W-:Y:S01]  /*0250*/  LOP3.LUT R0, R0, 0xe006, R10, 0xc8, !PT ;  /* 0x0000e00600007812 */ /* 0x000fe200078ec80a */
[----:B------:R-:W1:Y:S01]  /*0260*/  S2UR UR23, SR_CTAID.Z ;  /* 0x00000000001779c3 */ /* 0x000e620000002700 */
[----:B------:R-:W-:Y:S01]  /*0270*/  LOP3.LUT R4, R9, 0x20, RZ, 0xc0, !PT ;  /* 0x0000002009047812 */ /* 0x000fe200078ec0ff */
[----:B-----5:R-:W-:Y:S01]  /*0280*/  ULEA UR22, UR22, UR11, 0x18 ;  /* 0x0000000b16167291 */ /* 0x020fe2000f8ec0ff */
[----:B------:R-:W-:-:S02]  /*0290*/  LOP3.LUT R0, R0, 0xc00, R9, 0xf8, !PT ;  /* 0x00000c0000007812 */ /* 0x000fc400078ef809 */
[----:B------:R-:W-:Y:S02]  /*02a0*/  LOP3.LUT R7, R9, 0x120, RZ, 0xc0, !PT ;  /* 0x0000012009077812 */ /* 0x000fe400078ec0ff */
[----:B------:R-:W-:Y:S02]  /*02b0*/  LOP3.LUT R172, R0, R2, RZ, 0xfc, !PT ;  /* 0x0000000200ac7212 */ /* 0x000fe400078efcff */
[----:B------:R-:W-:Y:S02]  /*02c0*/  LOP3.LUT R0, R10, 0x1c0, RZ, 0xc0, !PT ;  /* 0x000001c00a007812 */ /* 0x000fe400078ec0ff */
[----:B------:R-:W-:Y:S02]  /*02d0*/  LOP3.LUT R4, R4, 0x3800, R5, 0xf8, !PT ;  /* 0x0000380004047812 */ /* 0x000fe400078ef805 */
[----:B------:R-:W-:Y:S02]  /*02e0*/  LOP3.LUT R3, R6, R3, RZ, 0xfc, !PT ;  /* 0x0000000306037212 */ /* 0x000fe400078efcff */
[----:B------:R-:W-:-:S02]  /*02f0*/  SHF.R.U32.HI R11, RZ, 0x1, R149 ;  /* 0x00000001ff0b7819 */ /* 0x000fc40000011695 */
[----:B------:R-:W-:Y:S02]  /*0300*/  LOP3.LUT R0, R0, 0x38, R12, 0xf8, !PT ;  /* 0x0000003800007812 */ /* 0x000fe400078ef80c */
[----:B------:R-:W-:Y:S02]  /*0310*/  LOP3.LUT R152, R10, 0x200, RZ, 0xc0, !PT ;  /* 0x000002000a987812 */ /* 0x000fe400078ec0ff */
[--C-:B------:R-:W-:Y:S02]  /*0320*/  LOP3.LUT R6, R7, 0x600, R5.reuse, 0xf8, !PT ;  /* 0x0000060007067812 */ /* 0x100fe400078ef805 */
[----:B------:R-:W-:Y:S02]  /*0330*/  LOP3.LUT R5, R4, 0x100, R5, 0xf8, !PT ;  /* 0x0000010004057812 */ /* 0x000fe400078ef805 */
[----:B------:R-:W-:Y:S02]  /*0340*/  LOP3.LUT R2, R3, 0xc0, R9, 0xf8, !PT ;  /* 0x000000c003027812 */ /* 0x000fe400078ef809 */
[----:B------:R-:W-:-:S02]  /*0350*/  SHF.R.U32.HI R13, RZ, 0x2, R149 ;  /* 0x00000002ff0d7819 */ /* 0x000fc40000011695 */
[----:B------:R-:W-:Y:S02]  /*0360*/  LOP3.LUT R4, R11, 0x30, RZ, 0xc0, !PT ;  /* 0x000000300b047812 */ /* 0x000fe400078ec0ff */
[----:B------:R-:W-:Y:S02]  /*0370*/  LOP3.LUT R3, R0, 0x8, R11, 0x78, !PT ;  /* 0x0000000800037812 */ /* 0x000fe400078e780b */
[----:B------:R-:W-:Y:S02]  /*0380*/  LOP3.LUT R152, R152, 0xc00, R9, 0xf8, !PT ;  /* 0x00000c0098987812 */ /* 0x000fe400078ef809 */
[----:B------:R-:W-:Y:S02]  /*0390*/  LOP3.LUT P2, RZ, R149, 0x4, RZ, 0xc0, !PT ;  /* 0x0000000495ff7812 */ /* 0x000fe4000784c0ff */
[----:B------:R-:W-:Y:S02]  /*03a0*/  LOP3.LUT R8, R8, 0x18, RZ, 0xc0, !PT ;  /* 0x0000001808087812 */ /* 0x000fe400078ec0ff */
[----:B------:R-:W-:-:S02]  /*03b0*/  LOP3.LUT R7, R12, 0xd8, RZ, 0xc0, !PT ;  /* 0x000000d80c077812 */ /* 0x000fc400078ec0ff */
[----:B------:R-:W-:Y:S02]  /*03c0*/  LOP3.LUT R236, R4, 0x7, R13, 0xf8, !PT ;  /* 0x0000000704ec7812 */ /* 0x000fe400078ef80d */
[----:B------:R-:W-:Y:S02]  /*03d0*/  LOP3.LUT R152, R152, R3, RZ, 0xfc, !PT ;  /* 0x0000000398987212 */ /* 0x000fe400078efcff */
[----:B------:R-:W-:Y:S02]  /*03e0*/  LOP3.LUT R151, R8, 0xc0, R9, 0xf8, !PT ;  /* 0x000000c008977812 */ /* 0x000fe400078ef809 */
[----:B------:R-:W-:Y:S02]  /*03f0*/  LOP3.LUT R4, R4, 0x8, R149, 0xf8, !PT ;  /* 0x0000000804047812 */ /* 0x000fe400078ef895 */
[C---:B------:R-:W-:Y:S02]  /*0400*/  LOP3.LUT P3, RZ, R149.reuse, 0x2, RZ, 0xc0, !PT ;  /* 0x0000000295ff7812 */ /* 0x040fe4000786c0ff */
[----:B------:R-:W-:-:S02]  /*0410*/  LOP3.LUT P1, RZ, R149, 0x8, RZ, 0xc0, !PT ;  /* 0x0000000895ff7812 */ /* 0x000fc4000782c0ff */
[--C-:B------:R-:W-:Y:S02]  /*0420*/  LOP3.LUT R7, R7, 0x18, R149.reuse, 0x78, !PT ;  /* 0x0000001807077812 */ /* 0x100fe400078e7895 */
[----:B------:R-:W-:Y:S02]  /*0430*/  LEA R172, R172, UR13, 0x1 ;  /* 0x0000000dacac7c11 */ /* 0x000fe4000f8e08ff */
[----:B------:R-:W-:Y:S02]  /*0440*/  LEA R152, R152, UR4, 0x1 ;  /* 0x0000000498987c11 */ /* 0x000fe4000f8e08ff */
[C---:B------:R-:W-:Y:S01]  /*0450*/  LOP3.LUT R149, R151.reuse, 0x8, R149, 0x78, !PT ;  /* 0x0000000897957812 */ /* 0x040fe200078e7895 */
[----:B------:R-:W-:Y:S01]  /*0460*/  VIADD R176, R172, 0x40 ;  /* 0x00000040acb07836 */ /* 0x000fe20000000000 */
[----:B------:R-:W-:Y:S01]  /*0470*/  LOP3.LUT R0, R4, 0x1c0, R10, 0xf8, !PT ;  /* 0x000001c004007812 */ /* 0x000fe200078ef80a */
[----:B------:R-:W-:Y:S01]  /*0480*/  VIADD R153, R152, 0x40 ;  /* 0x0000004098997836 */ /* 0x000fe20000000000 */
[----:B------:R-:W-:Y:S01]  /*0490*/  LOP3.LUT R151, R151, 0x8, R11, 0x78, !PT ;  /* 0x0000000897977812 */ /* 0x000fe200078e780b */
[----:B------:R-:W-:Y:S01]  /*04a0*/  @P0 VIADD R176, R172, 0xffffffc0 ;  /* 0xffffffc0acb00836 */ /* 0x000fe20000000000 */
[----:B------:R-:W-:Y:S01]  /*04b0*/  LOP3.LUT R2, R2, R8, RZ, 0x3c, !PT ;  /* 0x0000000802027212 */ /* 0x000fe200078e3cff */
[----:B------:R-:W-:Y:S01]  /*04c0*/  @P2 VIADD R153, R152, 0xffffffc0 ;  /* 0xffffffc098992836 */ /* 0x000fe20000000000 */
[----:B------:R-:W-:-:S02]  /*04d0*/  SEL R154, R170, 0xffffffe0, !P3 ;  /* 0xffffffe0aa9a7807 */ /* 0x000fc40005800000 */
[----:B------:R-:W-:Y:S02]  /*04e0*/  SEL R170, R170, 0xffffffe0, !P1 ;  /* 0xffffffe0aaaa7807 */ /* 0x000fe40004800000 */
[----:B------:R-:W-:Y:S01]  /*04f0*/  LOP3.LUT R0, R0, 0x38, R12, 0x78, !PT ;  /* 0x0000003800007812 */ /* 0x000fe200078e780c */
[----:B------:R-:W-:Y:S01]  /*0500*/  IMAD.IADD R155, R154, 0x1, R152 ;  /* 0x000000019a9b7824 */ /* 0x000fe200078e0298 */
[----:B------:R-:W-:Y:S01]  /*0510*/  LOP3.LUT R3, R10, 0x400, RZ, 0xc0, !PT ;  /* 0x000004000a037812 */ /* 0x000fe200078ec0ff */
        /* <DEDUP_REMOVED lines=9> */
[----:B------:R-:W-:-:S02]  /*05b0*/  LEA R228, R7, UR5, 0x1 ;  /* 0x0000000507e47c11 */ /* 0x000fc4000f8e08ff */
[----:B------:R-:W-:Y:S02]  /*05c0*/  LEA R151, R151, UR5, 0x1 ;  /* 0x0000000597977c11 */ /* 0x000fe4000f8e08ff */
[----:B------:R-:W-:Y:S02]  /*05d0*/  LEA R2, R2, UR5, 0x1 ;  /* 0x0000000502027c11 */ /* 0x000fe4000f8e08ff */
[----:B------:R-:W-:Y:S01]  /*05e0*/  LEA R149, R149, UR4, 0x1 ;  /* 0x0000000495957c11 */ /* 0x000fe2000f8e08ff */
[----:B-12-4-:R-:W-:-:S06]  /*05f0*/  UMOV UR4, URZ ;  /* 0x000000ff00047c82 */ /* 0x016fcc0008000000 */
.L_x_307:
[----:B----4-:R-:W1:Y:S01]  /*0600*/  LDC.64 R4, c[0x0][0x478] ;  /* 0x00011e00ff047b82 */ /* 0x010e620000000a00 */
[----:B------:R-:W2:Y:S01]  /*0610*/  S2R R38, SR_CTAID.Y ;  /* 0x0000000000267919 */ /* 0x000ea20000002600 */
[----:B------:R-:W-:Y:S01]  /*0620*/  ISETP.NE.U32.AND P0, PT, RZ, UR8, PT ;  /* 0x00000008ff007c0c */ /* 0x000fe2000bf05070 */
[----:B------:R-:W-:Y:S01]  /*0630*/  IMAD.MOV.U32 R248, RZ, RZ, RZ ;  /* 0x000000fffff87224 */ /* 0x000fe200078e00ff */
[----:B------:R-:W-:Y:S02]  /*0640*/  ISETP.NE.U32.AND P5, PT, RZ, UR6, PT ;  /* 0x00000006ff007c0c */ /* 0x000fe4000bfa5070 */
[----:B------:R-:W-:Y:S02]  /*0650*/  ISETP.NE.AND.EX P0, PT, RZ, UR9, PT, P0 ;  /* 0x00000009ff007c0c */ /* 0x000fe4000bf05300 */
[----:B------:R-:W3:Y:S01]  /*0660*/  LDC.U8 R16, c[0x0][0x532] ;  /* 0x00014c80ff107b82 */ /* 0x000ee20000000000 */
[----:B------:R-:W-:-:S07]  /*0670*/  ISETP.NE.AND.EX P5, PT, RZ, UR7, PT, P5 ;  /* 0x00000007ff007c0c */ /* 0x000fce000bfa5350 */
[----:B------:R-:W4:Y:S01]  /*0680*/  LDC.64 R8, c[0x0][0x468] ;  /* 0x00011a00ff087b82 */ /* 0x000f220000000a00 */
[----:B-1----:R-:W-:-:S07]  /*0690*/  ISETP.NE.U32.AND P2, PT, R4, RZ, PT ;  /* 0x000000ff0400720c */ /* 0x002fce0003f45070 */
[----:B------:R-:W1:Y:S01]  /*06a0*/  LDC.64 R12, c[0x0][0x460] ;  /* 0x00011800ff0c7b82 */ /* 0x000e620000000a00 */
[----:B------:R-:W-:Y:S01]  /*06b0*/  ISETP.NE.AND.EX P2, PT, R5, RZ, PT, P2 ;  /* 0x000000ff0500720c */ /* 0x000fe20003f45320 */
[----:B--2---:R-:W-:Y:S01]  /*06c0*/  IMAD.SHL.U32 R14, R38, 0x4, RZ ;  /* 0x00000004260e7824 */ /* 0x004fe200078e00ff */
[----:B------:R-:W-:-:S04]  /*06d0*/  SHF.R.U32.HI R15, RZ, 0x1e, R38 ;  /* 0x0000001eff0f7819 */ /* 0x000fc80000011626 */
[----:B------:R-:W-:-:S07]  /*06e0*/  @P0 IADD3 R6, P1, PT, R14, UR8, RZ ;  /* 0x000000080e060c10 */ /* 0x000fce000ff3e0ff */
[----:B------:R-:W-:Y:S02]  /*06f0*/  @P2 IADD3 R4, P3, PT, R14, R4, RZ ;  /* 0x000000040e042210 */ /* 0x000fe40007f7e0ff */
[----:B------:R-:W-:-:S03]  /*0700*/  @P0 IADD3.X R7, PT, PT, R15, UR9, RZ, P1, !PT ;  /* 0x000000090f070c10 */ /* 0x000fc60008ffe4ff */
[----:B------:R-:W-:Y:S01]  /*0710*/  @P2 IMAD.X R5, R15, 0x1, R5, P3 ;  /* 0x000000010f052824 */ /* 0x000fe200018e0605 */
[----:B------:R-:W-:Y:S01]  /*0720*/  ISETP.NE.U32.AND P3, PT, RZ, UR6, PT ;  /* 0x00000006ff007c0c */ /* 0x000fe2000bf65070 */
[----:B------:R2:W2:Y:S01]  /*0730*/  @P0 LDG.E R248, desc[UR20][R6.64] ;  /* 0x0000001406f80981 */ /* 0x0004a2000c1e1900 */
[----:B---3--:R-:W-:Y:S02]  /*0740*/  ISETP.NE.AND P4, PT, R16, RZ, PT ;  /* 0x000000ff1000720c */ /* 0x008fe40003f85270 */
[----:B------:R-:W-:Y:S01]  /*0750*/  ISETP.NE.AND.EX P3, PT, RZ, UR7, PT, P3 ;  /* 0x00000007ff007c0c */ /* 0x000fe2000bf65330 */
[----:B------:R3:W3:Y:S01]  /*0760*/  @P2 LDG.E R11, desc[UR20][R4.64] ;  /* 0x00000014040b2981 */ /* 0x0006e2000c1e1900 */
[----:B----4-:R-:W-:Y:S01]  /*0770*/  ISETP.EQ.U32.AND P1, PT, R8, RZ, PT ;  /* 0x000000ff0800720c */ /* 0x010fe20003f22070 */
[----:B------:R-:W-:-:S03]  /*0780*/  IMAD.MOV.U32 R3, RZ, RZ, -0x1 ;  /* 0xffffffffff037424 */ /* 0x000fc600078e00ff */
[----:B------:R-:W-:Y:S01]  /*0790*/  ISETP.EQ.OR.EX P1, PT, R9, RZ, !P4, P1 ;  /* 0x000000ff0900720c */ /* 0x000fe20006722710 */
[----:B-1----:R-:W-:-:S04]  /*07a0*/  IMAD.WIDE.U32 R12, R38, 0x4, R12 ;  /* 0x00000004260c7825 */ /* 0x002fc800078e000c */
[----:B------:R-:W-:Y:S01]  /*07b0*/  IMAD.MOV.U32 R252, RZ, RZ, -0x1 ;  /* 0xfffffffffffc7424 */ /* 0x000fe200078e00ff */
[----:B-----5:R-:W5:Y:S01]  /*07c0*/  @P5 LDG.E R3, desc[UR20][R12.64] ;  /* 0x000000140c035981 */ /* 0x020f62000c1e1900 */
[----:B--2---:R-:W1:Y:S01]  /*07d0*/  @!P2 LDC.64 R6, c[0x0][0x488] ;  /* 0x00012200ff06ab82 */ /* 0x004e620000000a00 */
[----:B---3--:R-:W-:-:S05]  /*07e0*/  IADD3 R4, P0, PT, R14, R8, RZ ;  /* 0x000000080e047210 */ /* 0x008fca0007f1e0ff */
[----:B------:R-:W-:Y:S02]  /*07f0*/  IMAD.X R5, R15, 0x1, R9, P0 ;  /* 0x000000010f057824 */ /* 0x000fe400000e0609 */
[----:B------:R-:W2:Y:S03]  /*0800*/  @!P3 LDC R243, c[0x0][0x434] ;  /* 0x00010d00fff3bb82 */ /* 0x000ea60000000800 */
[----:B------:R-:W5:Y:S04]  /*0810*/  @!P1 LDG.E R252, desc[UR20][R4.64] ;  /* 0x0000001404fc9981 */ /* 0x000f68000c1e1900 */
[----:B------:R3:W5:Y:S01]  /*0820*/  @P3 LDG.E R12, desc[UR20][R12.64+0x4] ;  /* 0x000004140c0c3981 */ /* 0x000762000c1e1900 */
[----:B------:R-:W-:-:S04]  /*0830*/  ISETP.NE.U32.AND P1, PT, R8, RZ, PT ;  /* 0x000000ff0800720c */ /* 0x000fc80003f25070 */
[----:B------:R-:W-:Y:S02]  /*0840*/  ISETP.NE.AND.EX P1, PT, R9, RZ, PT, P1 ;  /* 0x000000ff0900720c */ /* 0x000fe40003f25310 */
[----:B-1----:R-:W-:Y:S01]  /*0850*/  @!P2 ISETP.NE.U32.AND P0, PT, R6, RZ, PT ;  /* 0x000000ff0600a20c */ /* 0x002fe20003f05070 */
[----:B---3--:R-:W1:Y:S03]  /*0860*/  @!P2 LDC R13, c[0x0][0x43c] ;  /* 0x00010f00ff0dab82 */ /* 0x008e660000000800 */
[----:B------:R-:W-:-:S04]  /*0870*/  @!P2 ISETP.NE.AND.EX P0, PT, R7, RZ, PT, P0 ;  /* 0x000000ff0700a20c */ /* 0x000fc80003f05300 */
[----:B-1----:R-:W-:Y:S01]  /*0880*/  @!P2 SEL R7, R13, RZ, P0 ;  /* 0x000000ff0d07a207 */ /* 0x002fe20000000000 */
[----:B------:R-:W-:Y:S02]  /*0890*/  @P2 IMAD.IADD R175, R11, 0x1, -R248 ;  /* 0x000000010baf2824 */ /* 0x000fe400078e0af8 */
[----:B--2---:R-:W-:Y:S06]  /*08a0*/  @!P1 BRA `(.L_x_250) ;  /* 0x00000000000c9947 */ /* 0x004fec0003800000 */
[----:B------:R-:W2:Y:S02]  /*08b0*/  @P4 LDG.E R6, desc[UR20][R4.64+0x4] ;  /* 0x0000041404064981 */ /* 0x000ea4000c1e1900 */
[----:B--2--5:R-:W-:-:S06]  /*08c0*/  @P4 IADD3 R10, PT, PT, R6, -R252, RZ ;  /* 0x800000fc060a4210 */ /* 0x024fcc0007ffe0ff */
[----:B------:R1:W5:Y:S02]  /*08d0*/  @!P4 LDG.E R10, desc[UR20][R4.64] ;  /* 0x00000014040ac981 */ /* 0x000364000c1e1900 */
.L_x_250:
[----:B------:R-:W-:Y:S01]  /*08e0*/  IMAD.SHL.U32 R18, R247, 0x80, RZ ;  /* 0x00000080f7127824 */ /* 0x000fe200078e00ff */
[----:B-----5:R-:W-:Y:S01]  /*08f0*/  @!P2 IADD3 R175, PT, PT, R7, R10, -R248 ;  /* 0x0000000a07afa210 */ /* 0x020fe20007ffe8f8 */
[----:B------:R-:W-:-:S03]  /*0900*/  @P3 IMAD.IADD R243, R12, 0x1, -R3 ;  /* 0x000000010cf33824 */ /* 0x000fc600078e0a03 */
[----:B------:R-:W-:-:S13]  /*0910*/  ISETP.GT.AND P0, PT, R175, R18, PT ;  /* 0x00000012af00720c */ /* 0x000fda0003f04270 */
[----:B------:R-:W-:Y:S05]  /*0920*/  @!P0 BRA `(.L_x_251) ;  /* 0x0000008000448947 */ /* 0x000fea0003800000 */
[----:B-1----:R-:W1:Y:S01]  /*0930*/  LDC R5, c[0x0][0x504] ;  /* 0x00014100ff057b82 */ /* 0x002e620000000800 */
[----:B------:R-:W-:Y:S01]  /*0940*/  ISETP.NE.AND P3, PT, R3, -0x1, PT ;  /* 0xffffffff0300780c */ /* 0x000fe20003f65270 */
[----:B------:R-:W-:Y:S01]  /*0950*/  IMAD.IADD R4, R18, 0x1, R243 ;  /* 0x0000000112047824 */ /* 0x000fe200078e02f3 */
[----:B------:R-:W-:-:S03]  /*0960*/  ISETP.NE.AND P2, PT, R252, -0x1, PT ;  /* 0xfffffffffc00780c */ /* 0x000fc60003f45270 */
[----:B------:R-:W-:Y:S02]  /*0970*/  VIADD R34, R4, 0x80 ;  /* 0x0000008004227836 */ /* 0x000fe40000000000 */
[----:B------:R-:W-:-:S06]  /*0980*/  VIADD R4, R243, 0x7f ;  /* 0x0000007ff3047836 */ /* 0x000fcc0000000000 */
[----:B------:R-:W2:Y:S08]  /*0990*/  @!P3 LDC.64 R8, c[0x0][0x398] ;  /* 0x0000e600ff08bb82 */ /* 0x000eb00000000a00 */
[----:B------:R-:W3:Y:S01]  /*09a0*/  @P3 LDC.64 R10, c[0x0][0x3b0] ;  /* 0x0000ec00ff0a3b82 */ /* 0x000ee20000000a00 */
[----:B-1----:R-:W-:-:S05]  /*09b0*/  IADD3 R5, PT, PT, R34, R5, -R175 ;  /* 0x0000000522057210 */ /* 0x002fca0007ffe8af */
[----:B------:R-:W-:Y:S01]  /*09c0*/  VIADD R6, R5, 0x7f ;  /* 0x0000007f05067836 */ /* 0x000fe20000000000 */
[----:B------:R-:W-:-:S04]  /*09d0*/  SHF.R.S32.HI R5, RZ, 0x1f, R4 ;  /* 0x0000001fff057819 */ /* 0x000fc80000011404 */
[----:B------:R-:W-:Y:S02]  /*09e0*/  SHF.R.S32.HI R7, RZ, 0x1f, R6 ;  /* 0x0000001fff077819 */ /* 0x000fe40000011406 */
[----:B------:R-:W-:Y:S02]  /*09f0*/  LEA.HI R4, R5, R4, RZ, 0x7 ;  /* 0x0000000405047211 */ /* 0x000fe400078f38ff */
[----:B------:R-:W-:Y:S01]  /*0a00*/  LEA.HI R5, R7, R6, RZ, 0x7 ;  /* 0x0000000607057211 */ /* 0x000fe200078f38ff */
[C---:B--2---:R-:W-:Y:S01]  /*0a10*/  @!P3 IMAD.WIDE.U32 R6, R38.reuse, R8, RZ ;  /* 0x000000082606b225 */ /* 0x044fe200078e00ff */
[----:B------:R-:W-:Y:S02]  /*0a20*/  SHF.R.S32.HI R4, RZ, 0x7, R4 ;  /* 0x00000007ff047819 */ /* 0x000fe40000011404 */
[----:B------:R-:W-:Y:S01]  /*0a30*/  SHF.R.S32.HI R5, RZ, 0x7, R5 ;  /* 0x00000007ff057819 */ /* 0x000fe20000011405 */
[----:B------:R-:W-:Y:S02]  /*0a40*/  @!P3 IMAD R33, R38, R9, R7 ;  /* 0x000000092621b224 */ /* 0x000fe400078e0207 */
[----:B------:R-:W-:Y:S01]  /*0a50*/  @!P3 IMAD.MOV.U32 R29, RZ, RZ, R6 ;  /* 0x000000ffff1db224 */ /* 0x000fe200078e0006 */
[----:B------:R-:W-:Y:S01]  /*0a60*/  VIMNMX R28, PT, PT, R4, R5, PT ;  /* 0x00000005041c7248 */ /* 0x000fe20003fe0100 */
[----:B---3--:R-:W-:-:S03]  /*0a70*/  @P3 IMAD.WIDE.U32 R4, R3, R10, RZ ;  /* 0x0000000a03043225 */ /* 0x008fc600078e00ff */
[----:B------:R-:W-:Y:S01]  /*0a80*/  LEA R17, R28, 0xffffff80, 0x7 ;  /* 0xffffff801c117811 */ /* 0x000fe200078e38ff */
[----:B------:R-:W-:Y:S02]  /*0a90*/  @P3 IMAD R33, R3, R11, R5 ;  /* 0x0000000b03213224 */ /* 0x000fe400078e0205 */
[----:B------:R-:W-:Y:S01]  /*0aa0*/  @P3 IMAD.MOV.U32 R29, RZ, RZ, R4 ;  /* 0x000000ffff1d3224 */ /* 0x000fe200078e0004 */
        /* <DEDUP_REMOVED lines=13> */
.L_x_252:
[----:B------:R-:W1:Y:S01]  /*0b80*/  LDCU.64 UR16, c[0x0][0x3b8] ;  /* 0x00007700ff1077ac */ /* 0x000e620008000a00 */
[----:B------:R-:W-:-:S05]  /*0b90*/  IADD3 R4, PT, PT, R248, R252, RZ ;  /* 0x000000fcf8047210 */ /* 0x000fca0007ffe0ff */
[C---:B-1----:R-:W-:Y:S02]  /*0ba0*/  IMAD R6, R4.reuse, UR17, RZ ;  /* 0x0000001104067c24 */ /* 0x042fe4000f8e02ff */
[----:B------:R-:W-:-:S05]  /*0bb0*/  IMAD.WIDE.U32 R4, R4, UR16, RZ ;  /* 0x0000001004047c25 */ /* 0x000fca000f8e00ff */
[----:B------:R-:W-:Y:S02]  /*0bc0*/  IADD3 R37, PT, PT, R5, R6, RZ ;  /* 0x0000000605257210 */ /* 0x000fe40007ffe0ff */
[----:B------:R-:W-:-:S07]  /*0bd0*/  MOV R36, R4 ;  /* 0x0000000400247202 */ /* 0x000fce0000000f00 */
.L_x_253:
[----:B------:R-:W1:Y:S01]  /*0be0*/  LDC R8, c[0x0][0x3e8] ;  /* 0x0000fa00ff087b82 */ /* 0x000e620000000800 */
[----:B------:R-:W2:Y:S01]  /*0bf0*/  S2R R39, SR_CTAID.Z ;  /* 0x0000000000277919 */ /* 0x000ea20000002700 */
[----:B------:R-:W-:Y:S02]  /*0c00*/  SHF.R.S32.HI R31, RZ, 0x1f, R18 ;  /* 0x0000001fff1f7819 */ /* 0x000fe40000011412 */
[----:B-1----:R-:W-:-:S04]  /*0c10*/  IABS R7, R8 ;  /* 0x0000000800077213 */ /* 0x002fc80000000000 */
[----:B------:R-:W1:Y:S01]  /*0c20*/  I2F.RP R4, R7 ;  /* 0x0000000700047306 */ /* 0x000e620000209400 */
[----:B--2---:R-:W-:-:S07]  /*0c30*/  IABS R9, R39 ;  /* 0x0000002700097213 */ /* 0x004fce0000000000 */
[----:B-1----:R-:W1:Y:S02]  /*0c40*/  MUFU.RCP R4, R4 ;  /* 0x0000000400047308 */ /* 0x002e640000001000 */
[----:B-1----:R-:W-:-:S06]  /*0c50*/  VIADD R4, R4, 0xffffffe ;  /* 0x0ffffffe04047836 */ /* 0x002fcc0000000000 */
[----:B------:R-:W1:Y:S02]  /*0c60*/  F2I.FTZ.U32.TRUNC.NTZ R5, R4 ;  /* 0x0000000400057305 */ /* 0x000e64000021f000 */
[----:B-1----:R-:W-:-:S04]  /*0c70*/  IMAD.MOV R4, RZ, RZ, -R5 ;  /* 0x000000ffff047224 */ /* 0x002fc800078e0a05 */
        /* <DEDUP_REMOVED lines=31> */
.L_x_254:
[----:B------:R-:W1:Y:S01]  /*0e70*/  LDCU.64 UR14, c[0x0][0x3c0] ;  /* 0x00007800ff0e77ac */ /* 0x000e620008000a00 */
[----:B------:R-:W-:-:S05]  /*0e80*/  IADD3 R4, PT, PT, R248, R252, RZ ;  /* 0x000000fcf8047210 */ /* 0x000fca0007ffe0ff */
[C---:B-1----:R-:W-:Y:S02]  /*0e90*/  IMAD R6, R4.reuse, UR15, RZ ;  /* 0x0000000f04067c24 */ /* 0x042fe4000f8e02ff */
[----:B------:R-:W-:-:S05]  /*0ea0*/  IMAD.WIDE.U32 R4, R4, UR14, RZ ;  /* 0x0000000e04047c25 */ /* 0x000fca000f8e00ff */
[----:B------:R-:W-:Y:S02]  /*0eb0*/  IADD3 R32, PT, PT, R5, R6, RZ ;  /* 0x0000000605207210 */ /* 0x000fe40007ffe0ff */
[----:B------:R-:W-:-:S07]  /*0ec0*/  MOV R30, R4 ;  /* 0x00000004001e7202 */ /* 0x000fce0000000f00 */
.L_x_255:
        /* <DEDUP_REMOVED lines=29> */
.L_x_256:
[-C--:B------:R-:W-:Y:S02]  /*10a0*/  IMAD R6, R11, R3.reuse, RZ ;  /* 0x000000030b067224 */ /* 0x080fe400078e02ff */
[----:B------:R-:W-:-:S05]  /*10b0*/  IMAD.WIDE.U32 R4, R10, R3, RZ ;  /* 0x000000030a047225 */ /* 0x000fca00078e00ff */
[----:B------:R-:W-:Y:S02]  /*10c0*/  IADD3 R9, PT, PT, R5, R6, RZ ;  /* 0x0000000605097210 */ /* 0x000fe40007ffe0ff */
[----:B------:R-:W-:-:S07]  /*10d0*/  MOV R8, R4 ;  /* 0x0000000400087202 */ /* 0x000fce0000000f00 */
.L_x_257:
[----:B------:R-:W1:Y:S01]  /*10e0*/  LDCU.U8 UR10, c[0x0][0x548] ;  /* 0x0000a900ff0a77ac */ /* 0x000e620008000000 */
[----:B------:R-:W-:Y:S01]  /*10f0*/  SHF.L.U32 R13, R38, 0x7, RZ ;  /* 0x00000007260d7819 */ /* 0x000fe200000006ff */
[----:B------:R-:W2:Y:S03]  /*1100*/  LDCU.U8 UR11, c[0x0][0x5f0] ;  /* 0x0000be00ff0b77ac */ /* 0x000ea60008000000 */
[----:B------:R-:W-:-:S04]  /*1110*/  SEL R6, R13, RZ, P5 ;  /* 0x000000ff0d067207 */ /* 0x000fc80002800000 */
[----:B------:R-:W-:-:S04]  /*1120*/  IADD3 R6, P0, PT, R17, R6, RZ ;  /* 0x0000000611067210 */ /* 0x000fc80007f1e0ff */
[----:B------:R-:W-:Y:S01]  /*1130*/  IADD3.X R4, PT, PT, RZ, R26, RZ, P0, !PT ;  /* 0x0000001aff047210 */ /* 0x000fe200007fe4ff */
[----:B-1----:R-:W-:-:S04]  /*1140*/  UISETP.NE.AND UP0, UPT, UR10, URZ, UPT ;  /* 0x000000ff0a00728c */ /* 0x002fc8000bf05270 */
[-C--:B------:R-:W-:Y:S02]  /*1150*/  IMAD R7, R4, R10.reuse, RZ ;  /* 0x0000000a04077224 */ /* 0x080fe400078e02ff */
[----:B------:R-:W-:-:S04]  /*1160*/  IMAD.WIDE.U32 R4, R6, R10, RZ ;  /* 0x0000000a06047225 */ /* 0x000fc800078e00ff */
[----:B------:R-:W-:Y:S02]  /*1170*/  IMAD R6, R11, R6, R7 ;  /* 0x000000060b067224 */ /* 0x000fe400078e0207 */
[----:B------:R-:W-:-:S03]  /*1180*/  IMAD R7, R39, UR12, RZ ;  /* 0x0000000c27077c24 */ /* 0x000fc6000f8e02ff */
        /* <DEDUP_REMOVED lines=9> */
.L_x_258:
[----:B------:R-:W1:Y:S01]  /*1220*/  LDC R27, c[0x0][0x434] ;  /* 0x00010d00ff1b7b82 */ /* 0x000e620000000800 */
[----:B------:R-:W-:-:S04]  /*1230*/  IMAD R6, R38, R12, R39 ;  /* 0x0000000c26067224 */ /* 0x000fc800078e0227 */
[----:B-1----:R-:W-:-:S03]  /*1240*/  IMAD R27, R6, R27, RZ ;  /* 0x0000001b061b7224 */ /* 0x002fc600078e02ff */
.L_x_259:
        /* <DEDUP_REMOVED lines=12> */
.L_x_260:
[----:B------:R-:W1:Y:S01]  /*1310*/  LDC R21, c[0x0][0x444] ;  /* 0x00011100ff157b82 */ /* 0x000e620000000800 */
[----:B------:R-:W-:-:S04]  /*1320*/  IMAD R3, R38, R12, R39 ;  /* 0x0000000c26037224 */ /* 0x000fc800078e0227 */
[----:B-1----:R-:W-:-:S07]  /*1330*/  IMAD R21, R3, R21, RZ ;  /* 0x0000001503157224 */ /* 0x002fce00078e02ff */
.L_x_261:
[----:B------:R-:W1:Y:S01]  /*1340*/  S2R R40, SR_TID.X ;  /* 0x0000000000287919 */ /* 0x000e620000002100 */
[----:B------:R-:W2:Y:S01]  /*1350*/  LDC.64 R10, c[0x0][0x5f8] ;  /* 0x00017e00ff0a7b82 */ /* 0x000ea20000000a00 */
[----:B------:R-:W-:Y:S01]  /*1360*/  IMAD R245, R12, UR12, RZ ;  /* 0x0000000c0cf57c24 */ /* 0x000fe2000f8e02ff */
[--C-:B------:R-:W-:Y:S01]  /*1370*/  IADD3 R8, P1, P0, R4, R8, R7.reuse ;  /* 0x0000000804087210 */ /* 0x100fe2000783e007 */
[----:B------:R-:W3:Y:S01]  /*1380*/  S2R R41, SR_TID.X ;  /* 0x0000000000297919 */ /* 0x000ee20000002100 */
[----:B------:R-:W-:Y:S01]  /*1390*/  ISETP.NE.AND P3, PT, RZ, UR11, PT ;  /* 0x0000000bff007c0c */ /* 0x000fe2000bf65270 */
[----:B------:R-:W4:Y:S01]  /*13a0*/  LDCU.64 UR10, c[0x0][0x570] ;  /* 0x0000ae00ff0a77ac */ /* 0x000f220008000a00 */
[----:B------:R-:W-:Y:S01]  /*13b0*/  SHF.R.S32.HI R6, RZ, 0x1f, R7 ;  /* 0x0000001fff067819 */ /* 0x000fe20000011407 */
[----:B------:R-:W-:Y:S01]  /*13c0*/  BSSY.RECONVERGENT B1, `(.L_x_251) ;  /* 0x0000767000017945 */ /* 0x000fe20003800200 */
[----:B------:R-:W5:Y:S01]  /*13d0*/  LDC.64 R12, c[0x0][0x590] ;  /* 0x00016400ff0c7b82 */ /* 0x000f620000000a00 */
[----:B------:R-:W4:Y:S01]  /*13e0*/  LDCU.64 UR18, c[0x0][0x3c8] ;  /* 0x00007900ff1277ac */ /* 0x000f220008000a00 */
[----:B------:R-:W-:Y:S01]  /*13f0*/  IADD3.X R6, PT, PT, R16, R9, R6, P1, P0 ;  /* 0x0000000910067210 */ /* 0x000fe20000fe0406 */
[----:B------:R-:W4:Y:S05]  /*1400*/  LDCU.64 UR12, c[0x0][0x380] ;  /* 0x00007000ff0c77ac */ /* 0x000f2a0008000a00 */
[----:B------:R-:W4:Y:S08]  /*1410*/  LDC.64 R14, c[0x0][0x3b0] ;  /* 0x0000ec00ff0e7b82 */ /* 0x000f300000000a00 */
[----:B------:R-:W4:Y:S01]  /*1420*/  LDC R251, c[0x0][0x508] ;  /* 0x00014200fffb7b82 */ /* 0x000f220000000800 */
[----:B-1----:R-:W-:-:S07]  /*1430*/  SHF.R.U32.HI R5, RZ, 0x5, R40 ;  /* 0x00000005ff057819 */ /* 0x002fce0000011628 */
[----:B------:R-:W1:Y:S01]  /*1440*/  LDC.64 R24, c[0x0][0x598] ;  /* 0x00016600ff187b82 */ /* 0x000e620000000a00 */
[----:B------:R-:W-:Y:S01]  /*1450*/  LOP3.LUT R3, R40, 0x1f, RZ, 0xc0, !PT ;  /* 0x0000001f28037812 */ /* 0x000fe200078ec0ff */
[C---:B-----5:R-:W-:Y:S01]  /*1460*/  IMAD.SHL.U32 R244, R12.reuse, 0x40, RZ ;  /* 0x000000400cf47824 */ /* 0x060fe200078e00ff */
[----:B------:R-:W-:Y:S01]  /*1470*/  SHF.L.U64.HI R249, R12, 0x6, R13 ;  /* 0x000000060cf97819 */ /* 0x000fe2000001020d */
[----:B---3--:R-:W-:Y:S02]  /*1480*/  IMAD.SHL.U32 R42, R41, 0x8, RZ ;  /* 0x00000008292a7824 */ /* 0x008fe400078e00ff */
[----:B------:R-:W-:Y:S02]  /*1490*/  IMAD R3, R245, R5, R3 ;  /* 0x00000005f5037224 */ /* 0x000fe400078e0203 */
[----:B--2---:R-:W-:Y:S01]  /*14a0*/  IMAD.WIDE.U32 R4, R10, UR25, RZ ;  /* 0x000000190a047c25 */ /* 0x004fe2000f8e00ff */
[----:B------:R-:W2:Y:S02]  /*14b0*/  LDC.64 R230, c[0x0][0x420] ;  /* 0x00010800ffe67b82 */ /* 0x000ea40000000a00 */
[----:B------:R-:W-:Y:S01]  /*14c0*/  SEL R7, R4, RZ, P3 ;  /* 0x000000ff04077207 */ /* 0x000fe20001800000 */
[----:B------:R-:W-:Y:S01]  /*14d0*/  IMAD R4, R11, UR25, R5 ;  /* 0x000000190b047c24 */ /* 0x000fe2000f8e0205 */
[----:B------:R-:W-:Y:S01]  /*14e0*/  SHF.R.S32.HI R5, RZ, 0x1f, R3 ;  /* 0x0000001fff057819 */ /* 0x000fe20000011403 */
[----:B----4-:R-:W-:Y:S01]  /*14f0*/  IMAD R11, R26, R14, RZ ;  /* 0x0000000e1a0b7224 */ /* 0x010fe200078e02ff */
[----:B------:R-:W-:-:S02]  /*1500*/  IADD3 R7, P1, P0, R3, R8, R7 ;  /* 0x0000000803077210 */ /* 0x000fc4000783e007 */
[----:B------:R-:W-:Y:S01]  /*1510*/  SEL R3, R4, RZ, P3 ;  /* 0x000000ff04037207 */ /* 0x000fe20001800000 */
[----:B------:R-:W-:Y:S01]  /*1520*/  IMAD R11, R17, R15, R11 ;  /* 0x0000000f110b7224 */ /* 0x000fe200078e020b */
[----:B------:R-:W-:Y:S02]  /*1530*/  LOP3.LUT R4, R42, 0x18, RZ, 0xc0, !PT ;  /* 0x000000182a047812 */ /* 0x000fe400078ec0ff */
[----:B------:R-:W-:Y:S01]  /*1540*/  IADD3.X R5, PT, PT, R5, R6, R3, P1, P0 ;  /* 0x0000000605057210 */ /* 0x000fe20000fe0403 */
[----:B------:R-:W-:Y:S01]  /*1550*/  IMAD.SHL.U32 R3, R245, 0x80, RZ ;  /* 0x00000080f5037824 */ /* 0x000fe200078e00ff */
[----:B------:R-:W-:Y:S01]  /*1560*/  IADD3 R6, P1, PT, R4, R22, RZ ;  /* 0x0000001604067210 */ /* 0x000fe20007f3e0ff */
[----:B------:R-:W3:Y:S01]  /*1570*/  LDC.64 R42, c[0x0][0x5e8] ;  /* 0x00017a00ff2a7b82 */ /* 0x000ee20000000a00 */
[----:B------:R-:W-:Y:S02]  /*1580*/  SHF.R.U32.HI R22, RZ, 0x2, R41 ;  /* 0x00000002ff167819 */ /* 0x000fe40000011629 */
[----:B------:R-:W-:Y:S01]  /*1590*/  IADD3 R10, P0, PT, R3, R7, RZ ;  /* 0x00000007030a7210 */ /* 0x000fe20007f1e0ff */
[----:B------:R-:W-:Y:S01]  /*15a0*/  IMAD.X R7, RZ, RZ, R23, P1 ;  /* 0x000000ffff077224 */ /* 0x000fe200008e0617 */
[----:B------:R-:W-:-:S02]  /*15b0*/  LEA.HI R23, R40, 0x40, RZ, 0x1e ;  /* 0x0000004028177811 */ /* 0x000fc400078ff0ff */
[----:B------:R-:W-:Y:S01]  /*15c0*/  LEA.HI.X.SX32 R16, R3, R5, 0x1, P0 ;  /* 0x0000000503107211 */ /* 0x000fe200000f0eff */
[----:B------:R-:W-:Y:S01]  /*15d0*/  IMAD.MOV.U32 R5, RZ, RZ, RZ ;  /* 0x000000ffff057224 */ /* 0x000fe200078e00ff */
[----:B------:R-:W-:Y:S01]  /*15e0*/  LEA R180, P0, R10, UR10, 0x2 ;  /* 0x0000000a0ab47c11 */ /* 0x000fe2000f8010ff */
[----:B------:R-:W-:Y:S02]  /*15f0*/  IMAD R3, R26, R12, RZ ;  /* 0x0000000c1a037224 */ /* 0x000fe400078e02ff */
[C---:B------:R-:W-:Y:S01]  /*1600*/  IMAD.WIDE.U32 R8, R17.reuse, R14, R4 ;  /* 0x0000000e11087225 */ /* 0x040fe200078e0004 */
[----:B------:R-:W-:Y:S01]  /*1610*/  LEA.HI.X R181, R10, UR11, R16, 0x2, P0 ;  /* 0x0000000b0ab57c11 */ /* 0x000fe200080f1410 */
[----:B------:R-:W4:Y:S02]  /*1620*/  LDCU.64 UR10, c[0x0][0x550] ;  /* 0x0000aa00ff0a77ac */ /* 0x000f240008000a00 */
[----:B------:R-:W-:Y:S01]  /*1630*/  IMAD R3, R17, R13, R3 ;  /* 0x0000000d11037224 */ /* 0x000fe200078e0203 */
[----:B------:R-:W-:Y:S01]  /*1640*/  IADD3 R8, P1, PT, R29, R8, RZ ;  /* 0x000000081d087210 */ /* 0x000fe20007f3e0ff */
[----:B------:R-:W-:-:S03]  /*1650*/  IMAD.WIDE.U32 R6, R17, R12, R6 ;  /* 0x0000000c11067225 */ /* 0x000fc600078e0006 */
[----:B------:R-:W-:Y:S01]  /*1660*/  IADD3.X R9, PT, PT, R33, R9, R11, P1, !PT ;  /* 0x0000000921097210 */ /* 0x000fe20000ffe40b */
[----:B------:R-:W-:Y:S02]  /*1670*/  IMAD.IADD R7, R7, 0x1, R3 ;  /* 0x0000000107077824 */ /* 0x000fe400078e0203 */
[----:B------:R-:W-:Y:S02]  /*1680*/  IMAD.IADD R3, R175, 0x1, R251 ;  /* 0x00000001af037824 */ /* 0x000fe400078e02fb */
[----:B------:R-:W-:-:S03]  /*1690*/  IMAD.WIDE.U32 R8, R39, UR18, R8 ;  /* 0x0000001227087c25 */ /* 0x000fc6000f8e0008 */
[----:B------:R-:W-:Y:S01]  /*16a0*/  IADD3 R3, PT, PT, R34, -0x80, -R3 ;  /* 0xffffff8022037810 */ /* 0x000fe20007ffe803 */
[C---:B------:R-:W-:Y:S02]  /*16b0*/  IMAD R9, R39.reuse, UR19, R9 ;  /* 0x0000001327097c24 */ /* 0x040fe4000f8e0209 */
[----:B-1----:R-:W-:Y:S01]  /*16c0*/  IMAD.WIDE.U32 R6, R39, R24, R6 ;  /* 0x0000001827067225 */ /* 0x002fe200078e0006 */
[----:B------:R-:W-:-:S03]  /*16d0*/  SHF.R.S32.HI R10, RZ, 0x1f, R3 ;  /* 0x0000001fff0a7819 */ /* 0x000fc60000011403 */
[----:B------:R-:W-:Y:S01]  /*16e0*/  IMAD.WIDE.U32 R8, R22, R14, R8 ;  /* 0x0000000e16087225 */ /* 0x000fe200078e0008 */
[----:B------:R-:W-:-:S03]  /*16f0*/  LEA.HI R10, R10, R3, RZ, 0x7 ;  /* 0x000000030a0a7211 */ /* 0x000fc600078f38ff */
[----:B------:R-:W-:Y:S01]  /*1700*/  IMAD R3, R22, R15, R9 ;  /* 0x0000000f16037224 */ /* 0x000fe200078e0209 */
[----:B------:R-:W-:Y:S01]  /*1710*/  SHF.R.S32.HI R10, RZ, 0x7, R10 ;  /* 0x00000007ff0a7819 */ /* 0x000fe2000001140a */
[----:B------:R-:W-:Y:S01]  /*1720*/  IMAD R7, R39, R25, R7 ;  /* 0x0000001927077224 */ /* 0x000fe200078e0207 */
[----:B------:R-:W-:Y:S01]  /*1730*/  LEA R234, P1, R8, UR12, 0x1 ;  /* 0x0000000c08ea7c11 */ /* 0x000fe2000f8208ff */
[----:B------:R-:W-:Y:S01]  /*1740*/  IMAD R11, R20, 0x80, R21 ;  /* 0x00000080140b7824 */ /* 0x000fe200078e0215 */
[----:B------:R-:W-:Y:S01]  /*1750*/  VIMNMX R246, PT, PT, RZ, R10, !PT ;  /* 0x0000000afff67248 */ /* 0x000fe20007fe0100 */
[----:B------:R-:W-:Y:S01]  /*1760*/  IMAD.WIDE.U32 R6, R22, R12, R6 ;  /* 0x0000000c16067225 */ /* 0x000fe200078e0006 */
[----:B------:R-:W-:Y:S02]  /*1770*/  LEA.HI.X R233, R8, UR13, R3, 0x1, P1 ;  /* 0x0000000d08e97c11 */ /* 0x000fe400088f0c03 */
[----:B------:R-:W-:Y:S01]  /*1780*/  ISETP.GT.AND P1, PT, R28, R246, PT ;  /* 0x000000f61c00720c */ /* 0x000fe20003f24270 */
[----:B------:R-:W-:Y:S01]  /*1790*/  IMAD R7, R22, R13, R7 ;  /* 0x0000000d16077224 */ /* 0x000fe200078e0207 */
[----:B----4-:R-:W-:Y:S01]  /*17a0*/  LEA R235, P0, R6, UR10, 0x1 ;  /* 0x0000000a06eb7c11 */ /* 0x010fe2000f8008ff */
[----:B---3--:R-:W-:Y:S01]  /*17b0*/  IMAD.WIDE R16, R11, 0x4, R42 ;  /* 0x000000040b107825 */ /* 0x008fe200078e022a */
[----:B------:R-:W-:-:S02]  /*17c0*/  SHF.L.U64.HI R15, R14, 0x6, R15 ;  /* 0x000000060e0f7819 */ /* 0x000fc4000001020f */
[----:B------:R-:W-:Y:S01]  /*17d0*/  LEA.HI.X R232, R6, UR11, R7, 0x1, P0 ;  /* 0x0000000b06e87c11 */ /* 0x000fe200080f0c07 */
[----:B------:R-:W-:Y:S01]  /*17e0*/  IMAD.MOV.U32 R241, RZ, RZ, R17 ;  /* 0x000000fffff17224 */ /* 0x000fe200078e0011 */
[----:B------:R-:W-:Y:S01]  /*17f0*/  IADD3 R17, P0, PT, R22, 0x40, RZ ;  /* 0x0000004016117810 */ /* 0x000fe20007f1e0ff */
[----:B------:R-:W-:Y:S02]  /*1800*/  IMAD R3, R20, 0x80, R27 ;  /* 0x0000008014037824 */ /* 0x000fe400078e021b */
        /* <DEDUP_REMOVED lines=17> */
.L_x_263:
[----:B------:R-:W1:Y:S01]  /*1920*/  LDCU.64 UR14, c[0x0][0x5c0] ;  /* 0x0000b800ff0e77ac */ /* 0x000e620008000a00 */
[----:B------:R-:W-:-:S05]  /*1930*/  IADD3 R6, PT, PT, R248, R252, RZ ;  /* 0x000000fcf8067210 */ /* 0x000fca0007ffe0ff */
[C---:B-1----:R-:W-:Y:S02]  /*1940*/  IMAD R3, R6.reuse, UR15, RZ ;  /* 0x0000000f06037c24 */ /* 0x042fe4000f8e02ff */
[----:B------:R-:W-:-:S05]  /*1950*/  IMAD.WIDE.U32 R6, R6, UR14, RZ ;  /* 0x0000000e06067c25 */ /* 0x000fca000f8e00ff */
[----:B------:R-:W-:Y:S02]  /*1960*/  IADD3 R9, PT, PT, R7, R3, RZ ;  /* 0x0000000307097210 */ /* 0x000fe40007ffe0ff */
[----:B------:R-:W-:Y:S02]  /*1970*/  MOV R8, R6 ;  /* 0x0000000600087202 */ /* 0x000fe40000000f00 */
.L_x_264:
        /* <DEDUP_REMOVED lines=12> */
.L_x_265:
[----:B------:R-:W1:Y:S01]  /*1a40*/  LDCU.64 UR12, c[0x0][0x5c8] ;  /* 0x0000b900ff0c77ac */ /* 0x000e620008000a00 */
[----:B------:R-:W-:-:S05]  /*1a50*/  IADD3 R6, PT, PT, R248, R252, RZ ;  /* 0x000000fcf8067210 */ /* 0x000fca0007ffe0ff */
[C---:B-1----:R-:W-:Y:S02]  /*1a60*/  IMAD R3, R6.reuse, UR13, RZ ;  /* 0x0000000d06037c24 */ /* 0x042fe4000f8e02ff */
[----:B------:R-:W-:-:S05]  /*1a70*/  IMAD.WIDE.U32 R6, R6, UR12, RZ ;  /* 0x0000000c06067c25 */ /* 0x000fca000f8e00ff */
[----:B------:R-:W-:Y:S02]  /*1a80*/  IADD3 R19, PT, PT, R7, R3, RZ ;  /* 0x0000000307137210 */ /* 0x000fe40007ffe0ff */
[----:B------:R-:W-:-:S07]  /*1a90*/  MOV R16, R6 ;  /* 0x0000000600107202 */ /* 0x000fce0000000f00 */
.L_x_266:
[----:B------:R-:W1:Y:S01]  /*1aa0*/  LDCU UR10, c[0x0][0x440] ;  /* 0x00008800ff0a77ac */ /* 0x000e620008000800 */
[C---:B------:R-:W-:Y:S01]  /*1ab0*/  IADD3 R13, PT, PT, -R18.reuse, R175, RZ ;  /* 0x000000af120d7210 */ /* 0x040fe20007ffe1ff */
        /* <DEDUP_REMOVED lines=29> */
.L_x_268:
[----:B------:R-:W-:Y:S05]  /*1c90*/  BSYNC.RECONVERGENT B0 ;  /* 0x0000000000007941 */ /* 0x000fea0003800200 */
.L_x_267:
        /* <DEDUP_REMOVED lines=26> */
.L_x_262:
[----:B------:R-:W1:Y:S01]  /*1e40*/  LDCU.64 UR10, c[0x0][0x3d8] ;  /* 0x00007b00ff0a77ac */ /* 0x000e620008000a00 */
[----:B------:R-:W-:Y:S01]  /*1e50*/  IMAD R3, R31, UR14, RZ ;  /* 0x0000000e1f037c24 */ /* 0x000fe2000f8e02ff */
[C---:B------:R-:W-:Y:S01]  /*1e60*/  IADD3 R12, PT, PT, -R18.reuse, R175, RZ ;  /* 0x000000af120c7210 */ /* 0x040fe20007ffe1ff */
[C---:B------:R-:W-:Y:S01]  /*1e70*/  IMAD.WIDE.U32 R6, R18.reuse, UR14, R4 ;  /* 0x0000000e12067c25 */ /* 0x040fe2000f8e0004 */
        /* <DEDUP_REMOVED lines=29> */
.L_x_272:
[----:B------:R2:W-:Y:S01]  /*2050*/  STS.128 [R228+0x8000], RZ ;  /* 0x008000ffe4007388 */ /* 0x0005e20000000c00 */
[----:B------:R-:W-:Y:S05]  /*2060*/  BRA `(.L_x_273) ;  /* 0x0000000000047947 */ /* 0x000fea0003800000 */
.L_x_271:
[----:B------:R3:W-:Y:S02]  /*2070*/  STS.128 [R228+0x8000], RZ ;  /* 0x008000ffe4007388 */ /* 0x0007e40000000c00 */
.L_x_273:
[----:B------:R-:W-:Y:S05]  /*2080*/  BSYNC.RECONVERGENT B0 ;  /* 0x0000000000007941 */ /* 0x000fea0003800200 */
.L_x_270:
        /* <DEDUP_REMOVED lines=21> */
.L_x_275:
[----:B------:R-:W-:Y:S05]  /*21e0*/  BSYNC.RECONVERGENT B0 ;  /* 0x0000000000007941 */ /* 0x000fea0003800200 */
.L_x_274:
        /* <DEDUP_REMOVED lines=15> */
.L_x_278:
[----:B------:R1:W-:Y:S01]  /*22e0*/  STS.128 [R228+0x4000], RZ ;  /* 0x004000ffe4007388 */ /* 0x0003e20000000c00 */
[----:B------:R-:W-:Y:S05]  /*22f0*/  BRA `(.L_x_279) ;  /* 0x0000000000047947 */ /* 0x000fea0003800000 */
.L_x_277:
[----:B------:R1:W-:Y:S02]  /*2300*/  STS.128 [R228+0x4000], RZ ;  /* 0x004000ffe4007388 */ /* 0x0003e40000000c00 */
.L_x_279:
[----:B------:R-:W-:Y:S05]  /*2310*/  BSYNC.RECONVERGENT B0 ;  /* 0x0000000000007941 */ /* 0x000fea0003800200 */
.L_x_276:
        /* <DEDUP_REMOVED lines=14> */
.L_x_281:
[----:B------:R-:W-:Y:S05]  /*2400*/  BSYNC.RECONVERGENT B0 ;  /* 0x0000000000007941 */ /* 0x000fea0003800200 */
.L_x_280:
        /* <DEDUP_REMOVED lines=13> */
.L_x_284:
[----:B------:R1:W-:Y:S01]  /*24e0*/  STS.128 [R178], RZ ;  /* 0x000000ffb2007388 */ /* 0x0003e20000000c00 */
[----:B------:R-:W-:Y:S05]  /*24f0*/  BRA `(.L_x_285) ;  /* 0x0000000000047947 */ /* 0x000fea0003800000 */
.L_x_283:
[----:B------:R1:W-:Y:S02]  /*2500*/  STS.128 [R178], RZ ;  /* 0x000000ffb2007388 */ /* 0x0003e40000000c00 */
.L_x_285:
[----:B------:R-:W-:Y:S05]  /*2510*/  BSYNC.RECONVERGENT B0 ;  /* 0x0000000000007941 */ /* 0x000fea0003800200 */
.L_x_282:
        /* <DEDUP_REMOVED lines=29> */
.L_x_287:
[----:B------:R-:W-:Y:S05]  /*26f0*/  BSYNC.RECONVERGENT B0 ;  /* 0x0000000000007941 */ /* 0x000fea0003800200 */
.L_x_286:
        /* <DEDUP_REMOVED lines=27> */
.L_x_290:
[----:B------:R1:W-:Y:S01]  /*28b0*/  STS.128 [R228+0x6000], RZ ;  /* 0x006000ffe4007388 */ /* 0x0003e20000000c00 */
[----:B------:R-:W-:Y:S05]  /*28c0*/  BRA `(.L_x_291) ;  /* 0x0000000000047947 */ /* 0x000fea0003800000 */
.L_x_289:
[----:B------:R1:W-:Y:S02]  /*28d0*/  STS.128 [R228+0x6000], RZ ;  /* 0x006000ffe4007388 */ /* 0x0003e40000000c00 */
.L_x_291:
[----:B------:R-:W-:Y:S05]  /*28e0*/  BSYNC.RECONVERGENT B0 ;  /* 0x0000000000007941 */ /* 0x000fea0003800200 */
.L_x_288:
        /* <DEDUP_REMOVED lines=19> */
.L_x_293:
[----:B------:R-:W-:Y:S05]  /*2a20*/  BSYNC.RECONVERGENT B0 ;  /* 0x0000000000007941 */ /* 0x000fea0003800200 */
.L_x_292:
[----:B------:R-:W4:Y:S01]  /*2a30*/  LDCU.64 UR10, c[0x0][0x538] ;  /* 0x0000a700ff0a77ac */ /* 0x000f220008000a00 */
[----:B------:R-:W0:Y:S01]  /*2a40*/  LDGDEPBAR ;  /* 0x00000000000079af */ /* 0x000e220000000000 */
[----:B------:R-:W-:Y:S01]  /*2a50*/  IMAD.MOV.U32 R159, RZ, RZ, RZ ;  /* 0x000000ffff9f7224 */ /* 0x000fe200078e00ff */
[----:B------:R-:W-:Y:S01]  /*2a60*/  IADD3 R251, PT, PT, R34, -R251, -R175 ;  /* 0x800000fb22fb7210 */ /* 0x000fe20007ffe8af */
[----:B------:R-:W1:Y:S01]  /*2a70*/  LDCU UR13, c[0x0][0x504] ;  /* 0x0000a080ff0d77ac */ /* 0x000e620008000800 */
[----:B------:R-:W1:Y:S01]  /*2a80*/  LDCU UR12, c[0x0][0x3e0] ;  /* 0x00007c00ff0c77ac */ /* 0x000e620008000800 */
[----:B------:R-:W1:Y:S01]  /*2a90*/  LDCU UR14, c[0x0][0x45c] ;  /* 0x00008b80ff0e77ac */ /* 0x000e620008000800 */
[----:B----4-:R-:W-:-:S04]  /*2aa0*/  ISETP.NE.U32.AND P1, PT, RZ, UR10, PT ;  /* 0x0000000aff007c0c */ /* 0x010fc8000bf25070 */
[----:B------:R-:W-:Y:S01]  /*2ab0*/  ISETP.NE.AND.EX P1, PT, RZ, UR11, PT, P1 ;  /* 0x0000000bff007c0c */ /* 0x000fe2000bf25310 */
[----:B------:R-:W-:-:S04]  /*2ac0*/  DEPBAR.LE SB0, 0x1 ;  /* 0x000080400000791a */ /* 0x000fc80000000000 */
[----:B------:R-:W-:Y:S08]  /*2ad0*/  BAR.SYNC.DEFER_BLOCKING 0x0 ;  /* 0x0000000000007b1d */ /* 0x000ff00000010000 */
[----:B------:R-:W4:Y:S01]  /*2ae0*/  @P1 LDC.64 R6, c[0x0][0x540] ;  /* 0x00015000ff061b82 */ /* 0x000f220000000a00 */
[----:B-1----:R-:W-:Y:S02]  /*2af0*/  @P1 IMAD.MOV.U32 R4, RZ, RZ, R39 ;  /* 0x000000ffff041224 */ /* 0x002fe400078e0027 */
[----:B------:R-:W-:-:S02]  /*2b00*/  @P1 IMAD.MOV.U32 R5, RZ, RZ, RZ ;  /* 0x000000ffff051224 */ /* 0x000fc400078e00ff */
[----:B------:R-:W-:-:S03]  /*2b10*/  VIADD R144, R149, 0x20 ;  /* 0x0000002095907836 */ /* 0x000fc60000000000 */
[----:B------:R-:W1:Y:S01]  /*2b20*/  @P1 LDC R3, c[0x0][0x458] ;  /* 0x00011600ff031b82 */ /* 0x000e620000000800 */
[----:B------:R1:W1:Y:S04]  /*2b30*/  LDSM.16.M88.4 R116, [R149] ;  /* 0x000000009574783b */ /* 0x0002680000000200 */
[----:B------:R1:W1:Y:S01]  /*2b40*/  LDSM.16.M88.4 R120, [R149+0x400] ;  /* 0x000400009578783b */ /* 0x0002620000000200 */
[----:B----4-:R-:W-:-:S03]  /*2b50*/  @P1 IMAD.WIDE.U32 R4, R38, R6, R4 ;  /* 0x0000000626041225 */ /* 0x010fc600078e0004 */
[----:B------:R4:W2:Y:S01]  /*2b60*/  LDSM.16.M88.4 R124, [R149+0x800] ;  /* 0x00080000957c783b */ /* 0x0008a20000000200 */
[----:B------:R-:W-:Y:S01]  /*2b70*/  @P1 IMAD R7, R38, R7, R5 ;  /* 0x0000000726071224 */ /* 0x000fe200078e0205 */
[C---:B------:R-:W-:Y:S02]  /*2b80*/  @P1 LEA R6, P0, R4.reuse, UR10, 0x2 ;  /* 0x0000000a04061c11 */ /* 0x040fe4000f8010ff */
[----:B------:R4:W2:Y:S01]  /*2b90*/  LDSM.16.M88.4 R128, [R149+0xc00] ;  /* 0x000c00009580783b */ /* 0x0008a20000000200 */
[----:B------:R-:W3:Y:S01]  /*2ba0*/  LDCU UR10, c[0x0][0x590] ;  /* 0x0000b200ff0a77ac */ /* 0x000ee20008000800 */
[----:B------:R-:W-:Y:S01]  /*2bb0*/  @P1 LEA.HI.X R7, R4, UR11, R7, 0x2, P0 ;  /* 0x0000000b04071c11 */ /* 0x000fe200080f1407 */
[----:B-1----:R-:W1:Y:S01]  /*2bc0*/  @P1 MUFU.RCP R3, R3 ;  /* 0x0000000300031308 */ /* 0x002e620000001000 */
[C---:B------:R-:W-:Y:S02]  /*2bd0*/  IMAD.SHL.U32 R4, R40.reuse, 0x2, RZ ;  /* 0x0000000228047824 */ /* 0x040fe400078e00ff */
[----:B------:R-:W-:Y:S01]  /*2be0*/  IMAD.MOV.U32 R156, RZ, RZ, 0x20 ;  /* 0x00000020ff9c7424 */ /* 0x000fe200078e00ff */
[----:B------:R-:W1:Y:S01]  /*2bf0*/  @P1 LDG.E R6, desc[UR20][R6.64] ;  /* 0x0000001406061981 */ /* 0x000e62000c1e1900 */
[----:B------:R-:W-:Y:S01]  /*2c00*/  LOP3.LUT P0, RZ, R40, 0x4, RZ, 0xc0, !PT ;  /* 0x0000000428ff7812 */ /* 0x000fe2000780c0ff */
[----:B------:R-:W-:Y:S01]  /*2c10*/  IMAD.SHL.U32 R245, R245, 0x8, RZ ;  /* 0x00000008f5f57824 */ /* 0x000fe200078e00ff */
[----:B------:R-:W-:Y:S01]  /*2c20*/  SHF.R.U32.HI R5, RZ, 0x1, R40 ;  /* 0x00000001ff057819 */ /* 0x000fe20000011628 */
[----:B------:R-:W-:Y:S01]  /*2c30*/  IMAD.IADD R148, R151, 0x1, R13 ;  /* 0x0000000197947824 */ /* 0x000fe200078e020d */
[----:B------:R-:W-:Y:S01]  /*2c40*/  LOP3.LUT R4, R4, 0x6, RZ, 0xc0, !PT ;  /* 0x0000000604047812 */ /* 0x000fe200078ec0ff */
[----:B------:R-:W-:Y:S01]  /*2c50*/  IMAD.MOV.U32 R229, RZ, RZ, R178 ;  /* 0x000000ffffe57224 */ /* 0x000fe200078e00b2 */
[----:B------:R-:W-:-:S02]  /*2c60*/  SEL R156, R156, 0xffffffe0, !P0 ;  /* 0xffffffe09c9c7807 */ /* 0x000fc40004000000 */
[----:B------:R-:W-:Y:S02]  /*2c70*/  CS2R R94, SRZ ;  /* 0x00000000005e7805 */ /* 0x000fe4000001ff00 */
[----:B------:R-:W-:Y:S02]  /*2c80*/  LOP3.LUT R4, R4, 0x1c0, R5, 0xf8, !PT ;  /* 0x000001c004047812 */ /* 0x000fe400078ef805 */
[----:B------:R-:W-:Y:S02]  /*2c90*/  CS2R R92, SRZ ;  /* 0x00000000005c7805 */ /* 0x000fe4000001ff00 */
[----:B------:R-:W-:Y:S02]  /*2ca0*/  CS2R R98, SRZ ;  /* 0x0000000000627805 */ /* 0x000fe4000001ff00 */
[----:B------:R-:W-:Y:S02]  /*2cb0*/  CS2R R96, SRZ ;  /* 0x0000000000607805 */ /* 0x000fe4000001ff00 */
[----:B------:R-:W-:Y:S01]  /*2cc0*/  IADD3 R250, PT, PT, R175, -R34, -R4 ;  /* 0x80000022affa7210 */ /* 0x000fe20007ffe804 */
[----:B------:R-:W-:Y:S01]  /*2cd0*/  @P0 VIADD R144, R149, 0xffffffe0 ;  /* 0xffffffe095900836 */ /* 0x000fe20000000000 */
[----:B------:R-:W-:-:S02]  /*2ce0*/  CS2R R90, SRZ ;  /* 0x00000000005a7805 */ /* 0x000fc4000001ff00 */
[----:B------:R-:W-:Y:S02]  /*2cf0*/  CS2R R88, SRZ ;  /* 0x0000000000587805 */ /* 0x000fe4000001ff00 */
[----:B------:R-:W-:Y:S02]  /*2d00*/  CS2R R86, SRZ ;  /* 0x0000000000567805 */ /* 0x000fe4000001ff00 */
[----:B------:R-:W-:Y:S01]  /*2d10*/  CS2R R84, SRZ ;  /* 0x0000000000547805 */ /* 0x000fe2000001ff00 */
[----:B------:R4:W1:Y:S01]  /*2d20*/  LDSM.16.M88.4 R132, [R144] ;  /* 0x000000009084783b */ /* 0x0008620000000200 */
[----:B------:R-:W-:Y:S02]  /*2d30*/  CS2R R78, SRZ ;  /* 0x00000000004e7805 */ /* 0x000fe4000001ff00 */
[----:B------:R-:W-:Y:S02]  /*2d40*/  CS2R R76, SRZ ;  /* 0x00000000004c7805 */ /* 0x000fe4000001ff00 */
[----:B------:R-:W-:Y:S01]  /*2d50*/  CS2R R82, SRZ ;  /* 0x0000000000527805 */ /* 0x000fe2000001ff00 */
[----:B------:R4:W1:Y:S01]  /*2d60*/  LDSM.16.M88.4 R136, [R144+0x400] ;  /* 0x000400009088783b */ /* 0x0008620000000200 */
[----:B------:R-:W-:-:S02]  /*2d70*/  CS2R R80, SRZ ;  /* 0x0000000000507805 */ /* 0x000fc4000001ff00 */
[----:B------:R-:W-:Y:S02]  /*2d80*/  CS2R R74, SRZ ;  /* 0x00000000004a7805 */ /* 0x000fe4000001ff00 */
[----:B------:R-:W-:Y:S01]  /*2d90*/  CS2R R72, SRZ ;  /* 0x0000000000487805 */ /* 0x000fe2000001ff00 */
[----:B------:R4:W1:Y:S01]  /*2da0*/  LDSM.16.M88.4 R140, [R144+0x800] ;  /* 0x00080000908c783b */ /* 0x0008620000000200 */
[----:B------:R-:W-:Y:S02]  /*2db0*/  CS2R R70, SRZ ;  /* 0x0000000000467805 */ /* 0x000fe4000001ff00 */
[----:B------:R-:W-:Y:S01]  /*2dc0*/  CS2R R68, SRZ ;  /* 0x0000000000447805 */ /* 0x000fe2000001ff00 */
[----:B------:R-:W-:Y:S01]  /*2dd0*/  IMAD.IADD R150, R149, 0x1, R156 ;  /* 0x0000000195967824 */ /* 0x000fe200078e029c */
[----:B------:R-:W1:Y:S01]  /*2de0*/  LDSM.16.M88.4 R144, [R144+0xc00] ;  /* 0x000c00009090783b */ /* 0x000e620000000200 */
[----:B------:R-:W1:Y:S01]  /*2df0*/  LDCU UR11, c[0x0][0x440] ;  /* 0x00008800ff0b77ac */ /* 0x000e620008000800 */
[----:B---3--:R-:W-:Y:S01]  /*2e00*/  USHF.L.U32 UR10, UR10, 0x7, URZ ;  /* 0x000000070a0a7899 */ /* 0x008fe200080006ff */
[----:B-1----:R-:W-:Y:S01]  /*2e10*/  @P1 FMUL.FTZ R159, R6, R3 ;  /* 0x00000003069f1220 */ /* 0x002fe20000410000 */
[----:B--2-4-:R-:W-:-:S10]  /*2e20*/  IMAD.IADD R3, R2, 0x1, R13 ;  /* 0x0000000102037824 */ /* 0x014fd400078e020d */
.L_x_298:
[----:B------:R-:W0:Y:S01]  /*2e30*/  LDGDEPBAR ;  /* 0x00000000000079af */ /* 0x000e220000000000 */
[----:B------:R-:W-:Y:S01]  /*2e40*/  IMAD.MOV.U32 R4, RZ, RZ, R242 ;  /* 0x000000ffff047224 */ /* 0x000fe200078e00f2 */
[----:B------:R-:W-:Y:S01]  /*2e50*/  IADD3 R112, PT, PT, R148, R156, RZ ;  /* 0x0000009c94707210 */ /* 0x000fe20007ffe0ff */
[----:B------:R-:W-:Y:S02]  /*2e60*/  IMAD.MOV.U32 R5, RZ, RZ, R241 ;  /* 0x000000ffff057224 */ /* 0x000fe400078e00f1 */
[----:B------:R-:W-:Y:S01]  /*2e70*/  IMAD.SHL.U32 R169, R177, 0x80, RZ ;  /* 0x00000080b1a97824 */ /* 0x000fe200078e00ff */
[C---:B------:R-:W-:Y:S04]  /*2e80*/  LEA R4, P0, R236.reuse, R4, 0x2 ;  /* 0x00000004ec047211 */ /* 0x040fe800078010ff */
[----:B------:R-:W-:Y:S02]  /*2e90*/  LEA.HI.X R5, R236, R5, RZ, 0x2, P0 ;  /* 0x00000005ec057211 */ /* 0x000fe400000f14ff */
[C---:B------:R-:W-:Y:S02]  /*2ea0*/  LOP3.LUT R158, R169.reuse, R236, RZ, 0xfc, !PT ;  /* 0x000000eca99e7212 */ /* 0x040fe400078efcff */
[----:B------:R-:W-:Y:S03]  /*2eb0*/  ISETP.GE.AND P0, PT, R169, R251, PT ;  /* 0x000000fba900720c */ /* 0x000fe60003f06270 */
[----:B------:R-:W-:Y:S04]  /*2ec0*/  IMAD.IADD R157, R158, 0x1, R250 ;  /* 0x000000019e9d7824 */ /* 0x000fe800078e02fa */
[C---:B------:R-:W-:Y:S01]  /*2ed0*/  VIADD R161, R157.reuse, 0xc8 ;  /* 0x000000c89da17836 */ /* 0x040fe20000000000 */
[C---:B------:R-:W-:Y:S01]  /*2ee0*/  IADD3 R160, PT, PT, R157.reuse, 0x80, RZ ;  /* 0x000000809da07810 */ /* 0x040fe20007ffe0ff */
[C---:B------:R-:W-:Y:S01]  /*2ef0*/  VIADD R162, R157.reuse, 0xbf ;  /* 0x000000bf9da27836 */ /* 0x040fe20000000000 */
[----:B------:R-:W-:Y:S04]  /*2f00*/  DEPBAR.LE SB0, 0x0 ;  /* 0x000080000000791a */ /* 0x000fe80000000000 */
[----:B------:R-:W-:Y:S01]  /*2f10*/  BAR.SYNC.DEFER_BLOCKING 0x0 ;  /* 0x0000000000007b1d */ /* 0x000fe20000010000 */
[----:B------:R-:W-:Y:S01]  /*2f20*/  IABS R161, R161 ;  /* 0x000000a100a17213 */ /* 0x000fe20000000000 */
[C---:B------:R-:W-:Y:S01]  /*2f30*/  VIADD R163, R157.reuse, 0x7f ;  /* 0x0000007f9da37836 */ /* 0x040fe20000000000 */
[----:B------:R-:W-:Y:S01]  /*2f40*/  IABS R160, R160 ;  /* 0x000000a000a07213 */ /* 0x000fe20000000000 */
[C---:B------:R-:W-:Y:S03]  /*2f50*/  VIADD R164, R157.reuse, 0x6f ;  /* 0x0000006f9da47836 */ /* 0x040fe60000000000 */
[----:B------:R-:W-:Y:S02]  /*2f60*/  IABS R163, R163 ;  /* 0x000000a300a37213 */ /* 0x000fe40000000000 */
[----:B------:R-:W-:Y:S02]  /*2f70*/  I2FP.F32.S32 R160, R160 ;  /* 0x000000a000a07245 */ /* 0x000fe40000201400 */
[----:B------:R-:W-:Y:S02]  /*2f80*/  I2FP.F32.S32 R163, R163 ;  /* 0x000000a300a37245 */ /* 0x000fe40000201400 */
[----:B------:R-:W-:Y:S04]  /*2f90*/  IABS R164, R164 ;  /* 0x000000a400a47213 */ /* 0x000fe80000000000 */
[----:B------:R-:W-:Y:S01]  /*2fa0*/  I2FP.F32.S32 R164, R164 ;  /* 0x000000a400a47245 */ /* 0x000fe20000201400 */
[----:B------:R-:W-:Y:S08]  /*2fb0*/  LDSM.16.M88.4 R64, [R148] ;  /* 0x000000009440783b */ /* 0x000ff00000000200 */
[----:B------:R-:W1:Y:S08]  /*2fc0*/  LDSM.16.M88.4 R16, [R149+-0x2000] ;  /* 0xffe000009510783b */ /* 0x000e700000000200 */
[----:B------:R-:W2:Y:S08]  /*2fd0*/  LDSM.16.M88.4 R60, [R148+0x1000] ;  /* 0x00100000943c783b */ /* 0x000eb00000000200 */
[----:B-----5:R-:W5:Y:S04]  /*2fe0*/  LDG.E R168, desc[UR20][R4.64] ;  /* 0x0000001404a87981 */ /* 0x020f68000c1e1900 */
[----:B------:R-:W5:Y:S04]  /*2ff0*/  LDG.E R167, desc[UR20][R4.64+0x20] ;  /* 0x0000201404a77981 */ /* 0x000f68000c1e1900 */
[----:B------:R-:W5:Y:S04]  /*3000*/  LDG.E R166, desc[UR20][R4.64+0x100] ;  /* 0x0001001404a67981 */ /* 0x000f68000c1e1900 */
[----:B------:R1:W5:Y:S04]  /*3010*/  LDG.E R165, desc[UR20][R4.64+0x120] ;  /* 0x0001201404a57981 */ /* 0x000368000c1e1900 */
[----:B------:R-:W3:Y:S08]  /*3020*/  LDSM.16.M88.4 R32, [R149+-0x1c00] ;  /* 0xffe400009520783b */ /* 0x000ef00000000200 */
[----:B------:R-:W4:Y:S08]  /*3030*/  LDSM.16.M88.4 R48, [R149+-0x1800] ;  /* 0xffe800009530783b */ /* 0x000f300000000200 */
[----:B------:R-:W4:Y:S01]  /*3040*/  LDSM.16.M88.4 R100, [R149+-0x1400] ;  /* 0xffec00009564783b */ /* 0x000f220000000200 */
[-C--:B-1----:R-:W-:Y:S07]  /*3050*/  HMMA.16816.F32.BF16 R4, R64, R16.reuse, RZ ;  /* 0x000000104004723c */ /* 0x082fee00000418ff */
[----:B------:R-:W-:Y:S01]  /*3060*/  LDSM.16.M88.4 R104, [R112] ;  /* 0x000000007068783b */ /* 0x000fe20000000200 */
[C---:B--2---:R-:W-:Y:S07]  /*3070*/  HMMA.16816.F32.BF16 R8, R60.reuse, R16, RZ ;  /* 0x000000103c08723c */ /* 0x044fee00000418ff */
[----:B------:R-:W1:Y:S01]  /*3080*/  LDSM.16.M88.4 R108, [R150+-0x2000] ;  /* 0xffe00000966c783b */ /* 0x000e620000000200 */
[-C--:B------:R-:W-:Y:S07]  /*3090*/  HMMA.16816.F32.BF16 R12, R60, R18.reuse, RZ ;  /* 0x000000123c0c723c */ /* 0x080fee00000418ff */
[----:B------:R-:W2:Y:S01]  /*30a0*/  LDSM.16.M88.4 R112, [R112+0x1000] ;  /* 0x001000007070783b */ /* 0x000ea20000000200 */
        /* <DEDUP_REMOVED lines=10> */
[C---:B------:R-:W-:Y:S08]  /*3150*/  HMMA.16816.F32.BF16 R56, R60.reuse, R100, RZ ;  /* 0x000000643c38723c */ /* 0x040ff000000418ff */
[-C--:B------:R-:W-:Y:S08]  /*3160*/  HMMA.16816.F32.BF16 R60, R60, R102.reuse, RZ ;  /* 0x000000663c3c723c */ /* 0x080ff000000418ff */
[----:B------:R-:W-:Y:S01]  /*3170*/  HMMA.16816.F32.BF16 R64, R64, R102, RZ ;  /* 0x000000664040723c */ /* 0x000fe200000418ff */
[----:B------:R-:W3:Y:S07]  /*3180*/  LDSM.16.M88.4 R100, [R150+-0x1c00] ;  /* 0xffe400009664783b */ /* 0x000eee0000000200 */
[-C--:B-1----:R-:W-:Y:S08]  /*3190*/  HMMA.16816.F32.BF16 R4, R104, R108.reuse, R4 ;  /* 0x0000006c6804723c */ /* 0x082ff00000041804 */
[C---:B--2---:R-:W-:Y:S04]  /*31a0*/  HMMA.16816.F32.BF16 R8, R112.reuse, R108, R8 ;  /* 0x0000006c7008723c */ /* 0x044fe80000041808 */
[C---:B------:R-:W-:Y:S01]  /*31b0*/  IADD3 R108, PT, PT, R157.reuse, 0x87, RZ ;  /* 0x000000879d6c7810 */ /* 0x040fe20007ffe0ff */
[----:B------:R-:W-:Y:S03]  /*31c0*/  VIADD R109, R157, 0x88 ;  /* 0x000000889d6d7836 */ /* 0x000fe60000000000 */
[----:B------:R-:W-:Y:S01]  /*31d0*/  IABS R108, R108 ;  /* 0x0000006c006c7213 */ /* 0x000fe20000000000 */
[-C--:B------:R-:W-:Y:S03]  /*31e0*/  HMMA.16816.F32.BF16 R12, R112, R110.reuse, R12 ;  /* 0x0000006e700c723c */ /* 0x080fe6000004180c */
[----:B------:R-:W-:Y:S01]  /*31f0*/  I2FP.F32.S32 R173, R108 ;  /* 0x0000006c00ad7245 */ /* 0x000fe20000201400 */
[----:B------:R-:W-:Y:S01]  /*3200*/  IMAD.MOV.U32 R108, RZ, RZ, R161 ;  /* 0x000000ffff6c7224 */ /* 0x000fe200078e00a1 */
[----:B------:R-:W-:Y:S01]  /*3210*/  IABS R109, R109 ;  /* 0x0000006d006d7213 */ /* 0x000fe20000000000 */
[----:B------:R-:W-:Y:S01]  /*3220*/  FFMA.FTZ R5, R163, -R159, R5 ;  /* 0x8000009fa3057223 */ /* 0x000fe20000010005 */
[C---:B------:R-:W-:Y:S01]  /*3230*/  IADD3 R161, PT, PT, R157.reuse, 0xc7, RZ ;  /* 0x000000c79da17810 */ /* 0x040fe20007ffe0ff */
[C---:B------:R-:W-:Y:S04]  /*3240*/  HMMA.16816.F32.BF16 R16, R104.reuse, R110, R16 ;  /* 0x0000006e6810723c */ /* 0x040fe80000041810 */
[----:B------:R-:W-:Y:S01]  /*3250*/  I2FP.F32.S32 R174, R109 ;  /* 0x0000006d00ae7245 */ /* 0x000fe20000201400 */
[C---:B------:R-:W-:Y:S01]  /*3260*/  VIADD R109, R157.reuse, 0xc0 ;  /* 0x000000c09d6d7836 */ /* 0x040fe20000000000 */
[----:B------:R-:W-:Y:S01]  /*3270*/  I2FP.F32.S32 R108, R108 ;  /* 0x0000006c006c7245 */ /* 0x000fe20000201400 */
[----:B------:R-:W-:Y:S01]  /*3280*/  FFMA.FTZ R4, R160, -R159, R4 ;  /* 0x8000009fa0047223 */ /* 0x000fe20000010004 */
[----:B------:R-:W-:Y:S01]  /*3290*/  IABS R161, R161 ;  /* 0x000000a100a17213 */ /* 0x000fe20000000000 */
[-C--:B---3--:R-:W-:Y:S03]  /*32a0*/  HMMA.16816.F32.BF16 R20, R104, R100.reuse, R20 ;  /* 0x000000646814723c */ /* 0x088fe60000041814 */
[----:B------:R-:W-:Y:S01]  /*32b0*/  I2FP.F32.S32 R110, R161 ;  /* 0x000000a1006e7245 */ /* 0x000fe20000201400 */
[----:B------:R-:W-:Y:S01]  /*32c0*/  FFMA.FTZ R10, R108, -R159, R10 ;  /* 0x8000009f6c0a7223 */ /* 0x000fe2000001000a */
[----:B------:R-:W-:Y:S01]  /*32d0*/  IABS R108, R109 ;  /* 0x0000006d006c7213 */ /* 0x000fe20000000000 */
[-C--:B------:R-:W-:Y:S01]  /*32e0*/  FFMA.FTZ R6, R174, -R159.reuse, R6 ;  /* 0x8000009fae067223 */ /* 0x080fe20000010006 */
[----:B------:R-:W-:Y:S01]  /*32f0*/  IABS R109, R162 ;  /* 0x000000a2006d7213 */ /* 0x000fe20000000000 */
[----:B------:R-:W-:Y:S01]  /*3300*/  FFMA.FTZ R11, R110, -R159, R11 ;  /* 0x8000009f6e0b7223 */ /* 0x000fe2000001000b */
[----:B------:R-:W-:Y:S01]  /*3310*/  I2FP.F32.S32 R108, R108 ;  /* 0x0000006c006c7245 */ /* 0x000fe20000201400 */
[C---:B------:R-:W-:Y:S04]  /*3320*/  HMMA.16816.F32.BF16 R24, R112.reuse, R100, R24 ;  /* 0x000000647018723c */ /* 0x040fe80000041818 */
[----:B------:R-:W-:Y:S01]  /*3330*/  I2FP.F32.S32 R109, R109 ;  /* 0x0000006d006d7245 */ /* 0x000fe20000201400 */
[CC--:B------:R-:W-:Y:S01]  /*3340*/  FFMA.FTZ R8, R108.reuse, -R159.reuse, R8 ;  /* 0x8000009f6c087223 */ /* 0x0c0fe20000010008 */
[C---:B------:R-:W-:Y:S01]  /*3350*/  IADD3 R161, PT, PT, R157.reuse, 0xb8, RZ ;  /* 0x000000b89da17810 */ /* 0x040fe20007ffe0ff */
[-C--:B------:R-:W-:Y:S01]  /*3360*/  FFMA.FTZ R14, R108, -R159.reuse, R14 ;  /* 0x8000009f6c0e7223 */ /* 0x080fe2000001000e */
[----:B------:R-:W-:Y:S01]  /*3370*/  IADD3 R108, PT, PT, R157, 0x78, RZ ;  /* 0x000000789d6c7810 */ /* 0x000fe20007ffe0ff */
[C---:B------:R-:W-:Y:S01]  /*3380*/  FFMA.FTZ R9, R109.reuse, -R159, R9 ;  /* 0x8000009f6d097223 */ /* 0x040fe20000010009 */
[----:B------:R-:W-:Y:S01]  /*3390*/  IABS R161, R161 ;  /* 0x000000a100a17213 */ /* 0x000fe20000000000 */
[----:B------:R-:W-:Y:S01]  /*33a0*/  FFMA.FTZ R15, R109, -R159, R15 ;  /* 0x8000009f6d0f7223 */ /* 0x000fe2000001000f */
[----:B------:R-:W-:Y:S01]  /*33b0*/  IABS R108, R108 ;  /* 0x0000006c006c7213 */ /* 0x000fe20000000000 */
[----:B------:R-:W-:Y:S01]  /*33c0*/  VIADD R109, R157, 0x77 ;  /* 0x000000779d6d7836 */ /* 0x000fe20000000000 */
[----:B------:R-:W-:Y:S01]  /*33d0*/  I2FP.F32.S32 R161, R161 ;  /* 0x000000a100a17245 */ /* 0x000fe20000201400 */
[-C--:B------:R-:W-:Y:S03]  /*33e0*/  HMMA.16816.F32.BF16 R28, R112, R102.reuse, R28 ;  /* 0x00000066701c723c */ /* 0x080fe6000004181c */
[----:B------:R-:W-:Y:S01]  /*33f0*/  IABS R109, R109 ;  /* 0x0000006d006d7213 */ /* 0x000fe20000000000 */
[----:B------:R-:W-:Y:S02]  /*3400*/  IMAD.MOV.U32 R100, RZ, RZ, R108 ;  /* 0x000000ffff647224 */ /* 0x000fe400078e006c */
[----:B------:R-:W-:Y:S01]  /*3410*/  FFMA.FTZ R19, R163, -R159, R19 ;  /* 0x8000009fa3137223 */ /* 0x000fe20000010013 */
[C---:B------:R-:W-:Y:S01]  /*3420*/  VIADD R162, R157.reuse, 0xb7 ;  /* 0x000000b79da27836 */ /* 0x040fe20000000000 */
[----:B------:R-:W-:Y:S01]  /*3430*/  MOV R101, R109 ;  /* 0x0000006d00657202 */ /* 0x000fe20000000f00 */
[C---:B------:R-:W-:Y:S01]  /*3440*/  HMMA.16816.F32.BF16 R32, R104.reuse, R102, R32 ;  /* 0x000000666820723c */ /* 0x040fe20000041820 */
[----:B------:R-:W1:Y:S03]  /*3450*/  LDSM.16.M88.4 R108, [R150+-0x1800] ;  /* 0xffe80000966c783b */ /* 0x000e660000000200 */
[----:B------:R-:W-:Y:S01]  /*3460*/  I2FP.F32.S32 R101, R101 ;  /* 0x0000006500657245 */ /* 0x000fe20000201400 */
[----:B------:R-:W-:Y:S01]  /*3470*/  VIADD R163, R157, 0xa7 ;  /* 0x000000a79da37836 */ /* 0x000fe20000000000 */
[----:B------:R-:W-:Y:S01]  /*3480*/  I2FP.F32.S32 R100, R100 ;  /* 0x0000006400647245 */ /* 0x000fe20000201400 */
[-C--:B------:R-:W-:Y:S01]  /*3490*/  FFMA.FTZ R18, R160, -R159.reuse, R18 ;  /* 0x8000009fa0127223 */ /* 0x080fe20000010012 */
[----:B------:R-:W-:Y:S01]  /*34a0*/  IABS R162, R162 ;  /* 0x000000a200a27213 */ /* 0x000fe20000000000 */
[-C--:B------:R-:W-:Y:S01]  /*34b0*/  FFMA.FTZ R17, R101, -R159.reuse, R17 ;  /* 0x8000009f65117223 */ /* 0x080fe20000010011 */
[----:B------:R-:W-:Y:S01]  /*34c0*/  IADD3 R102, PT, PT, R157, 0xa8, RZ ;  /* 0x000000a89d667810 */ /* 0x000fe20007ffe0ff */
[-C--:B------:R-:W-:Y:S01]  /*34d0*/  FFMA.FTZ R23, R101, -R159.reuse, R23 ;  /* 0x8000009f65177223 */ /* 0x080fe20000010017 */
[----:B------:R-:W-:Y:S01]  /*34e0*/  I2FP.F32.S32 R162, R162 ;  /* 0x000000a200a27245 */ /* 0x000fe20000201400 */
[C---:B------:R-:W-:Y:S01]  /*34f0*/  VIADD R101, R157.reuse, 0xaf ;  /* 0x000000af9d657836 */ /* 0x040fe20000000000 */
[C---:B------:R-:W-:Y:S01]  /*3500*/  IADD3 R160, PT, PT, R157.reuse, 0x70, RZ ;  /* 0x000000709da07810 */ /* 0x040fe20007ffe0ff */
[C---:B------:R-:W-:Y:S01]  /*3510*/  FFMA.FTZ R16, R100.reuse, -R159, R16 ;  /* 0x8000009f64107223 */ /* 0x040fe20000010010 */
[----:B------:R-:W-:Y:S01]  /*3520*/  IABS R163, R163 ;  /* 0x000000a300a37213 */ /* 0x000fe20000000000 */
[-C--:B------:R-:W-:Y:S01]  /*3530*/  FFMA.FTZ R22, R100, -R159.reuse, R22 ;  /* 0x8000009f64167223 */ /* 0x080fe20000010016 */
[----:B------:R-:W-:Y:S01]  /*3540*/  IADD3 R100, PT, PT, R157, 0xb0, RZ ;  /* 0x000000b09d647810 */ /* 0x000fe20007ffe0ff */
[C---:B------:R-:W-:Y:S01]  /*3550*/  FFMA.FTZ R13, R162.reuse, -R159, R13 ;  /* 0x8000009fa20d7223 */ /* 0x040fe2000001000d */
[----:B------:R-:W-:Y:S01]  /*3560*/  IABS R101, R101 ;  /* 0x0000006500657213 */ /* 0x000fe20000000000 */
[-C--:B------:R-:W-:Y:S01]  /*3570*/  FFMA.FTZ R27, R162, -R159.reuse, R27 ;  /* 0x8000009fa21b7223 */ /* 0x080fe2000001001b */
[----:B------:R-:W-:Y:S01]  /*3580*/  IABS R100, R100 ;  /* 0x0000006400647213 */ /* 0x000fe20000000000 */
[C---:B------:R-:W-:Y:S01]  /*3590*/  FFMA.FTZ R12, R161.reuse, -R159, R12 ;  /* 0x8000009fa10c7223 */ /* 0x040fe2000001000c */
[----:B------:R-:W-:Y:S01]  /*35a0*/  I2FP.F32.S32 R101, R101 ;  /* 0x0000006500657245 */ /* 0x000fe20000201400 */
[-C--:B------:R-:W-:Y:S01]  /*35b0*/  FFMA.FTZ R26, R161, -R159.reuse, R26 ;  /* 0x8000009fa11a7223 */ /* 0x080fe2000001001a */
[----:B------:R-:W-:Y:S01]  /*35c0*/  I2FP.F32.S32 R100, R100 ;  /* 0x0000006400647245 */ /* 0x000fe20000201400 */
[----:B------:R-:W-:Y:S01]  /*35d0*/  VIADD R161, R157, 0x5f ;  /* 0x0000005f9da17836 */ /* 0x000fe20000000000 */
[----:B------:R-:W-:Y:S01]  /*35e0*/  IABS R162, R102 ;  /* 0x0000006600a27213 */ /* 0x000fe20000000000 */
[-C--:B------:R-:W-:Y:S01]  /*35f0*/  FFMA.FTZ R25, R101, -R159.reuse, R25 ;  /* 0x8000009f65197223 */ /* 0x080fe20000010019 */
[----:B------:R-:W-:Y:S01]  /*3600*/  IABS R160, R160 ;  /* 0x000000a000a07213 */ /* 0x000fe20000000000 */
[CC--:B------:R-:W-:Y:S01]  /*3610*/  FFMA.FTZ R24, R100.reuse, -R159.reuse, R24 ;  /* 0x8000009f64187223 */ /* 0x0c0fe20000010018 */
[----:B------:R-:W-:Y:S01]  /*3620*/  I2FP.F32.S32 R162, R162 ;  /* 0x000000a200a27245 */ /* 0x000fe20000201400 */
[-C--:B------:R-:W-:Y:S01]  /*3630*/  FFMA.FTZ R30, R100, -R159.reuse, R30 ;  /* 0x8000009f641e7223 */ /* 0x080fe2000001001e */
[----:B------:R-:W-:Y:S01]  /*3640*/  IADD3 R100, PT, PT, R157, 0x68, RZ ;  /* 0x000000689d647810 */ /* 0x000fe20007ffe0ff */
[----:B------:R-:W-:Y:S01]  /*3650*/  FFMA.FTZ R31, R101, -R159, R31 ;  /* 0x8000009f651f7223 */ /* 0x000fe2000001001f */
[----:B------:R-:W-:Y:S01]  /*3660*/  I2FP.F32.S32 R163, R163 ;  /* 0x000000a300a37245 */ /* 0x000fe20000201400 */
[----:B------:R-:W-:Y:S01]  /*3670*/  VIADD R101, R157, 0x67 ;  /* 0x000000679d657836 */ /* 0x000fe20000000000 */
[----:B------:R-:W-:Y:S01]  /*3680*/  IABS R100, R100 ;  /* 0x0000006400647213 */ /* 0x000fe20000000000 */
[----:B------:R-:W-:Y:S01]  /*3690*/  FFMA.FTZ R28, R162, -R159, R28 ;  /* 0x8000009fa21c7223 */ /* 0x000fe2000001001c */
[----:B------:R-:W-:Y:S01]  /*36a0*/  I2FP.F32.S32 R160, R160 ;  /* 0x000000a000a07245 */ /* 0x000fe20000201400 */
[-C--:B-1----:R-:W-:Y:S03]  /*36b0*/  HMMA.16816.F32.BF16 R36, R104, R108.reuse, R36 ;  /* 0x0000006c6824723c */ /* 0x082fe60000041824 */
[----:B------:R-:W-:Y:S01]  /*36c0*/  IABS R101, R101 ;  /* 0x0000006500657213 */ /* 0x000fe20000000000 */
[----:B------:R-:W-:Y:S01]  /*36d0*/  FFMA.FTZ R29, R163, -R159, R29 ;  /* 0x8000009fa31d7223 */ /* 0x000fe2000001001d */
[----:B------:R-:W-:Y:S01]  /*36e0*/  IABS R161, R161 ;  /* 0x000000a100a17213 */ /* 0x000fe20000000000 */
[CC--:B------:R-:W-:Y:S01]  /*36f0*/  FFMA.FTZ R20, R160.reuse, -R159.reuse, R20 ;  /* 0x8000009fa0147223 */ /* 0x0c0fe20000010014 */
[----:B------:R-:W-:Y:S01]  /*3700*/  FFMA.FTZ R34, R160, -R159, R34 ;  /* 0x8000009fa0227223 */ /* 0x000fe20000010022 */
[----:B------:R-:W-:Y:S01]  /*3710*/  IADD3 R160, PT, PT, R157, 0x60, RZ ;  /* 0x000000609da07810 */ /* 0x000fe20007ffe0ff */
[C---:B------:R-:W-:Y:S04]  /*3720*/  HMMA.16816.F32.BF16 R40, R112.reuse, R108, R40 ;  /* 0x0000006c7028723c */ /* 0x040fe80000041828 */
[----:B------:R-:W-:Y:S01]  /*3730*/  MOV R109, R101 ;  /* 0x00000065006d7202 */ /* 0x000fe20000000f00 */
[----:B------:R-:W-:Y:S01]  /*3740*/  IMAD.MOV.U32 R108, RZ, RZ, R100 ;  /* 0x000000ffff6c7224 */ /* 0x000fe200078e0064 */
[----:B------:R-:W-:Y:S01]  /*3750*/  IABS R160, R160 ;  /* 0x000000a000a07213 */ /* 0x000fe20000000000 */
[----:B------:R-:W1:Y:S01]  /*3760*/  LDSM.16.M88.4 R100, [R150+-0x1400] ;  /* 0xffec00009664783b */ /* 0x000e620000000200 */
[----:B------:R-:W-:Y:S01]  /*3770*/  I2FP.F32.S32 R109, R109 ;  /* 0x0000006d006d7245 */ /* 0x000fe20000201400 */
[-C--:B------:R-:W-:Y:S03]  /*3780*/  HMMA.16816.F32.BF16 R44, R112, R110.reuse, R44 ;  /* 0x0000006e702c723c */ /* 0x080fe6000004182c */
[----:B------:R-:W-:Y:S01]  /*3790*/  I2FP.F32.S32 R108, R108 ;  /* 0x0000006c006c7245 */ /* 0x000fe20000201400 */
[CC--:B------:R-:W-:Y:S01]  /*37a0*/  FFMA.FTZ R33, R109.reuse, -R159.reuse, R33 ;  /* 0x8000009f6d217223 */ /* 0x0c0fe20000010021 */
[----:B------:R-:W-:Y:S01]  /*37b0*/  I2FP.F32.S32 R160, R160 ;  /* 0x000000a000a07245 */ /* 0x000fe20000201400 */
[----:B------:R-:W-:Y:S01]  /*37c0*/  FFMA.FTZ R39, R109, -R159, R39 ;  /* 0x8000009f6d277223 */ /* 0x000fe20000010027 */
[----:B------:R-:W-:Y:S01]  /*37d0*/  I2FP.F32.S32 R161, R161 ;  /* 0x000000a100a17245 */ /* 0x000fe20000201400 */
[C---:B------:R-:W-:Y:S02]  /*37e0*/  VIADD R109, R157.reuse, 0x9f ;  /* 0x0000009f9d6d7836 */ /* 0x040fe40000000000 */
[CC--:B------:R-:W-:Y:S01]  /*37f0*/  FFMA.FTZ R32, R108.reuse, -R159.reuse, R32 ;  /* 0x8000009f6c207223 */ /* 0x0c0fe20000010020 */
[-C--:B------:R-:W-:Y:S01]  /*3800*/  FFMA.FTZ R38, R108, -R159.reuse, R38 ;  /* 0x8000009f6c267223 */ /* 0x080fe20000010026 */
[----:B------:R-:W-:Y:S01]  /*3810*/  IADD3 R108, PT, PT, R157, 0xa0, RZ ;  /* 0x000000a09d6c7810 */ /* 0x000fe20007ffe0ff */
[C---:B------:R-:W-:Y:S04]  /*3820*/  HMMA.16816.F32.BF16 R48, R104.reuse, R110, R48 ;  /* 0x0000006e6830723c */ /* 0x040fe80000041830 */
[----:B------:R-:W-:Y:S01]  /*3830*/  IABS R108, R108 ;  /* 0x0000006c006c7213 */ /* 0x000fe20000000000 */
[----:B------:R-:W-:Y:S01]  /*3840*/  FFMA.FTZ R42, R162, -R159, R42 ;  /* 0x8000009fa22a7223 */ /* 0x000fe2000001002a */
[----:B------:R-:W-:Y:S01]  /*3850*/  IABS R109, R109 ;  /* 0x0000006d006d7213 */ /* 0x000fe20000000000 */
[----:B------:R-:W-:Y:S01]  /*3860*/  FFMA.FTZ R43, R163, -R159, R43 ;  /* 0x8000009fa32b7223 */ /* 0x000fe2000001002b */
[----:B------:R-:W-:Y:S01]  /*3870*/  I2FP.F32.S32 R108, R108 ;  /* 0x0000006c006c7245 */ /* 0x000fe20000201400 */
[C---:B------:R-:W-:Y:S01]  /*3880*/  VIADD R163, R157.reuse, 0x97 ;  /* 0x000000979da37836 */ /* 0x040fe20000000000 */
[----:B------:R-:W-:Y:S01]  /*3890*/  I2FP.F32.S32 R109, R109 ;  /* 0x0000006d006d7245 */ /* 0x000fe20000201400 */
[C---:B------:R-:W-:Y:S01]  /*38a0*/  VIADD R110, R157.reuse, 0x57 ;  /* 0x000000579d6e7836 */ /* 0x040fe20000000000 */
[C---:B------:R-:W-:Y:S01]  /*38b0*/  IADD3 R162, PT, PT, R157.reuse, 0x98, RZ ;  /* 0x000000989da27810 */ /* 0x040fe20007ffe0ff */
[CC--:B------:R-:W-:Y:S01]  /*38c0*/  FFMA.FTZ R40, R108.reuse, -R159.reuse, R40 ;  /* 0x8000009f6c287223 */ /* 0x0c0fe20000010028 */
[-C--:B------:R-:W-:Y:S01]  /*38d0*/  FFMA.FTZ R46, R108, -R159.reuse, R46 ;  /* 0x8000009f6c2e7223 */ /* 0x080fe2000001002e */
[----:B------:R-:W-:Y:S01]  /*38e0*/  IADD3 R108, PT, PT, R157, 0x58, RZ ;  /* 0x000000589d6c7810 */ /* 0x000fe20007ffe0ff */
[CC--:B------:R-:W-:Y:S01]  /*38f0*/  FFMA.FTZ R41, R109.reuse, -R159.reuse, R41 ;  /* 0x8000009f6d297223 */ /* 0x0c0fe20000010029 */
[----:B------:R-:W-:Y:S01]  /*3900*/  IABS R111, R162 ;  /* 0x000000a2006f7213 */ /* 0x000fe20000000000 */
[----:B------:R-:W-:Y:S01]  /*3910*/  FFMA.FTZ R47, R109, -R159, R47 ;  /* 0x8000009f6d2f7223 */ /* 0x000fe2000001002f */
[----:B------:R-:W-:Y:S01]  /*3920*/  IABS R108, R108 ;  /* 0x0000006c006c7213 */ /* 0x000fe20000000000 */
[----:B------:R-:W-:Y:S01]  /*3930*/  VIADD R109, R157, 0x4f ;  /* 0x0000004f9d6d7836 */ /* 0x000fe20000000000 */
[----:B------:R-:W-:Y:S01]  /*3940*/  IABS R162, R163 ;  /* 0x000000a300a27213 */ /* 0x000fe20000000000 */
[-C--:B------:R-:W-:Y:S01]  /*3950*/  FFMA.FTZ R7, R173, -R159.reuse, R7 ;  /* 0x8000009fad077223 */ /* 0x080fe20000010007 */
[----:B------:R-:W-:Y:S01]  /*3960*/  I2FP.F32.S32 R108, R108 ;  /* 0x0000006c006c7245 */ /* 0x000fe20000201400 */
[----:B------:R-:W-:Y:S01]  /*3970*/  FFMA.FTZ R21, R164, -R159, R21 ;  /* 0x8000009fa4157223 */ /* 0x000fe20000010015 */
[----:B------:R-:W-:Y:S01]  /*3980*/  IABS R110, R110 ;  /* 0x0000006e006e7213 */ /* 0x000fe20000000000 */
[-C--:B-1----:R-:W-:Y:S03]  /*3990*/  HMMA.16816.F32.BF16 R52, R104, R100.reuse, R52 ;  /* 0x000000646834723c */ /* 0x082fe60000041834 */
[----:B------:R-:W-:Y:S01]  /*39a0*/  IABS R109, R109 ;  /* 0x0000006d006d7213 */ /* 0x000fe20000000000 */
[----:B------:R-:W-:Y:S01]  /*39b0*/  FFMA.FTZ R48, R108, -R159, R48 ;  /* 0x8000009f6c307223 */ /* 0x000fe20000010030 */
[----:B------:R-:W-:Y:S01]  /*39c0*/  I2FP.F32.S32 R111, R111 ;  /* 0x0000006f006f7245 */ /* 0x000fe20000201400 */
[-C--:B------:R-:W-:Y:S01]  /*39d0*/  FFMA.FTZ R35, R164, -R159.reuse, R35 ;  /* 0x8000009fa4237223 */ /* 0x080fe20000010023 */
[----:B------:R-:W-:Y:S01]  /*39e0*/  I2FP.F32.S32 R162, R162 ;  /* 0x000000a200a27245 */ /* 0x000fe20000201400 */
[C---:B------:R-:W-:Y:S04]  /*39f0*/  HMMA.16816.F32.BF16 R56, R112.reuse, R100, R56 ;  /* 0x000000647038723c */ /* 0x040fe80000041838 */
[C---:B------:R-:W-:Y:S01]  /*3a00*/  IADD3 R100, PT, PT, R157.reuse, 0x50, RZ ;  /* 0x000000509d647810 */ /* 0x040fe20007ffe0ff */
[-C--:B------:R-:W-:Y:S01]  /*3a10*/  FFMA.FTZ R36, R160, -R159.reuse, R36 ;  /* 0x8000009fa0247223 */ /* 0x080fe20000010024 */
[----:B------:R-:W-:Y:S01]  /*3a20*/  IADD3 R101, PT, PT, R157, 0x8f, RZ ;  /* 0x0000008f9d657810 */ /* 0x000fe20007ffe0ff */
[----:B------:R-:W-:Y:S01]  /*3a30*/  FFMA.FTZ R37, R161, -R159, R37 ;  /* 0x8000009fa1257223 */ /* 0x000fe20000010025 */
[----:B------:R-:W-:Y:S01]  /*3a40*/  IABS R100, R100 ;  /* 0x0000006400647213 */ /* 0x000fe20000000000 */
[-C--:B------:R-:W-:Y:S03]  /*3a50*/  HMMA.16816.F32.BF16 R60, R112, R102.reuse, R60 ;  /* 0x00000066703c723c */ /* 0x080fe6000004183c */
[----:B------:R-:W-:Y:S01]  /*3a60*/  IABS R101, R101 ;  /* 0x0000006500657213 */ /* 0x000fe20000000000 */
[-C--:B------:R-:W-:Y:S01]  /*3a70*/  FFMA.FTZ R54, R108, -R159.reuse, R54 ;  /* 0x8000009f6c367223 */ /* 0x080fe20000010036 */
[----:B------:R-:W-:Y:S01]  /*3a80*/  MOV R108, R100 ;  /* 0x00000064006c7202 */ /* 0x000fe20000000f00 */
[C---:B------:R-:W-:Y:S01]  /*3a90*/  VIADD R100, R157.reuse, 0x90 ;  /* 0x000000909d647836 */ /* 0x040fe20000000000 */
[----:B------:R-:W-:Y:S01]  /*3aa0*/  I2FP.F32.S32 R110, R110 ;  /* 0x0000006e006e7245 */ /* 0x000fe20000201400 */
[----:B------:R-:W-:Y:S04]  /*3ab0*/  HMMA.16816.F32.BF16 R64, R104, R102, R64 ;  /* 0x000000666840723c */ /* 0x000fe80000041840 */
[----:B------:R-:W-:Y:S01]  /*3ac0*/  IABS R100, R100 ;  /* 0x0000006400647213 */ /* 0x000fe20000000000 */
[C---:B------:R-:W-:Y:S01]  /*3ad0*/  VIADD R102, R157.reuse, 0x48 ;  /* 0x000000489d667836 */ /* 0x040fe20000000000 */
[----:B------:R-:W-:Y:S01]  /*3ae0*/  IADD3 R103, PT, PT, R157, 0x47, RZ ;  /* 0x000000479d677810 */ /* 0x000fe20007ffe0ff */
[-C--:B------:R-:W-:Y:S01]  /*3af0*/  FFMA.FTZ R44, R111, -R159.reuse, R44 ;  /* 0x8000009f6f2c7223 */ /* 0x080fe2000001002c */
[----:B------:R-:W-:Y:S01]  /*3b00*/  I2FP.F32.S32 R100, R100 ;  /* 0x0000006400647245 */ /* 0x000fe20000201400 */
[-C--:B------:R-:W-:Y:S01]  /*3b10*/  FFMA.FTZ R45, R162, -R159.reuse, R45 ;  /* 0x8000009fa22d7223 */ /* 0x080fe2000001002d */
[----:B------:R-:W-:Y:S01]  /*3b20*/  IABS R102, R102 ;  /* 0x0000006600667213 */ /* 0x000fe20000000000 */
[----:B------:R-:W-:Y:S01]  /*3b30*/  FFMA.FTZ R50, R160, -R159, R50 ;  /* 0x8000009fa0327223 */ /* 0x000fe20000010032 */
[----:B------:R-:W-:Y:S01]  /*3b40*/  IABS R103, R103 ;  /* 0x0000006700677213 */ /* 0x000fe20000000000 */
[CC--:B------:R-:W-:Y:S01]  /*3b50*/  FFMA.FTZ R56, R100.reuse, -R159.reuse, R56 ;  /* 0x8000009f64387223 */ /* 0x0c0fe20000010038 */
[-C--:B------:R-:W-:Y:S01]  /*3b60*/  FFMA.FTZ R62, R100, -R159.reuse, R62 ;  /* 0x8000009f643e7223 */ /* 0x080fe2000001003e */
[----:B------:R-:W-:Y:S01]  /*3b70*/  I2FP.F32.S32 R100, R102 ;  /* 0x0000006600647245 */ /* 0x000fe20000201400 */
[-C--:B------:R-:W-:Y:S01]  /*3b80*/  FFMA.FTZ R51, R161, -R159.reuse, R51 ;  /* 0x8000009fa1337223 */ /* 0x080fe20000010033 */
[----:B------:R-:W-:Y:S01]  /*3b90*/  I2FP.F32.S32 R108, R108 ;  /* 0x0000006c006c7245 */ /* 0x000fe20000201400 */
[C---:B------:R-:W-:Y:S01]  /*3ba0*/  FFMA.FTZ R49, R110.reuse, -R159, R49 ;  /* 0x8000009f6e317223 */ /* 0x040fe20000010031 */
[----:B------:R-:W-:Y:S01]  /*3bb0*/  I2FP.F32.S32 R109, R109 ;  /* 0x0000006d006d7245 */ /* 0x000fe20000201400 */
[----:B------:R-:W-:Y:S01]  /*3bc0*/  FFMA.FTZ R55, R110, -R159, R55 ;  /* 0x8000009f6e377223 */ /* 0x000fe20000010037 */
[----:B------:R-:W-:Y:S01]  /*3bd0*/  I2FP.F32.S32 R101, R101 ;  /* 0x0000006500657245 */ /* 0x000fe20000201400 */
[----:B------:R-:W-:Y:S01]  /*3be0*/  FFMA.FTZ R52, R108, -R159, R52 ;  /* 0x8000009f6c347223 */ /* 0x000fe20000010034 */
[----:B------:R-:W-:Y:S01]  /*3bf0*/  I2FP.F32.S32 R102, R103 ;  /* 0x0000006700667245 */ /* 0x000fe20000201400 */
[-C--:B------:R-:W-:Y:S01]  /*3c00*/  FFMA.FTZ R53, R109, -R159.reuse, R53 ;  /* 0x8000009f6d357223 */ /* 0x080fe20000010035 */
        /* <DEDUP_REMOVED lines=9> */
[----:B------:R-:W-:Y:S01]  /*3ca0*/  FFMA.FTZ R65, R102, -R159, R65 ;  /* 0x8000009f66417223 */ /* 0x000fe20000010041 */
[----:B------:R-:W-:Y:S06]  /*3cb0*/  @!P0 BRA `(.L_x_294) ;  /* 0x00000000002c8947 */ /* 0x000fec0003800000 */
        /* <DEDUP_REMOVED lines=11> */
.L_x_294:
[----:B------:R-:W1:Y:S01]  /*3d70*/  LDC R105, c[0x0][0x504] ;  /* 0x00014100ff697b82 */ /* 0x000e620000000800 */
[----:B------:R-:W2:Y:S07]  /*3d80*/  S2R R100, SR_TID.X ;  /* 0x0000000000647919 */ /* 0x000eae0000002100 */
[----:B------:R-:W3:Y:S01]  /*3d90*/  LDC R101, c[0x0][0x508] ;  /* 0x00014200ff657b82 */ /* 0x000ee20000000800 */
[C-C-:B-1----:R-:W-:Y:S02]  /*3da0*/  IADD3 R105, PT, PT, R175.reuse, -R105, -R243.reuse ;  /* 0x80000069af697210 */ /* 0x142fe40007ffe8f3 */
[----:B---3--:R-:W-:Y:S03]  /*3db0*/  IADD3 R101, PT, PT, R175, R101, -R243 ;  /* 0x00000065af657210 */ /* 0x008fe60007ffe8f3 */
[----:B------:R-:W-:Y:S01]  /*3dc0*/  IMAD.IADD R105, R158, 0x1, R105 ;  /* 0x000000019e697824 */ /* 0x000fe200078e0269 */
[----:B--2---:R-:W-:Y:S01]  /*3dd0*/  SHF.R.U32.HI R103, RZ, 0x1, R100 ;  /* 0x00000001ff677819 */ /* 0x004fe20000011664 */
[----:B------:R-:W-:Y:S03]  /*3de0*/  IMAD.SHL.U32 R102, R100, 0x2, RZ ;  /* 0x0000000264667824 */ /* 0x000fe600078e00ff */
[----:B------:R-:W-:Y:S01]  /*3df0*/  VIMNMX R108, PT, PT, RZ, R105, !PT ;  /* 0x00000069ff6c7248 */ /* 0x000fe20007fe0100 */
[----:B------:R-:W-:Y:S01]  /*3e00*/  IMAD.IADD R101, R158, 0x1, R101 ;  /* 0x000000019e657824 */ /* 0x000fe200078e0265 */
[C---:B------:R-:W-:Y:S02]  /*3e10*/  VIADDMNMX R107, R105.reuse, 0x8, RZ, !PT ;  /* 0x00000008696b7846 */ /* 0x040fe400078001ff */
[----:B------:R-:W-:Y:S02]  /*3e20*/  LOP3.LUT R100, R102, 0x6, RZ, 0xc0, !PT ;  /* 0x0000000666647812 */ /* 0x000fe400078ec0ff */
[C---:B------:R-:W-:Y:S02]  /*3e30*/  VIADDMNMX R106, R105.reuse, 0x40, RZ, !PT ;  /* 0x00000040696a7846 */ /* 0x040fe400078001ff */
[----:B------:R-:W-:Y:S02]  /*3e40*/  LOP3.LUT R100, R100, 0x1c0, R103, 0xf8, !PT ;  /* 0x000001c064647812 */ /* 0x000fe400078ef867 */
[----:B------:R-:W-:Y:S02]  /*3e50*/  VIADDMNMX R105, R105, 0x48, RZ, !PT ;  /* 0x0000004869697846 */ /* 0x000fe400078001ff */
[--C-:B------:R-:W-:Y:S01]  /*3e60*/  VIADDMNMX R104, R101, 0x1, R175.reuse, PT ;  /* 0x0000000165687846 */ /* 0x100fe200038001af */
[----:B------:R-:W-:Y:S01]  /*3e70*/  IMAD R100, R247, 0x80, R100 ;  /* 0x00000080f7647824 */ /* 0x000fe200078e0264 */
[C-C-:B------:R-:W-:Y:S02]  /*3e80*/  VIADDMNMX R103, R101.reuse, 0x9, R175.reuse, PT ;  /* 0x0000000965677846 */ /* 0x140fe400038001af */
[--C-:B------:R-:W-:Y:S01]  /*3e90*/  VIADDMNMX R102, R101, 0x41, R175.reuse, PT ;  /* 0x0000004165667846 */ /* 0x100fe200038001af */
[C---:B------:R-:W-:Y:S01]  /*3ea0*/  VIADD R164, R100.reuse, 0x1 ;  /* 0x0000000164a47836 */ /* 0x040fe20000000000 */
[C---:B------:R-:W-:Y:S01]  /*3eb0*/  ISETP.GE.AND P0, PT, R100.reuse, R108, PT ;  /* 0x0000006c6400720c */ /* 0x040fe20003f06270 */
[C---:B------:R-:W-:Y:S01]  /*3ec0*/  VIADD R163, R100.reuse, 0x8 ;  /* 0x0000000864a37836 */ /* 0x040fe20000000000 */
[C---:B------:R-:W-:Y:S01]  /*3ed0*/  ISETP.GE.AND P2, PT, R100.reuse, R107, PT ;  /* 0x0000006b6400720c */ /* 0x040fe20003f46270 */
[----:B------:R-:W-:Y:S01]  /*3ee0*/  VIADD R162, R100, 0x9 ;  /* 0x0000000964a27836 */ /* 0x000fe20000000000 */
[----:B------:R-:W-:Y:S01]  /*3ef0*/  FSEL R4, R4, -INF , P0 ;  /* 0xff80000004047808 */ /* 0x000fe20000000000 */
[C---:B------:R-:W-:Y:S01]  /*3f00*/  VIADD R161, R100.reuse, 0x10 ;  /* 0x0000001064a17836 */ /* 0x040fe20000000000 */
[C---:B------:R-:W-:Y:S01]  /*3f10*/  ISETP.GE.AND P1, PT, R100.reuse, R106, PT ;  /* 0x0000006a6400720c */ /* 0x040fe20003f26270 */
[C---:B------:R-:W-:Y:S01]  /*3f20*/  VIADD R160, R100.reuse, 0x11 ;  /* 0x0000001164a07836 */ /* 0x040fe20000000000 */
[C---:B------:R-:W-:Y:S01]  /*3f30*/  ISETP.GE.AND P0, PT, R100.reuse, R105, PT ;  /* 0x000000696400720c */ /* 0x040fe20003f06270 */
[----:B------:R-:W-:Y:S01]  /*3f40*/  VIADD R158, R100, 0x18 ;  /* 0x00000018649e7836 */ /* 0x000fe20000000000 */
[----:B------:R-:W-:Y:S01]  /*3f50*/  FSEL R6, R6, -INF , P2 ;  /* 0xff80000006067808 */ /* 0x000fe20001000000 */
[----:B------:R-:W-:Y:S01]  /*3f60*/  VIADD R157, R100, 0x19 ;  /* 0x00000019649d7836 */ /* 0x000fe20000000000 */
[----:B------:R-:W-:Y:S01]  /*3f70*/  FSEL R8, R8, -INF , P1 ;  /* 0xff80000008087808 */ /* 0x000fe20000800000 */
[----:B------:R-:W-:Y:S01]  /*3f80*/  VIADD R115, R100, 0x20 ;  /* 0x0000002064737836 */ /* 0x000fe20000000000 */
[----:B------:R-:W-:Y:S01]  /*3f90*/  FSEL R10, R10, -INF , P0 ;  /* 0xff8000000a0a7808 */ /* 0x000fe20000000000 */
[----:B------:R-:W-:Y:S01]  /*3fa0*/  VIADD R114, R100, 0x21 ;  /* 0x0000002164727836 */ /* 0x000fe20000000000 */
[-C--:B------:R-:W-:Y:S01]  /*3fb0*/  ISETP.GE.AND P2, PT, R164, R108.reuse, PT ;  /* 0x0000006ca400720c */ /* 0x080fe20003f46270 */
[C---:B------:R-:W-:Y:S01]  /*3fc0*/  VIADD R113, R100.reuse, 0x28 ;  /* 0x0000002864717836 */ /* 0x040fe20000000000 */
[-C--:B------:R-:W-:Y:S01]  /*3fd0*/  ISETP.GE.AND P1, PT, R163, R108.reuse, PT ;  /* 0x0000006ca300720c */ /* 0x080fe20003f26270 */
[----:B------:R-:W-:Y:S01]  /*3fe0*/  VIADD R112, R100, 0x29 ;  /* 0x0000002964707836 */ /* 0x000fe20000000000 */
[-C--:B------:R-:W-:Y:S01]  /*3ff0*/  ISETP.GE.AND P0, PT, R162, R108.reuse, PT ;  /* 0x0000006ca200720c */ /* 0x080fe20003f06270 */
[C---:B------:R-:W-:Y:S01]  /*4000*/  VIADD R111, R100.reuse, 0x30 ;  /* 0x00000030646f7836 */ /* 0x040fe20000000000 */
[----:B------:R-:W-:Y:S01]  /*4010*/  FSEL R5, R5, -INF , P2 ;  /* 0xff80000005057808 */ /* 0x000fe20001000000 */
[----:B------:R-:W-:Y:S01]  /*4020*/  VIADD R110, R100, 0x31 ;  /* 0x00000031646e7836 */ /* 0x000fe20000000000 */
[----:B------:R-:W-:Y:S01]  /*4030*/  FSEL R16, R16, -INF , P1 ;  /* 0xff80000010107808 */ /* 0x000fe20000800000 */
[----:B------:R-:W-:Y:S01]  /*4040*/  VIADD R109, R100, 0x38 ;  /* 0x00000038646d7836 */ /* 0x000fe20000000000 */
[----:B------:R-:W-:Y:S02]  /*4050*/  FSEL R17, R17, -INF , P0 ;  /* 0xff80000011117808 */ /* 0x000fe40000000000 */
[-C--:B------:R-:W-:Y:S02]  /*4060*/  ISETP.GE.AND P2, PT, R161, R108.reuse, PT ;  /* 0x0000006ca100720c */ /* 0x080fe40003f46270 */
[-C--:B------:R-:W-:Y:S02]  /*4070*/  ISETP.GE.AND P1, PT, R160, R108.reuse, PT ;  /* 0x0000006ca000720c */ /* 0x080fe40003f26270 */
[-C--:B------:R-:W-:Y:S02]  /*4080*/  ISETP.GE.AND P0, PT, R158, R108.reuse, PT ;  /* 0x0000006c9e00720c */ /* 0x080fe40003f06270 */
[----:B------:R-:W-:Y:S02]  /*4090*/  FSEL R20, R20, -INF , P2 ;  /* 0xff80000014147808 */ /* 0x000fe40001000000 */
[----:B------:R-:W-:Y:S02]  /*40a0*/  FSEL R21, R21, -INF , P1 ;  /* 0xff80000015157808 */ /* 0x000fe40000800000 */
[----:B------:R-:W-:Y:S02]  /*40b0*/  FSEL R32, R32, -INF , P0 ;  /* 0xff80000020207808 */ /* 0x000fe40000000000 */
[----:B------:R-:W-:Y:S02]  /*40c0*/  VIADDMNMX R101, R101, 0x49, R175, PT ;  /* 0x0000004965657846 */ /* 0x000fe400038001af */
[-C--:B------:R-:W-:Y:S02]  /*40d0*/  ISETP.GE.AND P2, PT, R157, R108.reuse, PT ;  /* 0x0000006c9d00720c */ /* 0x080fe40003f46270 */
[-C--:B------:R-:W-:Y:S02]  /*40e0*/  ISETP.GE.AND P1, PT, R115, R108.reuse, PT ;  /* 0x0000006c7300720c */ /* 0x080fe40003f26270 */
[----:B------:R-:W-:Y:S02]  /*40f0*/  ISETP.GE.AND P0, PT, R114, R108, PT ;  /* 0x0000006c7200720c */ /* 0x000fe40003f06270 */
[C---:B------:R-:W-:Y:S02]  /*4100*/  ISETP.GE.AND P6, PT, R100.reuse, R104, PT ;  /* 0x000000686400720c */ /* 0x040fe40003fc6270 */
[C---:B------:R-:W-:Y:S02]  /*4110*/  ISETP.GE.AND P5, PT, R100.reuse, R103, PT ;  /* 0x000000676400720c */ /* 0x040fe40003fa6270 */
[C---:B------:R-:W-:Y:S02]  /*4120*/  ISETP.GE.AND P4, PT, R100.reuse, R102, PT ;  /* 0x000000666400720c */ /* 0x040fe40003f86270 */
[C---:B------:R-:W-:Y:S01]  /*4130*/  ISETP.GE.AND P3, PT, R100.reuse, R101, PT ;  /* 0x000000656400720c */ /* 0x040fe20003f66270 */
[----:B------:R-:W-:Y:S01]  /*4140*/  VIADD R100, R100, 0x39 ;  /* 0x0000003964647836 */ /* 0x000fe20000000000 */
[----:B------:R-:W-:Y:S02]  /*4150*/  FSEL R33, R33, -INF , P2 ;  /* 0xff80000021217808 */ /* 0x000fe40001000000 */
[----:B------:R-:W-:Y:S02]  /*4160*/  FSEL R36, R36, -INF , P1 ;  /* 0xff80000024247808 */ /* 0x000fe40000800000 */
[----:B------:R-:W-:Y:S02]  /*4170*/  FSEL R37, R37, -INF , P0 ;  /* 0xff80000025257808 */ /* 0x000fe40000000000 */
[-C--:B------:R-:W-:Y:S02]  /*4180*/  ISETP.GE.AND P2, PT, R113, R108.reuse, PT ;  /* 0x0000006c7100720c */ /* 0x080fe40003f46270 */
[-C--:B------:R-:W-:Y:S02]  /*4190*/  ISETP.GE.AND P1, PT, R112, R108.reuse, PT ;  /* 0x0000006c7000720c */ /* 0x080fe40003f26270 */
[-C--:B------:R-:W-:Y:S02]  /*41a0*/  ISETP.GE.AND P0, PT, R111, R108.reuse, PT ;  /* 0x0000006c6f00720c */ /* 0x080fe40003f06270 */
[----:B------:R-:W-:Y:S02]  /*41b0*/  FSEL R48, R48, -INF , P2 ;  /* 0xff80000030307808 */ /* 0x000fe40001000000 */
[----:B------:R-:W-:Y:S02]  /*41c0*/  FSEL R49, R49, -INF , P1 ;  /* 0xff80000031317808 */ /* 0x000fe40000800000 */
[----:B------:R-:W-:Y:S02]  /*41d0*/  FSEL R52, R52, -INF , P0 ;  /* 0xff80000034347808 */ /* 0x000fe40000000000 */
[-C--:B------:R-:W-:Y:S02]  /*41e0*/  ISETP.GE.AND P2, PT, R110, R108.reuse, PT ;  /* 0x0000006c6e00720c */ /* 0x080fe40003f46270 */
[-C--:B------:R-:W-:Y:S02]  /*41f0*/  ISETP.GE.AND P1, PT, R109, R108.reuse, PT ;  /* 0x0000006c6d00720c */ /* 0x080fe40003f26270 */
[----:B------:R-:W-:Y:S02]  /*4200*/  ISETP.GE.AND P0, PT, R100, R108, PT ;  /* 0x0000006c6400720c */ /* 0x000fe40003f06270 */
        /* <DEDUP_REMOVED lines=93> */
[----:B------:R-:W-:Y:S02]  /*47e0*/  FSEL R4, R4, -INF , !P6 ;  /* 0xff80000004047808 */ /* 0x000fe40007000000 */
        /* <DEDUP_REMOVED lines=123> */
.L_x_295:
        /* <DEDUP_REMOVED lines=18> */
[--C-:B------:R-:W-:Y:S07]  /*50c0*/  FFMA.FTZ R20, R20, UR14, -R101.reuse ;  /* 0x0000000e14147c23 */ /* 0x100fee0008010865 */
[----:B------:R3:W4:Y:S01]  /*50d0*/  MUFU.EX2 R192, R5 ;  /* 0x0000000500c07308 */ /* 0x0007220000000800 */
[--C-:B------:R-:W-:Y:S01]  /*50e0*/  FFMA.FTZ R21, R21, UR14, -R101.reuse ;  /* 0x0000000e15157c23 */ /* 0x100fe20008010865 */
[--C-:B------:R-:W-:Y:S01]  /*50f0*/  FFMA.FTZ R22, R22, UR14, -R100.reuse ;  /* 0x0000000e16167c23 */ /* 0x100fe20008010864 */
[--C-:B------:R-:W-:Y:S07]  /*5100*/  FFMA.FTZ R23, R23, UR14, -R100.reuse ;  /* 0x0000000e17177c23 */ /* 0x100fee0008010864 */
[----:B------:R-:W4:Y:S01]  /*5110*/  MUFU.EX2 R115, R7 ;  /* 0x0000000700737308 */ /* 0x000f220000000800 */
[--C-:B------:R-:W-:Y:S01]  /*5120*/  FFMA.FTZ R32, R32, UR14, -R101.reuse ;  /* 0x0000000e20207c23 */ /* 0x100fe20008010865 */
[----:B-1----:R-:W1:Y:S01]  /*5130*/  S2R R6, SR_TID.X ;  /* 0x0000000000067919 */ /* 0x002e620000002100 */
[--C-:B------:R-:W-:Y:S07]  /*5140*/  FFMA.FTZ R33, R33, UR14, -R101.reuse ;  /* 0x0000000e21217c23 */ /* 0x100fee0008010865 */
[----:B------:R-:W-:Y:S01]  /*5150*/  MUFU.EX2 R215, R16 ;  /* 0x0000001000d77308 */ /* 0x000fe20000000800 */
[--C-:B------:R-:W-:Y:S01]  /*5160*/  FFMA.FTZ R34, R34, UR14, -R100.reuse ;  /* 0x0000000e22227c23 */ /* 0x100fe20008010864 */
[----:B--2---:R-:W-:Y:S01]  /*5170*/  FMUL.FTZ R4, R237, 1.4426950216293334961 ;  /* 0x3fb8aa3bed047820 */ /* 0x004fe20000410000 */
[--C-:B------:R-:W-:Y:S07]  /*5180*/  FFMA.FTZ R35, R35, UR14, -R100.reuse ;  /* 0x0000000e23237c23 */ /* 0x100fee0008010864 */
[----:B------:R-:W2:Y:S01]  /*5190*/  MUFU.EX2 R214, R17 ;  /* 0x0000001100d67308 */ /* 0x000ea20000000800 */
[--C-:B------:R-:W-:Y:S01]  /*51a0*/  FFMA.FTZ R38, R38, UR14, -R100.reuse ;  /* 0x0000000e26267c23 */ /* 0x100fe20008010864 */
[----:B---3--:R-:W-:Y:S01]  /*51b0*/  FMUL.FTZ R5, R238, 1.4426950216293334961 ;  /* 0x3fb8aa3bee057820 */ /* 0x008fe20000410000 */
[----:B------:R-:W-:Y:S07]  /*51c0*/  FSEL R4, R4, RZ, P0 ;  /* 0x000000ff04047208 */ /* 0x000fee0000000000 */
[----:B------:R-:W-:Y:S01]  /*51d0*/  MUFU.EX2 R213, R18 ;  /* 0x0000001200d57308 */ /* 0x000fe20000000800 */
[----:B------:R-:W-:Y:S01]  /*51e0*/  FFMA.FTZ R39, R39, UR14, -R100 ;  /* 0x0000000e27277c23 */ /* 0x000fe20008010864 */
        /* <DEDUP_REMOVED lines=8> */
[----:B------:R3:W-:Y:S01]  /*5270*/  MUFU.EX2 R109, R11 ;  /* 0x0000000b006d7308 */ /* 0x0007e20000000800 */
[--C-:B------:R-:W-:Y:S01]  /*5280*/  FFMA.FTZ R12, R12, UR14, -R5.reuse ;  /* 0x0000000e0c0c7c23 */ /* 0x100fe20008010805 */
[--C-:B------:R-:W-:Y:S01]  /*5290*/  FFMA.FTZ R13, R13, UR14, -R5.reuse ;  /* 0x0000000e0d0d7c23 */ /* 0x100fe20008010805 */
[--C-:B------:R-:W-:Y:S07]  /*52a0*/  FFMA.FTZ R15, R15, UR14, -R4.reuse ;  /* 0x0000000e0f0f7c23 */ /* 0x100fee0008010804 */
[----:B------:R2:W-:Y:S01]  /*52b0*/  MUFU.EX2 R114, R8 ;  /* 0x0000000800727308 */ /* 0x0005e20000000800 */
[--C-:B------:R-:W-:Y:S01]  /*52c0*/  FFMA.FTZ R24, R24, UR14, -R5.reuse ;  /* 0x0000000e18187c23 */ /* 0x100fe20008010805 */
[--C-:B------:R-:W-:Y:S01]  /*52d0*/  FFMA.FTZ R25, R25, UR14, -R5.reuse ;  /* 0x0000000e19197c23 */ /* 0x100fe20008010805 */
[--C-:B------:R-:W-:Y:S07]  /*52e0*/  FFMA.FTZ R26, R26, UR14, -R4.reuse ;  /* 0x0000000e1a1a7c23 */ /* 0x100fee0008010804 */
[----:B------:R-:W2:Y:S01]  /*52f0*/  MUFU.EX2 R112, R9 ;  /* 0x0000000900707308 */ /* 0x000ea20000000800 */
[--C-:B------:R-:W-:Y:S01]  /*5300*/  FFMA.FTZ R27, R27, UR14, -R4.reuse ;  /* 0x0000000e1b1b7c23 */ /* 0x100fe20008010804 */
[--C-:B------:R-:W-:Y:S01]  /*5310*/  FFMA.FTZ R28, R28, UR14, -R5.reuse ;  /* 0x0000000e1c1c7c23 */ /* 0x100fe20008010805 */
[----:B------:R-:W-:Y:S07]  /*5320*/  FFMA.FTZ R29, R29, UR14, -R5 ;  /* 0x0000000e1d1d7c23 */ /* 0x000fee0008010805 */
[----:B------:R2:W2:Y:S01]  /*5330*/  MUFU.EX2 R110, R10 ;  /* 0x0000000a006e7308 */ /* 0x0004a20000000800 */
[--C-:B------:R-:W-:Y:S01]  /*5340*/  FFMA.FTZ R30, R30, UR14, -R4.reuse ;  /* 0x0000000e1e1e7c23 */ /* 0x100fe20008010804 */
[----:B---3--:R-:W-:Y:S01]  /*5350*/  MOV R11, 0x10 ;  /* 0x00000010000b7802 */ /* 0x008fe20000000f00 */
[----:B------:R-:W-:Y:S07]  /*5360*/  FFMA.FTZ R31, R31, UR14, -R4 ;  /* 0x0000000e1f1f7c23 */ /* 0x000fee0008010804 */
[----:B------:R-:W-:Y:S01]  /*5370*/  MUFU.EX2 R160, R12 ;  /* 0x0000000c00a07308 */ /* 0x000fe20000000800 */
[--C-:B------:R-:W-:Y:S01]  /*5380*/  FFMA.FTZ R37, R37, UR14, -R101.reuse ;  /* 0x0000000e25257c23 */ /* 0x100fe20008010865 */
[--C-:B------:R-:W-:Y:S01]  /*5390*/  FFMA.FTZ R48, R48, UR14, -R101.reuse ;  /* 0x0000000e30307c23 */ /* 0x100fe20008010865 */
[----:B------:R-:W-:Y:S07]  /*53a0*/  FFMA.FTZ R49, R49, UR14, -R101 ;  /* 0x0000000e31317c23 */ /* 0x000fee0008010865 */
[----:B------:R-:W-:Y:S01]  /*53b0*/  MUFU.EX2 R158, R13 ;  /* 0x0000000d009e7308 */ /* 0x000fe20000000800 */
[--C-:B------:R-:W-:Y:S01]  /*53c0*/  FFMA.FTZ R50, R50, UR14, -R100.reuse ;  /* 0x0000000e32327c23 */ /* 0x100fe20008010864 */
[----:B------:R-:W-:Y:S01]  /*53d0*/  FFMA.FTZ R51, R51, UR14, -R100 ;  /* 0x0000000e33337c23 */ /* 0x000fe20008010864 */
        /* <DEDUP_REMOVED lines=32> */
[----:B------:R-:W-:Y:S07]  /*55e0*/  IADD3 R104, PT, PT, R151, 0x4020, RZ ;  /* 0x0000402097687810 */ /* 0x000fee0007ffe0ff */
        /* <DEDUP_REMOVED lines=49> */
[----:B------:R-:W-:Y:S01]  /*5900*/  F2FP.BF16.F32.PACK_AB R10, R112, R114 ;  /* 0x00000072700a723e */ /* 0x000fe200000010ff */
[----:B------:R2:W-:Y:S01]  /*5910*/  STS [R172+0x400], R6 ;  /* 0x00040006ac007388 */ /* 0x0005e20000000800 */
[----:B------:R-:W-:Y:S02]  /*5920*/  F2FP.BF16.F32.PACK_AB R9, R109, R110 ;  /* 0x0000006e6d09723e */ /* 0x000fe400000010ff */
[----:B------:R-:W-:Y:S02]  /*5930*/  IADD3 R108, PT, PT, R176, R11, RZ ;  /* 0x0000000bb06c7210 */ /* 0x000fe40007ffe0ff */
[----:B---3--:R-:W-:Y:S02]  /*5940*/  F2FP.BF16.F32.PACK_AB R5, R184, R199 ;  /* 0x000000c7b805723e */ /* 0x008fe400000010ff */
[----:B------:R-:W-:Y:S02]  /*5950*/  F2FP.BF16.F32.PACK_AB R4, R221, R223 ;  /* 0x000000dfdd04723e */ /* 0x000fe400000010ff */
[----:B-1----:R-:W-:Y:S02]  /*5960*/  F2FP.BF16.F32.PACK_AB R7, R212, R213 ;  /* 0x000000d5d407723e */ /* 0x002fe400000010ff */
[----:B--2---:R-:W-:Y:S05]  /*5970*/  IADD3 R6, PT, PT, R172, R11, RZ ;  /* 0x0000000bac067210 */ /* 0x004fea0007ffe0ff */
        /* <DEDUP_REMOVED lines=13> */
[----:B--2---:R-:W-:Y:S02]  /*5a50*/  IADD3 R6, PT, PT, R171, R11, RZ ;  /* 0x0000000bab067210 */ /* 0x004fe40007ffe0ff */
[----:B------:R-:W-:Y:S02]  /*5a60*/  F2FP.BF16.F32.PACK_AB R9, R163, R173 ;  /* 0x000000ada309723e */ /* 0x000fe400000010ff */
        /* <DEDUP_REMOVED lines=13> */
[----:B------:R3:W-:Y:S01]  /*5b40*/  STS [R176], R8 ;  /* 0x00000008b0007388 */ /* 0x0007e20000000800 */
[----:B-1----:R-:W-:Y:S02]  /*5b50*/  F2FP.BF16.F32.PACK_AB R6, R224, R225 ;  /* 0x000000e1e006723e */ /* 0x002fe400000010ff */
[----:B------:R-:W-:Y:S02]  /*5b60*/  F2FP.BF16.F32.PACK_AB R9, R182, R197 ;  /* 0x000000c5b609723e */ /* 0x000fe400000010ff */
[----:B--2---:R-:W-:Y:S01]  /*5b70*/  F2FP.BF16.F32.PACK_AB R7, R226, R227 ;  /* 0x000000e3e207723e */ /* 0x004fe200000010ff */
[----:B------:R1:W-:Y:S01]  /*5b80*/  STS [R108+0x400], R6 ;  /* 0x000400066c007388 */ /* 0x0003e20000000800 */
[----:B---3--:R-:W-:Y:S03]  /*5b90*/  F2FP.BF16.F32.PACK_AB R8, R206, R207 ;  /* 0x000000cfce08723e */ /* 0x008fe600000010ff */
[----:B------:R2:W-:Y:S04]  /*5ba0*/  STS [R108], R7 ;  /* 0x000000076c007388 */ /* 0x0005e80000000800 */
[----:B------:R3:W-:Y:S04]  /*5bb0*/  STS [R176+0x2000], R8 ;  /* 0x00200008b0007388 */ /* 0x0007e80000000800 */
[----:B------:R4:W-:Y:S04]  /*5bc0*/  STS [R176+0x2400], R5 ;  /* 0x00240005b0007388 */ /* 0x0009e80000000800 */
[----:B------:R4:W-:Y:S01]  /*5bd0*/  STS [R108+0x2000], R9 ;  /* 0x002000096c007388 */ /* 0x0009e20000000800 */
[----:B-1----:R-:W-:Y:S02]  /*5be0*/  F2FP.BF16.F32.PACK_AB R6, R203, R194 ;  /* 0x000000c2cb06723e */ /* 0x002fe400000010ff */
[----:B--2---:R-:W-:Y:S02]  /*5bf0*/  F2FP.BF16.F32.PACK_AB R7, R201, R204 ;  /* 0x000000ccc907723e */ /* 0x004fe400000010ff */
[----:B---3--:R-:W-:Y:S02]  /*5c00*/  F2FP.BF16.F32.PACK_AB R8, R157, R162 ;  /* 0x000000a29d08723e */ /* 0x008fe400000010ff */
[----:B----4-:R-:W-:Y:S03]  /*5c10*/  IADD3 R5, PT, PT, R170, R11, RZ ;  /* 0x0000000baa057210 */ /* 0x010fe60007ffe0ff */
[----:B------:R1:W-:Y:S01]  /*5c20*/  STS [R108+0x2400], R8 ;  /* 0x002400086c007388 */ /* 0x0003e20000000800 */
[----:B------:R-:W-:Y:S03]  /*5c30*/  F2FP.BF16.F32.PACK_AB R9, R190, R196 ;  /* 0x000000c4be09723e */ /* 0x000fe600000010ff */
        /* <DEDUP_REMOVED lines=11> */
[----:B------:R1:W-:Y:S04]  /*5cf0*/  STS [R5+0x2400], R4 ;  /* 0x0024000405007388 */ /* 0x0003e80000000800 */
[----:B------:R-:W2:Y:S08]  /*5d00*/  LDSM.16.M88.4 R64, [R151+0x4000] ;  /* 0x004000009740783b */ /* 0x000eb00000000200 */
[----:B------:R-:W3:Y:S01]  /*5d10*/  LDSM.16.M88.4 R60, [R151+0x5000] ;  /* 0x00500000973c783b */ /* 0x000ee20000000200 */
[----:B-1----:R-:W-:Y:S04]  /*5d20*/  IADD3 R4, PT, PT, R151, 0x4000, RZ ;  /* 0x0000400097047810 */ /* 0x002fe80007ffe0ff */
[----:B------:R-:W-:Y:S05]  /*5d30*/  @P0 IADD3 R104, PT, PT, R4, -0x20, RZ ;  /* 0xffffffe004680810 */ /* 0x000fea0007ffe0ff */
[----:B------:R-:W1:Y:S08]  /*5d40*/  LDSM.16.M88.4 R100, [R104] ;  /* 0x000000006864783b */ /* 0x000e700000000200 */
[----:B------:R-:W4:Y:S01]  /*5d50*/  LDSM.16.M88.4 R104, [R104+0x1000] ;  /* 0x001000006868783b */ /* 0x000f220000000200 */
[-C--:B--2---:R-:W-:Y:S08]  /*5d60*/  HMMA.16816.F32.BF16 R4, R64, R116.reuse, RZ ;  /* 0x000000744004723c */ /* 0x084ff000000418ff */
[C---:B---3--:R-:W-:Y:S08]  /*5d70*/  HMMA.16816.F32.BF16 R8, R60.reuse, R116, RZ ;  /* 0x000000743c08723c */ /* 0x048ff000000418ff */
        /* <DEDUP_REMOVED lines=14> */
[-C--:B-1----:R-:W-:Y:S08]  /*5e60*/  HMMA.16816.F32.BF16 R4, R100, R132.reuse, R4 ;  /* 0x000000846404723c */ /* 0x082ff00000041804 */
[C---:B----4-:R-:W-:Y:S08]  /*5e70*/  HMMA.16816.F32.BF16 R8, R104.reuse, R132, R8 ;  /* 0x000000846808723c */ /* 0x050ff00000041808 */
[-C--:B------:R-:W-:Y:S03]  /*5e80*/  HMMA.16816.F32.BF16 R12, R104, R134.reuse, R12 ;  /* 0x00000086680c723c */ /* 0x080fe6000004180c */
[C---:B-----5:R-:W-:Y:S01]  /*5e90*/  FADD.FTZ R4, -R168.reuse, R4 ;  /* 0x00000004a8047221 */ /* 0x060fe20000010100 */
[C---:B------:R-:W-:Y:S01]  /*5ea0*/  FADD.FTZ R6, -R167.reuse, R6 ;  /* 0x00000006a7067221 */ /* 0x040fe20000010100 */
[----:B------:R-:W-:Y:S01]  /*5eb0*/  FADD.FTZ R7, -R167, R7 ;  /* 0x00000007a7077221 */ /* 0x000fe20000010100 */
[----:B------:R-:W-:Y:S01]  /*5ec0*/  FADD.FTZ R5, -R168, R5 ;  /* 0x00000005a8057221 */ /* 0x000fe20000010100 */
[----:B------:R-:W-:Y:S01]  /*5ed0*/  FMUL.FTZ R4, R195, R4 ;  /* 0x00000004c3047220 */ /* 0x000fe20000410000 */
[C---:B------:R-:W-:Y:S01]  /*5ee0*/  HMMA.16816.F32.BF16 R16, R100.reuse, R134, R16 ;  /* 0x000000866410723c */ /* 0x040fe20000041810 */
[----:B------:R-:W1:Y:S03]  /*5ef0*/  S2R R195, SR_TID.X ;  /* 0x0000000000c37919 */ /* 0x000e660000002100 */
[C---:B------:R-:W-:Y:S01]  /*5f00*/  FADD.FTZ R10, -R165.reuse, R10 ;  /* 0x0000000aa50a7221 */ /* 0x040fe20000010100 */
[----:B------:R-:W-:Y:S01]  /*5f10*/  FADD.FTZ R11, -R165, R11 ;  /* 0x0000000ba50b7221 */ /* 0x000fe20000010100 */
[----:B------:R-:W-:Y:S01]  /*5f20*/  FMUL.FTZ R6, R189, R6 ;  /* 0x00000006bd067220 */ /* 0x000fe20000410000 */
[----:B------:R-:W-:Y:S01]  /*5f30*/  FMUL.FTZ R7, R115, R7 ;  /* 0x0000000773077220 */ /* 0x000fe20000410000 */
        /* <DEDUP_REMOVED lines=18> */
[----:B------:R-:W-:Y:S01]  /*6060*/  F2FP.BF16.F32.PACK_AB R115, R5, R4 ;  /* 0x000000040573723e */ /* 0x000fe200000010ff */
[C---:B------:R-:W-:Y:S01]  /*6070*/  FADD.FTZ R24, -R166.reuse, R24 ;  /* 0x00000018a6187221 */ /* 0x040fe20000010100 */
[C---:B------:R-:W-:Y:S01]  /*6080*/  FADD.FTZ R25, -R166.reuse, R25 ;  /* 0x00000019a6197221 */ /* 0x040fe20000010100 */
[----:B------:R-:W-:Y:S01]  /*6090*/  FADD.FTZ R9, -R166, R9 ;  /* 0x00000009a6097221 */ /* 0x000fe20000010100 */
        /* <DEDUP_REMOVED lines=23> */
[----:B------:R-:W-:Y:S01]  /*6210*/  FADD.FTZ R29, -R166, R29 ;  /* 0x0000001da61d7221 */ /* 0x000fe20000010100 */
[----:B------:R-:W-:Y:S01]  /*6220*/  F2FP.BF16.F32.PACK_AB R114, R7, R6 ;  /* 0x000000060772723e */ /* 0x000fe200000010ff */
[C---:B------:R-:W-:Y:S01]  /*6230*/  FADD.FTZ R26, -R165.reuse, R26 ;  /* 0x0000001aa51a7221 */ /* 0x040fe20000010100 */
[C---:B------:R-:W-:Y:S01]  /*6240*/  FADD.FTZ R27, -R165.reuse, R27 ;  /* 0x0000001ba51b7221 */ /* 0x040fe20000010100 */
[C---:B------:R-:W-:Y:S01]  /*6250*/  FADD.FTZ R30, -R165.reuse, R30 ;  /* 0x0000001ea51e7221 */ /* 0x040fe20000010100 */
[C---:B------:R-:W-:Y:S01]  /*6260*/  HMMA.16816.F32.BF16 R56, R104.reuse, R144, R56 ;  /* 0x000000906838723c */ /* 0x040fe20000041838 */
[----:B------:R-:W-:Y:S03]  /*6270*/  MOV R6, 0x10 ;  /* 0x0000001000067802 */ /* 0x000fe60000000f00 */
[----:B------:R-:W-:Y:S01]  /*6280*/  FADD.FTZ R31, -R165, R31 ;  /* 0x0000001fa51f7221 */ /* 0x000fe20000010100 */
        /* <DEDUP_REMOVED lines=9> */
[----:B------:R-:W-:Y:S01]  /*6320*/  HMMA.16816.F32.BF16 R64, R100, R146, R64 ;  /* 0x000000926440723c */ /* 0x000fe20000041840 */
[----:B------:R-:W2:Y:S03]  /*6330*/  S2R R100, SR_TID.X ;  /* 0x0000000000647919 */ /* 0x000ea60000002100 */
[C---:B------:R-:W-:Y:S01]  /*6340*/  FADD.FTZ R40, -R166.reuse, R40 ;  /* 0x00000028a6287221 */ /* 0x040fe20000010100 */
        /* <DEDUP_REMOVED lines=22> */
[----:B-1----:R-:W-:Y:S01]  /*64b0*/  SHF.L.U32 R195, R195, 0x3, RZ ;  /* 0x00000003c3c37819 */ /* 0x002fe200000006ff */
[C---:B------:R-:W-:Y:S01]  /*64c0*/  FADD.FTZ R56, -R166.reuse, R56 ;  /* 0x00000038a6387221 */ /* 0x040fe20000010100 */
[C---:B------:R-:W-:Y:S01]  /*64d0*/  FADD.FTZ R57, -R166.reuse, R57 ;  /* 0x00000039a6397221 */ /* 0x040fe20000010100 */
[C---:B------:R-:W-:Y:S01]  /*64e0*/  FADD.FTZ R58, -R165.reuse, R58 ;  /* 0x0000003aa53a7221 */ /* 0x040fe20000010100 */
[C---:B------:R-:W-:Y:S01]  /*64f0*/  FADD.FTZ R59, -R165.reuse, R59 ;  /* 0x0000003ba53b7221 */ /* 0x040fe20000010100 */
[----:B------:R-:W-:Y:S01]  /*6500*/  FADD.FTZ R60, -R166, R60 ;  /* 0x0000003ca63c7221 */ /* 0x000fe20000010100 */
[----:B--2---:R-:W-:Y:S01]  /*6510*/  LOP3.LUT P0, RZ, R100, 0x4, RZ, 0xc0, !PT ;  /* 0x0000000464ff7812 */ /* 0x004fe2000780c0ff */
[----:B------:R-:W-:Y:S01]  /*6520*/  FADD.FTZ R61, -R166, R61 ;  /* 0x0000003da63d7221 */ /* 0x000fe20000010100 */
[C---:B------:R-:W-:Y:S01]  /*6530*/  FADD.FTZ R62, -R165.reuse, R62 ;  /* 0x0000003ea53e7221 */ /* 0x040fe20000010100 */
[----:B------:R-:W-:Y:S01]  /*6540*/  FADD.FTZ R63, -R165, R63 ;  /* 0x0000003fa53f7221 */ /* 0x000fe20000010100 */
[----:B------:R-:W-:Y:S01]  /*6550*/  SEL R6, R6, 0xfffffff0, !P0 ;  /* 0xfffffff006067807 */ /* 0x000fe20004000000 */
        /* <DEDUP_REMOVED lines=14> */
[----:B------:R-:W-:Y:S01]  /*6640*/  IADD3 R5, PT, PT, R172, R6, RZ ;  /* 0x00000006ac057210 */ /* 0x000fe20007ffe0ff */
        /* <DEDUP_REMOVED lines=92> */
.L_x_296:
[----:B------:R-:W-:Y:S01]  /*6c10*/  STS [R172+-0x8000], R115 ;  /* 0xff800073ac007388 */ /* 0x000fe20000000800 */
[----:B------:R-:W-:Y:S01]  /*6c20*/  IMAD.IADD R4, R171, 0x1, R6 ;  /* 0x00000001ab047824 */ /* 0x000fe200078e0206 */
[----:B------:R-:W-:Y:S01]  /*6c30*/  IADD3 R6, PT, PT, R170, R6, RZ ;  /* 0x00000006aa067210 */ /* 0x000fe20007ffe0ff */
[----:B------:R-:W2:Y:S01]  /*6c40*/  LDC R64, c[0x0][0x44c] ;  /* 0x00011300ff407b82 */ /* 0x000ea20000000800 */
        /* <DEDUP_REMOVED lines=34> */
[----:B-1----:R-:W1:Y:S04]  /*6e70*/  LDSM.16.MT88.4 R8, [R2+0x4000] ;  /* 0x004000000208783b */ /* 0x002e680000004200 */
        /* <DEDUP_REMOVED lines=84> */
.L_x_297:
[----:B------:R-:W-:Y:S01]  /*73c0*/  LDSM.16.M88.4 R16, [R152] ;  /* 0x000000009810783b */ /* 0x000fe20000000200 */
[----:B------:R-:W-:Y:S02]  /*73d0*/  LEA R62, P0, R245, R180, 0x2 ;  /* 0x000000b4f53e7211 */ /* 0x000fe400078010ff */
[----:B------:R-:W-:Y:S01]  /*73e0*/  ISETP.GT.AND P4, PT, R177, R246, PT ;  /* 0x000000f6b100720c */ /* 0x000fe20003f84270 */
        /* <DEDUP_REMOVED lines=175> */
[----:B------:R-:W1:Y:S01]  /*7ee0*/  S2R R17, SR_TID.X ;  /* 0x0000000000117919 */ /* 0x000e620000002100 */
[----:B------:R-:W2:Y:S01]  /*7ef0*/  LDCU UR10, c[0x0][0x500] ;  /* 0x0000a000ff0a77ac */ /* 0x000ea20008000800 */
[----:B------:R-:W-:Y:S02]  /*7f00*/  F2FP.BF16.F32.PACK_AB R68, R69, R68 ;  /* 0x000000444544723e */ /* 0x000fe400000010ff */
[----:B------:R-:W-:Y:S02]  /*7f10*/  F2FP.BF16.F32.PACK_AB R70, R71, R70 ;  /* 0x000000464746723e */ /* 0x000fe400000010ff */
[----:B------:R-:W-:Y:S02]  /*7f20*/  F2FP.BF16.F32.PACK_AB R80, R81, R80 ;  /* 0x000000505150723e */ /* 0x000fe400000010ff */
[----:B------:R-:W-:Y:S02]  /*7f30*/  F2FP.BF16.F32.PACK_AB R82, R83, R82 ;  /* 0x000000525352723e */ /* 0x000fe400000010ff */
[----:B------:R-:W-:-:S02]  /*7f40*/  F2FP.BF16.F32.PACK_AB R72, R73, R72 ;  /* 0x000000484948723e */ /* 0x000fc400000010ff */
[----:B------:R-:W-:Y:S02]  /*7f50*/  F2FP.BF16.F32.PACK_AB R74, R75, R74 ;  /* 0x0000004a4b4a723e */ /* 0x000fe400000010ff */
[----:B------:R-:W-:Y:S02]  /*7f60*/  F2FP.BF16.F32.PACK_AB R76, R77, R76 ;  /* 0x0000004c4d4c723e */ /* 0x000fe400000010ff */
[----:B------:R-:W-:Y:S02]  /*7f70*/  F2FP.BF16.F32.PACK_AB R78, R79, R78 ;  /* 0x0000004e4f4e723e */ /* 0x000fe400000010ff */
[----:B------:R-:W-:Y:S01]  /*7f80*/  ISETP.NE.AND P0, PT, R252, -0x1, PT ;  /* 0xfffffffffc00780c */ /* 0x000fe20003f05270 */
        /* <DEDUP_REMOVED lines=30> */
[----:B------:R-:W-:Y:S01]  /*8170*/  IMAD.SHL.U32 R13, R100, 0x4, RZ ;  /* 0x00000004640d7824 */ /* 0x000fe200078e00ff */
        /* <DEDUP_REMOVED lines=38> */
.L_x_299:
[----:B------:R-:W2:Y:S01]  /*83e0*/  LDCU.64 UR14, c[0x0][0x5c0] ;  /* 0x0000b800ff0e77ac */ /* 0x000ea20008000a00 */
[----:B-1----:R-:W-:-:S05]  /*83f0*/  IADD3 R4, PT, PT, R248, R252, RZ ;  /* 0x000000fcf8047210 */ /* 0x002fca0007ffe0ff */
[C---:B--2---:R-:W-:Y:S02]  /*8400*/  IMAD R3, R4.reuse, UR15, RZ ;  /* 0x0000000f04037c24 */ /* 0x044fe4000f8e02ff */
[----:B------:R-:W-:-:S05]  /*8410*/  IMAD.WIDE.U32 R4, R4, UR14, RZ ;  /* 0x0000000e04047c25 */ /* 0x000fca000f8e00ff */
[----:B------:R-:W-:Y:S02]  /*8420*/  IADD3 R15, PT, PT, R5, R3, RZ ;  /* 0x00000003050f7210 */ /* 0x000fe40007ffe0ff */
[----:B------:R-:W-:Y:S02]  /*8430*/  MOV R14, R4 ;  /* 0x00000004000e7202 */ /* 0x000fe40000000f00 */
.L_x_300:
        /* <DEDUP_REMOVED lines=12> */
.L_x_301:
[----:B------:R-:W1:Y:S01]  /*8500*/  LDCU.64 UR12, c[0x0][0x5c8] ;  /* 0x0000b900ff0c77ac */ /* 0x000e620008000a00 */
[----:B------:R-:W-:-:S05]  /*8510*/  IADD3 R4, PT, PT, R248, R252, RZ ;  /* 0x000000fcf8047210 */ /* 0x000fca0007ffe0ff */
[C---:B-1----:R-:W-:Y:S02]  /*8520*/  IMAD R3, R4.reuse, UR13, RZ ;  /* 0x0000000d04037c24 */ /* 0x042fe4000f8e02ff */
[----:B------:R-:W-:-:S05]  /*8530*/  IMAD.WIDE.U32 R4, R4, UR12, RZ ;  /* 0x0000000c04047c25 */ /* 0x000fca000f8e00ff */
[----:B------:R-:W-:Y:S02]  /*8540*/  IADD3 R7, PT, PT, R5, R3, RZ ;  /* 0x0000000305077210 */ /* 0x000fe40007ffe0ff */
[----:B------:R-:W-:-:S07]  /*8550*/  MOV R3, R4 ;  /* 0x0000000400037202 */ /* 0x000fce0000000f00 */
.L_x_302:
        /* <DEDUP_REMOVED lines=50> */
.L_x_304:
[----:B------:R-:W-:Y:S05]  /*8880*/  BSYNC.RECONVERGENT B0 ;  /* 0x0000000000007941 */ /* 0x000fea0003800200 */
.L_x_303:
        /* <DEDUP_REMOVED lines=13> */
.L_x_306:
[----:B------:R-:W-:Y:S05]  /*8960*/  BSYNC.RECONVERGENT B0 ;  /* 0x0000000000007941 */ /* 0x000fea0003800200 */
.L_x_305:
        /* <DEDUP_REMOVED lines=12> */
.L_x_269:
[----:B------:R-:W-:Y:S05]  /*8a30*/  BSYNC.RECONVERGENT B1 ;  /* 0x0000000000017941 */ /* 0x000fea0003800200 */
.L_x_251:
        /* <DEDUP_REMOVED lines=11> */
.L_x_308:
        /* <DEDUP_REMOVED lines=9> */
.L_x_1583:


//--------------------- .text._ZN5flash27flash_bwd_convert_dq_kernelI23Flash_bwd_kernel_traitsILi32ELi128ELi128ELi8ELi4ELi4ELi4ELb1ELb0EN7cutlass10bfloat16_tE19Flash_kernel_traitsILi32ELi128ELi128ELi8ES3_EEEEvNS_16Flash_bwd_paramsEi --------------------------
	.section	.text._ZN5flash27flash_bwd_convert_dq_kernelI23Flash_bwd_kernel_traitsILi32ELi128ELi128ELi8ELi4ELi4ELi4ELb1ELb0EN7cutlass10bfloat16_tE19Flash_kernel_traitsILi32ELi128ELi128ELi8ES3_EEEEvNS_16Flash_bwd_paramsEi,"ax",@progbits
	.align	128
        .global         _ZN5flash27flash_bwd_convert_dq_kernelI23Flash_bwd_kernel_traitsILi32ELi128ELi128ELi8ELi4ELi4ELi4ELb1ELb0EN7cutlass10bfloat16_tE19Flash_kernel_traitsILi32ELi128ELi128ELi8ES3_EEEEvNS_16Flash_bwd_paramsEi
        .type           _ZN5flash27flash_bwd_convert_dq_kernelI23Flash_bwd_kernel_traitsILi32ELi128ELi128ELi8ELi4ELi4ELi4ELb1ELb0EN7cutlass10bfloat16_tE19Flash_kernel_traitsILi32ELi128ELi128ELi8ES3_EEEEvNS_16Flash_bwd_paramsEi,@function
        .size           _ZN5flash27flash_bwd_convert_dq_kernelI23Flash_bwd_kernel_traitsILi32ELi128ELi128ELi8ELi4ELi4ELi4ELb1ELb0EN7cutlass10bfloat16_tE19Flash_kernel_traitsILi32ELi128ELi128ELi8ES3_EEEEvNS_16Flash_bwd_paramsEi,(.L_x_1584 - _ZN5flash27flash_bwd_convert_dq_kernelI23Flash_bwd_kernel_traitsILi32ELi128ELi128ELi8ELi4ELi4ELi4ELb1ELb0EN7cutlass10bfloat16_tE19Flash_kernel_traitsILi32ELi128ELi128ELi8ES3_EEEEvNS_16Flash_bwd_paramsEi)
        .other          _ZN5flash27flash_bwd_convert_dq_kernelI23Flash_bwd_kernel_traitsILi32ELi128ELi128ELi8ELi4ELi4ELi4ELb1ELb0EN7cutlass10bfloat16_tE19Flash_kernel_traitsILi32ELi128ELi128ELi8ES3_EEEEvNS_16Flash_bwd_paramsEi,@"STO_CUDA_ENTRY STV_DEFAULT"
_ZN5flash27flash_bwd_convert_dq_kernelI23Flash_bwd_kernel_traitsILi32ELi128ELi128ELi8ELi4ELi4ELi4ELb1ELb0EN7cutlass10bfloat16_tE19Flash_kernel_traitsILi32ELi128ELi128ELi8ES3_EEEEvNS_16Flash_bwd_paramsEi:
.text._ZN5flash27flash_bwd_convert_dq_kernelI23Flash_bwd_kernel_traitsILi32ELi128ELi128ELi8ELi4ELi4ELi4ELb1ELb0EN7cutlass10bfloat16_tE19Flash_kernel_traitsILi32ELi128ELi128ELi8ES3_EEEEvNS_16Flash_bwd_paramsEi:
[----:B------:R-:W-:Y:S01]  /*0000*/  LDC R1, c[0x0][0x37c] ;  /* 0x0000df00ff017b82 */ /* 0x000fe20000000800 */
[----:B------:R-:W0:Y:S07]  /*0010*/  LDCU.64 UR6, c[0x0][0x460] ;  /* 0x00008c00ff0677ac */ /* 0x000e2e0008000a00 */
[----:B------:R-:W1:Y:S01]  /*0020*/  S2UR UR10, SR_CTAID.Y ;  /* 0x00000000000a79c3 */ /* 0x000e620000002600 */
[----:B------:R-:W1:Y:S01]  /*0030*/  LDCU.64 UR4, c[0x0][0x460] ;  /* 0x00008c00ff0477ac */ /* 0x000e620008000a00 */
[----:B------:R-:W2:Y:S01]  /*0040*/  LDCU.64 UR14, c[0x0][0x358] ;  /* 0x00006b00ff0e77ac */ /* 0x000ea20008000a00 */
[----:B0-----:R-:W-:-:S02]  /*0050*/  UISETP.NE.U32.AND UP0, UPT, UR6, URZ, UPT ;  /* 0x000000ff0600728c */ /* 0x001fc4000bf05070 */
[----:B------:R-:W-:Y:S02]  /*0060*/  UISETP.NE.U32.AND UP1, UPT, UR6, URZ, UPT ;  /* 0x000000ff0600728c */ /* 0x000fe4000bf25070 */
[----:B------:R-:W-:Y:S02]  /*0070*/  UISETP.NE.AND.EX UP0, UPT, UR7, URZ, UPT, UP0 ;  /* 0x000000ff0700728c */ /* 0x000fe4000bf05300 */
[----:B------:R-:W-:Y:S02]  /*0080*/  UISETP.NE.AND.EX UP1, UPT, UR7, URZ, UPT, UP1 ;  /* 0x000000ff0700728c */ /* 0x000fe4000bf25310 */
[----:B-1----:R-:W-:Y:S02]  /*0090*/  UIMAD.WIDE.U32 UR4, UR10, 0x4, UR4 ;  /* 0x000000040a0478a5 */ /* 0x002fe4000f8e0004 */
[----:B------:R-:W-:Y:S02]  /*00a0*/  PLOP3.LUT P0, PT, PT, PT, UP0, 0x80, 0x8 ;  /* 0x000000000008781c */ /* 0x000fe40003f0f008 */
[----:B------:R-:W-:-:S02]  /*00b0*/  PLOP3.LUT P1, PT, PT, PT, UP1, 0x80, 0x8 ;  /* 0x000000000008781c */ /* 0x000fc40003f2f018 */
[----:B------:R-:W-:Y:S02]  /*00c0*/  MOV R2, UR4 ;  /* 0x0000000400027c02 */ /* 0x000fe40008000f00 */
[----:B------:R-:W-:-:S07]  /*00d0*/  MOV R3, UR5 ;  /* 0x0000000500037c02 */ /* 0x000fce0008000f00 */
[----:B--2---:R-:W2:Y:S04]  /*00e0*/  @P0 LDG.E R4, desc[UR14][R2.64] ;  /* 0x0000000e02040981 */ /* 0x004ea8000c1e1900 */
[----:B------:R-:W3:Y:S01]  /*00f0*/  @P1 LDG.E R0, desc[UR14][R2.64+0x4] ;  /* 0x0000040e02001981 */ /* 0x000ee2000c1e1900 */
[----:B------:R-:W0:Y:S01]  /*0100*/  S2UR UR9, SR_CTAID.X ;  /* 0x00000000000979c3 */ /* 0x000e220000002500 */
[----:B------:R-:W1:Y:S01]  /*0110*/  @!UP1 LDCU UR8, c[0x0][0x434] ;  /* 0x00008680ff0897ac */ /* 0x000e620008000800 */
[----:B------:R-:W-:Y:S01]  /*0120*/  UMOV UR16, 0xffffffff ;  /* 0xffffffff00107882 */ /* 0x000fe20000000000 */
[----:B0-----:R-:W-:Y:S01]  /*0130*/  USHF.L.U32 UR9, UR9, 0x7, URZ ;  /* 0x0000000709097899 */ /* 0x001fe200080006ff */
[----:B--2---:R-:W-:Y:S02]  /*0140*/  @P0 R2UR UR16, R4 ;  /* 0x00000000041002ca */ /* 0x004fe400000e0000 */
[----:B---3--:R-:W-:-:S13]  /*0150*/  @P1 R2UR UR4, R0 ;  /* 0x00000000000412ca */ /* 0x008fda00000e0000 */
[----:B-1----:R-:W-:-:S04]  /*0160*/  @UP1 UIADD3 UR8, UPT, UPT, UR4, -UR16, URZ ;  /* 0x8000001004081290 */ /* 0x002fc8000fffe0ff */
[----:B------:R-:W-:-:S06]  /*0170*/  UISETP.GT.AND UP1, UPT, UR8, UR9, UPT ;  /* 0x000000090800728c */ /* 0x000fcc000bf24270 */
[----:B------:R-:W-:-:S13]  /*0180*/  PLOP3.LUT P0, PT, PT, PT, UP1, 0x80, 0x8 ;  /* 0x000000000008781c */ /* 0x000fda0003f0f018 */
[----:B------:R-:W-:Y:S05]  /*0190*/  @!P0 EXIT ;  /* 0x000000000000894d */ /* 0x000fea0003800000 */
[----:B------:R-:W-:Y:S01]  /*01a0*/  UISETP.NE.AND UP1, UPT, UR16, -0x1, UPT ;  /* 0xffffffff1000788c */ /* 0x000fe2000bf25270 */
[----:B------:R-:W0:Y:S01]  /*01b0*/  LDC R2, c[0x0][0x44c] ;  /* 0x00011300ff027b82 */ /* 0x000e220000000800 */
[----:B------:R-:W0:Y:S07]  /*01c0*/  LDCU UR18, c[0x0][0x3e0] ;  /* 0x00007c00ff1277ac */ /* 0x000e2e0008000800 */
[----:B------:R-:W1:Y:S02]  /*01d0*/  S2UR UR17, SR_CTAID.Z ;  /* 0x00000000001179c3 */ /* 0x000e640000002700 */
[----:B------:R-:W2:Y:S01]  /*01e0*/  @!UP1 LDCU.64 UR6, c[0x0][0x5a0] ;  /* 0x0000b400ff0697ac */ /* 0x000ea20008000a00 */
[----:B------:R-:W3:Y:S01]  /*01f0*/  @UP1 LDCU.64 UR12, c[0x0][0x5b8] ;  /* 0x0000b700ff0c17ac */ /* 0x000ee20008000a00 */
[----:B0-----:R-:W-:Y:S01]  /*0200*/  IMAD.WIDE R20, R2, UR18, RZ ;  /* 0x0000001202147c25 */ /* 0x001fe2000f8e02ff */
[----:B--2---:R-:W-:-:S04]  /*0210*/  @!UP1 UIMAD.WIDE.U32 UR4, UR10, UR6, URZ ;  /* 0x000000060a0492a5 */ /* 0x004fc8000f8e00ff */
[----:B------:R-:W-:Y:S02]  /*0220*/  @!UP1 UIMAD UR11, UR10, UR7, UR5 ;  /* 0x000000070a0b92a4 */ /* 0x000fe4000f8e0205 */
[----:B---3--:R-:W-:-:S04]  /*0230*/  @UP1 UIMAD.WIDE.U32 UR6, UR16, UR12, URZ ;  /* 0x0000000c100612a5 */ /* 0x008fc8000f8e00ff */
[----:B------:R-:W-:-:S03]  /*0240*/  @UP1 UIMAD UR11, UR16, UR13, UR7 ;  /* 0x0000000d100b12a4 */ /* 0x000fc6000f8e0207 */
[----:B------:R-:W-:Y:S01]  /*0250*/  @!UP1 UMOV UR7, UR4 ;  /* 0x0000000400079c82 */ /* 0x000fe20008000000 */
[----:B------:R-:W-:Y:S01]  /*0260*/  @UP1 UMOV UR7, UR6 ;  /* 0x0000000600071c82 */ /* 0x000fe20008000000 */
[----:B-1----:R-:W-:Y:S07]  /*0270*/  BRA.U UP1, `(.L_x_309) ;  /* 0x0000000101407547 */ /* 0x002fee000b800000 */
[----:B------:R-:W0:Y:S01]  /*0280*/  LDCU UR4, c[0x0][0x444] ;  /* 0x00008880ff0477ac */ /* 0x000e220008000800 */
[----:B------:R-:W-:Y:S01]  /*0290*/  SHF.R.S32.HI R0, RZ, 0x1f, R2 ;  /* 0x0000001fff007819 */ /* 0x000fe20000011402 */
[----:B0-----:R-:W-:Y:S02]  /*02a0*/  USHF.R.S32.HI UR6, URZ, 0x1f, UR4 ;  /* 0x0000001fff067899 */ /* 0x001fe40008011404 */
[----:B------:R-:W-:Y:S02]  /*02b0*/  UIMAD.WIDE.U32 UR4, UR10, UR4, URZ ;  /* 0x000000040a0472a5 */ /* 0x000fe4000f8e00ff */
[----:B------:R-:W-:Y:S02]  /*02c0*/  UIMAD UR6, UR6, UR10, URZ ;  /* 0x0000000a060672a4 */ /* 0x000fe4000f8e02ff */
[----:B------:R-:W-:Y:S02]  /*02d0*/  UIMAD.WIDE.U32 UR12, UR4, UR18, URZ ;  /* 0x00000012040c72a5 */ /* 0x000fe4000f8e00ff */
[----:B------:R-:W-:-:S02]  /*02e0*/  UIADD3 UR6, UPT, UPT, UR5, UR6, URZ ;  /* 0x0000000605067290 */ /* 0x000fc4000fffe0ff */
[----:B------:R-:W-:Y:S02]  /*02f0*/  USHF.R.S32.HI UR5, URZ, 0x1f, UR18 ;  /* 0x0000001fff057899 */ /* 0x000fe40008011412 */
[----:B------:R-:W-:Y:S01]  /*0300*/  UIMAD UR6, UR6, UR18, URZ ;  /* 0x00000012060672a4 */ /* 0x000fe2000f8e02ff */
[----:B------:R-:W-:-:S03]  /*0310*/  IMAD.WIDE.U32 R24, R2, UR12, RZ ;  /* 0x0000000c02187c25 */ /* 0x000fc6000f8e00ff */
[----:B------:R-:W-:-:S04]  /*0320*/  UIMAD UR4, UR5, UR4, UR6 ;  /* 0x00000004050472a4 */ /* 0x000fc8000f8e0206 */
[----:B------:R-:W-:-:S06]  /*0330*/  UIADD3 UR4, UPT, UPT, UR13, UR4, URZ ;  /* 0x000000040d047290 */ /* 0x000fcc000fffe0ff */
[----:B------:R-:W-:-:S04]  /*0340*/  IMAD R3, R2, UR4, RZ ;  /* 0x0000000402037c24 */ /* 0x000fc8000f8e02ff */
[----:B------:R-:W-:-:S05]  /*0350*/  IMAD R3, R0, UR12, R3 ;  /* 0x0000000c00037c24 */ /* 0x000fca000f8e0203 */
[----:B------:R-:W-:Y:S01]  /*0360*/  IADD3 R23, PT, PT, R25, R3, RZ ;  /* 0x0000000319177210 */ /* 0x000fe20007ffe0ff */
[----:B------:R-:W-:Y:S06]  /*0370*/  BRA `(.L_x_310) ;  /* 0x00000000000c7947 */ /* 0x000fec0003800000 */
.L_x_309:
[----:B------:R-:W-:Y:S02]  /*0380*/  IMAD R23, R21, UR16, RZ ;  /* 0x0000001015177c24 */ /* 0x000fe4000f8e02ff */
[----:B------:R-:W-:-:S05]  /*0390*/  IMAD.WIDE.U32 R24, R20, UR16, RZ ;  /* 0x0000001014187c25 */ /* 0x000fca000f8e00ff */
[----:B------:R-:W-:-:S07]  /*03a0*/  IADD3 R23, PT, PT, R25, R23, RZ ;  /* 0x0000001719177210 */ /* 0x000fce0007ffe0ff */
.L_x_310:
[----:B------:R-:W0:Y:S01]  /*03b0*/  S2R R22, SR_TID.X ;  /* 0x0000000000167919 */ /* 0x000e220000002100 */
[----:B------:R-:W1:Y:S01]  /*03c0*/  LDCU UR5, c[0x0][0x600] ;  /* 0x0000c000ff0577ac */ /* 0x000e620008000800 */
[----:B------:R-:W-:Y:S01]  /*03d0*/  IMAD R0, R2, UR18, RZ ;  /* 0x0000001202007c24 */ /* 0x000fe2000f8e02ff */
[----:B------:R-:W-:Y:S02]  /*03e0*/  CS2R R8, SRZ ;  /* 0x0000000000087805 */ /* 0x000fe4000001ff00 */
[----:B------:R-:W-:Y:S01]  /*03f0*/  CS2R R6, SRZ ;  /* 0x0000000000067805 */ /* 0x000fe2000001ff00 */
[----:B------:R-:W-:Y:S01]  /*0400*/  USHF.L.U32 UR4, UR10, 0x7, URZ ;  /* 0x000000070a047899 */ /* 0x000fe200080006ff */
[----:B------:R-:W-:Y:S02]  /*0410*/  CS2R R4, SRZ ;  /* 0x0000000000047805 */ /* 0x000fe4000001ff00 */
[----:B------:R-:W-:Y:S02]  /*0420*/  CS2R R10, SRZ ;  /* 0x00000000000a7805 */ /* 0x000fe4000001ff00 */
[----:B------:R-:W-:Y:S01]  /*0430*/  CS2R R12, SRZ ;  /* 0x00000000000c7805 */ /* 0x000fe2000001ff00 */
[----:B------:R-:W-:Y:S01]  /*0440*/  USEL UR4, UR4, URZ, UP0 ;  /* 0x000000ff04047287 */ /* 0x000fe20008000000 */
[----:B------:R-:W-:-:S02]  /*0450*/  CS2R R14, SRZ ;  /* 0x00000000000e7805 */ /* 0x000fc4000001ff00 */
[----:B------:R-:W-:Y:S02]  /*0460*/  CS2R R16, SRZ ;  /* 0x0000000000107805 */ /* 0x000fe4000001ff00 */
[----:B------:R-:W-:Y:S01]  /*0470*/  CS2R R18, SRZ ;  /* 0x0000000000127805 */ /* 0x000fe2000001ff00 */
[----:B------:R-:W-:-:S04]  /*0480*/  UIADD3 UR4, UP0, UPT, UR9, UR4, URZ ;  /* 0x0000000409047290 */ /* 0x000fc8000ff1e0ff */
[----:B------:R-:W-:Y:S02]  /*0490*/  UIADD3.X UR6, UPT, UPT, URZ, URZ, URZ, UP0, !UPT ;  /* 0x000000ffff067290 */ /* 0x000fe400087fe4ff */
[----:B-1----:R-:W-:Y:S01]  /*04a0*/  UISETP.GE.AND UP0, UPT, UR5, 0x1, UPT ;  /* 0x000000010500788c */ /* 0x002fe2000bf06270 */
[----:B0-----:R-:W-:Y:S02]  /*04b0*/  SHF.R.U32.HI R3, RZ, 0x5, R22 ;  /* 0x00000005ff037819 */ /* 0x001fe40000011616 */
[----:B------:R-:W-:-:S05]  /*04c0*/  LOP3.LUT R22, R22, 0x1f, RZ, 0xc0, !PT ;  /* 0x0000001f16167812 */ /* 0x000fca00078ec0ff */
[----:B------:R-:W-:Y:S02]  /*04d0*/  IMAD R22, R0, R3, R22 ;  /* 0x0000000300167224 */ /* 0x000fe400078e0216 */
[----:B------:R-:W-:-:S04]  /*04e0*/  IMAD R3, R20, UR6, RZ ;  /* 0x0000000614037c24 */ /* 0x000fc8000f8e02ff */
[----:B------:R-:W-:Y:S02]  /*04f0*/  IMAD R25, R21, UR4, R3 ;  /* 0x0000000415197c24 */ /* 0x000fe4000f8e0203 */
[----:B------:R-:W-:Y:S01]  /*0500*/  IMAD.WIDE.U32 R20, R20, UR4, RZ ;  /* 0x0000000414147c25 */ /* 0x000fe2000f8e00ff */
[----:B------:R-:W-:Y:S06]  /*0510*/  BRA.U !UP0, `(.L_x_311) ;  /* 0x0000000d08047547 */ /* 0x000fec000b800000 */
[----:B------:R-:W0:Y:S01]  /*0520*/  LDCU.64 UR12, c[0x0][0x570] ;  /* 0x0000ae00ff0c77ac */ /* 0x000e220008000a00 */
[----:B------:R-:W-:Y:S01]  /*0530*/  IMAD R29, R2, UR17, RZ ;  /* 0x00000011021d7c24 */ /* 0x000fe2000f8e02ff */
[----:B------:R-:W-:Y:S02]  /*0540*/  IADD3 R26, PT, PT, R21, R25, RZ ;  /* 0x00000019151a7210 */ /* 0x000fe40007ffe0ff */
[----:B------:R-:W-:Y:S01]  /*0550*/  SHF.R.S32.HI R25, RZ, 0x1f, R22 ;  /* 0x0000001fff197819 */ /* 0x000fe20000011416 */
[----:B------:R-:W-:Y:S01]  /*0560*/  UISETP.NE.AND UP0, UPT, UR5, 0x1, UPT ;  /* 0x000000010500788c */ /* 0x000fe2000bf05270 */
[--C-:B------:R-:W-:Y:S02]  /*0570*/  IADD3 R3, P0, P1, R20, R24, R29.reuse ;  /* 0x0000001814037210 */ /* 0x100fe4000791e01d */
[----:B------:R-:W-:Y:S02]  /*0580*/  SHF.R.S32.HI R27, RZ, 0x1f, R29 ;  /* 0x0000001fff1b7819 */ /* 0x000fe4000001141d */
[----:B------:R-:W-:-:S02]  /*0590*/  IADD3 R3, P2, PT, R22, R3, RZ ;  /* 0x0000000316037210 */ /* 0x000fc40007f5e0ff */
[----:B------:R-:W-:-:S04]  /*05a0*/  IADD3.X R8, PT, PT, R26, R23, R27, P0, P1 ;  /* 0x000000171a087210 */ /* 0x000fc800007e241b */
[----:B------:R-:W-:Y:S02]  /*05b0*/  IADD3.X R8, PT, PT, R25, R8, RZ, P2, !PT ;  /* 0x0000000819087210 */ /* 0x000fe400017fe4ff */
[----:B0-----:R-:W-:-:S04]  /*05c0*/  LEA R2, P0, R3, UR12, 0x2 ;  /* 0x0000000c03027c11 */ /* 0x001fc8000f8010ff */
[----:B------:R-:W-:Y:S01]  /*05d0*/  LEA.HI.X R3, R3, UR13, R8, 0x2, P0 ;  /* 0x0000000d03037c11 */ /* 0x000fe200080f1408 */
[----:B------:R-:W-:Y:S01]  /*05e0*/  HFMA2 R8, -RZ, RZ, 0, 0 ;  /* 0x00000000ff087431 */ /* 0x000fe200000001ff */
[----:B------:R-:W-:Y:S07]  /*05f0*/  BRA.U !UP0, `(.L_x_312) ;  /* 0x0000000508fc7547 */ /* 0x000fee000b800000 */
[----:B------:R-:W-:Y:S01]  /*0600*/  IADD3 R3, P0, P1, R29, R24, R20 ;  /* 0x000000181d037210 */ /* 0x000fe2000791e014 */
[----:B------:R-:W0:Y:S01]  /*0610*/  LDCU.64 UR18, c[0x0][0x5f8] ;  /* 0x0000bf00ff1277ac */ /* 0x000e220008000a00 */
[----:B------:R-:W-:Y:S02]  /*0620*/  CS2R R8, SRZ ;  /* 0x0000000000087805 */ /* 0x000fe4000001ff00 */
[----:B------:R-:W-:Y:S02]  /*0630*/  CS2R R6, SRZ ;  /* 0x0000000000067805 */ /* 0x000fe4000001ff00 */
[----:B------:R-:W-:Y:S01]  /*0640*/  IADD3.X R4, PT, PT, R27, R23, R26, P0, P1 ;  /* 0x000000171b047210 */ /* 0x000fe200007e241a */
[----:B------:R-:W-:Y:S01]  /*0650*/  ULOP3.LUT UR4, UR5, 0x7ffffffe, URZ, 0xc0, !UPT ;  /* 0x7ffffffe05047892 */ /* 0x000fe2000f8ec0ff */
[----:B------:R-:W-:Y:S02]  /*0660*/  IADD3 R3, P0, PT, R22, R3, RZ ;  /* 0x0000000316037210 */ /* 0x000fe40007f1e0ff */
[----:B------:R-:W-:-:S02]  /*0670*/  CS2R R10, SRZ ;  /* 0x00000000000a7805 */ /* 0x000fc4000001ff00 */
[----:B------:R-:W-:Y:S02]  /*0680*/  CS2R R12, SRZ ;  /* 0x00000000000c7805 */ /* 0x000fe4000001ff00 */
[----:B------:R-:W-:Y:S02]  /*0690*/  CS2R R14, SRZ ;  /* 0x00000000000e7805 */ /* 0x000fe4000001ff00 */
[----:B------:R-:W-:Y:S02]  /*06a0*/  IADD3.X R4, PT, PT, R25, R4, RZ, P0, !PT ;  /* 0x0000000419047210 */ /* 0x000fe400007fe4ff */
[----:B------:R-:W-:Y:S02]  /*06b0*/  CS2R R16, SRZ ;  /* 0x0000000000107805 */ /* 0x000fe4000001ff00 */
[C---:B------:R-:W-:Y:S02]  /*06c0*/  LEA R2, P0, R3.reuse, UR12, 0x2 ;  /* 0x0000000c03027c11 */ /* 0x040fe4000f8010ff */
[----:B------:R-:W-:Y:S01]  /*06d0*/  CS2R R18, SRZ ;  /* 0x0000000000127805 */ /* 0x000fe2000001ff00 */
[----:B------:R-:W-:Y:S01]  /*06e0*/  UIADD3 UR4, UPT, UPT, -UR4, URZ, URZ ;  /* 0x000000ff04047290 */ /* 0x000fe2000fffe1ff */
[----:B------:R-:W-:-:S02]  /*06f0*/  LEA.HI.X R3, R3, UR13, R4, 0x2, P0 ;  /* 0x0000000d03037c11 */ /* 0x000fc400080f1404 */
[----:B------:R-:W-:Y:S01]  /*0700*/  CS2R R4, SRZ ;  /* 0x0000000000047805 */ /* 0x000fe2000001ff00 */
[----:B0-----:R-:W-:Y:S02]  /*0710*/  USHF.L.U64.HI UR6, UR18, 0x3, UR19 ;  /* 0x0000000312067899 */ /* 0x001fe40008010213 */
[----:B------:R-:W-:-:S12]  /*0720*/  USHF.L.U64.HI UR5, UR18, 0x2, UR19 ;  /* 0x0000000212057899 */ /* 0x000fd80008010213 */
.L_x_313:
[----:B------:R-:W-:Y:S01]  /*0730*/  SHF.L.U32 R29, R0, 0x3, RZ ;  /* 0x00000003001d7819 */ /* 0x000fe200000006ff */
[----:B------:R-:W2:Y:S04]  /*0740*/  LDG.E R25, desc[UR14][R2.64] ;  /* 0x0000000e02197981 */ /* 0x000ea8000c1e1900 */
[----:B------:R-:W-:-:S05]  /*0750*/  IMAD.WIDE R28, R29, 0x4, R2 ;  /* 0x000000041d1c7825 */ /* 0x000fca00078e0202 */
[----:B------:R0:W3:Y:S02]  /*0760*/  LDG.E R24, desc[UR14][R28.64] ;  /* 0x0000000e1c187981 */ /* 0x0000e4000c1e1900 */
[----:B0-----:R-:W-:-:S05]  /*0770*/  IMAD.WIDE R28, R0, 0x20, R28 ;  /* 0x00000020001c7825 */ /* 0x001fca00078e021c */
[----:B------:R0:W4:Y:S02]  /*0780*/  LDG.E R23, desc[UR14][R28.64] ;  /* 0x0000000e1c177981 */ /* 0x000124000c1e1900 */
[----:B0-----:R-:W-:-:S05]  /*0790*/  IMAD.WIDE R28, R0, 0x20, R28 ;  /* 0x00000020001c7825 */ /* 0x001fca00078e021c */
[----:B------:R-:W5:Y:S01]  /*07a0*/  LDG.E R20, desc[UR14][R28.64] ;  /* 0x0000000e1c147981 */ /* 0x000f62000c1e1900 */
[----:B------:R-:W-:-:S05]  /*07b0*/  IMAD.WIDE R26, R0, 0x20, R28 ;  /* 0x00000020001a7825 */ /* 0x000fca00078e021c */
[----:B------:R0:W5:Y:S02]  /*07c0*/  LDG.E R21, desc[UR14][R26.64] ;  /* 0x0000000e1a157981 */ /* 0x000164000c1e1900 */
[----:B0-----:R-:W-:-:S05]  /*07d0*/  IMAD.WIDE R26, R0, 0x20, R26 ;  /* 0x00000020001a7825 */ /* 0x001fca00078e021a */
[----:B------:R0:W5:Y:S02]  /*07e0*/  LDG.E R22, desc[UR14][R26.64] ;  /* 0x0000000e1a167981 */ /* 0x000164000c1e1900 */
[----:B0-----:R-:W-:-:S04]  /*07f0*/  IMAD.WIDE R26, R0, 0x20, R26 ;  /* 0x00000020001a7825 */ /* 0x001fc800078e021a */
[----:B------:R-:W-:-:S04]  /*0800*/  IMAD.WIDE R28, R0, 0x20, R26 ;  /* 0x00000020001c7825 */ /* 0x000fc800078e021a */
[----:B--2---:R-:W-:Y:S02]  /*0810*/  FADD.FTZ R4, R25, R4 ;  /* 0x0000000419047221 */ /* 0x004fe40000010000 */
[----:B------:R-:W2:Y:S01]  /*0820*/  LDG.E R25, desc[UR14][R26.64] ;  /* 0x0000000e1a197981 */ /* 0x000ea2000c1e1900 */
[----:B---3--:R-:W-:-:S03]  /*0830*/  FADD.FTZ R19, R24, R19 ;  /* 0x0000001318137221 */ /* 0x008fc60000010000 */
[----:B------:R0:W3:Y:S02]  /*0840*/  LDG.E R24, desc[UR14][R28.64] ;  /* 0x0000000e1c187981 */ /* 0x0000e4000c1e1900 */
[----:B0-----:R-:W-:-:S04]  /*0850*/  IMAD.WIDE R28, R0, 0x20, R28 ;  /* 0x00000020001c7825 */ /* 0x001fc800078e021c */
[----:B----4-:R-:W-:Y:S02]  /*0860*/  FADD.FTZ R18, R23, R18 ;  /* 0x0000001217127221 */ /* 0x010fe40000010000 */
[----:B------:R0:W4:Y:S02]  /*0870*/  LDG.E R23, desc[UR14][R28.64] ;  /* 0x0000000e1c177981 */ /* 0x000124000c1e1900 */
[----:B0-----:R-:W-:-:S04]  /*0880*/  IMAD.WIDE R28, R0, 0x20, R28 ;  /* 0x00000020001c7825 */ /* 0x001fc800078e021c */
[----:B------:R-:W-:-:S04]  /*0890*/  IMAD.WIDE R26, R0, 0x20, R28 ;  /* 0x00000020001a7825 */ /* 0x000fc800078e021c */
[----:B-----5:R-:W-:Y:S02]  /*08a0*/  FADD.FTZ R16, R21, R16 ;  /* 0x0000001015107221 */ /* 0x020fe40000010000 */
[----:B------:R0:W5:Y:S02]  /*08b0*/  LDG.E R21, desc[UR14][R26.64] ;  /* 0x0000000e1a157981 */ /* 0x000164000c1e1900 */
[----:B0-----:R-:W-:-:S04]  /*08c0*/  IMAD.WIDE R26, R0, 0x20, R26 ;  /* 0x00000020001a7825 */ /* 0x001fc800078e021a */
[----:B------:R-:W-:Y:S02]  /*08d0*/  FADD.FTZ R15, R22, R15 ;  /* 0x0000000f160f7221 */ /* 0x000fe40000010000 */
[----:B------:R0:W5:Y:S01]  /*08e0*/  LDG.E R22, desc[UR14][R26.64] ;  /* 0x0000000e1a167981 */ /* 0x000162000c1e1900 */
[----:B------:R-:W-:-:S03]  /*08f0*/  FADD.FTZ R17, R20, R17 ;  /* 0x0000001114117221 */ /* 0x000fc60000010000 */
[----:B------:R1:W5:Y:S01]  /*0900*/  LDG.E R20, desc[UR14][R28.64] ;  /* 0x0000000e1c147981 */ /* 0x000362000c1e1900 */
[----:B0-----:R-:W-:-:S04]  /*0910*/  IMAD.WIDE R26, R0, 0x20, R26 ;  /* 0x00000020001a7825 */ /* 0x001fc800078e021a */
[----:B-1----:R-:W-:-:S04]  /*0920*/  IMAD.WIDE R28, R0, 0x20, R26 ;  /* 0x00000020001c7825 */ /* 0x002fc800078e021a */
[----:B---3--:R-:W-:Y:S02]  /*0930*/  FADD.FTZ R13, R24, R13 ;  /* 0x0000000d180d7221 */ /* 0x008fe40000010000 */
[----:B------:R-:W3:Y:S01]  /*0940*/  LDG.E R24, desc[UR14][R26.64] ;  /* 0x0000000e1a187981 */ /* 0x000ee2000c1e1900 */
[----:B----4-:R-:W-:-:S03]  /*0950*/  FADD.FTZ R12, R23, R12 ;  /* 0x0000000c170c7221 */ /* 0x010fc60000010000 */
[----:B------:R0:W4:Y:S01]  /*0960*/  LDG.E R23, desc[UR14][R28.64] ;  /* 0x0000000e1c177981 */ /* 0x000122000c1e1900 */
[----:B--2---:R-:W-:Y:S01]  /*0970*/  FADD.FTZ R14, R25, R14 ;  /* 0x0000000e190e7221 */ /* 0x004fe20000010000 */
[----:B------:R-:W-:Y:S01]  /*0980*/  USHF.L.U32 UR10, UR18, 0x2, URZ ;  /* 0x00000002120a7899 */ /* 0x000fe200080006ff */
[----:B0-----:R-:W-:-:S04]  /*0990*/  IMAD.WIDE R28, R0, 0x20, R28 ;  /* 0x00000020001c7825 */ /* 0x001fc800078e021c */
[----:B------:R-:W-:-:S04]  /*09a0*/  IMAD.WIDE R26, R0, 0x20, R28 ;  /* 0x00000020001a7825 */ /* 0x000fc800078e021c */
[----:B-----5:R-:W-:Y:S02]  /*09b0*/  FADD.FTZ R10, R21, R10 ;  /* 0x0000000a150a7221 */ /* 0x020fe40000010000 */
[----:B------:R-:W2:Y:S01]  /*09c0*/  LDG.E R21, desc[UR14][R26.64] ;  /* 0x0000000e1a157981 */ /* 0x000ea2000c1e1900 */
[----:B------:R-:W-:-:S03]  /*09d0*/  FADD.FTZ R11, R20, R11 ;  /* 0x0000000b140b7221 */ /* 0x000fc60000010000 */
[----:B------:R-:W5:Y:S01]  /*09e0*/  LDG.E R20, desc[UR14][R28.64] ;  /* 0x0000000e1c147981 */ /* 0x000f62000c1e1900 */
[----:B------:R-:W-:Y:S01]  /*09f0*/  FADD.FTZ R9, R22, R9 ;  /* 0x0000000916097221 */ /* 0x000fe20000010000 */
[----:B---3--:R-:W-:Y:S01]  /*0a00*/  FADD.FTZ R5, R24, R5 ;  /* 0x0000000518057221 */ /* 0x008fe20000010000 */
[----:B------:R-:W-:-:S04]  /*0a10*/  IMAD.WIDE R24, R0, 0x1c0, RZ ;  /* 0x000001c000187825 */ /* 0x000fc800078e02ff */
[----:B----4-:R-:W-:Y:S01]  /*0a20*/  FADD.FTZ R6, R23, R6 ;  /* 0x0000000617067221 */ /* 0x010fe20000010000 */
[----:B------:R-:W-:-:S04]  /*0a30*/  IADD3 R23, P0, PT, -R24, UR10, RZ ;  /* 0x0000000a18177c10 */ /* 0x000fc8000ff1e1ff */
[----:B------:R-:W-:Y:S02]  /*0a40*/  IADD3.X R25, PT, PT, ~R25, UR5, RZ, P0, !PT ;  /* 0x0000000519197c10 */ /* 0x000fe400087fe5ff */
[----:B------:R-:W-:-:S04]  /*0a50*/  IADD3 R24, P0, PT, R26, R23, RZ ;  /* 0x000000171a187210 */ /* 0x000fc80007f1e0ff */
[----:B------:R-:W-:-:S05]  /*0a60*/  IADD3.X R25, PT, PT, R27, R25, RZ, P0, !PT ;  /* 0x000000191b197210 */ /* 0x000fca00007fe4ff */
[----:B------:R0:W3:Y:S02]  /*0a70*/  LDG.E R22, desc[UR14][R24.64] ;  /* 0x0000000e18167981 */ /* 0x0000e4000c1e1900 */
[----:B0-----:R-:W-:-:S05]  /*0a80*/  IMAD.WIDE R24, R0, 0x20, R24 ;  /* 0x0000002000187825 */ /* 0x001fca00078e0218 */
[----:B------:R-:W4:Y:S01]  /*0a90*/  LDG.E R27, desc[UR14][R24.64] ;  /* 0x0000000e181b7981 */ /* 0x000f22000c1e1900 */
[----:B------:R-:W-:-:S05]  /*0aa0*/  IMAD.WIDE R28, R0, 0x20, R24 ;  /* 0x00000020001c7825 */ /* 0x000fca00078e0218 */
[----:B------:R0:W4:Y:S02]  /*0ab0*/  LDG.E R24, desc[UR14][R28.64] ;  /* 0x0000000e1c187981 */ /* 0x000124000c1e1900 */
[----:B0-----:R-:W-:-:S05]  /*0ac0*/  IMAD.WIDE R28, R0, 0x20, R28 ;  /* 0x00000020001c7825 */ /* 0x001fca00078e021c */
[----:B------:R0:W4:Y:S01]  /*0ad0*/  LDG.E R23, desc[UR14][R28.64] ;  /* 0x0000000e1c177981 */ /* 0x000122000c1e1900 */
[----:B-----5:R-:W-:Y:S01]  /*0ae0*/  FADD.FTZ R7, R20, R7 ;  /* 0x0000000714077221 */ /* 0x020fe20000010000 */
[----:B0-----:R-:W-:-:S05]  /*0af0*/  IMAD.WIDE R28, R0, 0x20, R28 ;  /* 0x00000020001c7825 */ /* 0x001fca00078e021c */
[----:B------:R0:W5:Y:S02]  /*0b00*/  LDG.E R20, desc[UR14][R28.64] ;  /* 0x0000000e1c147981 */ /* 0x000164000c1e1900 */
[----:B0-----:R-:W-:-:S05]  /*0b10*/  IMAD.WIDE R28, R0, 0x20, R28 ;  /* 0x00000020001c7825 */ /* 0x001fca00078e021c */
[----:B------:R0:W5:Y:S02]  /*0b20*/  LDG.E R25, desc[UR14][R28.64] ;  /* 0x0000000e1c197981 */ /* 0x000164000c1e1900 */
[----:B0-----:R-:W-:-:S04]  /*0b30*/  IMAD.WIDE R28, R0, 0x20, R28 ;  /* 0x00000020001c7825 */ /* 0x001fc800078e021c */
[----:B--2---:R-:W-:Y:S01]  /*0b40*/  FADD.FTZ R8, R21, R8 ;  /* 0x0000000815087221 */ /* 0x004fe20000010000 */
[----:B---3--:R-:W-:Y:S02]  /*0b50*/  FADD.FTZ R19, R19, R22 ;  /* 0x0000001613137221 */ /* 0x008fe40000010000 */
[----:B------:R0:W2:Y:S02]  /*0b60*/  LDG.E R22, desc[UR14][R28.64] ;  /* 0x0000000e1c167981 */ /* 0x0000a4000c1e1900 */
[----:B0-----:R-:W-:-:S04]  /*0b70*/  IMAD.WIDE R28, R0, 0x20, R28 ;  /* 0x00000020001c7825 */ /* 0x001fc800078e021c */
[----:B----4-:R-:W-:Y:S01]  /*0b80*/  FADD.FTZ R18, R18, R27 ;  /* 0x0000001b12127221 */ /* 0x010fe20000010000 */
[----:B------:R-:W3:Y:S01]  /*0b90*/  LDG.E R21, desc[UR14][R28.64] ;  /* 0x0000000e1c157981 */ /* 0x000ee2000c1e1900 */
[----:B------:R-:W-:-:S04]  /*0ba0*/  IMAD.WIDE R26, R0, 0x20, R28 ;  /* 0x00000020001a7825 */ /* 0x000fc800078e021c */
[----:B------:R-:W-:Y:S02]  /*0bb0*/  FADD.FTZ R17, R17, R24 ;  /* 0x0000001811117221 */ /* 0x000fe40000010000 */
[----:B------:R0:W4:Y:S02]  /*0bc0*/  LDG.E R24, desc[UR14][R26.64] ;  /* 0x0000000e1a187981 */ /* 0x000124000c1e1900 */
[----:B0-----:R-:W-:-:S04]  /*0bd0*/  IMAD.WIDE R26, R0, 0x20, R26 ;  /* 0x00000020001a7825 */ /* 0x001fc800078e021a */
[----:B------:R-:W-:Y:S02]  /*0be0*/  FADD.FTZ R16, R16, R23 ;  /* 0x0000001710107221 */ /* 0x000fe40000010000 */
[----:B------:R0:W3:Y:S02]  /*0bf0*/  LDG.E R23, desc[UR14][R26.64] ;  /* 0x0000000e1a177981 */ /* 0x0000e4000c1e1900 */
[----:B0-----:R-:W-:-:S04]  /*0c00*/  IMAD.WIDE R26, R0, 0x20, R26 ;  /* 0x00000020001a7825 */ /* 0x001fc800078e021a */
[----:B------:R-:W-:-:S04]  /*0c10*/  IMAD.WIDE R28, R0, 0x20, R26 ;  /* 0x00000020001c7825 */ /* 0x000fc800078e021a */
[----:B-----5:R-:W-:Y:S02]  /*0c20*/  FADD.FTZ R15, R15, R20 ;  /* 0x000000140f0f7221 */ /* 0x020fe40000010000 */
[----:B------:R-:W5:Y:S01]  /*0c30*/  LDG.E R20, desc[UR14][R26.64] ;  /* 0x0000000e1a147981 */ /* 0x000f62000c1e1900 */
[----:B------:R-:W-:Y:S01]  /*0c40*/  FADD.FTZ R14, R14, R25 ;  /* 0x000000190e0e7221 */ /* 0x000fe20000010000 */
[----:B--2---:R-:W-:Y:S02]  /*0c50*/  FADD.FTZ R13, R13, R22 ;  /* 0x000000160d0d7221 */ /* 0x004fe40000010000 */
[----:B------:R0:W2:Y:S02]  /*0c60*/  LDG.E R22, desc[UR14][R28.64] ;  /* 0x0000000e1c167981 */ /* 0x0000a4000c1e1900 */
[----:B0-----:R-:W-:-:S05]  /*0c70*/  IMAD.WIDE R28, R0, 0x20, R28 ;  /* 0x00000020001c7825 */ /* 0x001fca00078e021c */
[----:B------:R0:W2:Y:S01]  /*0c80*/  LDG.E R25, desc[UR14][R28.64] ;  /* 0x0000000e1c197981 */ /* 0x0000a2000c1e1900 */
[----:B------:R-:W-:-:S04]  /*0c90*/  IMAD.WIDE R26, R0, 0x20, R28 ;  /* 0x00000020001a7825 */ /* 0x000fc800078e021c */
[----:B----4-:R-:W-:Y:S02]  /*0ca0*/  FADD.FTZ R11, R11, R24 ;  /* 0x000000180b0b7221 */ /* 0x010fe40000010000 */
[----:B------:R1:W4:Y:S01]  /*0cb0*/  LDG.E R24, desc[UR14][R26.64] ;  /* 0x0000000e1a187981 */ /* 0x000322000c1e1900 */
[----:B0-----:R-:W-:-:S04]  /*0cc0*/  IMAD.WIDE R28, R0, 0x20, R26 ;  /* 0x00000020001c7825 */ /* 0x001fc800078e021a */
[----:B---3--:R-:W-:Y:S02]  /*0cd0*/  FADD.FTZ R12, R12, R21 ;  /* 0x000000150c0c7221 */ /* 0x008fe40000010000 */
[----:B------:R-:W3:Y:S01]  /*0ce0*/  LDG.E R21, desc[UR14][R28.64] ;  /* 0x0000000e1c157981 */ /* 0x000ee2000c1e1900 */
[----:B-1----:R-:W-:-:S04]  /*0cf0*/  IADD3 R26, P0, PT, R2, UR10, RZ ;  /* 0x0000000a021a7c10 */ /* 0x002fc8000ff1e0ff */
[----:B------:R-:W-:Y:S01]  /*0d00*/  IADD3.X R27, PT, PT, R3, UR5, RZ, P0, !PT ;  /* 0x00000005031b7c10 */ /* 0x000fe200087fe4ff */
[----:B------:R-:W-:-:S04]  /*0d10*/  FADD.FTZ R10, R10, R23 ;  /* 0x000000170a0a7221 */ /* 0x000fc80000010000 */
[----:B------:R-:W3:Y:S01]  /*0d20*/  LDG.E R23, desc[UR14][R26.64] ;  /* 0x0000000e1a177981 */ /* 0x000ee2000c1e1900 */
[----:B------:R-:W-:-:S04]  /*0d30*/  UIADD3 UR4, UPT, UPT, UR4, 0x2, URZ ;  /* 0x0000000204047890 */ /* 0x000fc8000fffe0ff */
[----:B------:R-:W-:Y:S01]  /*0d40*/  UISETP.NE.AND UP0, UPT, UR4, URZ, UPT ;  /* 0x000000ff0400728c */ /* 0x000fe2000bf05270 */
[----:B-----5:R-:W-:Y:S01]  /*0d50*/  FADD.FTZ R9, R9, R20 ;  /* 0x0000001409097221 */ /* 0x020fe20000010000 */
[----:B------:R-:W-:-:S04]  /*0d60*/  MOV R20, UR18 ;  /* 0x0000001200147c02 */ /* 0x000fc80008000f00 */
[----:B------:R-:W-:-:S04]  /*0d70*/  LEA R2, P0, R20, R2, 0x3 ;  /* 0x0000000214027211 */ /* 0x000fc800078018ff */
[----:B------:R-:W-:Y:S01]  /*0d80*/  IADD3.X R3, PT, PT, R3, UR6, RZ, P0, !PT ;  /* 0x0000000603037c10 */ /* 0x000fe200087fe4ff */
[----:B--2---:R-:W-:Y:S01]  /*0d90*/  FADD.FTZ R5, R5, R22 ;  /* 0x0000001605057221 */ /* 0x004fe20000010000 */
[----:B------:R-:W-:Y:S01]  /*0da0*/  FADD.FTZ R6, R6, R25 ;  /* 0x0000001906067221 */ /* 0x000fe20000010000 */
[----:B----4-:R-:W-:Y:S01]  /*0db0*/  FADD.FTZ R7, R7, R24 ;  /* 0x0000001807077221 */ /* 0x010fe20000010000 */
[----:B---3--:R-:W-:Y:S01]  /*0dc0*/  FADD.FTZ R8, R8, R21 ;  /* 0x0000001508087221 */ /* 0x008fe20000010000 */
[----:B------:R-:W-:Y:S01]  /*0dd0*/  FADD.FTZ R4, R4, R23 ;  /* 0x0000001704047221 */ /* 0x000fe20000010000 */
[----:B------:R-:W-:Y:S06]  /*0de0*/  BRA.U UP0, `(.L_x_313) ;  /* 0xfffffff900507547 */ /* 0x000fec000b83ffff */
.L_x_312:
[----:B------:R-:W0:Y:S02]  /*0df0*/  LDCU UR4, c[0x0][0x600] ;  /* 0x0000c000ff0477ac */ /* 0x000e240008000800 */
[----:B0-----:R-:W-:-:S04]  /*0e00*/  ULOP3.LUT UR4, UR4, 0x1, URZ, 0xc0, !UPT ;  /* 0x0000000104047892 */ /* 0x001fc8000f8ec0ff */
[----:B------:R-:W-:-:S09]  /*0e10*/  UISETP.NE.U32.AND UP0, UPT, UR4, 0x1, UPT ;  /* 0x000000010400788c */ /* 0x000fd2000bf05070 */
[----:B------:R-:W-:Y:S05]  /*0e20*/  BRA.U UP0, `(.L_x_311) ;  /* 0x0000000100c07547 */ /* 0x000fea000b800000 */
[----:B------:R-:W-:Y:S01]  /*0e30*/  SHF.L.U32 R21, R0, 0x3, RZ ;  /* 0x0000000300157819 */ /* 0x000fe200000006ff */
[----:B------:R-:W2:Y:S04]  /*0e40*/  LDG.E R25, desc[UR14][R2.64] ;  /* 0x0000000e02197981 */ /* 0x000ea8000c1e1900 */
[----:B------:R-:W-:-:S05]  /*0e50*/  IMAD.WIDE R20, R21, 0x4, R2 ;  /* 0x0000000415147825 */ /* 0x000fca00078e0202 */
[----:B------:R0:W3:Y:S02]  /*0e60*/  LDG.E R24, desc[UR14][R20.64] ;  /* 0x0000000e14187981 */ /* 0x0000e4000c1e1900 */
[----:B0-----:R-:W-:-:S05]  /*0e70*/  IMAD.WIDE R20, R0, 0x20, R20 ;  /* 0x0000002000147825 */ /* 0x001fca00078e0214 */
[----:B------:R-:W4:Y:S01]  /*0e80*/  LDG.E R23, desc[UR14][R20.64] ;  /* 0x0000000e14177981 */ /* 0x000f22000c1e1900 */
[----:B------:R-:W-:-:S05]  /*0e90*/  IMAD.WIDE R28, R0, 0x20, R20 ;  /* 0x00000020001c7825 */ /* 0x000fca00078e0214 */
[----:B------:R0:W5:Y:S02]  /*0ea0*/  LDG.E R22, desc[UR14][R28.64] ;  /* 0x0000000e1c167981 */ /* 0x000164000c1e1900 */
[----:B0-----:R-:W-:-:S05]  /*0eb0*/  IMAD.WIDE R28, R0, 0x20, R28 ;  /* 0x00000020001c7825 */ /* 0x001fca00078e021c */
[----:B------:R-:W5:Y:S01]  /*0ec0*/  LDG.E R21, desc[UR14][R28.64] ;  /* 0x0000000e1c157981 */ /* 0x000f62000c1e1900 */
[----:B------:R-:W-:-:S05]  /*0ed0*/  IMAD.WIDE R26, R0, 0x20, R28 ;  /* 0x00000020001a7825 */ /* 0x000fca00078e021c */
[----:B------:R0:W5:Y:S02]  /*0ee0*/  LDG.E R2, desc[UR14][R26.64] ;  /* 0x0000000e1a027981 */ /* 0x000164000c1e1900 */
[----:B0-----:R-:W-:-:S05]  /*0ef0*/  IMAD.WIDE R26, R0, 0x20, R26 ;  /* 0x00000020001a7825 */ /* 0x001fca00078e021a */
[----:B------:R0:W5:Y:S02]  /*0f00*/  LDG.E R3, desc[UR14][R26.64] ;  /* 0x0000000e1a037981 */ /* 0x000164000c1e1900 */
[----:B0-----:R-:W-:-:S05]  /*0f10*/  IMAD.WIDE R26, R0, 0x20, R26 ;  /* 0x00000020001a7825 */ /* 0x001fca00078e021a */
[----:B------:R-:W5:Y:S01]  /*0f20*/  LDG.E R20, desc[UR14][R26.64] ;  /* 0x0000000e1a147981 */ /* 0x000f62000c1e1900 */
[----:B------:R-:W-:-:S04]  /*0f30*/  IMAD.WIDE R28, R0, 0x20, R26 ;  /* 0x00000020001c7825 */ /* 0x000fc800078e021a */
[----:B--2---:R-:W-:Y:S02]  /*0f40*/  FADD.FTZ R4, R4, R25 ;  /* 0x0000001904047221 */ /* 0x004fe40000010000 */
[----:B------:R0:W2:Y:S02]  /*0f50*/  LDG.E R25, desc[UR14][R28.64] ;  /* 0x0000000e1c197981 */ /* 0x0000a4000c1e1900 */
[----:B0-----:R-:W-:-:S04]  /*0f60*/  IMAD.WIDE R28, R0, 0x20, R28 ;  /* 0x00000020001c7825 */ /* 0x001fc800078e021c */
[----:B---3--:R-:W-:Y:S02]  /*0f70*/  FADD.FTZ R19, R19, R24 ;  /* 0x0000001813137221 */ /* 0x008fe40000010000 */
[----:B------:R0:W3:Y:S02]  /*0f80*/  LDG.E R24, desc[UR14][R28.64] ;  /* 0x0000000e1c187981 */ /* 0x0000e4000c1e1900 */
[----:B0-----:R-:W-:-:S04]  /*0f90*/  IMAD.WIDE R28, R0, 0x20, R28 ;  /* 0x00000020001c7825 */ /* 0x001fc800078e021c */
[----:B----4-:R-:W-:Y:S01]  /*0fa0*/  FADD.FTZ R18, R18, R23 ;  /* 0x0000001712127221 */ /* 0x010fe20000010000 */
[----:B-----5:R-:W-:Y:S01]  /*0fb0*/  FADD.FTZ R17, R17, R22 ;  /* 0x0000001611117221 */ /* 0x020fe20000010000 */
[----:B------:R-:W4:Y:S01]  /*0fc0*/  LDG.E R27, desc[UR14][R28.64] ;  /* 0x0000000e1c1b7981 */ /* 0x000f22000c1e1900 */
[----:B------:R-:W-:-:S05]  /*0fd0*/  IMAD.WIDE R22, R0, 0x20, R28 ;  /* 0x0000002000167825 */ /* 0x000fca00078e021c */
[----:B------:R0:W5:Y:S02]  /*0fe0*/  LDG.E R26, desc[UR14][R22.64] ;  /* 0x0000000e161a7981 */ /* 0x000164000c1e1900 */
[----:B0-----:R-:W-:-:S05]  /*0ff0*/  IMAD.WIDE R22, R0, 0x20, R22 ;  /* 0x0000002000167825 */ /* 0x001fca00078e0216 */
[----:B------:R0:W5:Y:S01]  /*1000*/  LDG.E R28, desc[UR14][R22.64] ;  /* 0x0000000e161c7981 */ /* 0x000162000c1e1900 */
[----:B------:R-:W-:Y:S01]  /*1010*/  FADD.FTZ R15, R15, R2 ;  /* 0x000000020f0f7221 */ /* 0x000fe20000010000 */
[----:B0-----:R-:W-:-:S04]  /*1020*/  IMAD.WIDE R22, R0, 0x20, R22 ;  /* 0x0000002000167825 */ /* 0x001fc800078e0216 */
[----:B------:R-:W-:Y:S01]  /*1030*/  FADD.FTZ R14, R14, R3 ;  /* 0x000000030e0e7221 */ /* 0x000fe20000010000 */
[----:B------:R-:W-:Y:S01]  /*1040*/  FADD.FTZ R16, R16, R21 ;  /* 0x0000001510107221 */ /* 0x000fe20000010000 */
[----:B------:R-:W5:Y:S01]  /*1050*/  LDG.E R29, desc[UR14][R22.64] ;  /* 0x0000000e161d7981 */ /* 0x000f62000c1e1900 */
[----:B------:R-:W-:-:S04]  /*1060*/  IMAD.WIDE R2, R0, 0x20, R22 ;  /* 0x0000002000027825 */ /* 0x000fc800078e0216 */
[----:B------:R-:W-:Y:S01]  /*1070*/  FADD.FTZ R13, R13, R20 ;  /* 0x000000140d0d7221 */ /* 0x000fe20000010000 */
[----:B------:R-:W-:Y:S02]  /*1080*/  IMAD.WIDE R20, R0, 0x20, R2 ;  /* 0x0000002000147825 */ /* 0x000fe400078e0202 */
[----:B------:R-:W5:Y:S04]  /*1090*/  LDG.E R2, desc[UR14][R2.64] ;  /* 0x0000000e02027981 */ /* 0x000f68000c1e1900 */
[----:B------:R-:W5:Y:S01]  /*10a0*/  LDG.E R21, desc[UR14][R20.64] ;  /* 0x0000000e14157981 */ /* 0x000f62000c1e1900 */
[----:B--2---:R-:W-:Y:S01]  /*10b0*/  FADD.FTZ R12, R12, R25 ;  /* 0x000000190c0c7221 */ /* 0x004fe20000010000 */
[----:B---3--:R-:W-:Y:S01]  /*10c0*/  FADD.FTZ R11, R11, R24 ;  /* 0x000000180b0b7221 */ /* 0x008fe20000010000 */
[----:B----4-:R-:W-:Y:S01]  /*10d0*/  FADD.FTZ R10, R10, R27 ;  /* 0x0000001b0a0a7221 */ /* 0x010fe20000010000 */
[----:B-----5:R-:W-:Y:S01]  /*10e0*/  FADD.FTZ R9, R9, R26 ;  /* 0x0000001a09097221 */ /* 0x020fe20000010000 */
[----:B------:R-:W-:Y:S01]  /*10f0*/  FADD.FTZ R5, R5, R28 ;  /* 0x0000001c05057221 */ /* 0x000fe20000010000 */
[----:B------:R-:W-:Y:S01]  /*1100*/  FADD.FTZ R6, R6, R29 ;  /* 0x0000001d06067221 */ /* 0x000fe20000010000 */
[----:B------:R-:W-:Y:S01]  /*1110*/  FADD.FTZ R7, R7, R2 ;  /* 0x0000000207077221 */ /* 0x000fe20000010000 */
[----:B------:R-:W-:-:S07]  /*1120*/  FADD.FTZ R8, R8, R21 ;  /* 0x0000001508087221 */ /* 0x000fce0000010000 */
.L_x_311:
[----:B------:R-:W0:Y:S01]  /*1130*/  S2R R0, SR_TID.X ;  /* 0x0000000000007919 */ /* 0x000e220000002100 */
[----:B------:R-:W1:Y:S01]  /*1140*/  LDCU UR6, c[0x0][0x500] ;  /* 0x0000a000ff0677ac */ /* 0x000e620008000800 */
[----:B------:R-:W2:Y:S01]  /*1150*/  S2UR UR5, SR_CgaCtaId ;  /* 0x00000000000579c3 */ /* 0x000ea20000008800 */
[----:B------:R-:W-:Y:S01]  /*1160*/  BSSY.RECONVERGENT B0, `(.L_x_314) ;  /* 0x0000051000007945 */ /* 0x000fe20003800200 */
[----:B------:R-:W-:Y:S01]  /*1170*/  UMOV UR4, 0x400 ;  /* 0x0000040000047882 */ /* 0x000fe20000000000 */
[----:B------:R-:W-:-:S05]  /*1180*/  UIADD3 UR8, UPT, UPT, -UR9, UR8, URZ ;  /* 0x0000000809087290 */ /* 0x000fca000fffe1ff */
[----:B------:R-:W3:Y:S01]  /*1190*/  LDC.64 R22, c[0x0][0x5d0] ;  /* 0x00017400ff167b82 */ /* 0x000ee20000000a00 */
[----:B-1----:R-:W-:Y:S01]  /*11a0*/  FMUL.FTZ R4, R4, UR6 ;  /* 0x0000000604047c20 */ /* 0x002fe20008410000 */
[----:B------:R-:W-:Y:S01]  /*11b0*/  FMUL.FTZ R19, R19, UR6 ;  /* 0x0000000613137c20 */ /* 0x000fe20008410000 */
[----:B------:R-:W-:Y:S01]  /*11c0*/  FMUL.FTZ R18, R18, UR6 ;  /* 0x0000000612127c20 */ /* 0x000fe20008410000 */
[----:B------:R-:W-:Y:S01]  /*11d0*/  FMUL.FTZ R17, R17, UR6 ;  /* 0x0000000611117c20 */ /* 0x000fe20008410000 */
[----:B------:R-:W-:Y:S01]  /*11e0*/  FMUL.FTZ R15, R15, UR6 ;  /* 0x000000060f0f7c20 */ /* 0x000fe20008410000 */
[----:B------:R-:W-:Y:S01]  /*11f0*/  FMUL.FTZ R14, R14, UR6 ;  /* 0x000000060e0e7c20 */ /* 0x000fe20008410000 */
[----:B------:R-:W-:Y:S01]  /*1200*/  F2FP.BF16.F32.PACK_AB R4, R19, R4 ;  /* 0x000000041304723e */ /* 0x000fe200000010ff */
[----:B------:R-:W-:Y:S01]  /*1210*/  FMUL.FTZ R13, R13, UR6 ;  /* 0x000000060d0d7c20 */ /* 0x000fe20008410000 */
[----:B------:R-:W-:Y:S01]  /*1220*/  F2FP.BF16.F32.PACK_AB R17, R17, R18 ;  /* 0x000000121111723e */ /* 0x000fe200000010ff */
[----:B------:R-:W-:Y:S01]  /*1230*/  FMUL.FTZ R18, R11, UR6 ;  /* 0x000000060b127c20 */ /* 0x000fe20008410000 */
[----:B--2---:R-:W-:Y:S01]  /*1240*/  ULEA UR4, UR5, UR4, 0x18 ;  /* 0x0000000405047291 */ /* 0x004fe2000f8ec0ff */
[----:B------:R-:W-:Y:S01]  /*1250*/  FMUL.FTZ R10, R10, UR6 ;  /* 0x000000060a0a7c20 */ /* 0x000fe20008410000 */
[----:B------:R-:W-:Y:S01]  /*1260*/  FMUL.FTZ R9, R9, UR6 ;  /* 0x0000000609097c20 */ /* 0x000fe20008410000 */
[C---:B0-----:R-:W-:Y:S01]  /*1270*/  SHF.L.U32 R3, R0.reuse, 0x4, RZ ;  /* 0x0000000400037819 */ /* 0x041fe200000006ff */
[----:B------:R-:W-:Y:S01]  /*1280*/  FMUL.FTZ R5, R5, UR6 ;  /* 0x0000000605057c20 */ /* 0x000fe20008410000 */
[----:B------:R-:W-:Y:S01]  /*1290*/  SHF.L.U32 R2, R0, 0x1, RZ ;  /* 0x0000000100027819 */ /* 0x000fe200000006ff */
[----:B------:R-:W-:Y:S01]  /*12a0*/  FMUL.FTZ R6, R6, UR6 ;  /* 0x0000000606067c20 */ /* 0x000fe20008410000 */
[----:B------:R-:W-:Y:S01]  /*12b0*/  LOP3.LUT R21, R3, 0x600, RZ, 0xc0, !PT ;  /* 0x0000060003157812 */ /* 0x000fe200078ec0ff */
[----:B------:R-:W-:Y:S01]  /*12c0*/  FMUL.FTZ R7, R7, UR6 ;  /* 0x0000000607077c20 */ /* 0x000fe20008410000 */
[----:B------:R-:W-:Y:S01]  /*12d0*/  SHF.R.U32.HI R3, RZ, 0x4, R0 ;  /* 0x00000004ff037819 */ /* 0x000fe20000011600 */
[----:B------:R-:W-:Y:S01]  /*12e0*/  FMUL.FTZ R8, R8, UR6 ;  /* 0x0000000608087c20 */ /* 0x000fe20008410000 */
[----:B------:R-:W-:Y:S01]  /*12f0*/  LOP3.LUT R21, R21, 0x6, R2, 0xf8, !PT ;  /* 0x0000000615157812 */ /* 0x000fe200078ef802 */
[----:B------:R-:W-:Y:S01]  /*1300*/  FMUL.FTZ R2, R16, UR6 ;  /* 0x0000000610027c20 */ /* 0x000fe20008410000 */
[----:B------:R-:W-:-:S02]  /*1310*/  SHF.L.U32 R16, R0, 0x3, RZ ;  /* 0x0000000300107819 */ /* 0x000fc400000006ff */
[----:B------:R-:W-:Y:S02]  /*1320*/  LOP3.LUT R3, R3, 0x8, RZ, 0xc0, !PT ;  /* 0x0000000803037812 */ /* 0x000fe400078ec0ff */
[----:B------:R-:W-:Y:S02]  /*1330*/  F2FP.BF16.F32.PACK_AB R11, R15, R2 ;  /* 0x000000020f0b723e */ /* 0x000fe400000010ff */
[--C-:B------:R-:W-:Y:S01]  /*1340*/  LOP3.LUT R19, R3, 0xc0, R16.reuse, 0xf8, !PT ;  /* 0x000000c003137812 */ /* 0x100fe200078ef810 */
[----:B------:R-:W-:Y:S01]  /*1350*/  FMUL.FTZ R3, R12, UR6 ;  /* 0x000000060c037c20 */ /* 0x000fe20008410000 */
[----:B------:R-:W-:Y:S02]  /*1360*/  LOP3.LUT R2, R21, 0x20, R16, 0xf8, !PT ;  /* 0x0000002015027812 */ /* 0x000fe400078ef810 */
[----:B------:R-:W-:Y:S02]  /*1370*/  LOP3.LUT R19, R19, 0x18, R0, 0x78, !PT ;  /* 0x0000001813137812 */ /* 0x000fe400078e7800 */
[----:B------:R-:W-:-:S02]  /*1380*/  F2FP.BF16.F32.PACK_AB R12, R13, R14 ;  /* 0x0000000e0d0c723e */ /* 0x000fc400000010ff */
[----:B------:R-:W-:Y:S02]  /*1390*/  LOP3.LUT R2, R2, R19, RZ, 0xfc, !PT ;  /* 0x0000001302027212 */ /* 0x000fe400078efcff */
[----:B------:R-:W-:Y:S02]  /*13a0*/  F2FP.BF16.F32.PACK_AB R13, R18, R3 ;  /* 0x00000003120d723e */ /* 0x000fe400000010ff */
[----:B------:R-:W-:Y:S02]  /*13b0*/  LOP3.LUT R19, R0, 0x10, RZ, 0xc0, !PT ;  /* 0x0000001000137812 */ /* 0x000fe400078ec0ff */
[----:B------:R-:W-:Y:S02]  /*13c0*/  LEA R18, R2, UR4, 0x1 ;  /* 0x0000000402127c11 */ /* 0x000fe4000f8e08ff */
[----:B------:R-:W-:Y:S02]  /*13d0*/  F2FP.BF16.F32.PACK_AB R9, R9, R10 ;  /* 0x0000000a0909723e */ /* 0x000fe400000010ff */
[----:B------:R-:W-:Y:S01]  /*13e0*/  F2FP.BF16.F32.PACK_AB R14, R6, R5 ;  /* 0x00000005060e723e */ /* 0x000fe200000010ff */
[----:B------:R-:W-:Y:S01]  /*13f0*/  IMAD R20, R19, -0x4, R18 ;  /* 0xfffffffc13147824 */ /* 0x000fe200078e0212 */
[----:B------:R-:W-:Y:S01]  /*1400*/  F2FP.BF16.F32.PACK_AB R15, R8, R7 ;  /* 0x00000007080f723e */ /* 0x000fe200000010ff */
[----:B------:R-:W-:Y:S01]  /*1410*/  STS [R18], R4 ;  /* 0x0000000412007388 */ /* 0x000fe20000000800 */
[----:B------:R-:W-:-:S02]  /*1420*/  LOP3.LUT R3, R16, 0xd8, RZ, 0xc0, !PT ;  /* 0x000000d810037812 */ /* 0x000fc400078ec0ff */
[--C-:B------:R-:W-:Y:S01]  /*1430*/  SHF.R.U32.HI R21, RZ, 0x2, R0.reuse ;  /* 0x00000002ff157819 */ /* 0x100fe20000011600 */
[----:B------:R0:W-:Y:S01]  /*1440*/  STS [R18+0x200], R17 ;  /* 0x0002001112007388 */ /* 0x0001e20000000800 */
[----:B------:R-:W-:Y:S02]  /*1450*/  LOP3.LUT R5, R3, 0x18, R0, 0x78, !PT ;  /* 0x0000001803057812 */ /* 0x000fe400078e7800 */
[----:B------:R-:W1:Y:S01]  /*1460*/  LDC.64 R2, c[0x0][0x5b8] ;  /* 0x00016e00ff027b82 */ /* 0x000e620000000a00 */
[----:B------:R-:W-:Y:S01]  /*1470*/  STS [R20+0x20], R13 ;  /* 0x0000200d14007388 */ /* 0x000fe20000000800 */
[----:B------:R-:W-:Y:S02]  /*1480*/  LOP3.LUT R5, R5, 0x1f20, R16, 0xf8, !PT ;  /* 0x00001f2005057812 */ /* 0x000fe400078ef810 */
[----:B------:R-:W-:Y:S01]  /*1490*/  LOP3.LUT R16, R16, 0x18, RZ, 0xc0, !PT ;  /* 0x0000001810107812 */ /* 0x000fe200078ec0ff */
[----:B------:R1:W-:Y:S01]  /*14a0*/  STS [R20+0x220], R9 ;  /* 0x0002200914007388 */ /* 0x0003e20000000800 */
[----:B------:R-:W-:Y:S01]  /*14b0*/  LEA R10, R5, UR4, 0x1 ;  /* 0x00000004050a7c11 */ /* 0x000fe2000f8e08ff */
[----:B------:R-:W2:Y:S01]  /*14c0*/  LDCU UR4, c[0x0][0x440] ;  /* 0x00008800ff0477ac */ /* 0x000ea20008000800 */
[----:B0-----:R-:W-:Y:S01]  /*14d0*/  MOV R17, RZ ;  /* 0x000000ff00117202 */ /* 0x001fe20000000f00 */
[----:B------:R-:W-:Y:S01]  /*14e0*/  STS [R18+0x1000], R11 ;  /* 0x0010000b12007388 */ /* 0x000fe20000000800 */
[----:B------:R-:W-:-:S03]  /*14f0*/  IADD3 R0, PT, PT, R21, 0x40, RZ ;  /* 0x0000004015007810 */ /* 0x000fc60007ffe0ff */
[----:B------:R0:W-:Y:S04]  /*1500*/  STS [R18+0x1200], R12 ;  /* 0x0012000c12007388 */ /* 0x0001e80000000800 */
[----:B------:R-:W-:Y:S04]  /*1510*/  STS [R20+0x1020], R14 ;  /* 0x0010200e14007388 */ /* 0x000fe80000000800 */
[----:B------:R4:W-:Y:S01]  /*1520*/  STS [R20+0x1220], R15 ;  /* 0x0012200f14007388 */ /* 0x0009e20000000800 */
[----:B-1----:R-:W-:Y:S01]  /*1530*/  IMAD.WIDE.U32 R8, R2, UR9, R16 ;  /* 0x0000000902087c25 */ /* 0x002fe2000f8e0010 */
[----:B------:R-:W-:Y:S01]  /*1540*/  BAR.SYNC.DEFER_BLOCKING 0x0 ;  /* 0x0000000000007b1d */ /* 0x000fe20000010000 */
[----:B--2---:R-:W-:-:S02]  /*1550*/  ISETP.GE.AND P0, PT, R16, UR4, PT ;  /* 0x0000000410007c0c */ /* 0x004fc4000bf06270 */
[----:B------:R-:W-:Y:S01]  /*1560*/  IMAD R9, R3, UR9, R9 ;  /* 0x0000000903097c24 */ /* 0x000fe2000f8e0209 */
[----:B0-----:R-:W-:-:S04]  /*1570*/  IADD3 R12, P1, PT, R8, UR7, RZ ;  /* 0x00000007080c7c10 */ /* 0x001fc8000ff3e0ff */
[----:B------:R-:W-:Y:S02]  /*1580*/  IADD3.X R13, PT, PT, R9, UR11, RZ, P1, !PT ;  /* 0x0000000b090d7c10 */ /* 0x000fe40008ffe4ff */
[----:B------:R-:W-:Y:S02]  /*1590*/  ISETP.GE.OR P1, PT, R21, UR8, P0 ;  /* 0x0000000815007c0c */ /* 0x000fe40008726670 */
[----:B------:R-:W-:Y:S01]  /*15a0*/  ISETP.GE.OR P0, PT, R0, UR8, P0 ;  /* 0x0000000800007c0c */ /* 0x000fe20008706670 */
[----:B---3--:R-:W-:-:S04]  /*15b0*/  IMAD.WIDE.U32 R12, R22, UR17, R12 ;  /* 0x00000011160c7c25 */ /* 0x008fc8000f8e000c */
[----:B----4-:R-:W-:Y:S01]  /*15c0*/  IMAD R15, R23, UR17, R13 ;  /* 0x00000011170f7c24 */ /* 0x010fe2000f8e020d */
[----:B------:R0:W1:Y:S05]  /*15d0*/  LDS.128 R4, [R10+0x1000] ;  /* 0x001000000a047984 */ /* 0x00006a0000000c00 */
[----:B------:R-:W-:Y:S05]  /*15e0*/  @P1 BRA `(.L_x_315) ;  /* 0x0000000000201947 */ /* 0x000fea0003800000 */
[----:B0-----:R-:W0:Y:S01]  /*15f0*/  LDS.128 R8, [R10] ;  /* 0x000000000a087984 */ /* 0x001e220000000c00 */
[----:B------:R-:W2:Y:S01]  /*1600*/  LDCU.64 UR4, c[0x0][0x558] ;  /* 0x0000ab00ff0477ac */ /* 0x000ea20008000a00 */
[----:B------:R-:W-:-:S05]  /*1610*/  MOV R14, R12 ;  /* 0x0000000c000e7202 */ /* 0x000fca0000000f00 */
[----:B------:R-:W-:-:S04]  /*1620*/  IMAD.WIDE.U32 R16, R21, R2, R14 ;  /* 0x0000000215107225 */ /* 0x000fc800078e000e */
[----:B------:R-:W-:Y:S01]  /*1630*/  IMAD R17, R21, R3, R17 ;  /* 0x0000000315117224 */ /* 0x000fe200078e0211 */
[----:B--2---:R-:W-:-:S04]  /*1640*/  LEA R18, P1, R16, UR4, 0x1 ;  /* 0x0000000410127c11 */ /* 0x004fc8000f8208ff */
[----:B------:R-:W-:-:S05]  /*1650*/  LEA.HI.X R19, R16, UR5, R17, 0x1, P1 ;  /* 0x0000000510137c11 */ /* 0x000fca00088f0c11 */
[----:B0-----:R2:W-:Y:S04]  /*1660*/  STG.E.128 desc[UR14][R18.64], R8 ;  /* 0x0000000812007986 */ /* 0x0015e8000c101d0e */
.L_x_315:
[----:B------:R-:W-:Y:S05]  /*1670*/  BSYNC.RECONVERGENT B0 ;  /* 0x0000000000007941 */ /* 0x000fea0003800200 */
.L_x_314:
[----:B------:R-:W-:Y:S05]  /*1680*/  @P0 EXIT ;  /* 0x000000000000094d */ /* 0x000fea0003800000 */
[----:B--2---:R-:W-:Y:S01]  /*1690*/  IADD3 R11, P0, PT, R21, 0x40, RZ ;  /* 0x00000040150b7810 */ /* 0x004fe20007f1e0ff */
[----:B------:R-:W2:Y:S01]  /*16a0*/  LDCU.64 UR4, c[0x0][0x558] ;  /* 0x0000ab00ff0477ac */ /* 0x000ea20008000a00 */
[----:B------:R-:W-:Y:S02]  /*16b0*/  MOV R8, R12 ;  /* 0x0000000c00087202 */ /* 0x000fe40000000f00 */
[----:B------:R-:W-:-:S05]  /*16c0*/  IADD3.X R9, PT, PT, RZ, RZ, RZ, P0, !PT ;  /* 0x000000ffff097210 */ /* 0x000fca00007fe4ff */
[----:B------:R-:W-:Y:S01]  /*16d0*/  IMAD R0, R9, R2, RZ ;  /* 0x0000000209007224 */ /* 0x000fe200078e02ff */
[----:B------:R-:W-:-:S03]  /*16e0*/  MOV R9, R15 ;  /* 0x0000000f00097202 */ /* 0x000fc60000000f00 */
[C---:B------:R-:W-:Y:S02]  /*16f0*/  IMAD R3, R11.reuse, R3, R0 ;  /* 0x000000030b037224 */ /* 0x040fe400078e0200 */
[----:B------:R-:W-:-:S03]  /*1700*/  IMAD.WIDE.U32 R8, R11, R2, R8 ;  /* 0x000000020b087225 */ /* 0x000fc600078e0008 */
[----:B--2---:R-:W-:Y:S02]  /*1710*/  LEA R2, P0, R8, UR4, 0x1 ;  /* 0x0000000408027c11 */ /* 0x004fe4000f8008ff */
[----:B------:R-:W-:-:S04]  /*1720*/  IADD3 R3, PT, PT, R9, R3, RZ ;  /* 0x0000000309037210 */ /* 0x000fc80007ffe0ff */
[----:B------:R-:W-:-:S05]  /*1730*/  LEA.HI.X R3, R8, UR5, R3, 0x1, P0 ;  /* 0x0000000508037c11 */ /* 0x000fca00080f0c03 */
[----:B-1----:R-:W-:Y:S01]  /*1740*/  STG.E.128 desc[UR14][R2.64], R4 ;  /* 0x0000000402007986 */ /* 0x002fe2000c101d0e */
[----:B------:R-:W-:Y:S05]  /*1750*/  EXIT ;  /* 0x000000000000794d */ /* 0x000fea0003800000 */
.L_x_316:
        /* <DEDUP_REMOVED lines=10> */
.L_x_1584:


//--------------------- .text._ZN5flash44flash_bwd_dq_dk_dv_loop_seqk_parallel_kernelI23Flash_bwd_kernel_traitsILi32ELi128ELi128ELi8ELi4ELi4ELi4ELb1ELb0EN7cutlass10bfloat16_tE19Flash_kernel_traitsILi32ELi128ELi128ELi8ES3_EELb1ELb0ELb0ELb0ELb0ELb1ELb0EEEvNS_16Flash_bwd_paramsE --------------------------
	.section	.text._ZN5flash44flash_bwd_dq_dk_dv_loop_seqk_parallel_kernelI23Flash_bwd_kernel_traitsILi32ELi128ELi128ELi8ELi4ELi4ELi4ELb1ELb0EN7cutlass10bfloat16_tE19Flash_kernel_traitsILi32ELi128ELi128ELi8ES3_EELb1ELb0ELb0ELb0ELb0ELb1ELb0EEEvNS_16Flash_bwd_paramsE,"ax",@progbits
	.align	128
        .global         _ZN5flash44flash_bwd_dq_dk_dv_loop_seqk_parallel_kernelI23Flash_bwd_kernel_traitsILi32ELi128ELi128ELi8ELi4ELi4ELi4ELb1ELb0EN7cutlass10bfloat16_tE19Flash_kernel_traitsILi32ELi128ELi128ELi8ES3_EELb1ELb0ELb0ELb0ELb0ELb1ELb0EEEvNS_16Flash_bwd_paramsE
        .type           _ZN5flash44flash_bwd_dq_dk_dv_loop_seqk_parallel_kernelI23Flash_bwd_kernel_traitsILi32ELi128ELi128ELi8ELi4ELi4ELi4ELb1ELb0EN7cutlass10bfloat16_tE19Flash_kernel_traitsILi32ELi128ELi128ELi8ES3_EELb1ELb0ELb0ELb0ELb0ELb1ELb0EEEvNS_16Flash_bwd_paramsE,@function
        .size           _ZN5flash44flash_bwd_dq_dk_dv_loop_seqk_parallel_kernelI23Flash_bwd_kernel_traitsILi32ELi128ELi128ELi8ELi4ELi4ELi4ELb1ELb0EN7cutlass10bfloat16_tE19Flash_kernel_traitsILi32ELi128ELi128ELi8ES3_EELb1ELb0ELb0ELb0ELb0ELb1ELb0EEEvNS_16Flash_bwd_paramsE,(.L_x_1585 - _ZN5flash44flash_bwd_dq_dk_dv_loop_seqk_parallel_kernelI23Flash_bwd_kernel_traitsILi32ELi128ELi128ELi8ELi4ELi4ELi4ELb1ELb0EN7cutlass10bfloat16_tE19Flash_kernel_traitsILi32ELi128ELi128ELi8ES3_EELb1ELb0ELb0ELb0ELb0ELb1ELb0EEEvNS_16Flash_bwd_paramsE)
        .other          _ZN5flash44flash_bwd_dq_dk_dv_loop_seqk_parallel_kernelI23Flash_bwd_kernel_traitsILi32ELi128ELi128ELi8ELi4ELi4ELi4ELb1ELb0EN7cutlass10bfloat16_tE19Flash_kernel_traitsILi32ELi128ELi128ELi8ES3_EELb1ELb0ELb0ELb0ELb0ELb1ELb0EEEvNS_16Flash_bwd_paramsE,@"STO_CUDA_ENTRY STV_DEFAULT"
_ZN5flash44flash_bwd_dq_dk_dv_loop_seqk_parallel_kernelI23Flash_bwd_kernel_traitsILi32ELi128ELi128ELi8ELi4ELi4ELi4ELb1ELb0EN7cutlass10bfloat16_tE19Flash_kernel_traitsILi32ELi128ELi128ELi8ES3_EELb1ELb0ELb0ELb0ELb0ELb1ELb0EEEvNS_16Flash_bwd_paramsE:
.text._ZN5flash44flash_bwd_dq_dk_dv_loop_seqk_parallel_kernelI23Flash_bwd_kernel_traitsILi32ELi128ELi128ELi8ELi4ELi4ELi4ELb1ELb0EN7cutlass10bfloat16_tE19Flash_kernel_traitsILi32ELi128ELi128ELi8ES3_EELb1ELb0ELb0ELb0ELb0ELb1ELb0EEEvNS_16Flash_bwd_paramsE:
        /* <DEDUP_REMOVED lines=13> */
[----:B------:R-:W-:Y:S01]  /*00d0*/  IMAD.MOV.U32 R179, RZ, RZ, 0x20 ;  /* 0x00000020ffb37424 */ /* 0x000fe200078e00ff */
[----:B------:R-:W-:Y:S01]  /*00e0*/  UMOV UR14, 0x400 ;  /* 0x00000400000e7882 */ /* 0x000fe20000000000 */
[----:B------:R-:W-:-:S03]  /*00f0*/  UMOV UR10, 0x400 ;  /* 0x00000400000a7882 */ /* 0x000fc60000000000 */
[----:B------:R-:W4:Y:S01]  /*0100*/  S2UR UR29, SR_CgaCtaId ;  /* 0x00000000001d79c3 */ /* 0x000f220000008800 */
[----:B------:R-:W-:Y:S01]  /*0110*/  UMOV UR9, 0x400 ;  /* 0x0000040000097882 */ /* 0x000fe20000000000 */
[----:B------:R-:W1:Y:S01]  /*0120*/  LDCU.64 UR24, c[0x0][0x358] ;  /* 0x00006b00ff1877ac */ /* 0x000e620008000a00 */
[----:B------:R-:W1:Y:S05]  /*0130*/  LDCU.64 UR6, c[0x0][0x460] ;  /* 0x00008c00ff0677ac */ /* 0x000e6a0008000a00 */
[----:B------:R-:W5:Y:S01]  /*0140*/  S2UR UR28, SR_CgaCtaId ;  /* 0x00000000001c79c3 */ /* 0x000f620000008800 */
[----:B------:R-:W3:Y:S01]  /*0150*/  LDCU.64 UR12, c[0x0][0x470] ;  /* 0x00008e00ff0c77ac */ /* 0x000ee20008000a00 */
[----:B------:R-:W-:Y:S01]  /*0160*/  UMOV UR31, URZ ;  /* 0x000000ff001f7c82 */ /* 0x000fe20008000000 */
[----:B------:R-:W-:-:S05]  /*0170*/  UMOV UR32, URZ ;  /* 0x000000ff00207c82 */ /* 0x000fca0008000000 */
[----:B------:R-:W3:Y:S01]  /*0180*/  S2UR UR23, SR_CgaCtaId ;  /* 0x00000000001779c3 */ /* 0x000ee20000008800 */
[----:B--2---:R-:W-:-:S04]  /*0190*/  ULEA UR5, UR5, UR4, 0x18 ;  /* 0x0000000405057291 */ /* 0x004fc8000f8ec0ff */
[----:B------:R-:W-:Y:S01]  /*01a0*/  UIADD3 UR11, UPT, UPT, UR5, 0x10000, URZ ;  /* 0x00010000050b7890 */ /* 0x000fe2000fffe0ff */
[C---:B-1----:R-:W-:Y:S01]  /*01b0*/  IMAD.SHL.U32 R6, R11.reuse, 0x10, RZ ;  /* 0x000000100b067824 */ /* 0x042fe200078e00ff */
[--C-:B------:R-:W-:Y:S01]  /*01c0*/  SHF.R.U32.HI R4, RZ, 0x4, R11.reuse ;  /* 0x00000004ff047819 */ /* 0x100fe2000001160b */
[C---:B------:R-:W-:Y:S01]  /*01d0*/  IMAD.SHL.U32 R5, R11.reuse, 0x20, RZ ;  /* 0x000000200b057824 */ /* 0x040fe200078e00ff */
[----:B------:R-:W-:Y:S01]  /*01e0*/  SHF.R.U32.HI R9, RZ, 0x1, R11 ;  /* 0x00000001ff097819 */ /* 0x000fe2000001160b */
[C---:B------:R-:W-:Y:S01]  /*01f0*/  IMAD.SHL.U32 R3, R11.reuse, 0x2, RZ ;  /* 0x000000020b037824 */ /* 0x040fe200078e00ff */
[----:B------:R-:W-:Y:S01]  /*0200*/  LOP3.LUT R0, R6, 0x1c0, RZ, 0xc0, !PT ;  /* 0x000001c006007812 */ /* 0x000fe200078ec0ff */
[----:B------:R-:W-:Y:S01]  /*0210*/  IMAD.SHL.U32 R168, R11, 0x40, RZ ;  /* 0x000000400ba87824 */ /* 0x000fe200078e00ff */
[----:B------:R-:W-:Y:S01]  /*0220*/  LOP3.LUT R169, R5, 0x20, RZ, 0xc0, !PT ;  /* 0x0000002005a97812 */ /* 0x000fe200078ec0ff */
[----:B------:R-:W-:Y:S01]  /*0230*/  IMAD.SHL.U32 R170, R11, 0x4, RZ ;  /* 0x000000040baa7824 */ /* 0x000fe200078e00ff */
[----:B------:R-:W-:Y:S01]  /*0240*/  LOP3.LUT R0, R0, 0x38, R3, 0xf8, !PT ;  /* 0x0000003800007812 */ /* 0x000fe200078ef803 */
[----:B------:R-:W1:Y:S01]  /*0250*/  S2UR UR30, SR_CTAID.X ;  /* 0x00000000001e79c3 */ /* 0x000e620000002500 */
[----:B------:R-:W-:Y:S01]  /*0260*/  LOP3.LUT R2, R3, 0xe006, R168, 0xc8, !PT ;  /* 0x0000e00603027812 */ /* 0x000fe200078ec8a8 */
[----:B------:R-:W-:Y:S01]  /*0270*/  UIADD3 UR4, UPT, UPT, UR5, 0x8000, URZ ;  /* 0x0000800005047890 */ /* 0x000fe2000fffe0ff */
[----:B------:R-:W-:Y:S01]  /*0280*/  LOP3.LUT R3, R5, 0x120, RZ, 0xc0, !PT ;  /* 0x0000012005037812 */ /* 0x000fe200078ec0ff */
[----:B----4-:R-:W-:Y:S01]  /*0290*/  ULEA UR29, UR29, UR14, 0x18 ;  /* 0x0000000e1d1d7291 */ /* 0x010fe2000f8ec0ff */
[--C-:B------:R-:W-:Y:S01]  /*02a0*/  LOP3.LUT R169, R169, 0x3800, R6.reuse, 0xf8, !PT ;  /* 0x00003800a9a97812 */ /* 0x100fe200078ef806 */
[----:B-----5:R-:W-:Y:S01]  /*02b0*/  ULEA UR28, UR28, UR10, 0x18 ;  /* 0x0000000a1c1c7291 */ /* 0x020fe2000f8ec0ff */
[----:B------:R-:W-:Y:S01]  /*02c0*/  LOP3.LUT R170, R170, 0x18, RZ, 0xc0, !PT ;  /* 0x00000018aaaa7812 */ /* 0x000fe200078ec0ff */
[----:B------:R-:W2:Y:S01]  /*02d0*/  S2UR UR27, SR_CTAID.Y ;  /* 0x00000000001b79c3 */ /* 0x000ea20000002600 */
[----:B------:R-:W-:Y:S01]  /*02e0*/  LOP3.LUT R175, R2, 0xc00, R5, 0xf8, !PT ;  /* 0x00000c0002af7812 */ /* 0x000fe200078ef805 */
[----:B---3--:R-:W-:Y:S01]  /*02f0*/  ULEA UR23, UR23, UR9, 0x18 ;  /* 0x0000000917177291 */ /* 0x008fe2000f8ec0ff */
[--C-:B------:R-:W-:Y:S01]  /*0300*/  LOP3.LUT R2, R3, 0x600, R6.reuse, 0xf8, !PT ;  /* 0x0000060003027812 */ /* 0x100fe200078ef806 */
[----:B------:R-:W-:Y:S01]  /*0310*/  IMAD.SHL.U32 R3, R11, 0x8, RZ ;  /* 0x000000080b037824 */ /* 0x000fe200078e00ff */
[----:B------:R-:W-:-:S02]  /*0320*/  LOP3.LUT R169, R169, 0x100, R6, 0xf8, !PT ;  /* 0x00000100a9a97812 */ /* 0x000fc400078ef806 */
[----:B------:R-:W-:Y:S01]  /*0330*/  LOP3.LUT R166, R168, 0x1c0, RZ, 0xc0, !PT ;  /* 0x000001c0a8a67812 */ /* 0x000fe200078ec0ff */
[----:B------:R-:W3:Y:S01]  /*0340*/  S2UR UR26, SR_CTAID.Z ;  /* 0x00000000001a79c3 */ /* 0x000ee20000002700 */
[----:B------:R-:W-:Y:S02]  /*0350*/  LOP3.LUT R6, R170, 0xc0, R5, 0xf8, !PT ;  /* 0x000000c0aa067812 */ /* 0x000fe400078ef805 */
[----:B------:R-:W-:Y:S02]  /*0360*/  LOP3.LUT P0, R7, R11, 0x10, RZ, 0xc0, !PT ;  /* 0x000000100b077812 */ /* 0x000fe4000780c0ff */
[----:B------:R-:W-:Y:S02]  /*0370*/  LOP3.LUT R4, R4, 0x8, RZ, 0xc0, !PT ;  /* 0x0000000804047812 */ /* 0x000fe400078ec0ff */
[----:B------:R-:W-:Y:S02]  /*0380*/  LOP3.LUT R175, R175, R0, RZ, 0xfc, !PT ;  /* 0x00000000afaf7212 */ /* 0x000fe400078efcff */
[----:B------:R-:W-:-:S02]  /*0390*/  LOP3.LUT R0, R9, 0x30, RZ, 0xc0, !PT ;  /* 0x0000003009007812 */ /* 0x000fc400078ec0ff */
[----:B------:R-:W-:Y:S02]  /*03a0*/  LOP3.LUT R166, R166, 0x38, R3, 0xf8, !PT ;  /* 0x00000038a6a67812 */ /* 0x000fe400078ef803 */
[----:B------:R-:W-:Y:S02]  /*03b0*/  LOP3.LUT R171, R6, 0x8, R9, 0x78, !PT ;  /* 0x0000000806ab7812 */ /* 0x000fe400078e7809 */
[----:B------:R-:W-:Y:S02]  /*03c0*/  LOP3.LUT R4, R4, R7, RZ, 0xfc, !PT ;  /* 0x0000000704047212 */ /* 0x000fe400078efcff */
[--C-:B------:R-:W-:Y:S02]  /*03d0*/  SHF.R.U32.HI R173, RZ, 0x2, R11.reuse ;  /* 0x00000002ffad7819 */ /* 0x100fe4000001160b */
[----:B------:R-:W-:Y:S02]  /*03e0*/  LOP3.LUT R7, R0, 0x8, R11, 0xf8, !PT ;  /* 0x0000000800077812 */ /* 0x000fe400078ef80b */
[----:B------:R-:W-:-:S02]  /*03f0*/  LOP3.LUT R166, R166, 0x8, R9, 0x78, !PT ;  /* 0x00000008a6a67812 */ /* 0x000fc400078e7809 */
[----:B------:R-:W-:Y:S02]  /*0400*/  LOP3.LUT R171, R2, R171, RZ, 0xfc, !PT ;  /* 0x000000ab02ab7212 */ /* 0x000fe400078efcff */
[----:B------:R-:W-:Y:S02]  /*0410*/  LOP3.LUT R9, R4, 0xc0, R5, 0xf8, !PT ;  /* 0x000000c004097812 */ /* 0x000fe400078ef805 */
[----:B------:R-:W-:Y:S02]  /*0420*/  LOP3.LUT R2, R168, 0x200, RZ, 0xc0, !PT ;  /* 0x00000200a8027812 */ /* 0x000fe400078ec0ff */
[----:B------:R-:W-:Y:S02]  /*0430*/  LOP3.LUT P1, RZ, R11, 0x8, RZ, 0xc0, !PT ;  /* 0x000000080bff7812 */ /* 0x000fe4000782c0ff */
[----:B------:R-:W-:Y:S02]  /*0440*/  LEA R175, R175, UR11, 0x1 ;  /* 0x0000000bafaf7c11 */ /* 0x000fe4000f8e08ff */
[----:B------:R-:W-:-:S02]  /*0450*/  LOP3.LUT R173, R0, 0x7, R173, 0xf8, !PT ;  /* 0x0000000700ad7812 */ /* 0x000fc400078ef8ad */
[----:B------:R-:W-:Y:S01]  /*0460*/  LOP3.LUT R4, R7, 0x1c0, R168, 0xf8, !PT ;  /* 0x000001c007047812 */ /* 0x000fe200078ef8a8 */
[C---:B------:R-:W-:Y:S01]  /*0470*/  VIADD R174, R175.reuse, 0x40 ;  /* 0x00000040afae7836 */ /* 0x040fe20000000000 */
[----:B------:R-:W-:Y:S01]  /*0480*/  LOP3.LUT R0, R6, 0x8, R11, 0x78, !PT ;  /* 0x0000000806007812 */ /* 0x000fe200078e780b */
[----:B------:R-:W-:Y:S01]  /*0490*/  @P0 VIADD R174, R175, 0xffffffc0 ;  /* 0xffffffc0afae0836 */ /* 0x000fe20000000000 */
[----:B------:R-:W-:Y:S01]  /*04a0*/  LOP3.LUT R170, R9, R170, RZ, 0x3c, !PT ;  /* 0x000000aa09aa7212 */ /* 0x000fe200078e3cff */
[----:B------:R-:W-:Y:S01]  /*04b0*/  IMAD.U32 R6, RZ, RZ, UR8 ;  /* 0x00000008ff067e24 */ /* 0x000fe2000f8e00ff */
[----:B------:R-:W-:Y:S02]  /*04c0*/  LOP3.LUT R7, R2, 0xc00, R5, 0xf8, !PT ;  /* 0x00000c0002077812 */ /* 0x000fe400078ef805 */
[----:B------:R-:W-:Y:S02]  /*04d0*/  SEL R179, R179, 0xffffffe0, !P1 ;  /* 0xffffffe0b3b37807 */ /* 0x000fe40004800000 */
[----:B------:R-:W-:-:S02]  /*04e0*/  LOP3.LUT R3, R4, 0x38, R3, 0x78, !PT ;  /* 0x0000003804037812 */ /* 0x000fc400078e7803 */
[----:B------:R-:W-:Y:S01]  /*04f0*/  LOP3.LUT R168, R168, 0x400, RZ, 0xc0, !PT ;  /* 0x00000400a8a87812 */ /* 0x000fe200078ec0ff */
[----:B------:R-:W-:Y:S01]  /*0500*/  IMAD.IADD R176, R175, 0x1, R179 ;  /* 0x00000001afb07824 */ /* 0x000fe200078e02b3 */
[----:B------:R-:W-:Y:S01]  /*0510*/  LOP3.LUT R169, R169, R0, RZ, 0xfc, !PT ;  /* 0x00000000a9a97212 */ /* 0x000fe200078efcff */
[----:B------:R-:W-:Y:S01]  /*0520*/  IMAD.IADD R179, R179, 0x1, R174 ;  /* 0x00000001b3b37824 */ /* 0x000fe200078e02ae */
[----:B------:R-:W-:Y:S01]  /*0530*/  LOP3.LUT R166, R7, R166, RZ, 0xfc, !PT ;  /* 0x000000a607a67212 */ /* 0x000fe200078efcff */
[----:B------:R-:W-:Y:S01]  /*0540*/  IMAD R168, R3, 0x2, R168 ;  /* 0x0000000203a87824 */ /* 0x000fe200078e02a8 */
[----:B------:R-:W-:Y:S02]  /*0550*/  LOP3.LUT R170, R170, 0x120, R5, 0xf8, !PT ;  /* 0x00000120aaaa7812 */ /* 0x000fe400078ef805 */
[----:B------:R-:W-:Y:S02]  /*0560*/  LEA R171, R171, UR5, 0x1 ;  /* 0x00000005abab7c11 */ /* 0x000fe4000f8e08ff */
[----:B------:R-:W-:-:S02]  /*0570*/  LEA R169, R169, UR4, 0x1 ;  /* 0x00000004a9a97c11 */ /* 0x000fc4000f8e08ff */
[----:B------:R-:W-:Y:S02]  /*0580*/  LEA R166, R166, UR4, 0x1 ;  /* 0x00000004a6a67c11 */ /* 0x000fe4000f8e08ff */
[----:B-123--:R-:W-:-:S07]  /*0590*/  LEA R170, R170, UR5, 0x1 ;  /* 0x00000005aaaa7c11 */ /* 0x00efce000f8e08ff */
.L_x_348:
[----:B-1----:R-:W1:Y:S01]  /*05a0*/  LDCU.64 UR8, c[0x0][0x478] ;  /* 0x00008f00ff0877ac */ /* 0x002e620008000a00 */
[----:B----4-:R-:W2:Y:S01]  /*05b0*/  S2R R8, SR_CTAID.Y ;  /* 0x0000000000087919 */ /* 0x010ea20000002600 */
[----:B------:R-:W3:Y:S01]  /*05c0*/  LDC.64 R14, c[0x0][0x460] ;  /* 0x00011800ff0e7b82 */ /* 0x000ee20000000a00 */
[----:B------:R-:W-:Y:S01]  /*05d0*/  ISETP.NE.U32.AND P5, PT, RZ, UR6, PT ;  /* 0x00000006ff007c0c */ /* 0x000fe2000bfa5070 */
[----:B------:R-:W-:Y:S01]  /*05e0*/  IMAD.MOV.U32 R0, RZ, RZ, -0x1 ;  /* 0xffffffffff007424 */ /* 0x000fe200078e00ff */
[----:B------:R-:W-:Y:S01]  /*05f0*/  ISETP.NE.U32.AND P3, PT, RZ, UR6, PT ;  /* 0x00000006ff007c0c */ /* 0x000fe2000bf65070 */
[----:B------:R-:W-:Y:S01]  /*0600*/  IMAD.MOV.U32 R195, RZ, RZ, RZ ;  /* 0x000000ffffc37224 */ /* 0x000fe200078e00ff */
[----:B------:R-:W-:Y:S02]  /*0610*/  ISETP.NE.AND.EX P5, PT, RZ, UR7, PT, P5 ;  /* 0x00000007ff007c0c */ /* 0x000fe4000bfa5350 */
[----:B------:R-:W-:Y:S01]  /*0620*/  ISETP.NE.AND.EX P3, PT, RZ, UR7, PT, P3 ;  /* 0x00000007ff007c0c */ /* 0x000fe2000bf65330 */
[----:B------:R-:W4:Y:S01]  /*0630*/  LDC.64 R4, c[0x0][0x468] ;  /* 0x00011a00ff047b82 */ /* 0x000f220000000a00 */
[----:B------:R-:W-:-:S04]  /*0640*/  ISETP.NE.U32.AND P4, PT, RZ, UR12, PT ;  /* 0x0000000cff007c0c */ /* 0x000fc8000bf85070 */
[----:B------:R-:W-:Y:S02]  /*0650*/  ISETP.NE.AND.EX P4, PT, RZ, UR13, PT, P4 ;  /* 0x0000000dff007c0c */ /* 0x000fe4000bf85340 */
[----:B-1----:R-:W-:Y:S01]  /*0660*/  ISETP.NE.U32.AND P0, PT, RZ, UR8, PT ;  /* 0x00000008ff007c0c */ /* 0x002fe2000bf05070 */
[----:B------:R-:W1:Y:S03]  /*0670*/  LDC.U8 R3, c[0x0][0x532] ;  /* 0x00014c80ff037b82 */ /* 0x000e660000000000 */
[----:B------:R-:W-:Y:S01]  /*0680*/  ISETP.NE.AND.EX P0, PT, RZ, UR9, PT, P0 ;  /* 0x00000009ff007c0c */ /* 0x000fe2000bf05300 */
[----:B--2---:R-:W-:Y:S01]  /*0690*/  IMAD.SHL.U32 R13, R8, 0x4, RZ ;  /* 0x00000004080d7824 */ /* 0x004fe200078e00ff */
[----:B------:R-:W-:-:S11]  /*06a0*/  SHF.R.U32.HI R2, RZ, 0x1e, R8 ;  /* 0x0000001eff027819 */ /* 0x000fd60000011608 */
[----:B------:R-:W-:Y:S01]  /*06b0*/  VOTEU.ANY UP0, P0 ;  /* 0x0000000000ff7886 */ /* 0x000fe20000000100 */
[----:B------:R-:W-:Y:S01]  /*06c0*/  PLOP3.LUT P0, PT, PT, PT, UP0, 0x80, 0x8 ;  /* 0x000000000008781c */ /* 0x000fe20003f0f008 */
[----:B---3--:R-:W-:Y:S01]  /*06d0*/  IMAD.WIDE.U32 R14, R8, 0x4, R14 ;  /* 0x00000004080e7825 */ /* 0x008fe200078e000e */
[----:B------:R-:W-:-:S04]  /*06e0*/  @P4 IADD3 R16, P2, PT, R13, UR12, RZ ;  /* 0x0000000c0d104c10 */ /* 0x000fc8000ff5e0ff */
[----:B-----5:R2:W5:Y:S01]  /*06f0*/  @P5 LDG.E R0, desc[UR24][R14.64] ;  /* 0x000000180e005981 */ /* 0x020562000c1e1900 */
[----:B------:R-:W-:-:S03]  /*0700*/  @P4 IADD3.X R17, PT, PT, R2, UR13, RZ, P2, !PT ;  /* 0x0000000d02114c10 */ /* 0x000fc600097fe4ff */
[----:B------:R2:W5:Y:S03]  /*0710*/  @P3 LDG.E R7, desc[UR24][R14.64+0x4] ;  /* 0x000004180e073981 */ /* 0x000566000c1e1900 */
[----:B------:R-:W-:Y:S01]  /*0720*/  @P0 IADD3 R10, P1, PT, R13, UR8, RZ ;  /* 0x000000080d0a0c10 */ /* 0x000fe2000ff3e0ff */
[----:B------:R2:W5:Y:S01]  /*0730*/  @P4 LDG.E R195, desc[UR24][R16.64] ;  /* 0x0000001810c34981 */ /* 0x000562000c1e1900 */
[----:B------:R-:W-:Y:S01]  /*0740*/  IMAD.MOV.U32 R196, RZ, RZ, -0x1 ;  /* 0xffffffffffc47424 */ /* 0x000fe200078e00ff */
[----:B------:R-:W3:Y:S01]  /*0750*/  @!P0 LDC R9, c[0x0][0x43c] ;  /* 0x00010f00ff098b82 */ /* 0x000ee20000000800 */
[----:B------:R-:W-:-:S05]  /*0760*/  @P0 IADD3.X R11, PT, PT, R2, UR9, RZ, P1, !PT ;  /* 0x00000009020b0c10 */ /* 0x000fca0008ffe4ff */
[----:B------:R2:W5:Y:S01]  /*0770*/  @P0 LDG.E R10, desc[UR24][R10.64] ;  /* 0x000000180a0a0981 */ /* 0x000562000c1e1900 */
[----:B----4-:R-:W-:Y:S02]  /*0780*/  IADD3 R12, P1, PT, R13, R4, RZ ;  /* 0x000000040d0c7210 */ /* 0x010fe40007f3e0ff */
[----:B-1----:R-:W-:Y:S02]  /*0790*/  ISETP.NE.AND P4, PT, R3, RZ, PT ;  /* 0x000000ff0300720c */ /* 0x002fe40003f85270 */
[----:B------:R-:W-:Y:S01]  /*07a0*/  ISETP.EQ.U32.AND P2, PT, R4, RZ, PT ;  /* 0x000000ff0400720c */ /* 0x000fe20003f42070 */
[----:B------:R-:W-:Y:S02]  /*07b0*/  IMAD.X R13, R2, 0x1, R5, P1 ;  /* 0x00000001020d7824 */ /* 0x000fe400008e0605 */
[----:B------:R-:W1:Y:S01]  /*07c0*/  @!P0 LDC.64 R2, c[0x0][0x488] ;  /* 0x00012200ff028b82 */ /* 0x000e620000000a00 */
[----:B------:R-:W-:-:S13]  /*07d0*/  ISETP.EQ.OR.EX P2, PT, R5, RZ, !P4, P2 ;  /* 0x000000ff0500720c */ /* 0x000fda0006742720 */
[----:B------:R2:W5:Y:S01]  /*07e0*/  @!P2 LDG.E R196, desc[UR24][R12.64] ;  /* 0x000000180cc4a981 */ /* 0x000562000c1e1900 */
[----:B------:R-:W-:-:S04]  /*07f0*/  ISETP.NE.U32.AND P2, PT, R4, RZ, PT ;  /* 0x000000ff0400720c */ /* 0x000fc80003f45070 */
        /* <DEDUP_REMOVED lines=8> */
.L_x_317:
[--C-:B-----5:R-:W-:Y:S01]  /*0880*/  @!P0 IADD3 R6, PT, PT, R9, R6, -R195.reuse ;  /* 0x0000000609068210 */ /* 0x120fe20007ffe8c3 */
[----:B------:R-:W-:Y:S01]  /*0890*/  @P0 IMAD.IADD R10, R10, 0x1, -R195 ;  /* 0x000000010a0a0824 */ /* 0x000fe200078e0ac3 */
[----:B-1----:R-:W1:Y:S01]  /*08a0*/  @!P3 LDC R12, c[0x0][0x434] ;  /* 0x00010d00ff0cbb82 */ /* 0x002e620000000800 */
        /* <DEDUP_REMOVED lines=32> */
[----:B------:R-:W-:Y:S06]  /*0ab0*/  BRA `(.L_x_320) ;  /* 0x0000000000147947 */ /* 0x000fec0003800000 */
.L_x_319:
[----:B------:R-:W1:Y:S01]  /*0ac0*/  LDCU.64 UR16, c[0x0][0x3b8] ;  /* 0x00007700ff1077ac */ /* 0x000e620008000a00 */
[----:B------:R-:W-:-:S05]  /*0ad0*/  IADD3 R18, PT, PT, R195, R196, RZ ;  /* 0x000000c4c3127210 */ /* 0x000fca0007ffe0ff */
[C---:B-1----:R-:W-:Y:S02]  /*0ae0*/  IMAD R15, R18.reuse, UR17, RZ ;  /* 0x00000011120f7c24 */ /* 0x042fe4000f8e02ff */
[----:B------:R-:W-:-:S05]  /*0af0*/  IMAD.WIDE.U32 R18, R18, UR16, RZ ;  /* 0x0000001012127c25 */ /* 0x000fca000f8e00ff */
[----:B------:R-:W-:Y:S02]  /*0b00*/  IADD3 R15, PT, PT, R19, R15, RZ ;  /* 0x0000000f130f7210 */ /* 0x000fe40007ffe0ff */
.L_x_320:
[----:B------:R-:W1:Y:S01]  /*0b10*/  LDC R2, c[0x0][0x3e8] ;  /* 0x0000fa00ff027b82 */ /* 0x000e620000000800 */
[----:B------:R-:W2:Y:S01]  /*0b20*/  S2R R7, SR_CTAID.Z ;  /* 0x0000000000077919 */ /* 0x000ea20000002700 */
[----:B------:R-:W-:Y:S01]  /*0b30*/  USHF.R.S32.HI UR33, URZ, 0x1f, UR4 ;  /* 0x0000001fff217899 */ /* 0x000fe20008011404 */
[----:B-1----:R-:W-:-:S04]  /*0b40*/  IABS R5, R2 ;  /* 0x0000000200057213 */ /* 0x002fc80000000000 */
[----:B------:R-:W1:Y:S08]  /*0b50*/  I2F.RP R6, R5 ;  /* 0x0000000500067306 */ /* 0x000e700000209400 */
[----:B-1----:R-:W1:Y:S02]  /*0b60*/  MUFU.RCP R16, R6 ;  /* 0x0000000600107308 */ /* 0x002e640000001000 */
[----:B-1----:R-:W-:-:S06]  /*0b70*/  VIADD R16, R16, 0xffffffe ;  /* 0x0ffffffe10107836 */ /* 0x002fcc0000000000 */
[----:B------:R-:W1:Y:S02]  /*0b80*/  F2I.FTZ.U32.TRUNC.NTZ R17, R16 ;  /* 0x0000001000117305 */ /* 0x000e64000021f000 */
[----:B-1----:R-:W-:Y:S01]  /*0b90*/  IMAD.MOV R3, RZ, RZ, -R17 ;  /* 0x000000ffff037224 */ /* 0x002fe200078e0a11 */
[----:B------:R-:W-:-:S03]  /*0ba0*/  MOV R16, RZ ;  /* 0x000000ff00107202 */ /* 0x000fc60000000f00 */
[----:B------:R-:W-:Y:S01]  /*0bb0*/  IMAD R4, R3, R5, RZ ;  /* 0x0000000503047224 */ /* 0x000fe200078e02ff */
[----:B--2---:R-:W-:-:S03]  /*0bc0*/  IABS R3, R7 ;  /* 0x0000000700037213 */ /* 0x004fc60000000000 */
[----:B------:R-:W-:-:S06]  /*0bd0*/  IMAD.HI.U32 R4, R17, R4, R16 ;  /* 0x0000000411047227 */ /* 0x000fcc00078e0010 */
[----:B------:R-:W-:-:S04]  /*0be0*/  IMAD.HI.U32 R24, R4, R3, RZ ;  /* 0x0000000304187227 */ /* 0x000fc800078e00ff */
[----:B------:R-:W-:-:S04]  /*0bf0*/  IMAD.MOV R4, RZ, RZ, -R24 ;  /* 0x000000ffff047224 */ /* 0x000fc800078e0a18 */
[----:B------:R-:W-:Y:S01]  /*0c00*/  IMAD R4, R5, R4, R3 ;  /* 0x0000000405047224 */ /* 0x000fe200078e0203 */
[----:B------:R-:W-:-:S04]  /*0c10*/  LOP3.LUT R3, R7, R2, RZ, 0x3c, !PT ;  /* 0x0000000207037212 */ /* 0x000fc800078e3cff */
        /* <DEDUP_REMOVED lines=21> */
.L_x_321:
[----:B------:R-:W1:Y:S01]  /*0d70*/  LDCU.64 UR14, c[0x0][0x3c0] ;  /* 0x00007800ff0e77ac */ /* 0x000e620008000a00 */
[----:B------:R-:W-:-:S05]  /*0d80*/  IADD3 R22, PT, PT, R195, R196, RZ ;  /* 0x000000c4c3167210 */ /* 0x000fca0007ffe0ff */
[C---:B-1----:R-:W-:Y:S02]  /*0d90*/  IMAD R17, R22.reuse, UR15, RZ ;  /* 0x0000000f16117c24 */ /* 0x042fe4000f8e02ff */
[----:B------:R-:W-:-:S05]  /*0da0*/  IMAD.WIDE.U32 R22, R22, UR14, RZ ;  /* 0x0000000e16167c25 */ /* 0x000fca000f8e00ff */
[----:B------:R-:W-:Y:S02]  /*0db0*/  IADD3 R17, PT, PT, R23, R17, RZ ;  /* 0x0000001117117210 */ /* 0x000fe40007ffe0ff */
.L_x_322:
[----:B------:R-:W1:Y:S01]  /*0dc0*/  @!P3 LDC.64 R4, c[0x0][0x588] ;  /* 0x00016200ff04bb82 */ /* 0x000e620000000a00 */
[----:B------:R-:W2:Y:S07]  /*0dd0*/  LDCU UR19, c[0x0][0x44c] ;  /* 0x00008980ff1377ac */ /* 0x000eae0008000800 */
[----:B------:R-:W3:Y:S08]  /*0de0*/  @P3 LDC.64 R2, c[0x0][0x590] ;  /* 0x00016400ff023b82 */ /* 0x000ef00000000a00 */
[----:B------:R-:W2:Y:S01]  /*0df0*/  LDC R6, c[0x0][0x3e0] ;  /* 0x0000f800ff067b82 */ /* 0x000ea20000000800 */
[----:B-1----:R-:W-:-:S04]  /*0e00*/  @!P3 IMAD.WIDE.U32 R28, R8, R4, RZ ;  /* 0x00000004081cb225 */ /* 0x002fc800078e00ff */
[----:B------:R-:W-:Y:S02]  /*0e10*/  @!P3 IMAD R5, R8, R5, R29 ;  /* 0x000000050805b224 */ /* 0x000fe400078e021d */
        /* <DEDUP_REMOVED lines=10> */
[----:B------:R-:W-:Y:S02]  /*0ec0*/  IMAD R11, R8, UR9, RZ ;  /* 0x00000009080b7c24 */ /* 0x000fe4000f8e02ff */
[----:B------:R-:W-:-:S03]  /*0ed0*/  IMAD.WIDE.U32 R34, R32, R6, RZ ;  /* 0x0000000620227225 */ /* 0x000fc600078e00ff */
[----:B------:R-:W-:-:S05]  /*0ee0*/  IADD3 R11, PT, PT, R33, R11, RZ ;  /* 0x0000000b210b7210 */ /* 0x000fca0007ffe0ff */
[----:B------:R-:W-:-:S04]  /*0ef0*/  IMAD R2, R11, R6, RZ ;  /* 0x000000060b027224 */ /* 0x000fc800078e02ff */
[----:B------:R-:W-:Y:S02]  /*0f00*/  IMAD R3, R3, R32, R2 ;  /* 0x0000002003037224 */ /* 0x000fe400078e0202 */
[----:B------:R-:W-:-:S03]  /*0f10*/  IMAD.WIDE.U32 R32, R34, UR19, RZ ;  /* 0x0000001322207c25 */ /* 0x000fc6000f8e00ff */
[----:B------:R-:W-:-:S05]  /*0f20*/  IADD3 R3, PT, PT, R35, R3, RZ ;  /* 0x0000000323037210 */ /* 0x000fca0007ffe0ff */
[----:B------:R-:W-:-:S04]  /*0f30*/  IMAD R25, R3, UR19, RZ ;  /* 0x0000001303197c24 */ /* 0x000fc8000f8e02ff */
[----:B------:R-:W-:-:S05]  /*0f40*/  IMAD R25, R34, UR8, R25 ;  /* 0x0000000822197c24 */ /* 0x000fca000f8e0219 */
[----:B------:R-:W-:Y:S01]  /*0f50*/  IADD3 R25, PT, PT, R33, R25, RZ ;  /* 0x0000001921197210 */ /* 0x000fe20007ffe0ff */
[----:B------:R-:W-:Y:S06]  /*0f60*/  BRA `(.L_x_324) ;  /* 0x00000000000c7947 */ /* 0x000fec0003800000 */
.L_x_323:
[-C--:B------:R-:W-:Y:S02]  /*0f70*/  IMAD R25, R27, R0.reuse, RZ ;  /* 0x000000001b197224 */ /* 0x080fe400078e02ff */
[----:B------:R-:W-:-:S05]  /*0f80*/  IMAD.WIDE.U32 R32, R26, R0, RZ ;  /* 0x000000001a207225 */ /* 0x000fca00078e00ff */
[----:B------:R-:W-:Y:S02]  /*0f90*/  IADD3 R25, PT, PT, R33, R25, RZ ;  /* 0x0000001921197210 */ /* 0x000fe40007ffe0ff */
.L_x_324:
        /* <DEDUP_REMOVED lines=20> */
.L_x_325:
[----:B------:R-:W1:Y:S01]  /*10e0*/  LDC R11, c[0x0][0x434] ;  /* 0x00010d00ff0b7b82 */ /* 0x000e620000000800 */
[----:B------:R-:W-:-:S04]  /*10f0*/  IMAD R2, R8, R6, R7 ;  /* 0x0000000608027224 */ /* 0x000fc800078e0207 */
[----:B-1----:R-:W-:-:S03]  /*1100*/  IMAD R11, R2, R11, RZ ;  /* 0x0000000b020b7224 */ /* 0x002fc600078e02ff */
.L_x_326:
[----:B------:R-:W-:Y:S01]  /*1110*/  IADD3 R194, PT, PT, R200, -0x1, RZ ;  /* 0xffffffffc8c27810 */ /* 0x000fe20007ffe0ff */
        /* <DEDUP_REMOVED lines=10> */
.L_x_327:
[----:B------:R-:W1:Y:S01]  /*11c0*/  LDC R23, c[0x0][0x444] ;  /* 0x00011100ff177b82 */ /* 0x000e620000000800 */
[----:B------:R-:W-:-:S04]  /*11d0*/  IMAD R0, R8, R6, R7 ;  /* 0x0000000608007224 */ /* 0x000fc800078e0207 */
[----:B-1----:R-:W-:-:S07]  /*11e0*/  IMAD R23, R0, R23, RZ ;  /* 0x0000001700177224 */ /* 0x002fce00078e02ff */
.L_x_328:
[----:B------:R-:W1:Y:S01]  /*11f0*/  S2R R0, SR_TID.X ;  /* 0x0000000000007919 */ /* 0x000e620000002100 */
[----:B------:R-:W2:Y:S01]  /*1200*/  LDCU.128 UR8, c[0x0][0x590] ;  /* 0x0000b200ff0877ac */ /* 0x000ea20008000c00 */
[----:B------:R-:W3:Y:S01]  /*1210*/  LDC.64 R2, c[0x0][0x3b0] ;  /* 0x0000ec00ff027b82 */ /* 0x000ee20000000a00 */
[----:B------:R-:W-:Y:S01]  /*1220*/  IMAD.MOV.U32 R27, RZ, RZ, RZ ;  /* 0x000000ffff1b7224 */ /* 0x000fe200078e00ff */
[----:B------:R-:W4:Y:S01]  /*1230*/  S2R R19, SR_TID.X ;  /* 0x0000000000137919 */ /* 0x000f220000002100 */
[----:B------:R-:W-:Y:S01]  /*1240*/  ISETP.NE.AND P6, PT, RZ, UR18, PT ;  /* 0x00000012ff007c0c */ /* 0x000fe2000bfc5270 */
[----:B------:R-:W-:Y:S01]  /*1250*/  IMAD R187, R6, UR19, RZ ;  /* 0x0000001306bb7c24 */ /* 0x000fe2000f8e02ff */
[----:B------:R-:W5:Y:S01]  /*1260*/  LDCU.64 UR18, c[0x0][0x550] ;  /* 0x0000aa00ff1277ac */ /* 0x000f620008000a00 */
[----:B------:R-:W-:Y:S02]  /*1270*/  BSSY.RECONVERGENT B1, `(.L_x_318) ;  /* 0x00007bf000017945 */ /* 0x000fe40003800200 */
[----:B------:R-:W5:Y:S01]  /*1280*/  LDC.64 R202, c[0x0][0x420] ;  /* 0x00010800ffca7b82 */ /* 0x000f620000000a00 */
[----:B------:R-:W5:Y:S01]  /*1290*/  LDCU.64 UR20, c[0x0][0x380] ;  /* 0x00007000ff1477ac */ /* 0x000f620008000a00 */
[----:B--2---:R-:W-:Y:S01]  /*12a0*/  IMAD R4, R9, UR8, RZ ;  /* 0x0000000809047c24 */ /* 0x004fe2000f8e02ff */
[----:B------:R-:W-:-:S02]  /*12b0*/  USHF.L.U64.HI UR35, UR8, 0x6, UR9 ;  /* 0x0000000608237899 */ /* 0x000fc40008010209 */
[----:B------:R-:W-:Y:S01]  /*12c0*/  USHF.L.U32 UR36, UR8, 0x6, URZ ;  /* 0x0000000608247899 */ /* 0x000fe200080006ff */
[----:B------:R-:W-:Y:S02]  /*12d0*/  IMAD R4, R21, UR9, R4 ;  /* 0x0000000915047c24 */ /* 0x000fe4000f8e0204 */
[----:B---3--:R-:W-:Y:S02]  /*12e0*/  IMAD R34, R9, R2, RZ ;  /* 0x0000000209227224 */ /* 0x008fe400078e02ff */
[C---:B-1----:R-:W-:Y:S01]  /*12f0*/  IMAD.SHL.U32 R13, R0.reuse, 0x8, RZ ;  /* 0x00000008000d7824 */ /* 0x042fe200078e00ff */
[----:B------:R-:W-:Y:S02]  /*1300*/  LOP3.LUT R210, R0, 0x1f, RZ, 0xc0, !PT ;  /* 0x0000001f00d27812 */ /* 0x000fe400078ec0ff */
[----:B----4-:R-:W-:Y:S01]  /*1310*/  SHF.R.U32.HI R9, RZ, 0x2, R19 ;  /* 0x00000002ff097819 */ /* 0x010fe20000011613 */
[----:B------:R-:W-:Y:S01]  /*1320*/  IMAD R19, R21, R3, R34 ;  /* 0x0000000315137224 */ /* 0x000fe200078e0222 */
[----:B------:R-:W-:-:S04]  /*1330*/  LOP3.LUT R26, R13, 0x18, RZ, 0xc0, !PT ;  /* 0x000000180d1a7812 */ /* 0x000fc800078ec0ff */
[----:B------:R-:W-:Y:S01]  /*1340*/  IADD3 R28, P1, PT, R26, R28, RZ ;  /* 0x0000001c1a1c7210 */ /* 0x000fe20007f3e0ff */
[----:B------:R-:W-:-:S04]  /*1350*/  IMAD.WIDE.U32 R34, R21, R2, R26 ;  /* 0x0000000215227225 */ /* 0x000fc800078e001a */
[----:B------:R-:W-:Y:S01]  /*1360*/  IMAD.X R29, RZ, RZ, R5, P1 ;  /* 0x000000ffff1d7224 */ /* 0x000fe200008e0605 */
[----:B------:R-:W-:Y:S02]  /*1370*/  IADD3 R30, P3, PT, R30, R34, RZ ;  /* 0x000000221e1e7210 */ /* 0x000fe40007f7e0ff */
[----:B------:R-:W-:Y:S01]  /*1380*/  IADD3 R32, P2, P1, R36, R32, R20 ;  /* 0x0000002024207210 */ /* 0x000fe2000795e014 */
[----:B------:R-:W-:Y:S01]  /*1390*/  IMAD.WIDE.U32 R28, R21, UR8, R28 ;  /* 0x00000008151c7c25 */ /* 0x000fe2000f8e001c */
[----:B------:R-:W-:Y:S02]  /*13a0*/  IADD3.X R31, PT, PT, R10, R35, R19, P3, !PT ;  /* 0x000000230a1f7210 */ /* 0x000fe40001ffe413 */
[----:B------:R-:W-:Y:S01]  /*13b0*/  SHF.R.U32.HI R10, RZ, 0x5, R0 ;  /* 0x00000005ff0a7819 */ /* 0x000fe20000011600 */
[----:B------:R-:W-:Y:S01]  /*13c0*/  IMAD.IADD R29, R29, 0x1, R4 ;  /* 0x000000011d1d7824 */ /* 0x000fe200078e0204 */
[----:B------:R-:W-:Y:S01]  /*13d0*/  SHF.R.S32.HI R20, RZ, 0x1f, R20 ;  /* 0x0000001fff147819 */ /* 0x000fe20000011414 */
[----:B------:R-:W1:Y:S01]  /*13e0*/  LDC.64 R4, c[0x0][0x5f8] ;  /* 0x00017e00ff047b82 */ /* 0x000e620000000a00 */
[----:B------:R-:W-:-:S02]  /*13f0*/  IMAD.WIDE.U32 R28, R7, UR10, R28 ;  /* 0x0000000a071c7c25 */ /* 0x000fc4000f8e001c */
[----:B------:R-:W-:Y:S02]  /*1400*/  IADD3.X R16, PT, PT, R16, R25, R20, P2, P1 ;  /* 0x0000001910107210 */ /* 0x000fe400017e2414 */
[----:B------:R-:W-:Y:S01]  /*1410*/  IMAD R29, R7, UR11, R29 ;  /* 0x0000000b071d7c24 */ /* 0x000fe2000f8e021d */
[----:B------:R-:W2:Y:S01]  /*1420*/  LDCU.64 UR10, c[0x0][0x3c8] ;  /* 0x00007900ff0a77ac */ /* 0x000ea20008000a00 */
[----:B------:R-:W-:Y:S01]  /*1430*/  IMAD R19, R187, R10, R210 ;  /* 0x0000000abb137224 */ /* 0x000fe200078e02d2 */
[----:B------:R-:W3:Y:S01]  /*1440*/  LDC.64 R20, c[0x0][0x5e8] ;  /* 0x00017a00ff147b82 */ /* 0x000ee20000000a00 */
[----:B------:R-:W-:-:S04]  /*1450*/  IMAD.WIDE.U32 R28, R9, UR8, R28 ;  /* 0x00000008091c7c25 */ /* 0x000fc8000f8e001c */
[----:B------:R-:W-:Y:S01]  /*1460*/  IMAD R185, R9, UR9, R29 ;  /* 0x0000000909b97c24 */ /* 0x000fe2000f8e021d */
[----:B------:R-:W4:Y:S01]  /*1470*/  LDCU.64 UR8, c[0x0][0x570] ;  /* 0x0000ae00ff0877ac */ /* 0x000f220008000a00 */
[----:B-1----:R-:W-:-:S04]  /*1480*/  IMAD.WIDE.U32 R34, R4, UR30, RZ ;  /* 0x0000001e04227c25 */ /* 0x002fc8000f8e00ff */
[----:B------:R-:W-:Y:S01]  /*1490*/  IMAD R5, R5, UR30, R35 ;  /* 0x0000001e05057c24 */ /* 0x000fe2000f8e0223 */
[----:B------:R-:W-:Y:S01]  /*14a0*/  SEL R4, R34, RZ, P6 ;  /* 0x000000ff22047207 */ /* 0x000fe20003000000 */
[----:B--2---:R-:W-:-:S03]  /*14b0*/  IMAD.WIDE.U32 R30, R7, UR10, R30 ;  /* 0x0000000a071e7c25 */ /* 0x004fc6000f8e001e */
[----:B------:R-:W-:Y:S01]  /*14c0*/  IADD3 R32, P2, P1, R19, R32, R4 ;  /* 0x0000002013207210 */ /* 0x000fe2000795e004 */
[----:B------:R-:W-:Y:S01]  /*14d0*/  IMAD R31, R7, UR11, R31 ;  /* 0x0000000b071f7c24 */ /* 0x000fe2000f8e021f */
[----:B------:R-:W-:Y:S02]  /*14e0*/  SHF.R.S32.HI R4, RZ, 0x1f, R19 ;  /* 0x0000001fff047819 */ /* 0x000fe40000011413 */
[----:B------:R-:W-:Y:S01]  /*14f0*/  SEL R5, R5, RZ, P6 ;  /* 0x000000ff05057207 */ /* 0x000fe20003000000 */
[----:B------:R-:W-:Y:S01]  /*1500*/  IMAD.WIDE.U32 R30, R9, R2, R30 ;  /* 0x00000002091e7225 */ /* 0x000fe200078e001e */
[----:B------:R-:W-:Y:S02]  /*1510*/  SHF.L.U32 R19, R187, 0x7, RZ ;  /* 0x00000007bb137819 */ /* 0x000fe400000006ff */
[----:B------:R-:W-:Y:S01]  /*1520*/  IADD3.X R4, PT, PT, R4, R16, R5, P2, P1 ;  /* 0x0000001004047210 */ /* 0x000fe200017e2405 */
[----:B------:R-:W-:Y:S01]  /*1530*/  IMAD R183, R9, R3, R31 ;  /* 0x0000000309b77224 */ /* 0x000fe200078e021f */
[----:B-----5:R-:W-:Y:S01]  /*1540*/  LEA R184, P2, R28, UR18, 0x1 ;  /* 0x000000121cb87c11 */ /* 0x020fe2000f8408ff */
[----:B------:R-:W-:Y:S01]  /*1550*/  IMAD R16, R194, 0x80, R23 ;  /* 0x00000080c2107824 */ /* 0x000fe200078e0217 */
[----:B------:R-:W-:-:S02]  /*1560*/  IADD3 R5, P1, PT, R19, R32, RZ ;  /* 0x0000002013057210 */ /* 0x000fc40007f3e0ff */
[----:B------:R-:W-:Y:S01]  /*1570*/  LEA.HI.X R185, R28, UR19, R185, 0x1, P2 ;  /* 0x000000131cb97c11 */ /* 0x000fe200090f0cb9 */
[----:B---3--:R-:W-:Y:S01]  /*1580*/  IMAD.WIDE R180, R16, 0x4, R20 ;  /* 0x0000000410b47825 */ /* 0x008fe200078e0214 */
[----:B------:R-:W-:Y:S02]  /*1590*/  ISETP.GT.AND P2, PT, R12, RZ, PT ;  /* 0x000000ff0c00720c */ /* 0x000fe40003f44270 */
[----:B------:R-:W-:Y:S02]  /*15a0*/  LEA.HI.X.SX32 R4, R19, R4, 0x1, P1 ;  /* 0x0000000413047211 */ /* 0x000fe400008f0eff */
[C---:B----4-:R-:W-:Y:S02]  /*15b0*/  LEA R198, P1, R5.reuse, UR8, 0x2 ;  /* 0x0000000805c67c11 */ /* 0x050fe4000f8210ff */
[----:B------:R-:W-:Y:S02]  /*15c0*/  LEA R182, P3, R30, UR20, 0x1 ;  /* 0x000000141eb67c11 */ /* 0x000fe4000f8608ff */
[----:B------:R-:W-:Y:S01]  /*15d0*/  LEA.HI.X R199, R5, UR9, R4, 0x2, P1 ;  /* 0x0000000905c77c11 */ /* 0x000fe200088f1404 */
[----:B------:R-:W-:Y:S01]  /*15e0*/  IMAD R5, R194, 0x80, R11 ;  /* 0x00000080c2057824 */ /* 0x000fe200078e020b */
[----:B------:R-:W-:-:S02]  /*15f0*/  IADD3 R11, P1, PT, R9, 0x40, RZ ;  /* 0x00000040090b7810 */ /* 0x000fc40007f3e0ff */
[----:B------:R-:W-:Y:S01]  /*1600*/  LEA.HI.X R183, R30, UR21, R183, 0x1, P3 ;  /* 0x000000151eb77c11 */ /* 0x000fe200098f0cb7 */
[----:B------:R-:W-:Y:S01]  /*1610*/  IMAD.WIDE R202, R5, 0x4, R202 ;  /* 0x0000000405ca7825 */ /* 0x000fe200078e02ca */
[C---:B------:R-:W-:Y:S02]  /*1620*/  SHF.L.U64.HI R16, R2.reuse, 0x6, R3 ;  /* 0x0000000602107819 */ /* 0x040fe40000010203 */
[----:B------:R-:W-:Y:S01]  /*1630*/  SHF.L.U32 R21, R2, 0x6, RZ ;  /* 0x0000000602157819 */ /* 0x000fe200000006ff */
[----:B------:R-:W-:Y:S01]  /*1640*/  IMAD.X R20, RZ, RZ, RZ, P1 ;  /* 0x000000ffff147224 */ /* 0x000fe200008e06ff */
[----:B------:R-:W-:Y:S01]  /*1650*/  LEA.HI R19, R0, 0x40, RZ, 0x1e ;  /* 0x0000004000137811 */ /* 0x000fe200078ff0ff */
        /* <DEDUP_REMOVED lines=11> */
[----:B------:R-:W-:Y:S05]  /*1710*/  BRA `(.L_x_331) ;  /* 0x0000000000147947 */ /* 0x000fea0003800000 */
.L_x_330:
[----:B------:R-:W1:Y:S01]  /*1720*/  LDCU.64 UR14, c[0x0][0x5c0] ;  /* 0x0000b800ff0e77ac */ /* 0x000e620008000a00 */
[----:B------:R-:W-:-:S05]  /*1730*/  IADD3 R0, PT, PT, R195, R196, RZ ;  /* 0x000000c4c3007210 */ /* 0x000fca0007ffe0ff */
[C---:B-1----:R-:W-:Y:S02]  /*1740*/  IMAD R4, R0.reuse, UR15, RZ ;  /* 0x0000000f00047c24 */ /* 0x042fe4000f8e02ff */
[----:B------:R-:W-:-:S05]  /*1750*/  IMAD.WIDE.U32 R2, R0, UR14, RZ ;  /* 0x0000000e00027c25 */ /* 0x000fca000f8e00ff */
[----:B------:R-:W-:Y:S02]  /*1760*/  IADD3 R4, PT, PT, R3, R4, RZ ;  /* 0x0000000403047210 */ /* 0x000fe40007ffe0ff */
.L_x_331:
        /* <DEDUP_REMOVED lines=12> */
.L_x_332:
[----:B------:R-:W1:Y:S01]  /*1830*/  LDCU.64 UR10, c[0x0][0x5c8] ;  /* 0x0000b900ff0a77ac */ /* 0x000e620008000a00 */
[----:B------:R-:W-:-:S05]  /*1840*/  IADD3 R195, PT, PT, R195, R196, RZ ;  /* 0x000000c4c3c37210 */ /* 0x000fca0007ffe0ff */
[C---:B-1----:R-:W-:Y:S02]  /*1850*/  IMAD R8, R195.reuse, UR11, RZ ;  /* 0x0000000bc3087c24 */ /* 0x042fe4000f8e02ff */
[----:B------:R-:W-:-:S05]  /*1860*/  IMAD.WIDE.U32 R12, R195, UR10, RZ ;  /* 0x0000000ac30c7c25 */ /* 0x000fca000f8e00ff */
[----:B------:R-:W-:Y:S02]  /*1870*/  IADD3 R8, PT, PT, R13, R8, RZ ;  /* 0x000000080d087210 */ /* 0x000fe40007ffe0ff */
[----:B------:R-:W-:-:S07]  /*1880*/  MOV R0, R12 ;  /* 0x0000000c00007202 */ /* 0x000fce0000000f00 */
.L_x_333:
[----:B------:R-:W-:Y:S01]  /*1890*/  UIADD3 UR34, UPT, UPT, -UR4, UR34, URZ ;  /* 0x0000002204227290 */ /* 0x000fe2000fffe1ff */
[----:B------:R-:W-:Y:S01]  /*18a0*/  IMAD.U32 R13, RZ, RZ, UR14 ;  /* 0x0000000eff0d7e24 */ /* 0x000fe2000f8e00ff */
[----:B------:R-:W1:Y:S01]  /*18b0*/  LDCU.64 UR8, c[0x0][0x5d8] ;  /* 0x0000bb00ff0877ac */ /* 0x000e620008000a00 */
[----:B------:R-:W-:Y:S02]  /*18c0*/  BSSY.RECONVERGENT B0, `(.L_x_334) ;  /* 0x000001d000007945 */ /* 0x000fe40003800200 */
[----:B------:R-:W-:Y:S01]  /*18d0*/  IMAD.WIDE.U32 R12, R13, UR4, R26 ;  /* 0x000000040d0c7c25 */ /* 0x000fe2000f8e001a */
[----:B------:R-:W-:Y:S01]  /*18e0*/  ISETP.GE.AND P2, PT, R9, UR34, PT ;  /* 0x0000002209007c0c */ /* 0x000fe2000bf46270 */
[----:B------:R-:W-:Y:S01]  /*18f0*/  UIMAD UR16, UR33, UR14, URZ ;  /* 0x0000000e211072a4 */ /* 0x000fe2000f8e02ff */
[----:B------:R-:W-:Y:S02]  /*1900*/  ISETP.GE.AND P1, PT, R19, UR34, PT ;  /* 0x0000002213007c0c */ /* 0x000fe4000bf26270 */
[----:B------:R-:W-:Y:S01]  /*1910*/  IADD3 R12, P0, PT, R2, R12, RZ ;  /* 0x0000000c020c7210 */ /* 0x000fe20007f1e0ff */
[----:B------:R-:W-:-:S06]  /*1920*/  UIMAD UR16, UR4, UR15, UR16 ;  /* 0x0000000f041072a4 */ /* 0x000fcc000f8e0210 */
[----:B------:R-:W-:Y:S02]  /*1930*/  IADD3.X R13, PT, PT, R4, UR16, R13, P0, !PT ;  /* 0x00000010040d7c10 */ /* 0x000fe400087fe40d */
        /* <DEDUP_REMOVED lines=20> */
[----:B------:R2:W-:Y:S04]  /*1a80*/  STG.E.128 desc[UR24][R12.64], RZ ;  /* 0x000000ff0c007986 */ /* 0x0005e8000c101d18 */
.L_x_335:
[----:B------:R-:W-:Y:S05]  /*1a90*/  BSYNC.RECONVERGENT B0 ;  /* 0x0000000000007941 */ /* 0x000fea0003800200 */
.L_x_334:
        /* <DEDUP_REMOVED lines=18> */
[----:B------:R-:W-:Y:S02]  /*1bc0*/  IMAD R20, R20, UR10, RZ ;  /* 0x0000000a14147c24 */ /* 0x000fe4000f8e02ff */
[----:B------:R-:W-:-:S04]  /*1bd0*/  IMAD.WIDE.U32 R4, R11, UR10, R4 ;  /* 0x0000000a0b047c25 */ /* 0x000fc8000f8e0004 */
[----:B--2---:R-:W-:-:S05]  /*1be0*/  IMAD R3, R11, UR11, R20 ;  /* 0x0000000b0b037c24 */ /* 0x004fca000f8e0214 */
[----:B------:R-:W-:Y:S02]  /*1bf0*/  IADD3 R3, PT, PT, R5, R3, RZ ;  /* 0x0000000305037210 */ /* 0x000fe40007ffe0ff */
[----:B---3--:R-:W-:-:S04]  /*1c00*/  LEA R2, P0, R4, UR8, 0x1 ;  /* 0x0000000804027c11 */ /* 0x008fc8000f8008ff */
[----:B------:R-:W-:-:S05]  /*1c10*/  LEA.HI.X R3, R4, UR9, R3, 0x1, P0 ;  /* 0x0000000904037c11 */ /* 0x000fca00080f0c03 */
[----:B------:R3:W-:Y:S01]  /*1c20*/  STG.E.128 desc[UR24][R2.64], RZ ;  /* 0x000000ff02007986 */ /* 0x0007e2000c101d18 */
[----:B------:R-:W-:Y:S05]  /*1c30*/  BRA `(.L_x_336) ;  /* 0x0000007000887947 */ /* 0x000fea0003800000 */
.L_x_329:
[----:B------:R-:W-:Y:S01]  /*1c40*/  UIADD3 UR18, UPT, UPT, -UR4, UR34, URZ ;  /* 0x0000002204127290 */ /* 0x000fe2000fffe1ff */
[----:B------:R-:W-:Y:S01]  /*1c50*/  IMAD.U32 R5, RZ, RZ, UR14 ;  /* 0x0000000eff057e24 */ /* 0x000fe2000f8e00ff */
[----:B------:R-:W1:Y:S01]  /*1c60*/  LDCU.64 UR10, c[0x0][0x3d8] ;  /* 0x00007b00ff0a77ac */ /* 0x000e620008000a00 */
[----:B------:R-:W-:Y:S01]  /*1c70*/  IMAD.U32 R3, RZ, RZ, UR16 ;  /* 0x00000010ff037e24 */ /* 0x000fe2000f8e00ff */
[----:B------:R-:W-:Y:S01]  /*1c80*/  LOP3.LUT R25, R194, 0x80000001, RZ, 0xc0, !PT ;  /* 0x80000001c2197812 */ /* 0x000fe200078ec0ff */
[--C-:B------:R-:W-:Y:S01]  /*1c90*/  IMAD.WIDE.U32 R4, R5, UR4, R26.reuse ;  /* 0x0000000405047c25 */ /* 0x100fe2000f8e001a */
[----:B------:R-:W-:Y:S01]  /*1ca0*/  ISETP.GE.AND P4, PT, R9, UR18, PT ;  /* 0x0000001209007c0c */ /* 0x000fe2000bf86270 */
[----:B------:R-:W-:Y:S01]  /*1cb0*/  UIMAD UR19, UR33, UR14, URZ ;  /* 0x0000000e211372a4 */ /* 0x000fe2000f8e02ff */
[----:B------:R-:W-:Y:S01]  /*1cc0*/  ISETP.GE.AND P3, PT, R19, UR18, PT ;  /* 0x0000001213007c0c */ /* 0x000fe2000bf66270 */
[----:B------:R-:W-:Y:S01]  /*1cd0*/  UIMAD UR33, UR33, UR16, URZ ;  /* 0x00000010212172a4 */ /* 0x000fe2000f8e02ff */
[----:B------:R-:W-:Y:S01]  /*1ce0*/  IMAD.WIDE.U32 R2, R3, UR4, R26 ;  /* 0x0000000403027c25 */ /* 0x000fe2000f8e001a */
[----:B------:R-:W-:Y:S01]  /*1cf0*/  UIMAD UR19, UR4, UR15, UR19 ;  /* 0x0000000f041372a4 */ /* 0x000fe2000f8e0213 */
[----:B------:R-:W-:Y:S01]  /*1d00*/  IADD3 R26, P1, PT, R22, R4, RZ ;  /* 0x00000004161a7210 */ /* 0x000fe20007f3e0ff */
[----:B------:R-:W-:Y:S01]  /*1d10*/  UIMAD UR33, UR4, UR17, UR33 ;  /* 0x00000011042172a4 */ /* 0x000fe2000f8e0221 */
[----:B------:R-:W-:Y:S01]  /*1d20*/  IMAD R12, R194, -0x80, R12 ;  /* 0xffffff80c20c7824 */ /* 0x000fe200078e020c */
[----:B------:R-:W-:Y:S01]  /*1d30*/  IADD3 R22, P0, PT, R18, R2, RZ ;  /* 0x0000000212167210 */ /* 0x000fe20007f1e0ff */
[----:B------:R-:W2:Y:S01]  /*1d40*/  LDCU.64 UR8, c[0x0][0x3d0] ;  /* 0x00007a00ff0877ac */ /* 0x000ea20008000a00 */
[----:B------:R-:W-:Y:S01]  /*1d50*/  IADD3.X R27, PT, PT, R17, UR19, R5, P1, !PT ;  /* 0x00000013111b7c10 */ /* 0x000fe20008ffe405 */
[----:B------:R-:W-:Y:S01]  /*1d60*/  IMAD.MOV.U32 R192, RZ, RZ, 0x7f800000 ;  /* 0x7f800000ffc07424 */ /* 0x000fe200078e00ff */
[----:B------:R-:W3:Y:S01]  /*1d70*/  @!P4 LDC.64 R4, c[0x0][0x390] ;  /* 0x0000e400ff04cb82 */ /* 0x000ee20000000a00 */
[----:B------:R-:W-:Y:S01]  /*1d80*/  IADD3.X R23, PT, PT, R15, UR33, R3, P0, !PT ;  /* 0x000000210f177c10 */ /* 0x000fe200087fe403 */
[----:B-1----:R-:W-:Y:S01]  /*1d90*/  IMAD R17, R14, UR10, RZ ;  /* 0x0000000a0e117c24 */ /* 0x002fe2000f8e02ff */
[----:B------:R-:W-:Y:S01]  /*1da0*/  LOP3.LUT R3, R13, 0xd8, RZ, 0xc0, !PT ;  /* 0x000000d80d037812 */ /* 0x000fe200078ec0ff */
[----:B------:R-:W-:Y:S01]  /*1db0*/  IMAD.MOV.U32 R191, RZ, RZ, 0x7f800000 ;  /* 0x7f800000ffbf7424 */ /* 0x000fe200078e00ff */
[----:B------:R-:W-:Y:S01]  /*1dc0*/  ISETP.GE.AND P2, PT, R19, R12, PT ;  /* 0x0000000c1300720c */ /* 0x000fe20003f46270 */
[----:B------:R-:W-:Y:S01]  /*1dd0*/  IMAD.WIDE.U32 R18, R24, UR10, R26 ;  /* 0x0000000a18127c25 */ /* 0x000fe2000f8e001a */
[----:B------:R-:W-:-:S03]  /*1de0*/  LOP3.LUT R26, R3, 0x18, R0, 0x78, !PT ;  /* 0x00000018031a7812 */ /* 0x000fc600078e7800 */
[----:B------:R-:W-:Y:S01]  /*1df0*/  IMAD.MOV.U32 R190, RZ, RZ, 0x7f800000 ;  /* 0x7f800000ffbe7424 */ /* 0x000fe200078e00ff */
[----:B------:R-:W1:Y:S01]  /*1e00*/  @!P3 LDC.64 R2, c[0x0][0x390] ;  /* 0x0000e400ff02bb82 */ /* 0x000e620000000a00 */
[----:B------:R-:W-:Y:S01]  /*1e10*/  IMAD R15, R24, UR11, R17 ;  /* 0x0000000b180f7c24 */ /* 0x000fe2000f8e0211 */
[----:B------:R-:W-:Y:S01]  /*1e20*/  ISETP.NE.AND P5, PT, R25, 0x1, PT ;  /* 0x000000011900780c */ /* 0x000fe20003fa5270 */
[----:B------:R-:W-:Y:S01]  /*1e30*/  IMAD.MOV.U32 R189, RZ, RZ, 0x7f800000 ;  /* 0x7f800000ffbd7424 */ /* 0x000fe200078e00ff */
[----:B------:R-:W-:Y:S01]  /*1e40*/  LOP3.LUT R13, R26, 0x1f20, R13, 0xf8, !PT ;  /* 0x00001f201a0d7812 */ /* 0x000fe200078ef80d */
[----:B--2---:R-:W-:Y:S01]  /*1e50*/  IMAD R17, R14, UR8, RZ ;  /* 0x000000080e117c24 */ /* 0x004fe2000f8e02ff */
[----:B------:R-:W-:Y:S01]  /*1e60*/  SEL R165, RZ, 0x2000, P5 ;  /* 0x00002000ffa57807 */ /* 0x000fe20002800000 */
[----:B------:R-:W-:Y:S01]  /*1e70*/  IMAD.IADD R19, R19, 0x1, R15 ;  /* 0x0000000113137824 */ /* 0x000fe200078e020f */
[----:B------:R-:W-:Y:S01]  /*1e80*/  @P6 BAR.SYNC.DEFER_BLOCKING 0x0 ;  /* 0x0000000000006b1d */ /* 0x000fe20000010000 */
[----:B------:R-:W-:-:S02]  /*1e90*/  IMAD R15, R24, UR9, R17 ;  /* 0x00000009180f7c24 */ /* 0x000fc4000f8e0211 */
[----:B------:R-:W-:-:S05]  /*1ea0*/  @!P4 IMAD.WIDE.U32 R28, R9, UR14, R18 ;  /* 0x0000000e091ccc25 */ /* 0x000fca000f8e0012 */
[----:B------:R-:W2:Y:S01]  /*1eb0*/  LDC R177, c[0x0][0x44c] ;  /* 0x00011300ffb17b82 */ /* 0x000ea20000000800 */
[----:B------:R-:W-:Y:S01]  /*1ec0*/  IMAD.WIDE.U32 R24, R24, UR8, R22 ;  /* 0x0000000818187c25 */ /* 0x000fe2000f8e0016 */
[----:B---3--:R-:W-:Y:S01]  /*1ed0*/  @!P4 LEA R22, P0, R28, R4, 0x1 ;  /* 0x000000041c16c211 */ /* 0x008fe200078008ff */
[----:B------:R-:W3:Y:S01]  /*1ee0*/  S2R R178, SR_TID.X ;  /* 0x0000000000b27919 */ /* 0x000ee20000002100 */
[----:B------:R-:W4:Y:S01]  /*1ef0*/  LDCU UR10, c[0x0][0x590] ;  /* 0x0000b200ff0a77ac */ /* 0x000f220008000800 */
[----:B------:R-:W-:Y:S02]  /*1f00*/  @!P3 IMAD R14, R20, UR14, RZ ;  /* 0x0000000e140ebc24 */ /* 0x000fe4000f8e02ff */
[----:B------:R-:W-:Y:S02]  /*1f10*/  IMAD.U32 R23, RZ, RZ, UR36 ;  /* 0x00000024ff177e24 */ /* 0x000fe4000f8e00ff */
[----:B------:R-:W-:Y:S02]  /*1f20*/  IMAD R7, R8, R6, R7 ;  /* 0x0000000608077224 */ /* 0x000fe400078e0207 */
[----:B------:R-:W-:-:S02]  /*1f30*/  IMAD.MOV.U32 R164, RZ, RZ, 0x20 ;  /* 0x00000020ffa47424 */ /* 0x000fc400078e00ff */
[----:B------:R-:W-:Y:S01]  /*1f40*/  IMAD.MOV.U32 R197, RZ, RZ, 0x10 ;  /* 0x00000010ffc57424 */ /* 0x000fe200078e00ff */
[----:B------:R-:W-:Y:S01]  /*1f50*/  UIADD3 UR11, UPT, UPT, UR4, 0x80, URZ ;  /* 0x00000080040b7890 */ /* 0x000fe2000fffe0ff */
[C---:B------:R-:W-:Y:S01]  /*1f60*/  @!P3 IMAD R17, R11.reuse, UR15, R14 ;  /* 0x0000000f0b11bc24 */ /* 0x040fe2000f8e020e */
[----:B------:R-:W-:Y:S01]  /*1f70*/  CS2R R94, SRZ ;  /* 0x00000000005e7805 */ /* 0x000fe2000001ff00 */
[----:B------:R-:W-:Y:S01]  /*1f80*/  @!P3 IMAD.WIDE.U32 R26, R11, UR14, R18 ;  /* 0x0000000e0b1abc25 */ /* 0x000fe2000f8e0012 */
[----:B------:R-:W-:Y:S02]  /*1f90*/  @!P2 LEA R18, P1, R23, R184, 0x1 ;  /* 0x000000b81712a211 */ /* 0x000fe400078208ff */
[----:B------:R-:W-:Y:S02]  /*1fa0*/  CS2R R92, SRZ ;  /* 0x00000000005c7805 */ /* 0x000fe4000001ff00 */
[----:B------:R-:W-:Y:S01]  /*1fb0*/  CS2R R98, SRZ ;  /* 0x0000000000627805 */ /* 0x000fe2000001ff00 */
[----:B------:R-:W-:Y:S01]  /*1fc0*/  @!P4 IMAD R14, R9, UR15, R29 ;  /* 0x0000000f090ecc24 */ /* 0x000fe2000f8e021d */
[----:B------:R-:W-:Y:S01]  /*1fd0*/  CS2R R96, SRZ ;  /* 0x0000000000607805 */ /* 0x000fe2000001ff00 */
[----:B------:R-:W-:Y:S01]  /*1fe0*/  IMAD.U32 R19, RZ, RZ, UR36 ;  /* 0x00000024ff137e24 */ /* 0x000fe2000f8e00ff */
[----:B------:R-:W-:Y:S01]  /*1ff0*/  CS2R R90, SRZ ;  /* 0x00000000005a7805 */ /* 0x000fe2000001ff00 */
[----:B------:R-:W-:Y:S01]  /*2000*/  IMAD.U32 R4, RZ, RZ, UR35 ;  /* 0x00000023ff047e24 */ /* 0x000fe2000f8e00ff */
[----:B------:R-:W-:Y:S01]  /*2010*/  @!P4 LEA.HI.X R23, R28, R5, R14, 0x1, P0 ;  /* 0x000000051c17c211 */ /* 0x000fe200000f0c0e */
[----:B------:R-:W-:Y:S01]  /*2020*/  @!P3 IMAD.IADD R17, R27, 0x1, R17 ;  /* 0x000000011b11b824 */ /* 0x000fe200078e0211 */
[----:B------:R-:W-:Y:S01]  /*2030*/  @!P2 LEA R14, P0, R21, R182, 0x1 ;  /* 0x000000b6150ea211 */ /* 0x000fe200078008ff */
[----:B------:R-:W-:Y:S01]  /*2040*/  IMAD.IADD R25, R25, 0x1, R15 ;  /* 0x0000000119197824 */ /* 0x000fe200078e020f */
[----:B------:R-:W-:Y:S01]  /*2050*/  @!P2 LEA.HI.X R19, R19, R185, R4, 0x1, P1 ;  /* 0x000000b91313a211 */ /* 0x000fe200008f0c04 */
[----:B------:R-:W-:Y:S01]  /*2060*/  @!P3 IMAD.MOV.U32 R30, RZ, RZ, R24 ;  /* 0x000000ffff1eb224 */ /* 0x000fe200078e0018 */
[C---:B-1----:R-:W-:Y:S01]  /*2070*/  @!P3 LEA R28, P1, R26.reuse, R2, 0x1 ;  /* 0x000000021a1cb211 */ /* 0x042fe200078208ff */
[----:B------:R-:W1:Y:S01]  /*2080*/  @!P4 LDC.64 R4, c[0x0][0x388] ;  /* 0x0000e200ff04cb82 */ /* 0x000e620000000a00 */
[----:B------:R-:W-:Y:S01]  /*2090*/  @!P2 LEA.HI.X R15, R21, R183, R16, 0x1, P0 ;  /* 0x000000b7150fa211 */ /* 0x000fe200000f0c10 */
[----:B------:R-:W-:Y:S01]  /*20a0*/  @!P3 IMAD.MOV.U32 R31, RZ, RZ, R25 ;  /* 0x000000ffff1fb224 */ /* 0x000fe200078e0019 */
[----:B------:R-:W-:Y:S01]  /*20b0*/  @!P3 LEA.HI.X R29, R26, R3, R17, 0x1, P1 ;  /* 0x000000031a1db211 */ /* 0x000fe200008f0c11 */
[----:B------:R-:W-:Y:S01]  /*20c0*/  @!P3 IMAD R20, R20, UR16, RZ ;  /* 0x000000101414bc24 */ /* 0x000fe2000f8e02ff */
[C---:B------:R-:W-:Y:S01]  /*20d0*/  ISETP.GE.AND P0, PT, R9.reuse, R12, PT ;  /* 0x0000000c0900720c */ /* 0x040fe20003f06270 */
[----:B------:R-:W-:Y:S01]  /*20e0*/  @!P4 IMAD.WIDE.U32 R24, R9, UR16, R24 ;  /* 0x000000100918cc25 */ /* 0x000fe2000f8e0018 */
[----:B------:R-:W-:Y:S01]  /*20f0*/  LEA R17, R13, UR29, 0x1 ;  /* 0x0000001d0d117c11 */ /* 0x000fe2000f8e08ff */
[----:B------:R-:W4:Y:S01]  /*2100*/  @!P3 LDC.64 R2, c[0x0][0x388] ;  /* 0x0000e200ff02bb82 */ /* 0x000f220000000a00 */
[----:B------:R-:W-:Y:S01]  /*2110*/  CS2R R88, SRZ ;  /* 0x0000000000587805 */ /* 0x000fe2000001ff00 */
[C---:B------:R-:W-:Y:S01]  /*2120*/  @!P3 IMAD R13, R11.reuse, UR17, R20 ;  /* 0x000000110b0dbc24 */ /* 0x040fe2000f8e0214 */
[----:B------:R-:W-:Y:S01]  /*2130*/  CS2R R86, SRZ ;  /* 0x0000000000567805 */ /* 0x000fe2000001ff00 */
[----:B------:R-:W-:Y:S01]  /*2140*/  @!P3 IMAD.WIDE.U32 R30, R11, UR16, R30 ;  /* 0x000000100b1ebc25 */ /* 0x000fe2000f8e001e */
[----:B------:R-:W-:Y:S01]  /*2150*/  @!PT LDS RZ, [RZ] ;  /* 0x00000000fffff984 */ /* 0x000fe20000000800 */
[----:B------:R-:W-:Y:S01]  /*2160*/  @!PT LDS RZ, [RZ] ;  /* 0x00000000fffff984 */ /* 0x000fe20000000800 */
[----:B------:R-:W-:Y:S01]  /*2170*/  @!PT LDS RZ, [RZ] ;  /* 0x00000000fffff984 */ /* 0x000fe20000000800 */
[----:B------:R-:W-:Y:S01]  /*2180*/  @!P4 LDGSTS.E.BYPASS.LTC128B.128 [R17+0x8000], desc[UR24][R22.64] ;  /* 0x080000001611cfae */ /* 0x000fe2000b981a18 */
[----:B------:R-:W-:-:S02]  /*2190*/  CS2R R84, SRZ ;  /* 0x0000000000547805 */ /* 0x000fc4000001ff00 */
[----:B------:R-:W-:Y:S01]  /*21a0*/  CS2R R78, SRZ ;  /* 0x00000000004e7805 */ /* 0x000fe2000001ff00 */
[----:B------:R-:W-:Y:S01]  /*21b0*/  @!P4 IMAD R16, R9, UR17, R25 ;  /* 0x000000110910cc24 */ /* 0x000fe2000f8e0219 */
[----:B------:R-:W-:Y:S01]  /*21c0*/  @P4 STS.128 [R17+0x8000], RZ ;  /* 0x008000ff11004388 */ /* 0x000fe20000000c00 */
[----:B------:R-:W-:Y:S01]  /*21d0*/  IMAD.IADD R193, R165, 0x1, R17 ;  /* 0x00000001a5c17824 */ /* 0x000fe200078e0211 */
[----:B------:R-:W-:Y:S01]  /*21e0*/  CS2R R76, SRZ ;  /* 0x00000000004c7805 */ /* 0x000fe2000001ff00 */
[----:B------:R-:W-:Y:S01]  /*21f0*/  @!P3 IMAD.IADD R13, R31, 0x1, R13 ;  /* 0x000000011f0db824 */ /* 0x000fe200078e020d */
[----:B------:R-:W-:Y:S01]  /*2200*/  @P3 STS.128 [R17+0x9000], RZ ;  /* 0x009000ff11003388 */ /* 0x000fe20000000c00 */
[C---:B------:R-:W-:Y:S01]  /*2210*/  VIADD R9, R173.reuse, 0x8 ;  /* 0x00000008ad097836 */ /* 0x040fe20000000000 */
[----:B------:R-:W-:Y:S02]  /*2220*/  CS2R R82, SRZ ;  /* 0x0000000000527805 */ /* 0x000fe4000001ff00 */
[----:B-1----:R-:W-:Y:S01]  /*2230*/  @!P4 LEA R4, P5, R24, R4, 0x1 ;  /* 0x000000041804c211 */ /* 0x002fe200078a08ff */
[----:B------:R-:W-:Y:S01]  /*2240*/  @!PT LDS RZ, [RZ] ;  /* 0x00000000fffff984 */ /* 0x000fe20000000800 */
[----:B------:R-:W-:Y:S01]  /*2250*/  @!PT LDS RZ, [RZ] ;  /* 0x00000000fffff984 */ /* 0x000fe20000000800 */
[----:B------:R-:W-:Y:S01]  /*2260*/  @!PT LDS RZ, [RZ] ;  /* 0x00000000fffff984 */ /* 0x000fe20000000800 */
[----:B------:R-:W-:Y:S01]  /*2270*/  @!P3 LDGSTS.E.BYPASS.LTC128B.128 [R17+0x9000], desc[UR24][R28.64] ;  /* 0x090000001c11bfae */ /* 0x000fe2000b981a18 */
[----:B------:R-:W-:Y:S01]  /*2280*/  VIADD R11, R173, 0x48 ;  /* 0x00000048ad0b7836 */ /* 0x000fe20000000000 */
[----:B------:R-:W-:-:S02]  /*2290*/  CS2R R80, SRZ ;  /* 0x0000000000507805 */ /* 0x000fc4000001ff00 */
[----:B------:R-:W-:Y:S01]  /*22a0*/  @!P4 LEA.HI.X R5, R24, R5, R16, 0x1, P5 ;  /* 0x000000051805c211 */ /* 0x000fe200028f0c10 */
[----:B------:R-:W0:Y:S01]  /*22b0*/  LDGDEPBAR ;  /* 0x00000000000079af */ /* 0x000e220000000000 */
[----:B------:R-:W-:Y:S01]  /*22c0*/  IMAD.SHL.U32 R7, R7, 0x20, RZ ;  /* 0x0000002007077824 */ /* 0x000fe200078e00ff */
[----:B------:R-:W-:Y:S02]  /*22d0*/  CS2R R74, SRZ ;  /* 0x00000000004a7805 */ /* 0x000fe4000001ff00 */
[C---:B----4-:R-:W-:Y:S01]  /*22e0*/  @!P3 LEA R2, P1, R30.reuse, R2, 0x1 ;  /* 0x000000021e02b211 */ /* 0x050fe200078208ff */
[----:B------:R-:W-:Y:S01]  /*22f0*/  @!P0 LDGSTS.E.BYPASS.LTC128B.128 [R17+0x4000], desc[UR24][R184.64] ;  /* 0x04000000b8118fae */ /* 0x000fe2000b981a18 */
[----:B------:R-:W-:Y:S01]  /*2300*/  IMAD.IADD R167, R171, 0x1, R165 ;  /* 0x00000001aba77824 */ /* 0x000fe200078e02a5 */
[----:B------:R-:W-:Y:S02]  /*2310*/  CS2R R72, SRZ ;  /* 0x0000000000487805 */ /* 0x000fe4000001ff00 */
[----:B------:R-:W-:Y:S01]  /*2320*/  @!P3 LEA.HI.X R3, R30, R3, R13, 0x1, P1 ;  /* 0x000000031e03b211 */ /* 0x000fe200008f0c0d */
[----:B------:R-:W-:Y:S01]  /*2330*/  @P0 STS.128 [R17+0x4000], RZ ;  /* 0x004000ff11000388 */ /* 0x000fe20000000c00 */
[----:B------:R-:W-:Y:S01]  /*2340*/  LOP3.LUT R13, R173, 0x40, RZ, 0xfc, !PT ;  /* 0x00000040ad0d7812 */ /* 0x000fe200078efcff */
[----:B------:R-:W-:Y:S01]  /*2350*/  IMAD.SHL.U32 R187, R187, 0x8, RZ ;  /* 0x00000008bbbb7824 */ /* 0x000fe200078e00ff */
[----:B------:R-:W-:Y:S01]  /*2360*/  CS2R R70, SRZ ;  /* 0x0000000000467805 */ /* 0x000fe2000001ff00 */
[----:B------:R-:W-:Y:S01]  /*2370*/  @P2 STS.128 [R17+0x5000], RZ ;  /* 0x005000ff11002388 */ /* 0x000fe20000000c00 */
[-C--:B------:R-:W-:Y:S01]  /*2380*/  ISETP.GE.AND P1, PT, R13, R12.reuse, PT ;  /* 0x0000000c0d00720c */ /* 0x080fe20003f26270 */
[----:B------:R-:W-:Y:S01]  /*2390*/  VIADD R188, R171, 0x4000 ;  /* 0x00004000abbc7836 */ /* 0x000fe20000000000 */
[----:B------:R-:W-:Y:S01]  /*23a0*/  CS2R R68, SRZ ;  /* 0x0000000000447805 */ /* 0x000fe2000001ff00 */
[----:B------:R-:W-:Y:S01]  /*23b0*/  @!PT LDS RZ, [RZ] ;  /* 0x00000000fffff984 */ /* 0x000fe20000000800 */
[----:B------:R-:W-:Y:S01]  /*23c0*/  @!PT LDS RZ, [RZ] ;  /* 0x00000000fffff984 */ /* 0x000fe20000000800 */
[----:B------:R-:W-:Y:S01]  /*23d0*/  @!PT LDS RZ, [RZ] ;  /* 0x00000000fffff984 */ /* 0x000fe20000000800 */
[----:B------:R1:W-:Y:S01]  /*23e0*/  @!P2 LDGSTS.E.BYPASS.LTC128B.128 [R17+0x5000], desc[UR24][R18.64] ;  /* 0x050000001211afae */ /* 0x0003e2000b981a18 */
[----:B------:R-:W4:Y:S03]  /*23f0*/  LDCU UR4, c[0x0][0x3e0] ;  /* 0x00007c00ff0477ac */ /* 0x000f260008000800 */
[----:B------:R-:W-:Y:S01]  /*2400*/  @!P0 LDGSTS.E.BYPASS.LTC128B.128 [R193], desc[UR24][R182.64] ;  /* 0x00000000b6c18fae */ /* 0x000fe2000b981a18 */
[----:B------:R-:W1:Y:S03]  /*2410*/  LDCU UR9, c[0x0][0x45c] ;  /* 0x00008b80ff0977ac */ /* 0x000e660008000800 */
[----:B------:R-:W-:Y:S01]  /*2420*/  @P0 STS.128 [R193], RZ ;  /* 0x000000ffc1000388 */ /* 0x000fe20000000c00 */
[-C--:B------:R-:W-:Y:S01]  /*2430*/  ISETP.GE.AND P0, PT, R11, R12.reuse, PT ;  /* 0x0000000c0b00720c */ /* 0x080fe20003f06270 */
[----:B------:R-:W2:Y:S02]  /*2440*/  LDCU.U8 UR8, c[0x0][0x4f8] ;  /* 0x00009f00ff0877ac */ /* 0x000ea40008000000 */
[----:B------:R-:W-:Y:S04]  /*2450*/  @P2 STS.128 [R193+0x1000], RZ ;  /* 0x001000ffc1002388 */ /* 0x000fe80000000c00 */
[----:B------:R-:W-:Y:S01]  /*2460*/  @!PT LDS RZ, [RZ] ;  /* 0x00000000fffff984 */ /* 0x000fe20000000800 */
[----:B------:R-:W-:Y:S01]  /*2470*/  @!PT LDS RZ, [RZ] ;  /* 0x00000000fffff984 */ /* 0x000fe20000000800 */
[----:B------:R-:W-:Y:S01]  /*2480*/  @!PT LDS RZ, [RZ] ;  /* 0x00000000fffff984 */ /* 0x000fe20000000800 */
[----:B------:R-:W-:Y:S01]  /*2490*/  @!P2 LDGSTS.E.BYPASS.LTC128B.128 [R193+0x1000], desc[UR24][R14.64] ;  /* 0x010000000ec1afae */ /* 0x000fe2000b981a18 */
[----:B------:R-:W-:-:S03]  /*24a0*/  ISETP.GE.AND P2, PT, R9, R12, PT ;  /* 0x0000000c0900720c */ /* 0x000fc60003f46270 */
[----:B------:R-:W-:Y:S04]  /*24b0*/  @!P4 LDGSTS.E.BYPASS.LTC128B.128 [R17+0x6000], desc[UR24][R4.64] ;  /* 0x060000000411cfae */ /* 0x000fe8000b981a18 */
[----:B------:R-:W-:Y:S01]  /*24c0*/  @P4 STS.128 [R17+0x6000], RZ ;  /* 0x006000ff11004388 */ /* 0x000fe20000000c00 */
[----:B-1----:R-:W1:Y:S03]  /*24d0*/  LDC.64 R18, c[0x0][0x528] ;  /* 0x00014a00ff127b82 */ /* 0x002e660000000a00 */
[----:B------:R-:W-:Y:S04]  /*24e0*/  @P3 STS.128 [R17+0x7000], RZ ;  /* 0x007000ff11003388 */ /* 0x000fe80000000c00 */
[----:B------:R-:W-:Y:S01]  /*24f0*/  @!PT LDS RZ, [RZ] ;  /* 0x00000000fffff984 */ /* 0x000fe20000000800 */
[----:B------:R-:W-:Y:S01]  /*2500*/  @!PT LDS RZ, [RZ] ;  /* 0x00000000fffff984 */ /* 0x000fe20000000800 */
[----:B------:R-:W-:Y:S01]  /*2510*/  @!PT LDS RZ, [RZ] ;  /* 0x00000000fffff984 */ /* 0x000fe20000000800 */
[----:B------:R3:W-:Y:S01]  /*2520*/  @!P3 LDGSTS.E.BYPASS.LTC128B.128 [R17+0x7000], desc[UR24][R2.64] ;  /* 0x070000000211bfae */ /* 0x0007e2000b981a18 */
[C---:B------:R-:W-:Y:S01]  /*2530*/  ISETP.GE.AND P3, PT, R173.reuse, R12, PT ;  /* 0x0000000cad00720c */ /* 0x040fe20003f66270 */
[----:B------:R-:W-:-:S02]  /*2540*/  IMAD.WIDE.U32 R12, R173, 0x4, R202 ;  /* 0x00000004ad0c7825 */ /* 0x000fc400078e00ca */
[----:B------:R-:W0:Y:S04]  /*2550*/  LDGDEPBAR ;  /* 0x00000000000079af */ /* 0x000e280000000000 */
[----:B------:R1:W5:Y:S04]  /*2560*/  @!P2 LDG.E R191, desc[UR24][R12.64+0x20] ;  /* 0x000020180cbfa981 */ /* 0x000368000c1e1900 */
[----:B------:R1:W5:Y:S04]  /*2570*/  @!P1 LDG.E R190, desc[UR24][R12.64+0x100] ;  /* 0x000100180cbe9981 */ /* 0x000368000c1e1900 */
[----:B------:R1:W5:Y:S04]  /*2580*/  @!P3 LDG.E R192, desc[UR24][R12.64] ;  /* 0x000000180cc0b981 */ /* 0x000368000c1e1900 */
[----:B------:R2:W5:Y:S01]  /*2590*/  @!P0 LDG.E R189, desc[UR24][R12.64+0x120] ;  /* 0x000120180cbd8981 */ /* 0x000562000c1e1900 */
[----:B------:R-:W-:-:S04]  /*25a0*/  DEPBAR.LE SB0, 0x1 ;  /* 0x000080400000791a */ /* 0x000fc80000000000 */
[----:B------:R-:W-:Y:S06]  /*25b0*/  BAR.SYNC.DEFER_BLOCKING 0x0 ;  /* 0x0000000000007b1d */ /* 0x000fec0000010000 */
[----:B-1----:R-:W4:Y:S04]  /*25c0*/  LDG.E.64 R4, desc[UR24][R18.64] ;  /* 0x0000001812047981 */ /* 0x002f28000c1e1b00 */
[----:B------:R-:W3:Y:S04]  /*25d0*/  LDG.E.64 R2, desc[UR24][R18.64+0x8] ;  /* 0x0000081812027981 */ /* 0x000ee8000c1e1b00 */
[----:B------:R-:W1:Y:S04]  /*25e0*/  LDSM.16.M88.4 R132, [R169] ;  /* 0x00000000a984783b */ /* 0x000e680000000200 */
[----:B------:R-:W1:Y:S04]  /*25f0*/  LDSM.16.M88.4 R136, [R169+0x400] ;  /* 0x00040000a988783b */ /* 0x000e680000000200 */
[----:B------:R-:W1:Y:S04]  /*2600*/  LDSM.16.M88.4 R140, [R169+0x800] ;  /* 0x00080000a98c783b */ /* 0x000e680000000200 */
[----:B------:R-:W1:Y:S01]  /*2610*/  LDSM.16.M88.4 R144, [R169+0xc00] ;  /* 0x000c0000a990783b */ /* 0x000e620000000200 */
[----:B------:R-:W-:-:S02]  /*2620*/  SHF.R.U32.HI R11, RZ, 0x6, R0 ;  /* 0x00000006ff0b7819 */ /* 0x000fc40000011600 */
[----:B------:R-:W-:Y:S01]  /*2630*/  LOP3.LUT P1, RZ, R0, 0x4, RZ, 0xc0, !PT ;  /* 0x0000000400ff7812 */ /* 0x000fe2000782c0ff */
[----:B------:R-:W-:Y:S01]  /*2640*/  IMAD.U32 R0, RZ, RZ, UR22 ;  /* 0x00000016ff007e24 */ /* 0x000fe2000f8e00ff */
[----:B------:R-:W-:Y:S02]  /*2650*/  LOP3.LUT R11, R11, 0xe, RZ, 0xc0, !PT ;  /* 0x0000000e0b0b7812 */ /* 0x000fe400078ec0ff */
[----:B------:R-:W-:Y:S02]  /*2660*/  LOP3.LUT R9, R10, 0x3, RZ, 0xc0, !PT ;  /* 0x000000030a097812 */ /* 0x000fe400078ec0ff */
[----:B------:R-:W-:-:S03]  /*2670*/  SEL R164, R164, 0xffffffe0, !P1 ;  /* 0xffffffe0a4a47807 */ /* 0x000fc60004800000 */
[----:B------:R-:W-:Y:S02]  /*2680*/  IMAD R200, R200, 0x8, R9 ;  /* 0x00000008c8c87824 */ /* 0x000fe400078e0209 */
[----:B------:R-:W-:Y:S02]  /*2690*/  IMAD.IADD R165, R170, 0x1, R165 ;  /* 0x00000001aaa57824 */ /* 0x000fe400078e02a5 */
[----:B------:R-:W-:Y:S01]  /*26a0*/  VIADD R200, R200, 0xfffffff8 ;  /* 0xfffffff8c8c87836 */ /* 0x000fe20000000000 */
[----:B------:R-:W-:Y:S02]  /*26b0*/  UISETP.GE.AND UP0, UPT, UR11, UR34, UPT ;  /* 0x000000220b00728c */ /* 0x000fe4000bf06270 */
[----:B------:R-:W-:Y:S01]  /*26c0*/  USHF.L.U32 UR10, UR10, 0x7, URZ ;  /* 0x000000070a0a7899 */ /* 0x000fe200080006ff */
[----:B----4-:R-:W-:Y:S02]  /*26d0*/  R2UR UR15, R5 ;  /* 0x00000000050f72ca */ /* 0x010fe400000e0000 */
[----:B---3--:R-:W-:Y:S01]  /*26e0*/  IADD3 R210, P2, P0, R7, R2, R210 ;  /* 0x0000000207d27210 */ /* 0x008fe2000785e0d2 */
[----:B------:R-:W-:Y:S01]  /*26f0*/  IMAD R2, R0, 0x4, R11 ;  /* 0x0000000400027824 */ /* 0x000fe200078e020b */
[----:B------:R-:W-:-:S03]  /*2700*/  SHF.R.S32.HI R7, RZ, 0x1f, R7 ;  /* 0x0000001fff077819 */ /* 0x000fc60000011407 */
[----:B------:R-:W-:Y:S01]  /*2710*/  VIADD R5, R2, 0x1 ;  /* 0x0000000102057836 */ /* 0x000fe20000000000 */
[----:B------:R-:W-:Y:S01]  /*2720*/  IADD3.X R186, PT, PT, R7, R3, RZ, P2, P0 ;  /* 0x0000000307ba7210 */ /* 0x000fe200017e04ff */
[----:B------:R-:W-:Y:S01]  /*2730*/  IMAD.MOV.U32 R3, RZ, RZ, 0x20 ;  /* 0x00000020ff037424 */ /* 0x000fe200078e00ff */
[----:B------:R-:W-:Y:S01]  /*2740*/  R2UR UR21, R4 ;  /* 0x00000000041572ca */ /* 0x000fe200000e0000 */
[----:B------:R-:W-:Y:S01]  /*2750*/  IMAD.WIDE.U32 R210, R210, -0x2daee0ad, RZ ;  /* 0xd2511f53d2d27825 */ /* 0x000fe200078e00ff */
[C---:B------:R-:W-:Y:S02]  /*2760*/  LOP3.LUT P2, RZ, R178.reuse, 0x4, RZ, 0xc0, !PT ;  /* 0x00000004b2ff7812 */ /* 0x040fe4000784c0ff */
[----:B------:R-:W-:Y:S02]  /*2770*/  LOP3.LUT P0, RZ, R178, 0x2, RZ, 0xc0, !PT ;  /* 0x00000002b2ff7812 */ /* 0x000fe4000780c0ff */
[----:B------:R-:W-:Y:S02]  /*2780*/  LOP3.LUT R7, R2, UR15, RZ, 0x3c, !PT ;  /* 0x0000000f02077c12 */ /* 0x000fe4000f8e3cff */
[----:B------:R-:W-:Y:S01]  /*2790*/  LOP3.LUT R5, R5, UR15, RZ, 0x3c, !PT ;  /* 0x0000000f05057c12 */ /* 0x000fe2000f8e3cff */
[----:B------:R-:W-:Y:S01]  /*27a0*/  VIADD R0, R169, 0x20 ;  /* 0x00000020a9007836 */ /* 0x000fe20000000000 */
[----:B------:R-:W-:Y:S01]  /*27b0*/  SEL R197, R197, 0xfffffff0, !P2 ;  /* 0xfffffff0c5c57807 */ /* 0x000fe20005000000 */
[----:B------:R-:W-:Y:S01]  /*27c0*/  @P1 VIADD R0, R169, 0xffffffe0 ;  /* 0xffffffe0a9001836 */ /* 0x000fe20000000000 */
[----:B------:R-:W-:-:S02]  /*27d0*/  SEL R3, R3, 0xffffffe0, !P0 ;  /* 0xffffffe003037807 */ /* 0x000fc40004000000 */
[C---:B------:R-:W-:Y:S02]  /*27e0*/  LOP3.LUT R208, R211.reuse, R7, RZ, 0x3c, !PT ;  /* 0x00000007d3d07212 */ /* 0x040fe400078e3cff */
[----:B------:R-:W-:Y:S01]  /*27f0*/  LOP3.LUT R206, R211, R5, RZ, 0x3c, !PT ;  /* 0x00000005d3ce7212 */ /* 0x000fe200078e3cff */
[----:B------:R-:W3:Y:S01]  /*2800*/  LDSM.16.M88.4 R148, [R0] ;  /* 0x000000000094783b */ /* 0x000ee20000000200 */
[--C-:B------:R-:W-:Y:S02]  /*2810*/  IMAD.IADD R205, R175, 0x1, R197.reuse ;  /* 0x00000001afcd7824 */ /* 0x100fe400078e02c5 */
[--C-:B------:R-:W-:Y:S01]  /*2820*/  IMAD.IADD R204, R176, 0x1, R197.reuse ;  /* 0x00000001b0cc7824 */ /* 0x100fe200078e02c5 */
[----:B------:R-:W4:Y:S01]  /*2830*/  LDSM.16.M88.4 R152, [R0+0x400] ;  /* 0x000400000098783b */ /* 0x000f220000000200 */
[----:B------:R-:W-:Y:S02]  /*2840*/  IMAD.IADD R201, R179, 0x1, R197 ;  /* 0x00000001b3c97824 */ /* 0x000fe400078e02c5 */
[----:B------:R-:W-:Y:S01]  /*2850*/  IMAD.IADD R2, R166, 0x1, R3 ;  /* 0x00000001a6027824 */ /* 0x000fe200078e0203 */
[----:B------:R-:W1:Y:S01]  /*2860*/  LDSM.16.M88.4 R156, [R0+0x800] ;  /* 0x00080000009c783b */ /* 0x000e620000000200 */
[----:B------:R-:W-:-:S03]  /*2870*/  IMAD.WIDE.U32 R208, R208, -0x326172a9, RZ ;  /* 0xcd9e8d57d0d07825 */ /* 0x000fc600078e00ff */
[----:B------:R2:W1:Y:S01]  /*2880*/  LDSM.16.M88.4 R160, [R0+0xc00] ;  /* 0x000c000000a0783b */ /* 0x0004620000000200 */
[----:B------:R-:W-:Y:S01]  /*2890*/  IMAD.WIDE.U32 R206, R206, -0x326172a9, RZ ;  /* 0xcd9e8d57cece7825 */ /* 0x000fe200078e00ff */
[----:B------:R-:W-:Y:S02]  /*28a0*/  UIADD3 UR20, UPT, UPT, UR15, -0x4498517b, URZ ;  /* 0xbb67ae850f147890 */ /* 0x000fe4000fffe0ff */
[----:B------:R-:W-:Y:S02]  /*28b0*/  UIADD3 UR19, UPT, UPT, UR15, 0x76cf5d0a, URZ ;  /* 0x76cf5d0a0f137890 */ /* 0x000fe4000fffe0ff */
[----:B------:R-:W-:Y:S02]  /*28c0*/  UIADD3 UR18, UPT, UPT, UR15, 0x32370b8f, URZ ;  /* 0x32370b8f0f127890 */ /* 0x000fe4000fffe0ff */
[----:B------:R-:W-:Y:S02]  /*28d0*/  UIADD3 UR17, UPT, UPT, UR15, -0x126145ec, URZ ;  /* 0xed9eba140f117890 */ /* 0x000fe4000fffe0ff */
[----:B------:R-:W-:-:S02]  /*28e0*/  UIADD3 UR16, UPT, UPT, UR15, -0x56f99767, URZ ;  /* 0xa90668990f107890 */ /* 0x000fc4000fffe0ff */
[----:B------:R-:W-:Y:S01]  /*28f0*/  UIADD3 UR15, UPT, UPT, UR15, 0x646e171e, URZ ;  /* 0x646e171e0f0f7890 */ /* 0x000fe2000fffe0ff */
[----:B--2---:R-:W-:-:S11]  /*2900*/  IMAD.IADD R0, R169, 0x1, R164 ;  /* 0x00000001a9007824 */ /* 0x004fd600078e02a4 */
.L_x_339:
[----:B------:R-:W-:Y:S01]  /*2910*/  PLOP3.LUT P0, PT, PT, PT, UP0, 0x80, 0x8 ;  /* 0x000000000008781c */ /* 0x000fe20003f0f008 */
[----:B------:R-:W0:Y:S01]  /*2920*/  LDGDEPBAR ;  /* 0x00000000000079af */ /* 0x000e220000000000 */
[----:B------:R-:W-:Y:S01]  /*2930*/  PLOP3.LUT P1, PT, PT, PT, UP0, 0x80, 0x8 ;  /* 0x000000000008781c */ /* 0x000fe20003f2f008 */
[----:B------:R-:W-:Y:S01]  /*2940*/  IMAD.IADD R172, R167, 0x1, R164 ;  /* 0x00000001a7ac7824 */ /* 0x000fe200078e02a4 */
[----:B------:R-:W-:Y:S01]  /*2950*/  PLOP3.LUT P6, PT, PT, PT, UP0, 0x80, 0x8 ;  /* 0x000000000008781c */ /* 0x000fe20003fcf008 */
[----:B------:R-:W-:Y:S01]  /*2960*/  UIADD3 UR11, UPT, UPT, UR21, -0x61c88647, URZ ;  /* 0x9e3779b9150b7890 */ /* 0x000fe2000fffe0ff */
[----:B------:R-:W-:Y:S01]  /*2970*/  PLOP3.LUT P4, PT, PT, PT, UP0, 0x80, 0x8 ;  /* 0x000000000008781c */ /* 0x000fe20003f8f008 */
[----:B------:R-:W-:Y:S01]  /*2980*/  UIADD3 UR14, UPT, UPT, UR21, 0x3c6ef372, URZ ;  /* 0x3c6ef372150e7890 */ /* 0x000fe2000fffe0ff */
[----:B------:R-:W-:Y:S01]  /*2990*/  PLOP3.LUT P3, PT, PT, PT, UP0, 0x80, 0x8 ;  /* 0x000000000008781c */ /* 0x000fe20003f6f008 */
[C---:B------:R-:W-:Y:S01]  /*29a0*/  VIADD R232, R200.reuse, 0x4 ;  /* 0x00000004c8e87836 */ /* 0x040fe20000000000 */
[----:B------:R-:W-:Y:S01]  /*29b0*/  PLOP3.LUT P5, PT, PT, PT, UP0, 0x80, 0x8 ;  /* 0x000000000008781c */ /* 0x000fe20003faf008 */
[----:B------:R-:W-:Y:S04]  /*29c0*/  IMAD.WIDE.U32 R234, R200, -0x326172a9, RZ ;  /* 0xcd9e8d57c8ea7825 */ /* 0x000fe800078e00ff */
[----:B------:R-:W-:Y:S01]  /*29d0*/  @P1 SHF.R.U32.HI R213, RZ, 0x1, R178 ;  /* 0x00000001ffd51819 */ /* 0x000fe200000116b2 */
[----:B------:R-:W-:Y:S01]  /*29e0*/  @P0 IMAD.SHL.U32 R212, R178, 0x2, RZ ;  /* 0x00000002b2d40824 */ /* 0x000fe200078e00ff */
[----:B------:R-:W-:Y:S01]  /*29f0*/  PLOP3.LUT P0, PT, PT, PT, UP0, 0x80, 0x8 ;  /* 0x000000000008781c */ /* 0x000fe20003f0f008 */
[----:B------:R-:W-:Y:S01]  /*2a00*/  IMAD.WIDE.U32 R232, R232, -0x326172a9, RZ ;  /* 0xcd9e8d57e8e87825 */ /* 0x000fe200078e00ff */
[----:B------:R-:W-:Y:S02]  /*2a10*/  PLOP3.LUT P1, PT, PT, PT, UP0, 0x80, 0x8 ;  /* 0x000000000008781c */ /* 0x000fe40003f2f008 */
[----:B------:R-:W-:Y:S02]  /*2a20*/  LOP3.LUT R218, R234, UR11, R209, 0x96, !PT ;  /* 0x0000000beada7c12 */ /* 0x000fe4000f8e96d1 */
[----:B------:R-:W-:Y:S02]  /*2a30*/  @P4 LOP3.LUT R212, R212, 0x6, RZ, 0xc0, !PT ;  /* 0x00000006d4d44812 */ /* 0x000fe400078ec0ff */
[----:B------:R-:W-:Y:S01]  /*2a40*/  PLOP3.LUT P4, PT, PT, PT, UP0, 0x80, 0x8 ;  /* 0x000000000008781c */ /* 0x000fe20003f8f008 */
[----:B------:R-:W-:Y:S04]  /*2a50*/  DEPBAR.LE SB0, 0x0 ;  /* 0x000080000000791a */ /* 0x000fe80000000000 */
[----:B------:R-:W-:Y:S01]  /*2a60*/  @P3 LOP3.LUT R212, R212, 0x1c0, R213, 0xf8, !PT ;  /* 0x000001c0d4d43812 */ /* 0x000fe200078ef8d5 */
[----:B------:R-:W-:Y:S01]  /*2a70*/  BAR.SYNC.DEFER_BLOCKING 0x0 ;  /* 0x0000000000007b1d */ /* 0x000fe20000010000 */
[----:B------:R-:W-:Y:S01]  /*2a80*/  LOP3.LUT R236, R232, UR11, R209, 0x96, !PT ;  /* 0x0000000be8ec7c12 */ /* 0x000fe2000f8e96d1 */
[----:B------:R-:W-:Y:S01]  /*2a90*/  IMAD.U32 R213, RZ, RZ, UR22 ;  /* 0x00000016ffd57e24 */ /* 0x000fe2000f8e00ff */
[----:B------:R-:W-:Y:S01]  /*2aa0*/  PLOP3.LUT P3, PT, PT, PT, UP0, 0x80, 0x8 ;  /* 0x000000000008781c */ /* 0x000fe20003f6f008 */
[----:B------:R-:W-:Y:S01]  /*2ab0*/  IMAD.WIDE.U32 R218, R218, -0x2daee0ad, RZ ;  /* 0xd2511f53dada7825 */ /* 0x000fe200078e00ff */
[----:B------:R-:W-:Y:S02]  /*2ac0*/  LOP3.LUT R232, R232, UR11, R207, 0x96, !PT ;  /* 0x0000000be8e87c12 */ /* 0x000fe4000f8e96cf */
[----:B------:R-:W-:Y:S01]  /*2ad0*/  LOP3.LUT R228, R186, UR21, R235, 0x96, !PT ;  /* 0x00000015bae47c12 */ /* 0x000fe2000f8e96eb */
[----:B------:R-:W-:Y:S01]  /*2ae0*/  @P0 IMAD R212, R213, 0x80, R212 ;  /* 0x00000080d5d40824 */ /* 0x000fe200078e02d4 */
[----:B------:R-:W-:Y:S01]  /*2af0*/  PLOP3.LUT P0, PT, PT, PT, UP0, 0x80, 0x8 ;  /* 0x000000000008781c */ /* 0x000fe20003f0f008 */
[----:B------:R-:W-:Y:S01]  /*2b00*/  IMAD.WIDE.U32 R236, R236, -0x2daee0ad, RZ ;  /* 0xd2511f53ecec7825 */ /* 0x000fe200078e00ff */
[----:B------:R-:W-:Y:S01]  /*2b10*/  LOP3.LUT R234, R234, UR11, R207, 0x96, !PT ;  /* 0x0000000beaea7c12 */ /* 0x000fe2000f8e96cf */
[----:B------:R-:W-:Y:S01]  /*2b20*/  UIADD3 UR11, UPT, UPT, UR21, -0x255992d5, URZ ;  /* 0xdaa66d2b150b7890 */ /* 0x000fe2000fffe0ff */
[C---:B------:R-:W-:Y:S01]  /*2b30*/  @P1 ISETP.GE.AND P1, PT, R212.reuse, UR34, PT ;  /* 0x00000022d4001c0c */ /* 0x040fe2000bf26270 */
[----:B------:R-:W-:Y:S01]  /*2b40*/  @P4 VIADD R213, R212, 0x1 ;  /* 0x00000001d4d54836 */ /* 0x000fe20000000000 */
[----:B------:R-:W-:Y:S01]  /*2b50*/  PLOP3.LUT P4, PT, PT, PT, UP0, 0x80, 0x8 ;  /* 0x000000000008781c */ /* 0x000fe20003f8f008 */
[----:B------:R-:W-:Y:S04]  /*2b60*/  IMAD.WIDE.U32 R234, R234, -0x2daee0ad, RZ ;  /* 0xd2511f53eaea7825 */ /* 0x000fe800078e00ff */
[----:B------:R-:W-:Y:S01]  /*2b70*/  IMAD.WIDE.U32 R228, R228, -0x2daee0ad, RZ ;  /* 0xd2511f53e4e47825 */ /* 0x000fe200078e00ff */
[----:B------:R-:W-:Y:S02]  /*2b80*/  LDSM.16.M88.4 R100, [R167] ;  /* 0x00000000a764783b */ /* 0x000fe40000000200 */
[C---:B------:R-:W-:Y:S02]  /*2b90*/  LOP3.LUT R230, R228.reuse, UR19, R219, 0x96, !PT ;  /* 0x00000013e4e67c12 */ /* 0x040fe4000f8e96db */
[----:B------:R-:W-:Y:S03]  /*2ba0*/  LOP3.LUT R228, R228, UR19, R235, 0x96, !PT ;  /* 0x00000013e4e47c12 */ /* 0x000fe6000f8e96eb */
[----:B------:R-:W-:Y:S01]  /*2bb0*/  @P4 ISETP.GE.AND P4, PT, R213, UR34, PT ;  /* 0x00000022d5004c0c */ /* 0x000fe2000bf86270 */
[----:B------:R-:W-:Y:S01]  /*2bc0*/  IMAD.WIDE.U32 R230, R230, -0x326172a9, RZ ;  /* 0xcd9e8d57e6e67825 */ /* 0x000fe200078e00ff */
[----:B------:R-:W2:Y:S08]  /*2bd0*/  LDSM.16.M88.4 R104, [R169+-0x2000] ;  /* 0xffe00000a968783b */ /* 0x000eb00000000200 */
[----:B------:R-:W3:Y:S08]  /*2be0*/  LDSM.16.M88.4 R108, [R167+0x1000] ;  /* 0x00100000a76c783b */ /* 0x000ef00000000200 */
[----:B------:R-:W4:Y:S08]  /*2bf0*/  LDSM.16.M88.4 R112, [R169+-0x1c00] ;  /* 0xffe40000a970783b */ /* 0x000f300000000200 */
[----:B------:R-:W1:Y:S08]  /*2c00*/  LDSM.16.M88.4 R116, [R169+-0x1800] ;  /* 0xffe80000a974783b */ /* 0x000e700000000200 */
[----:B------:R-:W1:Y:S01]  /*2c10*/  LDSM.16.M88.4 R120, [R169+-0x1400] ;  /* 0xffec0000a978783b */ /* 0x000e620000000200 */
[-C--:B--2---:R-:W-:Y:S07]  /*2c20*/  HMMA.16816.F32.BF16 R4, R100, R104.reuse, RZ ;  /* 0x000000686404723c */ /* 0x084fee00000418ff */
[----:B------:R-:W-:Y:S01]  /*2c30*/  LDSM.16.M88.4 R124, [R172] ;  /* 0x00000000ac7c783b */ /* 0x000fe20000000200 */
[C---:B---3--:R-:W-:Y:S07]  /*2c40*/  HMMA.16816.F32.BF16 R8, R108.reuse, R104, RZ ;  /* 0x000000686c08723c */ /* 0x048fee00000418ff */
[----:B------:R-:W2:Y:S01]  /*2c50*/  LDSM.16.M88.4 R128, [R0+-0x2000] ;  /* 0xffe000000080783b */ /* 0x000ea20000000200 */
[-C--:B------:R-:W-:Y:S08]  /*2c60*/  HMMA.16816.F32.BF16 R12, R108, R106.reuse, RZ ;  /* 0x0000006a6c0c723c */ /* 0x080ff000000418ff */
[C---:B------:R-:W-:Y:S01]  /*2c70*/  HMMA.16816.F32.BF16 R16, R100.reuse, R106, RZ ;  /* 0x0000006a6410723c */ /* 0x040fe200000418ff */
[----:B------:R-:W3:Y:S07]  /*2c80*/  LDSM.16.M88.4 R104, [R172+0x1000] ;  /* 0x00100000ac68783b */ /* 0x000eee0000000200 */
[-C--:B----4-:R-:W-:Y:S08]  /*2c90*/  HMMA.16816.F32.BF16 R20, R100, R112.reuse, RZ ;  /* 0x000000706414723c */ /* 0x090ff000000418ff */
        /* <DEDUP_REMOVED lines=8> */
[C---:B------:R-:W-:Y:S08]  /*2d20*/  HMMA.16816.F32.BF16 R56, R108.reuse, R120, RZ ;  /* 0x000000786c38723c */ /* 0x040ff000000418ff */
[-C--:B------:R-:W-:Y:S01]  /*2d30*/  HMMA.16816.F32.BF16 R60, R108, R122.reuse, RZ ;  /* 0x0000007a6c3c723c */ /* 0x080fe200000418ff */
[----:B------:R-:W-:Y:S07]  /*2d40*/  LDSM.16.M88.4 R108, [R0+-0x1800] ;  /* 0xffe80000006c783b */ /* 0x000fee0000000200 */
[----:B------:R-:W-:Y:S01]  /*2d50*/  HMMA.16816.F32.BF16 R64, R100, R122, RZ ;  /* 0x0000007a6440723c */ /* 0x000fe200000418ff */
[----:B------:R-:W1:Y:S07]  /*2d60*/  LDSM.16.M88.4 R100, [R0+-0x1c00] ;  /* 0xffe400000064783b */ /* 0x000e6e0000000200 */
[-C--:B--2---:R-:W-:Y:S08]  /*2d70*/  HMMA.16816.F32.BF16 R4, R124, R128.reuse, R4 ;  /* 0x000000807c04723c */ /* 0x084ff00000041804 */
[C---:B---3--:R-:W-:Y:S08]  /*2d80*/  HMMA.16816.F32.BF16 R8, R104.reuse, R128, R8 ;  /* 0x000000806808723c */ /* 0x048ff00000041808 */
        /* <DEDUP_REMOVED lines=8> */
[----:B------:R-:W-:Y:S01]  /*2e10*/  @P0 FSEL R10, R10, -INF , !P1 ;  /* 0xff8000000a0a0808 */ /* 0x000fe20004800000 */
[-C--:B-1----:R-:W-:Y:S01]  /*2e20*/  HMMA.16816.F32.BF16 R20, R124, R100.reuse, R20 ;  /* 0x000000647c14723c */ /* 0x082fe20000041814 */
[----:B------:R-:W-:Y:S02]  /*2e30*/  PLOP3.LUT P1, PT, PT, PT, UP0, 0x80, 0x8 ;  /* 0x000000000008781c */ /* 0x000fe40003f2f008 */
[----:B------:R-:W-:Y:S02]  /*2e40*/  PLOP3.LUT P0, PT, PT, PT, UP0, 0x80, 0x8 ;  /* 0x000000000008781c */ /* 0x000fe40003f0f008 */
[----:B------:R-:W-:Y:S02]  /*2e50*/  @P3 FSEL R5, R5, -INF , !P4 ;  /* 0xff80000005053808 */ /* 0x000fe40006000000 */
[----:B------:R-:W-:Y:S01]  /*2e60*/  PLOP3.LUT P3, PT, PT, PT, UP0, 0x80, 0x8 ;  /* 0x000000000008781c */ /* 0x000fe20003f6f008 */
[C---:B------:R-:W-:Y:S04]  /*2e70*/  HMMA.16816.F32.BF16 R24, R104.reuse, R100, R24 ;  /* 0x000000646818723c */ /* 0x040fe80000041818 */
[----:B------:R-:W-:Y:S02]  /*2e80*/  @P6 FSEL R7, R7, -INF , !P4 ;  /* 0xff80000007076808 */ /* 0x000fe40006000000 */
[----:B------:R-:W-:Y:S02]  /*2e90*/  PLOP3.LUT P6, PT, PT, PT, UP0, 0x80, 0x8 ;  /* 0x000000000008781c */ /* 0x000fe40003fcf008 */
[----:B------:R-:W-:Y:S01]  /*2ea0*/  @P5 FSEL R9, R9, -INF , !P4 ;  /* 0xff80000009095808 */ /* 0x000fe20006000000 */
[-C--:B------:R-:W-:Y:S01]  /*2eb0*/  HMMA.16816.F32.BF16 R28, R104, R102.reuse, R28 ;  /* 0x00000066681c723c */ /* 0x080fe2000004181c */
[----:B------:R-:W-:Y:S02]  /*2ec0*/  PLOP3.LUT P5, PT, PT, PT, UP0, 0x80, 0x8 ;  /* 0x000000000008781c */ /* 0x000fe40003faf008 */
[----:B------:R-:W-:Y:S01]  /*2ed0*/  @P1 FSEL R11, R11, -INF , !P4 ;  /* 0xff8000000b0b1808 */ /* 0x000fe20006000000 */
[C---:B------:R-:W-:Y:S01]  /*2ee0*/  @P0 VIADD R213, R212.reuse, 0x8 ;  /* 0x00000008d4d50836 */ /* 0x040fe20000000000 */
[----:B------:R-:W-:Y:S02]  /*2ef0*/  PLOP3.LUT P1, PT, PT, PT, UP0, 0x80, 0x8 ;  /* 0x000000000008781c */ /* 0x000fe40003f2f008 */
[----:B------:R-:W-:Y:S01]  /*2f00*/  PLOP3.LUT P4, PT, PT, PT, UP0, 0x80, 0x8 ;  /* 0x000000000008781c */ /* 0x000fe20003f8f008 */
[C---:B------:R-:W-:Y:S01]  /*2f10*/  HMMA.16816.F32.BF16 R32, R124.reuse, R102, R32 ;  /* 0x000000667c20723c */ /* 0x040fe20000041820 */
[----:B------:R-:W-:Y:S01]  /*2f20*/  PLOP3.LUT P0, PT, PT, PT, UP0, 0x80, 0x8 ;  /* 0x000000000008781c */ /* 0x000fe20003f0f008 */
[----:B------:R-:W1:Y:S02]  /*2f30*/  LDSM.16.M88.4 R100, [R0+-0x1400] ;  /* 0xffec00000064783b */ /* 0x000e640000000200 */
[----:B------:R-:W-:Y:S01]  /*2f40*/  @P3 ISETP.GE.AND P3, PT, R213, UR34, PT ;  /* 0x00000022d5003c0c */ /* 0x000fe2000bf66270 */
[----:B------:R-:W-:Y:S01]  /*2f50*/  @P6 VIADD R213, R212, 0x9 ;  /* 0x00000009d4d56836 */ /* 0x000fe20000000000 */
[----:B------:R-:W-:Y:S02]  /*2f60*/  PLOP3.LUT P6, PT, PT, PT, UP0, 0x80, 0x8 ;  /* 0x000000000008781c */ /* 0x000fe40003fcf008 */
[----:B------:R-:W-:Y:S01]  /*2f70*/  @P5 FSEL R12, R12, -INF , !P3 ;  /* 0xff8000000c0c5808 */ /* 0x000fe20005800000 */
[-C--:B------:R-:W-:Y:S01]  /*2f80*/  HMMA.16816.F32.BF16 R36, R124, R108.reuse, R36 ;  /* 0x0000006c7c24723c */ /* 0x080fe20000041824 */
[----:B------:R-:W-:Y:S02]  /*2f90*/  PLOP3.LUT P5, PT, PT, PT, UP0, 0x80, 0x8 ;  /* 0x000000000008781c */ /* 0x000fe40003faf008 */
[----:B------:R-:W-:Y:S02]  /*2fa0*/  @P4 FSEL R14, R14, -INF , !P3 ;  /* 0xff8000000e0e4808 */ /* 0x000fe40005800000 */
[----:B------:R-:W-:Y:S02]  /*2fb0*/  @P1 FSEL R16, R16, -INF , !P3 ;  /* 0xff80000010101808 */ /* 0x000fe40005800000 */
[----:B------:R-:W-:Y:S01]  /*2fc0*/  PLOP3.LUT P4, PT, PT, PT, UP0, 0x80, 0x8 ;  /* 0x000000000008781c */ /* 0x000fe20003f8f008 */
[C---:B------:R-:W-:Y:S01]  /*2fd0*/  HMMA.16816.F32.BF16 R40, R104.reuse, R108, R40 ;  /* 0x0000006c6828723c */ /* 0x040fe20000041828 */
[----:B------:R-:W-:Y:S03]  /*2fe0*/  PLOP3.LUT P1, PT, PT, PT, UP0, 0x80, 0x8 ;  /* 0x000000000008781c */ /* 0x000fe60003f2f008 */
[----:B------:R-:W-:Y:S02]  /*2ff0*/  @P0 FSEL R18, R18, -INF , !P3 ;  /* 0xff80000012120808 */ /* 0x000fe40005800000 */
[----:B------:R-:W-:Y:S02]  /*3000*/  PLOP3.LUT P3, PT, PT, PT, UP0, 0x80, 0x8 ;  /* 0x000000000008781c */ /* 0x000fe40003f6f008 */
[----:B------:R-:W-:Y:S01]  /*3010*/  PLOP3.LUT P0, PT, PT, PT, UP0, 0x80, 0x8 ;  /* 0x000000000008781c */ /* 0x000fe20003f0f008 */
[-C--:B------:R-:W-:Y:S03]  /*3020*/  HMMA.16816.F32.BF16 R44, R104, R110.reuse, R44 ;  /* 0x0000006e682c723c */ /* 0x080fe6000004182c */
[----:B------:R-:W-:Y:S01]  /*3030*/  @P6 ISETP.GE.AND P6, PT, R213, UR34, PT ;  /* 0x00000022d5006c0c */ /* 0x000fe2000bfc6270 */
[C---:B------:R-:W-:Y:S01]  /*3040*/  @P5 VIADD R213, R212.reuse, 0x10 ;  /* 0x00000010d4d55836 */ /* 0x040fe20000000000 */
        /* <DEDUP_REMOVED lines=9> */
[----:B------:R-:W-:Y:S02]  /*30e0*/  @P0 FSEL R19, R19, -INF , !P6 ;  /* 0xff80000013130808 */ /* 0x000fe40007000000 */
[----:B------:R-:W-:Y:S02]  /*30f0*/  PLOP3.LUT P6, PT, PT, PT, UP0, 0x80, 0x8 ;  /* 0x000000000008781c */ /* 0x000fe40003fcf008 */
[----:B------:R-:W-:Y:S01]  /*3100*/  PLOP3.LUT P0, PT, PT, PT, UP0, 0x80, 0x8 ;  /* 0x000000000008781c */ /* 0x000fe20003f0f008 */
[C---:B------:R-:W-:Y:S04]  /*3110*/  HMMA.16816.F32.BF16 R56, R104.reuse, R100, R56 ;  /* 0x000000646838723c */ /* 0x040fe80000041838 */
[----:B------:R-:W-:Y:S01]  /*3120*/  @P5 ISETP.GE.AND P5, PT, R213, UR34, PT ;  /* 0x00000022d5005c0c */ /* 0x000fe2000bfa6270 */
[----:B------:R-:W-:Y:S01]  /*3130*/  @P4 VIADD R213, R212, 0x11 ;  /* 0x00000011d4d54836 */ /* 0x000fe20000000000 */
[----:B------:R-:W-:Y:S02]  /*3140*/  PLOP3.LUT P4, PT, PT, PT, UP0, 0x80, 0x8 ;  /* 0x000000000008781c */ /* 0x000fe40003f8f008 */
[----:B------:R-:W-:Y:S01]  /*3150*/  @P1 FSEL R20, R20, -INF , !P5 ;  /* 0xff80000014141808 */ /* 0x000fe20006800000 */
[-C--:B------:R-:W-:Y:S01]  /*3160*/  HMMA.16816.F32.BF16 R60, R104, R102.reuse, R60 ;  /* 0x00000066683c723c */ /* 0x080fe2000004183c */
[----:B------:R-:W-:Y:S02]  /*3170*/  PLOP3.LUT P1, PT, PT, PT, UP0, 0x80, 0x8 ;  /* 0x000000000008781c */ /* 0x000fe40003f2f008 */
[----:B------:R-:W-:Y:S02]  /*3180*/  @P3 FSEL R22, R22, -INF , !P5 ;  /* 0xff80000016163808 */ /* 0x000fe40006800000 */
[----:B------:R-:W-:Y:S02]  /*3190*/  PLOP3.LUT P3, PT, PT, PT, UP0, 0x80, 0x8 ;  /* 0x000000000008781c */ /* 0x000fe40003f6f008 */
[----:B------:R-:W-:Y:S01]  /*31a0*/  @P6 FSEL R24, R24, -INF , !P5 ;  /* 0xff80000018186808 */ /* 0x000fe20006800000 */
[----:B------:R-:W-:Y:S01]  /*31b0*/  HMMA.16816.F32.BF16 R64, R124, R102, R64 ;  /* 0x000000667c40723c */ /* 0x000fe20000041840 */
[----:B------:R-:W-:Y:S03]  /*31c0*/  PLOP3.LUT P6, PT, PT, PT, UP0, 0x80, 0x8 ;  /* 0x000000000008781c */ /* 0x000fe60003fcf008 */
[----:B------:R-:W-:Y:S02]  /*31d0*/  @P0 FSEL R26, R26, -INF , !P5 ;  /* 0xff8000001a1a0808 */ /* 0x000fe40006800000 */
[----:B------:R-:W-:Y:S02]  /*31e0*/  PLOP3.LUT P0, PT, PT, PT, UP0, 0x80, 0x8 ;  /* 0x000000000008781c */ /* 0x000fe40003f0f008 */
[----:B------:R-:W-:Y:S02]  /*31f0*/  PLOP3.LUT P5, PT, PT, PT, UP0, 0x80, 0x8 ;  /* 0x000000000008781c */ /* 0x000fe40003faf008 */
[----:B------:R-:W-:Y:S01]  /*3200*/  @P4 ISETP.GE.AND P4, PT, R213, UR34, PT ;  /* 0x00000022d5004c0c */ /* 0x000fe2000bf86270 */
[C---:B------:R-:W-:Y:S01]  /*3210*/  @P1 VIADD R213, R212.reuse, 0x18 ;  /* 0x00000018d4d51836 */ /* 0x040fe20000000000 */
[----:B------:R-:W-:Y:S02]  /*3220*/  PLOP3.LUT P1, PT, PT, PT, UP0, 0x80, 0x8 ;  /* 0x000000000008781c */ /* 0x000fe40003f2f008 */
[----:B------:R-:W-:Y:S02]  /*3230*/  @P6 FSEL R23, R23, -INF , !P4 ;  /* 0xff80000017176808 */ /* 0x000fe40006000000 */
[----:B------:R-:W-:Y:S02]  /*3240*/  @P3 FSEL R21, R21, -INF , !P4 ;  /* 0xff80000015153808 */ /* 0x000fe40006000000 */
[----:B------:R-:W-:Y:S02]  /*3250*/  PLOP3.LUT P3, PT, PT, PT, UP0, 0x80, 0x8 ;  /* 0x000000000008781c */ /* 0x000fe40003f6f008 */
[----:B------:R-:W-:Y:S02]  /*3260*/  @P0 FSEL R27, R27, -INF , !P4 ;  /* 0xff8000001b1b0808 */ /* 0x000fe40006000000 */
[----:B------:R-:W-:Y:S02]  /*3270*/  PLOP3.LUT P6, PT, PT, PT, UP0, 0x80, 0x8 ;  /* 0x000000000008781c */ /* 0x000fe40003fcf008 */
[----:B------:R-:W-:Y:S02]  /*3280*/  @P5 FSEL R25, R25, -INF , !P4 ;  /* 0xff80000019195808 */ /* 0x000fe40006000000 */
[----:B------:R-:W-:Y:S02]  /*3290*/  PLOP3.LUT P5, PT, PT, PT, UP0, 0x80, 0x8 ;  /* 0x000000000008781c */ /* 0x000fe40003faf008 */
[----:B------:R-:W-:Y:S02]  /*32a0*/  PLOP3.LUT P4, PT, PT, PT, UP0, 0x80, 0x8 ;  /* 0x000000000008781c */ /* 0x000fe40003f8f008 */
[----:B------:R-:W-:Y:S01]  /*32b0*/  @P1 ISETP.GE.AND P1, PT, R213, UR34, PT ;  /* 0x00000022d5001c0c */ /* 0x000fe2000bf26270 */
[----:B------:R-:W-:Y:S01]  /*32c0*/  @P3 VIADD R213, R212, 0x19 ;  /* 0x00000019d4d53836 */ /* 0x000fe20000000000 */
[----:B------:R-:W-:Y:S02]  /*32d0*/  PLOP3.LUT P0, PT, PT, PT, UP0, 0x80, 0x8 ;  /* 0x000000000008781c */ /* 0x000fe40003f0f008 */
[----:B------:R-:W-:Y:S02]  /*32e0*/  PLOP3.LUT P3, PT, PT, PT, UP0, 0x80, 0x8 ;  /* 0x000000000008781c */ /* 0x000fe40003f6f008 */
[----:B------:R-:W-:Y:S02]  /*32f0*/  @P6 FSEL R28, R28, -INF , !P1 ;  /* 0xff8000001c1c6808 */ /* 0x000fe40004800000 */
[----:B------:R-:W-:Y:S02]  /*3300*/  PLOP3.LUT P6, PT, PT, PT, UP0, 0x80, 0x8 ;  /* 0x000000000008781c */ /* 0x000fe40003fcf008 */
[----:B------:R-:W-:Y:S02]  /*3310*/  @P5 FSEL R30, R30, -INF , !P1 ;  /* 0xff8000001e1e5808 */ /* 0x000fe40004800000 */
[----:B------:R-:W-:Y:S02]  /*3320*/  PLOP3.LUT P5, PT, PT, PT, UP0, 0x80, 0x8 ;  /* 0x000000000008781c */ /* 0x000fe40003faf008 */
[----:B------:R-:W-:Y:S02]  /*3330*/  @P4 FSEL R32, R32, -INF , !P1 ;  /* 0xff80000020204808 */ /* 0x000fe40004800000 */
[----:B------:R-:W-:Y:S02]  /*3340*/  PLOP3.LUT P4, PT, PT, PT, UP0, 0x80, 0x8 ;  /* 0x000000000008781c */ /* 0x000fe40003f8f008 */
[----:B------:R-:W-:Y:S02]  /*3350*/  @P0 FSEL R34, R34, -INF , !P1 ;  /* 0xff80000022220808 */ /* 0x000fe40004800000 */
[----:B------:R-:W-:Y:S02]  /*3360*/  PLOP3.LUT P1, PT, PT, PT, UP0, 0x80, 0x8 ;  /* 0x000000000008781c */ /* 0x000fe40003f2f008 */
[----:B------:R-:W-:Y:S02]  /*3370*/  PLOP3.LUT P0, PT, PT, PT, UP0, 0x80, 0x8 ;  /* 0x000000000008781c */ /* 0x000fe40003f0f008 */
[----:B------:R-:W-:Y:S02]  /*3380*/  @P3 ISETP.GE.AND P3, PT, R213, UR34, PT ;  /* 0x00000022d5003c0c */ /* 0x000fe4000bf66270 */
[----:B------:R-:W-:Y:S01]  /*3390*/  LOP3.LUT R213, R186, UR21, R233, 0x96, !PT ;  /* 0x00000015bad57c12 */ /* 0x000fe2000f8e96e9 */
[----:B------:R-:W-:Y:S01]  /*33a0*/  IMAD.WIDE.U32 R232, R232, -0x2daee0ad, RZ ;  /* 0xd2511f53e8e87825 */ /* 0x000fe200078e00ff */
[----:B------:R-:W-:Y:S02]  /*33b0*/  @P5 FSEL R31, R31, -INF , !P3 ;  /* 0xff8000001f1f5808 */ /* 0x000fe40005800000 */
[----:B------:R-:W-:Y:S01]  /*33c0*/  @P6 FSEL R29, R29, -INF , !P3 ;  /* 0xff8000001d1d6808 */ /* 0x000fe20005800000 */
[----:B------:R-:W-:Y:S01]  /*33d0*/  IMAD.WIDE.U32 R250, R213, -0x2daee0ad, RZ ;  /* 0xd2511f53d5fa7825 */ /* 0x000fe200078e00ff */
[----:B------:R-:W-:Y:S02]  /*33e0*/  PLOP3.LUT P6, PT, PT, PT, UP0, 0x80, 0x8 ;  /* 0x000000000008781c */ /* 0x000fe40003fcf008 */
[----:B------:R-:W-:Y:S01]  /*33f0*/  PLOP3.LUT P5, PT, PT, PT, UP0, 0x80, 0x8 ;  /* 0x000000000008781c */ /* 0x000fe20003faf008 */
[----:B------:R-:W-:Y:S01]  /*3400*/  @P1 VIADD R214, R212, 0x20 ;  /* 0x00000020d4d61836 */ /* 0x000fe20000000000 */
[----:B------:R-:W-:Y:S02]  /*3410*/  PLOP3.LUT P1, PT, PT, PT, UP0, 0x80, 0x8 ;  /* 0x000000000008781c */ /* 0x000fe40003f2f008 */
[----:B------:R-:W-:Y:S02]  /*3420*/  @P4 FSEL R33, R33, -INF , !P3 ;  /* 0xff80000021214808 */ /* 0x000fe40005800000 */
[----:B------:R-:W-:Y:S02]  /*3430*/  LOP3.LUT R213, R210, UR20, R251, 0x96, !PT ;  /* 0x00000014d2d57c12 */ /* 0x000fe4000f8e96fb */
[----:B------:R-:W-:Y:S02]  /*3440*/  PLOP3.LUT P4, PT, PT, PT, UP0, 0x80, 0x8 ;  /* 0x000000000008781c */ /* 0x000fe40003f8f008 */
[----:B------:R-:W-:Y:S02]  /*3450*/  LOP3.LUT R226, R250, UR19, R237, 0x96, !PT ;  /* 0x00000013fae27c12 */ /* 0x000fe4000f8e96ed */
[----:B------:R-:W-:Y:S02]  /*3460*/  @P0 FSEL R35, R35, -INF , !P3 ;  /* 0xff80000023230808 */ /* 0x000fe40005800000 */
[----:B------:R-:W-:Y:S01]  /*3470*/  PLOP3.LUT P0, PT, PT, PT, UP0, 0x80, 0x8 ;  /* 0x000000000008781c */ /* 0x000fe20003f0f008 */
[----:B------:R-:W-:Y:S01]  /*3480*/  IMAD.WIDE.U32 R226, R226, -0x326172a9, RZ ;  /* 0xcd9e8d57e2e27825 */ /* 0x000fe200078e00ff */
[----:B------:R-:W-:Y:S02]  /*3490*/  @P6 ISETP.GE.AND P6, PT, R214, UR34, PT ;  /* 0x00000022d6006c0c */ /* 0x000fe4000bfc6270 */
[----:B------:R-:W-:Y:S01]  /*34a0*/  LOP3.LUT R250, R250, UR19, R233, 0x96, !PT ;  /* 0x00000013fafa7c12 */ /* 0x000fe2000f8e96e9 */
[----:B------:R-:W-:Y:S01]  /*34b0*/  @P5 VIADD R214, R212, 0x21 ;  /* 0x00000021d4d65836 */ /* 0x000fe20000000000 */
[----:B------:R-:W-:Y:S02]  /*34c0*/  PLOP3.LUT P3, PT, PT, PT, UP0, 0x80, 0x8 ;  /* 0x000000000008781c */ /* 0x000fe40003f6f008 */
[----:B------:R-:W-:Y:S01]  /*34d0*/  @P1 FSEL R42, R42, -INF , !P6 ;  /* 0xff8000002a2a1808 */ /* 0x000fe20007000000 */
[----:B------:R-:W-:Y:S01]  /*34e0*/  IMAD.WIDE.U32 R250, R250, -0x326172a9, RZ ;  /* 0xcd9e8d57fafa7825 */ /* 0x000fe200078e00ff */
[----:B------:R-:W-:Y:S02]  /*34f0*/  PLOP3.LUT P5, PT, PT, PT, UP0, 0x80, 0x8 ;  /* 0x000000000008781c */ /* 0x000fe40003faf008 */
[----:B------:R-:W-:Y:S02]  /*3500*/  PLOP3.LUT P1, PT, PT, PT, UP0, 0x80, 0x8 ;  /* 0x000000000008781c */ /* 0x000fe40003f2f008 */
[----:B------:R-:W-:Y:S02]  /*3510*/  @P4 FSEL R36, R36, -INF , !P6 ;  /* 0xff80000024244808 */ /* 0x000fe40007000000 */
[----:B------:R-:W-:Y:S02]  /*3520*/  @P0 FSEL R40, R40, -INF , !P6 ;  /* 0xff80000028280808 */ /* 0x000fe40007000000 */
[----:B------:R-:W-:Y:S02]  /*3530*/  PLOP3.LUT P4, PT, PT, PT, UP0, 0x80, 0x8 ;  /* 0x000000000008781c */ /* 0x000fe40003f8f008 */
[----:B------:R-:W-:Y:S02]  /*3540*/  PLOP3.LUT P0, PT, PT, PT, UP0, 0x80, 0x8 ;  /* 0x000000000008781c */ /* 0x000fe40003f0f008 */
[----:B------:R-:W-:Y:S02]  /*3550*/  @P3 FSEL R38, R38, -INF , !P6 ;  /* 0xff80000026263808 */ /* 0x000fe40007000000 */
[----:B------:R-:W-:Y:S02]  /*3560*/  PLOP3.LUT P6, PT, PT, PT, UP0, 0x80, 0x8 ;  /* 0x000000000008781c */ /* 0x000fe40003fcf008 */
[----:B------:R-:W-:Y:S02]  /*3570*/  @P5 ISETP.GE.AND P5, PT, R214, UR34, PT ;  /* 0x00000022d6005c0c */ /* 0x000fe4000bfa6270 */
[----:B------:R-:W-:Y:S01]  /*3580*/  LOP3.LUT R214, R210, UR20, R229, 0x96, !PT ;  /* 0x00000014d2d67c12 */ /* 0x000fe2000f8e96e5 */
[----:B------:R-:W-:Y:S01]  /*3590*/  IMAD.WIDE.U32 R228, R228, -0x326172a9, RZ ;  /* 0xcd9e8d57e4e47825 */ /* 0x000fe200078e00ff */
[----:B------:R-:W-:Y:S02]  /*35a0*/  PLOP3.LUT P3, PT, PT, PT, UP0, 0x80, 0x8 ;  /* 0x000000000008781c */ /* 0x000fe40003f6f008 */
[----:B------:R-:W-:Y:S01]  /*35b0*/  @P1 FSEL R43, R43, -INF , !P5 ;  /* 0xff8000002b2b1808 */ /* 0x000fe20006800000 */
[----:B------:R-:W-:Y:S01]  /*35c0*/  IMAD.WIDE.U32 R222, R214, -0x326172a9, RZ ;  /* 0xcd9e8d57d6de7825 */ /* 0x000fe200078e00ff */
[----:B------:R-:W-:Y:S02]  /*35d0*/  @P4 FSEL R37, R37, -INF , !P5 ;  /* 0xff80000025254808 */ /* 0x000fe40006800000 */
[----:B------:R-:W-:Y:S01]  /*35e0*/  PLOP3.LUT P4, PT, PT, PT, UP0, 0x80, 0x8 ;  /* 0x000000000008781c */ /* 0x000fe20003f8f008 */
[----:B------:R-:W-:Y:S01]  /*35f0*/  @P6 VIADD R215, R212, 0x28 ;  /* 0x00000028d4d76836 */ /* 0x000fe20000000000 */
[----:B------:R-:W-:Y:S02]  /*3600*/  @P0 FSEL R41, R41, -INF , !P5 ;  /* 0xff80000029290808 */ /* 0x000fe40006800000 */
[----:B------:R-:W-:Y:S02]  /*3610*/  PLOP3.LUT P0, PT, PT, PT, UP0, 0x80, 0x8 ;  /* 0x000000000008781c */ /* 0x000fe40003f0f008 */
[----:B------:R-:W-:Y:S02]  /*3620*/  PLOP3.LUT P6, PT, PT, PT, UP0, 0x80, 0x8 ;  /* 0x000000000008781c */ /* 0x000fe40003fcf008 */
[----:B------:R-:W-:Y:S02]  /*3630*/  @P3 FSEL R39, R39, -INF , !P5 ;  /* 0xff80000027273808 */ /* 0x000fe40006800000 */
[----:B------:R-:W-:Y:S02]  /*3640*/  PLOP3.LUT P3, PT, PT, PT, UP0, 0x80, 0x8 ;  /* 0x000000000008781c */ /* 0x000fe40003f6f008 */
[----:B------:R-:W-:Y:S02]  /*3650*/  PLOP3.LUT P5, PT, PT, PT, UP0, 0x80, 0x8 ;  /* 0x000000000008781c */ /* 0x000fe40003faf008 */
[----:B------:R-:W-:Y:S02]  /*3660*/  @P4 ISETP.GE.AND P4, PT, R215, UR34, PT ;  /* 0x00000022d7004c0c */ /* 0x000fe4000bf86270 */
[----:B------:R-:W-:Y:S02]  /*3670*/  PLOP3.LUT P1, PT, PT, PT, UP0, 0x80, 0x8 ;  /* 0x000000000008781c */ /* 0x000fe40003f2f008 */
[----:B------:R-:W-:Y:S01]  /*3680*/  @P0 FSEL R46, R46, -INF , !P4 ;  /* 0xff8000002e2e0808 */ /* 0x000fe20006000000 */
[----:B------:R-:W-:Y:S01]  /*3690*/  @P6 VIADD R214, R212, 0x29 ;  /* 0x00000029d4d66836 */ /* 0x000fe20000000000 */
[----:B------:R-:W-:Y:S02]  /*36a0*/  PLOP3.LUT P0, PT, PT, PT, UP0, 0x80, 0x8 ;  /* 0x000000000008781c */ /* 0x000fe40003f0f008 */
[--C-:B------:R-:W-:Y:S02]  /*36b0*/  LOP3.LUT R219, R208, UR14, R223.reuse, 0x96, !PT ;  /* 0x0000000ed0db7c12 */ /* 0x100fe4000f8e96df */
[----:B------:R-:W-:Y:S02]  /*36c0*/  @P3 FSEL R44, R44, -INF , !P4 ;  /* 0xff8000002c2c3808 */ /* 0x000fe40006000000 */
[----:B------:R-:W-:Y:S01]  /*36d0*/  PLOP3.LUT P3, PT, PT, PT, UP0, 0x80, 0x8 ;  /* 0x000000000008781c */ /* 0x000fe20003f6f008 */
[----:B------:R-:W-:Y:S01]  /*36e0*/  IMAD.WIDE.U32 R238, R219, -0x2daee0ad, RZ ;  /* 0xd2511f53dbee7825 */ /* 0x000fe200078e00ff */
[----:B------:R-:W-:Y:S02]  /*36f0*/  @P5 FSEL R48, R48, -INF , !P4 ;  /* 0xff80000030305808 */ /* 0x000fe40006000000 */
[----:B------:R-:W-:Y:S02]  /*3700*/  PLOP3.LUT P5, PT, PT, PT, UP0, 0x80, 0x8 ;  /* 0x000000000008781c */ /* 0x000fe40003faf008 */
[----:B------:R-:W-:Y:S01]  /*3710*/  LOP3.LUT R215, R206, UR14, R223, 0x96, !PT ;  /* 0x0000000eced77c12 */ /* 0x000fe2000f8e96df */
[----:B------:R-:W-:Y:S01]  /*3720*/  @P0 VIADD R221, R212, 0x30 ;  /* 0x00000030d4dd0836 */ /* 0x000fe20000000000 */
[----:B------:R-:W-:Y:S02]  /*3730*/  PLOP3.LUT P0, PT, PT, PT, UP0, 0x80, 0x8 ;  /* 0x000000000008781c */ /* 0x000fe40003f0f008 */
[----:B------:R-:W-:Y:S01]  /*3740*/  PLOP3.LUT P6, PT, PT, PT, UP0, 0x80, 0x8 ;  /* 0x000000000008781c */ /* 0x000fe20003fcf008 */
[----:B------:R-:W-:Y:S01]  /*3750*/  IMAD.WIDE.U32 R242, R215, -0x2daee0ad, RZ ;  /* 0xd2511f53d7f27825 */ /* 0x000fe200078e00ff */
[----:B------:R-:W-:Y:S02]  /*3760*/  @P1 FSEL R50, R50, -INF , !P4 ;  /* 0xff80000032321808 */ /* 0x000fe40006000000 */
[----:B------:R-:W-:Y:S02]  /*3770*/  @P3 ISETP.GE.AND P3, PT, R214, UR34, PT ;  /* 0x00000022d6003c0c */ /* 0x000fe4000bf66270 */
[----:B------:R-:W-:Y:S01]  /*3780*/  LOP3.LUT R215, R234, UR18, R243, 0x96, !PT ;  /* 0x00000012ead77c12 */ /* 0x000fe2000f8e96f3 */
[C---:B------:R-:W-:Y:S01]  /*3790*/  @P5 VIADD R223, R212.reuse, 0x31 ;  /* 0x00000031d4df5836 */ /* 0x040fe20000000000 */
[----:B------:R-:W-:Y:S02]  /*37a0*/  PLOP3.LUT P5, PT, PT, PT, UP0, 0x80, 0x8 ;  /* 0x000000000008781c */ /* 0x000fe40003faf008 */
[----:B------:R-:W-:Y:S01]  /*37b0*/  PLOP3.LUT P1, PT, PT, PT, UP0, 0x80, 0x8 ;  /* 0x000000000008781c */ /* 0x000fe20003f2f008 */
[----:B------:R-:W-:Y:S01]  /*37c0*/  IMAD.WIDE.U32 R234, R215, -0x326172a9, RZ ;  /* 0xcd9e8d57d7ea7825 */ /* 0x000fe200078e00ff */
[----:B------:R-:W-:Y:S02]  /*37d0*/  @P0 FSEL R47, R47, -INF , !P3 ;  /* 0xff8000002f2f0808 */ /* 0x000fe40005800000 */
[----:B------:R-:W-:Y:S02]  /*37e0*/  PLOP3.LUT P0, PT, PT, PT, UP0, 0x80, 0x8 ;  /* 0x000000000008781c */ /* 0x000fe40003f0f008 */
[----:B------:R-:W-:Y:S02]  /*37f0*/  PLOP3.LUT P4, PT, PT, PT, UP0, 0x80, 0x8 ;  /* 0x000000000008781c */ /* 0x000fe40003f8f008 */
[----:B------:R-:W-:Y:S02]  /*3800*/  @P6 FSEL R45, R45, -INF , !P3 ;  /* 0xff8000002d2d6808 */ /* 0x000fe40005800000 */
[----:B------:R-:W-:Y:S02]  /*3810*/  PLOP3.LUT P6, PT, PT, PT, UP0, 0x80, 0x8 ;  /* 0x000000000008781c */ /* 0x000fe40003fcf008 */
[----:B------:R-:W-:Y:S01]  /*3820*/  @P5 ISETP.GE.AND P5, PT, R221, UR34, PT ;  /* 0x00000022dd005c0c */ /* 0x000fe2000bfa6270 */
[----:B------:R-:W-:Y:S01]  /*3830*/  @P1 VIADD R217, R212, 0x39 ;  /* 0x00000039d4d91836 */ /* 0x000fe20000000000 */
[----:B------:R-:W-:Y:S02]  /*3840*/  PLOP3.LUT P1, PT, PT, PT, UP0, 0x80, 0x8 ;  /* 0x000000000008781c */ /* 0x000fe40003f2f008 */
[----:B------:R-:W-:Y:S02]  /*3850*/  LOP3.LUT R224, R222, UR11, R231, 0x96, !PT ;  /* 0x0000000bdee07c12 */ /* 0x000fe4000f8e96e7 */
[----:B------:R-:W-:Y:S01]  /*3860*/  @P0 FSEL R49, R49, -INF , !P3 ;  /* 0xff80000031310808 */ /* 0x000fe20005800000 */
[----:B------:R-:W-:Y:S01]  /*3870*/  @P4 VIADD R216, R212, 0x38 ;  /* 0x00000038d4d84836 */ /* 0x000fe20000000000 */
[----:B------:R-:W-:Y:S01]  /*3880*/  PLOP3.LUT P0, PT, PT, PT, UP0, 0x80, 0x8 ;  /* 0x000000000008781c */ /* 0x000fe20003f0f008 */
[----:B------:R-:W-:Y:S01]  /*3890*/  IMAD.WIDE.U32 R224, R224, -0x2daee0ad, RZ ;  /* 0xd2511f53e0e07825 */ /* 0x000fe200078e00ff */
[----:B------:R-:W-:Y:S02]  /*38a0*/  PLOP3.LUT P4, PT, PT, PT, UP0, 0x80, 0x8 ;  /* 0x000000000008781c */ /* 0x000fe40003f8f008 */
[----:B------:R-:W-:Y:S01]  /*38b0*/  @P6 ISETP.GE.AND P6, PT, R217, UR34, PT ;  /* 0x00000022d9006c0c */ /* 0x000fe2000bfc6270 */
[----:B------:R-:W-:Y:S01]  /*38c0*/  IMAD.WIDE.U32 R212, R213, -0x326172a9, RZ ;  /* 0xcd9e8d57d5d47825 */ /* 0x000fe200078e00ff */
[----:B------:R-:W-:Y:S02]  /*38d0*/  LOP3.LUT R222, R222, UR11, R229, 0x96, !PT ;  /* 0x0000000bdede7c12 */ /* 0x000fe4000f8e96e5 */
[----:B------:R-:W-:Y:S02]  /*38e0*/  @P1 ISETP.GE.AND P1, PT, R216, UR34, PT ;  /* 0x00000022d8001c0c */ /* 0x000fe4000bf26270 */
[----:B------:R-:W-:Y:S02]  /*38f0*/  LOP3.LUT R214, R208, UR14, R213, 0x96, !PT ;  /* 0x0000000ed0d67c12 */ /* 0x000fe4000f8e96d5 */
[----:B------:R-:W-:Y:S02]  /*3900*/  LOP3.LUT R220, R212, UR11, R227, 0x96, !PT ;  /* 0x0000000bd4dc7c12 */ /* 0x000fe4000f8e96e3 */
[----:B------:R-:W-:Y:S01]  /*3910*/  @P0 FSEL R51, R51, -INF , !P3 ;  /* 0xff80000033330808 */ /* 0x000fe20005800000 */
[----:B------:R-:W-:Y:S01]  /*3920*/  IMAD.WIDE.U32 R216, R214, -0x2daee0ad, RZ ;  /* 0xd2511f53d6d87825 */ /* 0x000fe200078e00ff */
[----:B------:R-:W-:Y:S02]  /*3930*/  PLOP3.LUT P0, PT, PT, PT, UP0, 0x80, 0x8 ;  /* 0x000000000008781c */ /* 0x000fe40003f0f008 */
[----:B------:R-:W-:Y:S01]  /*3940*/  PLOP3.LUT P3, PT, PT, PT, UP0, 0x80, 0x8 ;  /* 0x000000000008781c */ /* 0x000fe20003f6f008 */
[----:B------:R-:W-:Y:S01]  /*3950*/  IMAD.WIDE.U32 R220, R220, -0x2daee0ad, RZ ;  /* 0xd2511f53dcdc7825 */ /* 0x000fe200078e00ff */
[----:B------:R-:W-:Y:S01]  /*3960*/  LOP3.LUT R213, R206, UR14, R213, 0x96, !PT ;  /* 0x0000000eced57c12 */ /* 0x000fe2000f8e96d5 */
[----:B------:R-:W-:Y:S01]  /*3970*/  UIADD3 UR14, UPT, UPT, UR21, 0x78dde6e4, URZ ;  /* 0x78dde6e4150e7890 */ /* 0x000fe2000fffe0ff */
[----:B------:R-:W-:Y:S01]  /*3980*/  @P4 ISETP.GE.AND P4, PT, R223, UR34, PT ;  /* 0x00000022df004c0c */ /* 0x000fe2000bf86270 */
[----:B------:R-:W-:Y:S01]  /*3990*/  IMAD.WIDE.U32 R222, R222, -0x2daee0ad, RZ ;  /* 0xd2511f53dede7825 */ /* 0x000fe200078e00ff */
[----:B------:R-:W-:Y:S01]  /*39a0*/  LOP3.LUT R212, R212, UR11, R251, 0x96, !PT ;  /* 0x0000000bd4d47c12 */ /* 0x000fe2000f8e96fb */
[----:B------:R-:W-:Y:S01]  /*39b0*/  UIADD3 UR11, UPT, UPT, UR21, 0x1715609d, URZ ;  /* 0x1715609d150b7890 */ /* 0x000fe2000fffe0ff */
[----:B------:R-:W-:Y:S01]  /*39c0*/  LOP3.LUT R217, R236, UR18, R217, 0x96, !PT ;  /* 0x00000012ecd97c12 */ /* 0x000fe2000f8e96d9 */
[----:B------:R-:W-:Y:S01]  /*39d0*/  IMAD.WIDE.U32 R246, R213, -0x2daee0ad, RZ ;  /* 0xd2511f53d5f67825 */ /* 0x000fe200078e00ff */
[----:B------:R-:W-:Y:S02]  /*39e0*/  LOP3.LUT R242, R242, UR17, R223, 0x96, !PT ;  /* 0x00000011f2f27c12 */ /* 0x000fe4000f8e96df */
[----:B------:R-:W-:Y:S01]  /*39f0*/  @P0 FSEL R52, R52, -INF , !P5 ;  /* 0xff80000034340808 */ /* 0x000fe20006800000 */
[----:B------:R-:W-:Y:S01]  /*3a00*/  IMAD.WIDE.U32 R212, R212, -0x2daee0ad, RZ ;  /* 0xd2511f53d4d47825 */ /* 0x000fe200078e00ff */
[----:B------:R-:W-:Y:S02]  /*3a10*/  PLOP3.LUT P0, PT, PT, PT, UP0, 0x80, 0x8 ;  /* 0x000000000008781c */ /* 0x000fe40003f0f008 */
[----:B------:R-:W-:Y:S01]  /*3a20*/  @P3 FSEL R54, R54, -INF , !P5 ;  /* 0xff80000036363808 */ /* 0x000fe20006800000 */
[----:B------:R-:W-:Y:S01]  /*3a30*/  IMAD.WIDE.U32 R242, R242, -0x326172a9, RZ ;  /* 0xcd9e8d57f2f27825 */ /* 0x000fe200078e00ff */
[----:B------:R-:W-:Y:S02]  /*3a40*/  PLOP3.LUT P3, PT, PT, PT, UP0, 0x80, 0x8 ;  /* 0x000000000008781c */ /* 0x000fe40003f6f008 */
[----:B------:R-:W-:Y:S02]  /*3a50*/  LOP3.LUT R216, R216, UR17, R221, 0x96, !PT ;  /* 0x00000011d8d87c12 */ /* 0x000fe4000f8e96dd */
[----:B------:R-:W-:Y:S01]  /*3a60*/  LOP3.LUT R215, R228, UR14, R235, 0x96, !PT ;  /* 0x0000000ee4d77c12 */ /* 0x000fe2000f8e96eb */
[----:B------:R-:W-:Y:S01]  /*3a70*/  IMAD.WIDE.U32 R228, R217, -0x326172a9, RZ ;  /* 0xcd9e8d57d9e47825 */ /* 0x000fe200078e00ff */
[----:B------:R-:W-:Y:S02]  /*3a80*/  LOP3.LUT R219, R218, UR18, R239, 0x96, !PT ;  /* 0x00000012dadb7c12 */ /* 0x000fe4000f8e96ef */
[----:B------:R-:W-:Y:S01]  /*3a90*/  LOP3.LUT R214, R232, UR18, R247, 0x96, !PT ;  /* 0x00000012e8d67c12 */ /* 0x000fe2000f8e96f7 */
[----:B------:R-:W-:Y:S01]  /*3aa0*/  IMAD.WIDE.U32 R216, R216, -0x326172a9, RZ ;  /* 0xcd9e8d57d8d87825 */ /* 0x000fe200078e00ff */
[----:B------:R-:W-:Y:S02]  /*3ab0*/  @P0 FSEL R56, R56, -INF , !P5 ;  /* 0xff80000038380808 */ /* 0x000fe40006800000 */
[----:B------:R-:W-:Y:S01]  /*3ac0*/  PLOP3.LUT P0, PT, PT, PT, UP0, 0x80, 0x8 ;  /* 0x000000000008781c */ /* 0x000fe20003f0f008 */
[----:B------:R-:W-:Y:S01]  /*3ad0*/  IMAD.WIDE.U32 R232, R219, -0x326172a9, RZ ;  /* 0xcd9e8d57dbe87825 */ /* 0x000fe200078e00ff */
[----:B------:R-:W-:Y:S02]  /*3ae0*/  LOP3.LUT R217, R228, UR11, R217, 0x96, !PT ;  /* 0x0000000be4d97c12 */ /* 0x000fe4000f8e96d9 */
[----:B------:R-:W-:Y:S02]  /*3af0*/  @P3 FSEL R58, R58, -INF , !P5 ;  /* 0xff8000003a3a3808 */ /* 0x000fe40006800000 */
[----:B------:R-:W-:Y:S02]  /*3b00*/  PLOP3.LUT P3, PT, PT, PT, UP0, 0x80, 0x8 ;  /* 0x000000000008781c */ /* 0x000fe40003f6f008 */
[----:B------:R-:W-:Y:S02]  /*3b10*/  PLOP3.LUT P5, PT, PT, PT, UP0, 0x80, 0x8 ;  /* 0x000000000008781c */ /* 0x000fe40003faf008 */
        /* <DEDUP_REMOVED lines=8> */
[----:B------:R-:W-:Y:S01]  /*3ba0*/  PLOP3.LUT P3, PT, PT, PT, UP0, 0x80, 0x8 ;  /* 0x000000000008781c */ /* 0x000fe20003f6f008 */
[----:B------:R-:W-:Y:S01]  /*3bb0*/  IMAD.WIDE.U32 R230, R221, -0x2daee0ad, RZ ;  /* 0xd2511f53dde67825 */ /* 0x000fe200078e00ff */
[----:B------:R-:W-:Y:S02]  /*3bc0*/  LOP3.LUT R218, R238, UR17, R225, 0x96, !PT ;  /* 0x00000011eeda7c12 */ /* 0x000fe4000f8e96e1 */
[----:B------:R-:W-:Y:S01]  /*3bd0*/  @P5 FSEL R55, R55, -INF , !P4 ;  /* 0xff80000037375808 */ /* 0x000fe20006000000 */
[----:B------:R-:W-:Y:S01]  /*3be0*/  IMAD.WIDE.U32 R238, R214, -0x326172a9, RZ ;  /* 0xcd9e8d57d6ee7825 */ /* 0x000fe200078e00ff */
[----:B------:R-:W-:Y:S02]  /*3bf0*/  LOP3.LUT R241, R222, UR16, R229, 0x96, !PT ;  /* 0x00000010def17c12 */ /* 0x000fe4000f8e96e5 */
[----:B------:R-:W-:Y:S01]  /*3c00*/  @P0 FSEL R59, R59, -INF , !P4 ;  /* 0xff8000003b3b0808 */ /* 0x000fe20006000000 */
[----:B------:R-:W-:Y:S01]  /*3c10*/  IMAD.WIDE.U32 R218, R218, -0x326172a9, RZ ;  /* 0xcd9e8d57dada7825 */ /* 0x000fe200078e00ff */
[----:B------:R-:W-:Y:S02]  /*3c20*/  LOP3.LUT R250, R250, UR14, R239, 0x96, !PT ;  /* 0x0000000efafa7c12 */ /* 0x000fe4000f8e96ef */
[----:B------:R-:W-:Y:S01]  /*3c30*/  PLOP3.LUT P5, PT, PT, PT, UP0, 0x80, 0x8 ;  /* 0x000000000008781c */ /* 0x000fe20003faf008 */
[----:B------:R-:W-:Y:S01]  /*3c40*/  IMAD.WIDE.U32 R222, R213, -0x2daee0ad, RZ ;  /* 0xd2511f53d5de7825 */ /* 0x000fe200078e00ff */
[----:B------:R-:W-:Y:S02]  /*3c50*/  PLOP3.LUT P4, PT, PT, PT, UP0, 0x80, 0x8 ;  /* 0x000000000008781c */ /* 0x000fe40003f8f008 */
[----:B------:R-:W-:Y:S01]  /*3c60*/  PLOP3.LUT P0, PT, PT, PT, UP0, 0x80, 0x8 ;  /* 0x000000000008781c */ /* 0x000fe20003f0f008 */
[----:B------:R-:W-:Y:S01]  /*3c70*/  IMAD.WIDE.U32 R250, R250, -0x2daee0ad, RZ ;  /* 0xd2511f53fafa7825 */ /* 0x000fe200078e00ff */
[----:B------:R-:W-:Y:S02]  /*3c80*/  LOP3.LUT R213, R220, UR16, R223, 0x96, !PT ;  /* 0x00000010dcd57c12 */ /* 0x000fe4000f8e96df */
[----:B------:R-:W-:Y:S01]  /*3c90*/  LOP3.LUT R215, R224, UR16, R231, 0x96, !PT ;  /* 0x00000010e0d77c12 */ /* 0x000fe2000f8e96e7 */
[----:B------:R-:W-:Y:S01]  /*3ca0*/  IMAD.WIDE.U32 R220, R217, -0x2daee0ad, RZ ;  /* 0xd2511f53d9dc7825 */ /* 0x000fe200078e00ff */
[----:B------:R-:W-:Y:S02]  /*3cb0*/  LOP3.LUT R219, R232, UR11, R219, 0x96, !PT ;  /* 0x0000000be8db7c12 */ /* 0x000fe4000f8e96db */
[----:B------:R-:W-:Y:S02]  /*3cc0*/  LOP3.LUT R214, R234, UR11, R243, 0x96, !PT ;  /* 0x0000000bead67c12 */ /* 0x000fe4000f8e96f3 */
[----:B------:R-:W-:Y:S01]  /*3cd0*/  LOP3.LUT R235, R222, UR15, R221, 0x96, !PT ;  /* 0x0000000fdeeb7c12 */ /* 0x000fe2000f8e96dd */
[----:B------:R-:W-:Y:S01]  /*3ce0*/  IMAD.WIDE.U32 R226, R219, -0x2daee0ad, RZ ;  /* 0xd2511f53dbe27825 */ /* 0x000fe200078e00ff */
[----:B------:R-:W-:Y:S01]  /*3cf0*/  LOP3.LUT R238, R238, UR11, R247, 0x96, !PT ;  /* 0x0000000beeee7c12 */ /* 0x000fe2000f8e96f7 */
[----:B------:R-:W-:Y:S01]  /*3d00*/  UIADD3 UR11, UPT, UPT, UR21, -0x4ab325aa, URZ ;  /* 0xb54cda56150b7890 */ /* 0x000fe2000fffe0ff */
[----:B------:R-:W-:Y:S01]  /*3d10*/  PRMT R239, R220, 0x7770, RZ ;  /* 0x00007770dcef7816 */ /* 0x000fe200000000ff */
[----:B------:R-:W-:Y:S01]  /*3d20*/  IMAD.WIDE.U32 R224, R214, -0x2daee0ad, RZ ;  /* 0xd2511f53d6e07825 */ /* 0x000fe200078e00ff */
[----:B------:R-:W-:Y:S02]  /*3d30*/  @P3 FSEL R62, R62, -INF , !P1 ;  /* 0xff8000003e3e3808 */ /* 0x000fe40004800000 */
[----:B------:R-:W-:Y:S02]  /*3d40*/  PRMT R244, R226, 0x7772, RZ ;  /* 0x00007772e2f47816 */ /* 0x000fe400000000ff */
[----:B------:R-:W-:Y:S02]  /*3d50*/  PRMT R248, R220, 0x7771, RZ ;  /* 0x00007771dcf87816 */ /* 0x000fe400000000ff */
[----:B------:R-:W-:Y:S02]  /*3d60*/  LOP3.LUT R129, R228, UR15, R225, 0x96, !PT ;  /* 0x0000000fe4817c12 */ /* 0x000fe4000f8e96e1 */
[----:B------:R-:W-:Y:S02]  /*3d70*/  PRMT R237, R220, 0x7772, RZ ;  /* 0x00007772dced7816 */ /* 0x000fe400000000ff */
[----:B------:R-:W-:Y:S02]  /*3d80*/  PRMT R128, R224, 0x7773, RZ ;  /* 0x00007773e0807816 */ /* 0x000fe400000000ff */
[----:B------:R-:W-:Y:S01]  /*3d90*/  PRMT R247, R220, 0x7773, RZ ;  /* 0x00007773dcf77816 */ /* 0x000fe200000000ff */
[----:B------:R-:W-:Y:S01]  /*3da0*/  IMAD.WIDE.U32 R220, R215, -0x326172a9, RZ ;  /* 0xcd9e8d57d7dc7825 */ /* 0x000fe200078e00ff */
[----:B------:R-:W-:Y:S02]  /*3db0*/  PLOP3.LUT P3, PT, PT, PT, UP0, 0x80, 0x8 ;  /* 0x000000000008781c */ /* 0x000fe40003f6f008 */
[----:B------:R-:W-:Y:S01]  /*3dc0*/  @P5 FSEL R60, R60, -INF , !P1 ;  /* 0xff8000003c3c5808 */ /* 0x000fe20004800000 */
[----:B-----5:R-:W-:Y:S01]  /*3dd0*/  FMUL.FTZ R215, R192, 1.4426950216293334961 ;  /* 0x3fb8aa3bc0d77820 */ /* 0x020fe20000410000 */
[----:B------:R-:W-:Y:S02]  /*3de0*/  @P4 FSEL R64, R64, -INF , !P1 ;  /* 0xff80000040404808 */ /* 0x000fe40004800000 */
[----:B------:R-:W-:Y:S02]  /*3df0*/  @P0 FSEL R66, R66, -INF , !P1 ;  /* 0xff80000042420808 */ /* 0x000fe40004800000 */
[----:B------:R-:W-:Y:S02]  /*3e00*/  PLOP3.LUT P4, PT, PT, PT, UP0, 0x80, 0x8 ;  /* 0x000000000008781c */ /* 0x000fe40003f8f008 */
[----:B------:R-:W-:Y:S02]  /*3e10*/  PLOP3.LUT P0, PT, PT, PT, UP0, 0x80, 0x8 ;  /* 0x000000000008781c */ /* 0x000fe40003f0f008 */
[----:B------:R-:W-:Y:S02]  /*3e20*/  PLOP3.LUT P1, PT, PT, PT, UP0, 0x80, 0x8 ;  /* 0x000000000008781c */ /* 0x000fe40003f2f008 */
[----:B------:R-:W-:Y:S01]  /*3e30*/  LOP3.LUT R249, R212, UR16, R251, 0x96, !PT ;  /* 0x00000010d4f97c12 */ /* 0x000fe2000f8e96fb */
[----:B------:R-:W-:Y:S01]  /*3e40*/  IMAD.WIDE.U32 R212, R213, -0x326172a9, RZ ;  /* 0xcd9e8d57d5d47825 */ /* 0x000fe200078e00ff */
[----:B------:R-:W-:Y:S02]  /*3e50*/  LOP3.LUT R218, R218, UR11, R221, 0x96, !PT ;  /* 0x0000000bdada7c12 */ /* 0x000fe4000f8e96dd */
[C---:B------:R-:W-:Y:S02]  /*3e60*/  PRMT R214, R226.reuse, 0x7770, RZ ;  /* 0x00007770e2d67816 */ /* 0x040fe400000000ff */
[C---:B------:R-:W-:Y:S02]  /*3e70*/  PRMT R245, R226.reuse, 0x7771, RZ ;  /* 0x00007771e2f57816 */ /* 0x040fe400000000ff */
[----:B------:R-:W-:Y:S02]  /*3e80*/  PRMT R243, R226, 0x7773, RZ ;  /* 0x00007773e2f37816 */ /* 0x000fe400000000ff */
[C---:B------:R-:W-:Y:S02]  /*3e90*/  PRMT R240, R224.reuse, 0x7770, RZ ;  /* 0x00007770e0f07816 */ /* 0x040fe400000000ff */
[C---:B------:R-:W-:Y:S02]  /*3ea0*/  PRMT R115, R224.reuse, 0x7771, RZ ;  /* 0x00007771e0737816 */ /* 0x040fe400000000ff */
[----:B------:R-:W-:Y:S02]  /*3eb0*/  PRMT R109, R224, 0x7772, RZ ;  /* 0x00007772e06d7816 */ /* 0x000fe400000000ff */
[C---:B------:R-:W-:Y:S02]  /*3ec0*/  PRMT R224, R220.reuse, 0x7770, RZ ;  /* 0x00007770dce07816 */ /* 0x040fe400000000ff */
[C---:B------:R-:W-:Y:S02]  /*3ed0*/  PRMT R229, R220.reuse, 0x7771, RZ ;  /* 0x00007771dce57816 */ /* 0x040fe400000000ff */
[C---:B------:R-:W-:Y:S02]  /*3ee0*/  PRMT R228, R220.reuse, 0x7772, RZ ;  /* 0x00007772dce47816 */ /* 0x040fe400000000ff */
[----:B------:R-:W-:Y:S02]  /*3ef0*/  PRMT R226, R220, 0x7773, RZ ;  /* 0x00007773dce27816 */ /* 0x000fe400000000ff */
[----:B------:R-:W-:Y:S02]  /*3f00*/  LOP3.LUT R220, R216, UR11, R213, 0x96, !PT ;  /* 0x0000000bd8dc7c12 */ /* 0x000fe4000f8e96d5 */
[----:B------:R-:W-:Y:S02]  /*3f10*/  LOP3.LUT R213, R218, 0xff, RZ, 0xc0, !PT ;  /* 0x000000ffdad57812 */ /* 0x000fe400078ec0ff */
[----:B------:R-:W-:Y:S02]  /*3f20*/  @P3 FSEL R61, R61, -INF , !P6 ;  /* 0xff8000003d3d3808 */ /* 0x000fe40007000000 */
[----:B------:R-:W-:Y:S01]  /*3f30*/  ISETP.LE.U32.AND P3, PT, R213, UR8, PT ;  /* 0x00000008d5007c0c */ /* 0x000fe2000bf63070 */
[----:B------:R-:W-:Y:S01]  /*3f40*/  FMUL.FTZ R213, R191, 1.4426950216293334961 ;  /* 0x3fb8aa3bbfd57820 */ /* 0x000fe20000410000 */
[----:B------:R-:W-:Y:S02]  /*3f50*/  @P4 FSEL R63, R63, -INF , !P6 ;  /* 0xff8000003f3f4808 */ /* 0x000fe40007000000 */
[----:B------:R-:W-:Y:S02]  /*3f60*/  @P0 FSEL R65, R65, -INF , !P6 ;  /* 0xff80000041410808 */ /* 0x000fe40007000000 */
[----:B------:R-:W-:Y:S02]  /*3f70*/  @P1 FSEL R67, R67, -INF , !P6 ;  /* 0xff80000043431808 */ /* 0x000fe40007000000 */
[----:B------:R-:W-:Y:S02]  /*3f80*/  ISETP.LE.U32.AND P5, PT, R214, UR8, PT ;  /* 0x00000008d6007c0c */ /* 0x000fe4000bfa3070 */
[----:B------:R-:W-:Y:S02]  /*3f90*/  FSETP.NEU.FTZ.AND P0, PT, R192, -INF , PT ;  /* 0xff800000c000780b */ /* 0x000fe40003f1d000 */
[----:B------:R-:W-:Y:S02]  /*3fa0*/  FSETP.NEU.FTZ.AND P6, PT, R191, -INF , PT ;  /* 0xff800000bf00780b */ /* 0x000fe40003fdd000 */
[C---:B------:R-:W-:Y:S02]  /*3fb0*/  PRMT R214, R212.reuse, 0x7770, RZ ;  /* 0x00007770d4d67816 */ /* 0x040fe400000000ff */
[C---:B------:R-:W-:Y:S02]  /*3fc0*/  PRMT R222, R212.reuse, 0x7771, RZ ;  /* 0x00007771d4de7816 */ /* 0x040fe400000000ff */
[C---:B------:R-:W-:Y:S02]  /*3fd0*/  PRMT R223, R212.reuse, 0x7772, RZ ;  /* 0x00007772d4df7816 */ /* 0x040fe400000000ff */
[----:B------:R-:W-:Y:S02]  /*3fe0*/  PRMT R225, R212, 0x7773, RZ ;  /* 0x00007773d4e17816 */ /* 0x000fe400000000ff */
[----:B------:R-:W-:Y:S02]  /*3ff0*/  SHF.R.U32.HI R212, RZ, 0x18, R218 ;  /* 0x00000018ffd47819 */ /* 0x000fe400000116da */
[----:B------:R-:W-:Y:S01]  /*4000*/  FSEL R106, R215, RZ, P0 ;  /* 0x000000ffd76a7208 */ /* 0x000fe20000000000 */
[----:B------:R-:W-:Y:S01]  /*4010*/  FMUL.FTZ R215, R189, 1.4426950216293334961 ;  /* 0x3fb8aa3bbdd77820 */ /* 0x000fe20000410000 */
[----:B------:R-:W-:Y:S01]  /*4020*/  FSEL R105, R213, RZ, P6 ;  /* 0x000000ffd5697208 */ /* 0x000fe20003000000 */
[----:B------:R-:W-:Y:S01]  /*4030*/  FMUL.FTZ R213, R190, 1.4426950216293334961 ;  /* 0x3fb8aa3bbed57820 */ /* 0x000fe20000410000 */
[----:B------:R-:W-:Y:S01]  /*4040*/  ISETP.LE.U32.AND P4, PT, R212, UR8, PT ;  /* 0x00000008d4007c0c */ /* 0x000fe2000bf83070 */
[----:B------:R-:W-:Y:S01]  /*4050*/  FFMA.FTZ R64, R64, UR9, -R106 ;  /* 0x0000000940407c23 */ /* 0x000fe2000801086a */
[----:B------:R-:W-:Y:S01]  /*4060*/  FSETP.NEU.FTZ.AND P6, PT, R190, -INF , PT ;  /* 0xff800000be00780b */ /* 0x000fe20003fdd000 */
[----:B------:R-:W-:Y:S01]  /*4070*/  FFMA.FTZ R66, R66, UR9, -R105 ;  /* 0x0000000942427c23 */ /* 0x000fe20008010869 */
[----:B------:R-:W-:Y:S01]  /*4080*/  PRMT R212, R218, 0x7632, R212 ;  /* 0x00007632dad47816 */ /* 0x000fe200000000d4 */
[----:B------:R-:W-:Y:S01]  /*4090*/  MUFU.EX2 R120, R64 ;  /* 0x0000004000787308 */ /* 0x000fe20000000800 */
[----:B------:R-:W-:Y:S01]  /*40a0*/  LOP3.LUT R227, R230, UR15, R227, 0x96, !PT ;  /* 0x0000000fe6e37c12 */ /* 0x000fe2000f8e96e3 */
[--C-:B------:R-:W-:Y:S01]  /*40b0*/  FFMA.FTZ R230, R5, UR9, -R106.reuse ;  /* 0x0000000905e67c23 */ /* 0x100fe2000801086a */
[----:B------:R-:W-:Y:S07]  /*40c0*/  FSEL R5, R213, RZ, P6 ;  /* 0x000000ffd5057208 */ /* 0x000fee0003000000 */
[----:B------:R-:W-:Y:S01]  /*40d0*/  MUFU.EX2 R112, R66 ;  /* 0x0000004200707308 */ /* 0x000fe20000000800 */
[----:B------:R-:W-:Y:S01]  /*40e0*/  LOP3.LUT R212, R212, 0xff, RZ, 0xc0, !PT ;  /* 0x000000ffd4d47812 */ /* 0x000fe200078ec0ff */
[----:B------:R-:W-:Y:S01]  /*40f0*/  FFMA.FTZ R221, R7, UR9, -R105 ;  /* 0x0000000907dd7c23 */ /* 0x000fe20008010869 */
[----:B------:R-:W-:Y:S01]  /*4100*/  FSETP.NEU.FTZ.AND P6, PT, R189, -INF , PT ;  /* 0xff800000bd00780b */ /* 0x000fe20003fdd000 */
[--C-:B------:R-:W-:Y:S01]  /*4110*/  FFMA.FTZ R60, R60, UR9, -R5.reuse ;  /* 0x000000093c3c7c23 */ /* 0x100fe20008010805 */
[----:B------:R-:W-:Y:S01]  /*4120*/  LOP3.LUT R218, R218, 0xffff, RZ, 0xc0, !PT ;  /* 0x0000ffffdada7812 */ /* 0x000fe200078ec0ff */
[----:B------:R-:W-:Y:S01]  /*4130*/  FFMA.FTZ R216, R8, UR9, -R5 ;  /* 0x0000000908d87c23 */ /* 0x000fe20008010805 */
[----:B------:R-:W-:Y:S01]  /*4140*/  ISETP.LE.U32.AND P1, PT, R214, UR8, PT ;  /* 0x00000008d6007c0c */ /* 0x000fe2000bf23070 */
[----:B------:R-:W-:Y:S01]  /*4150*/  FFMA.FTZ R214, R6, UR9, -R105 ;  /* 0x0000000906d67c23 */ /* 0x000fe20008010869 */
[----:B------:R-:W-:Y:S01]  /*4160*/  ISETP.LE.U32.AND P0, PT, R212, UR8, PT ;  /* 0x00000008d4007c0c */ /* 0x000fe2000bf03070 */
[----:B------:R-:W-:Y:S01]  /*4170*/  MUFU.EX2 R124, R60 ;  /* 0x0000003c007c7308 */ /* 0x000fe20000000800 */
[----:B------:R-:W-:Y:S01]  /*4180*/  FSEL R6, R215, RZ, P6 ;  /* 0x000000ffd7067208 */ /* 0x000fe20003000000 */
[----:B------:R-:W-:Y:S01]  /*4190*/  FFMA.FTZ R212, R4, UR9, -R106 ;  /* 0x0000000904d47c23 */ /* 0x000fe2000801086a */
[----:B------:R-:W-:Y:S07]  /*41a0*/  SHF.R.U32.HI R217, RZ, 0x8, R218 ;  /* 0x00000008ffd97819 */ /* 0x000fee00000116da */
[----:B------:R1:W2:Y:S01]  /*41b0*/  MUFU.EX2 R215, R221 ;  /* 0x000000dd00d77308 */ /* 0x0002a20000000800 */
[----:B------:R-:W-:Y:S01]  /*41c0*/  LOP3.LUT R219, R220, 0xffff, RZ, 0xc0, !PT ;  /* 0x0000ffffdcdb7812 */ /* 0x000fe200078ec0ff */
[--C-:B------:R-:W-:Y:S01]  /*41d0*/  FFMA.FTZ R62, R62, UR9, -R6.reuse ;  /* 0x000000093e3e7c23 */ /* 0x100fe20008010806 */
[----:B------:R-:W-:Y:S07]  /*41e0*/  LOP3.LUT R217, R217, 0xffff, RZ, 0xc0, !PT ;  /* 0x0000ffffd9d97812 */ /* 0x000fee00078ec0ff */
[----:B------:R-:W3:Y:S01]  /*41f0*/  MUFU.EX2 R212, R212 ;  /* 0x000000d400d47308 */ /* 0x000ee20000000800 */
[----:B------:R-:W-:Y:S01]  /*4200*/  SHF.R.U32.HI R219, RZ, 0x8, R219 ;  /* 0x00000008ffdb7819 */ /* 0x000fe200000116db */
[--C-:B------:R-:W-:Y:S01]  /*4210*/  FFMA.FTZ R231, R12, UR9, -R5.reuse ;  /* 0x000000090ce77c23 */ /* 0x100fe20008010805 */
[----:B------:R-:W-:Y:S07]  /*4220*/  ISETP.LE.U32.AND P6, PT, R217, UR8, PT ;  /* 0x00000008d9007c0c */ /* 0x000fee000bfc3070 */
[----:B------:R4:W4:Y:S01]  /*4230*/  MUFU.EX2 R213, R230 ;  /* 0x000000e600d57308 */ /* 0x0009220000000800 */
[----:B------:R-:W-:Y:S01]  /*4240*/  LOP3.LUT R218, R220, 0xff, RZ, 0xc0, !PT ;  /* 0x000000ffdcda7812 */ /* 0x000fe200078ec0ff */
[----:B------:R-:W-:Y:S01]  /*4250*/  FFMA.FTZ R217, R9, UR9, -R5 ;  /* 0x0000000909d97c23 */ /* 0x000fe20008010805 */
[----:B------:R-:W-:Y:S07]  /*4260*/  LOP3.LUT R219, R219, 0xffff, RZ, 0xc0, !PT ;  /* 0x0000ffffdbdb7812 */ /* 0x000fee00078ec0ff */
[----:B------:R-:W4:Y:S01]  /*4270*/  MUFU.EX2 R214, R214 ;  /* 0x000000d600d67308 */ /* 0x000f220000000800 */
[--C-:B------:R-:W-:Y:S01]  /*4280*/  FFMA.FTZ R233, R14, UR9, -R6.reuse ;  /* 0x000000090ee97c23 */ /* 0x100fe20008010806 */
[----:B-1----:R-:W-:Y:S01]  /*4290*/  PRMT R221, R220, 0x7632, R221 ;  /* 0x00007632dcdd7816 */ /* 0x002fe200000000dd */
[----:B--2---:R-:W-:Y:S07]  /*42a0*/  @!P4 FADD.FTZ R215, -R215, -RZ ;  /* 0x800000ffd7d7c221 */ /* 0x004fee0000010100 */
[----:B------:R-:W-:Y:S01]  /*42b0*/  MUFU.EX2 R111, R62 ;  /* 0x0000003e006f7308 */ /* 0x000fe20000000800 */
[----:B------:R-:W-:Y:S01]  /*42c0*/  FFMA.FTZ R232, R13, UR9, -R5 ;  /* 0x000000090de87c23 */ /* 0x000fe20008010805 */
[----:B------:R-:W-:Y:S01]  /*42d0*/  LOP3.LUT R221, R221, 0xff, RZ, 0xc0, !PT ;  /* 0x000000ffdddd7812 */ /* 0x000fe200078ec0ff */
[----:B---3--:R-:W-:Y:S01]  /*42e0*/  @!P3 FADD.FTZ R212, -R212, -RZ ;  /* 0x800000ffd4d4b221 */ /* 0x008fe20000010100 */
[----:B------:R-:W-:Y:S01]  /*42f0*/  ISETP.LE.U32.AND P3, PT, R218, UR8, PT ;  /* 0x00000008da007c0c */ /* 0x000fe2000bf63070 */
[--C-:B------:R-:W-:Y:S01]  /*4300*/  FFMA.FTZ R218, R10, UR9, -R6.reuse ;  /* 0x000000090ada7c23 */ /* 0x100fe20008010806 */
[----:B----4-:R-:W-:Y:S01]  /*4310*/  FFMA.FTZ R230, R11, UR9, -R6 ;  /* 0x000000090be67c23 */ /* 0x010fe20008010806 */
[----:B------:R-:W-:Y:S01]  /*4320*/  @!P6 FADD.FTZ R213, -R213, -RZ ;  /* 0x800000ffd5d5e221 */ /* 0x000fe20000010100 */
[----:B------:R-:W-:Y:S02]  /*4330*/  ISETP.LE.U32.AND P6, PT, R219, UR8, PT ;  /* 0x00000008db007c0c */ /* 0x000fe4000bfc3070 */
[----:B------:R-:W1:Y:S01]  /*4340*/  MUFU.EX2 R216, R216 ;  /* 0x000000d800d87308 */ /* 0x000e620000000800 */
[----:B------:R-:W-:Y:S01]  /*4350*/  @!P0 FADD.FTZ R214, -R214, -RZ ;  /* 0x800000ffd6d68221 */ /* 0x000fe20000010100 */
[----:B------:R-:W-:Y:S01]  /*4360*/  ISETP.LE.U32.AND P0, PT, R221, UR8, PT ;  /* 0x00000008dd007c0c */ /* 0x000fe2000bf03070 */
[--C-:B------:R-:W-:Y:S01]  /*4370*/  FFMA.FTZ R236, R18, UR9, -R105.reuse ;  /* 0x0000000912ec7c23 */ /* 0x100fe20008010869 */
[----:B------:R-:W-:Y:S06]  /*4380*/  SHF.R.U32.HI R221, RZ, 0x18, R220 ;  /* 0x00000018ffdd7819 */ /* 0x000fec00000116dc */
[----:B------:R2:W3:Y:S01]  /*4390*/  MUFU.EX2 R219, R230 ;  /* 0x000000e600db7308 */ /* 0x0004e20000000800 */
[----:B------:R-:W-:Y:S01]  /*43a0*/  FFMA.FTZ R23, R23, UR9, -R105 ;  /* 0x0000000917177c23 */ /* 0x000fe20008010869 */
[----:B------:R-:W-:Y:S01]  /*43b0*/  FFMA.FTZ R7, R24, UR9, -R5 ;  /* 0x0000000918077c23 */ /* 0x000fe20008010805 */
[----:B------:R-:W-:Y:S07]  /*43c0*/  ISETP.LE.U32.AND P4, PT, R221, UR8, PT ;  /* 0x00000008dd007c0c */ /* 0x000fee000bf83070 */
[----:B------:R-:W4:Y:S01]  /*43d0*/  MUFU.EX2 R217, R217 ;  /* 0x000000d900d97308 */ /* 0x000f220000000800 */
[----:B------:R-:W-:Y:S01]  /*43e0*/  FFMA.FTZ R252, R22, UR9, -R105 ;  /* 0x0000000916fc7c23 */ /* 0x000fe20008010869 */
[----:B------:R-:W-:Y:S01]  /*43f0*/  FFMA.FTZ R29, R29, UR9, -R5 ;  /* 0x000000091d1d7c23 */ /* 0x000fe20008010805 */
[--C-:B------:R-:W-:Y:S07]  /*4400*/  FFMA.FTZ R27, R27, UR9, -R6.reuse ;  /* 0x000000091b1b7c23 */ /* 0x100fee0008010806 */
[----:B------:R4:W4:Y:S01]  /*4410*/  MUFU.EX2 R220, R231 ;  /* 0x000000e700dc7308 */ /* 0x0009220000000800 */
[----:B-1----:R-:W-:Y:S01]  /*4420*/  @!P3 FADD.FTZ R216, -R216, -RZ ;  /* 0x800000ffd8d8b221 */ /* 0x002fe20000010100 */
[----:B------:R-:W-:Y:S01]  /*4430*/  ISETP.GT.U32.AND P3, PT, R222, UR8, PT ;  /* 0x00000008de007c0c */ /* 0x000fe2000bf64070 */
[----:B------:R-:W-:Y:S07]  /*4440*/  IMAD.WIDE.U32 R10, R238, -0x2daee0ad, RZ ;  /* 0xd2511f53ee0a7825 */ /* 0x000fee00078e00ff */
[----:B------:R-:W1:Y:S01]  /*4450*/  MUFU.EX2 R218, R218 ;  /* 0x000000da00da7308 */ /* 0x000e620000000800 */
[--C-:B--2---:R-:W-:Y:S01]  /*4460*/  FFMA.FTZ R230, R15, UR9, -R6.reuse ;  /* 0x000000090fe67c23 */ /* 0x104fe20008010806 */
[----:B------:R-:W-:Y:S08]  /*4470*/  FFMA.FTZ R238, R31, UR9, -R6 ;  /* 0x000000091fee7c23 */ /* 0x000ff00008010806 */
[----:B------:R2:W2:Y:S01]  /*4480*/  MUFU.EX2 R222, R233 ;  /* 0x000000e900de7308 */ /* 0x0004a20000000800 */
[----:B---3--:R-:W-:Y:S01]  /*4490*/  @!P4 FADD.FTZ R219, -R219, -RZ ;  /* 0x800000ffdbdbc221 */ /* 0x008fe20000010100 */
[----:B------:R-:W-:Y:S01]  /*44a0*/  ISETP.LE.U32.AND P4, PT, R224, UR8, PT ;  /* 0x00000008e0007c0c */ /* 0x000fe2000bf83070 */
[----:B----4-:R-:W-:Y:S01]  /*44b0*/  @!P6 FADD.FTZ R217, -R217, -RZ ;  /* 0x800000ffd9d9e221 */ /* 0x010fe20000010100 */
[----:B------:R-:W-:Y:S06]  /*44c0*/  ISETP.GT.U32.AND P6, PT, R223, UR8, PT ;  /* 0x00000008df007c0c */ /* 0x000fec000bfc4070 */
[----:B------:R-:W3:Y:S01]  /*44d0*/  MUFU.EX2 R221, R232 ;  /* 0x000000e800dd7308 */ /* 0x000ee20000000800 */
[----:B------:R-:W-:Y:S01]  /*44e0*/  FFMA.FTZ R231, R16, UR9, -R106 ;  /* 0x0000000910e77c23 */ /* 0x000fe2000801086a */
[----:B------:R-:W-:Y:S01]  /*44f0*/  @!P1 FADD.FTZ R220, -R220, -RZ ;  /* 0x800000ffdcdc9221 */ /* 0x000fe20000010100 */
[--C-:B------:R-:W-:Y:S07]  /*4500*/  FFMA.FTZ R43, R43, UR9, -R6.reuse ;  /* 0x000000092b2b7c23 */ /* 0x100fee0008010806 */
[----:B------:R4:W4:Y:S01]  /*4510*/  MUFU.EX2 R223, R230 ;  /* 0x000000e600df7308 */ /* 0x0009220000000800 */
[----:B-1----:R-:W-:Y:S01]  /*4520*/  @!P0 FADD.FTZ R218, -R218, -RZ ;  /* 0x800000ffdada8221 */ /* 0x002fe20000010100 */
[----:B------:R-:W-:Y:S01]  /*4530*/  ISETP.GT.U32.AND P0, PT, R225, UR8, PT ;  /* 0x00000008e1007c0c */ /* 0x000fe2000bf04070 */
[----:B------:R-:W-:Y:S01]  /*4540*/  FFMA.FTZ R42, R42, UR9, -R6 ;  /* 0x000000092a2a7c23 */ /* 0x000fe20008010806 */
[----:B------:R-:W-:Y:S06]  /*4550*/  SHF.R.U32.HI R225, RZ, 0x18, R227 ;  /* 0x00000018ffe17819 */ /* 0x000fec00000116e3 */
[----:B------:R-:W1:Y:S01]  /*4560*/  MUFU.EX2 R224, R231 ;  /* 0x000000e700e07308 */ /* 0x000e620000000800 */
[----:B--2---:R-:W-:Y:S01]  /*4570*/  FFMA.FTZ R233, R17, UR9, -R106 ;  /* 0x0000000911e97c23 */ /* 0x004fe2000801086a */
[----:B------:R-:W-:Y:S01]  /*4580*/  FFMA.FTZ R46, R46, UR9, -R6 ;  /* 0x000000092e2e7c23 */ /* 0x000fe20008010806 */
[----:B------:R-:W-:Y:S01]  /*4590*/  @P6 FADD.FTZ R222, -R222, -RZ ;  /* 0x800000ffdede6221 */ /* 0x000fe20000010100 */
[----:B------:R-:W-:Y:S01]  /*45a0*/  ISETP.GT.U32.AND P6, PT, R229, UR8, PT ;  /* 0x00000008e5007c0c */ /* 0x000fe2000bfc4070 */
[----:B---3--:R-:W-:Y:S01]  /*45b0*/  @P3 FADD.FTZ R221, -R221, -RZ ;  /* 0x800000ffdddd3221 */ /* 0x008fe20000010100 */
[----:B------:R-:W-:Y:S04]  /*45c0*/  ISETP.LE.U32.AND P3, PT, R225, UR8, PT ;  /* 0x00000008e1007c0c */ /* 0x000fe8000bf63070 */
[----:B------:R-:W-:Y:S01]  /*45d0*/  MUFU.EX2 R118, R46 ;  /* 0x0000002e00767308 */ /* 0x000fe20000000800 */
[----:B------:R-:W-:Y:S01]  /*45e0*/  LOP3.LUT R232, R227, 0xff, RZ, 0xc0, !PT ;  /* 0x000000ffe3e87812 */ /* 0x000fe200078ec0ff */
[----:B----4-:R-:W-:Y:S01]  /*45f0*/  FFMA.FTZ R230, R19, UR9, -R105 ;  /* 0x0000000913e67c23 */ /* 0x010fe20008010869 */
[----:B------:R-:W-:Y:S01]  /*4600*/  LOP3.LUT R229, R227, 0xffff, RZ, 0xc0, !PT ;  /* 0x0000ffffe3e57812 */ /* 0x000fe200078ec0ff */
[----:B------:R-:W-:Y:S01]  /*4610*/  @P0 FADD.FTZ R223, -R223, -RZ ;  /* 0x800000ffdfdf0221 */ /* 0x000fe20000010100 */
[----:B------:R-:W-:Y:S01]  /*4620*/  ISETP.GT.U32.AND P0, PT, R228, UR8, PT ;  /* 0x00000008e4007c0c */ /* 0x000fe2000bf04070 */
[----:B------:R-:W-:Y:S01]  /*4630*/  FFMA.FTZ R44, R44, UR9, -R5 ;  /* 0x000000092c2c7c23 */ /* 0x000fe20008010805 */
[----:B------:R-:W-:Y:S01]  /*4640*/  PRMT R228, R227, 0x7632, R228 ;  /* 0x00007632e3e47816 */ /* 0x000fe200000000e4 */
[----:B-1----:R-:W-:Y:S01]  /*4650*/  @!P4 FADD.FTZ R224, -R224, -RZ ;  /* 0x800000ffe0e0c221 */ /* 0x002fe20000010100 */
[----:B------:R-:W-:Y:S01]  /*4660*/  ISETP.GT.U32.AND P4, PT, R226, UR8, PT ;  /* 0x00000008e2007c0c */ /* 0x000fe2000bf84070 */
[----:B------:R1:W2:Y:S01]  /*4670*/  MUFU.EX2 R225, R233 ;  /* 0x000000e900e17308 */ /* 0x0002a20000000800 */
[----:B------:R-:W-:Y:S01]  /*4680*/  LOP3.LUT R228, R228, 0xff, RZ, 0xc0, !PT ;  /* 0x000000ffe4e47812 */ /* 0x000fe200078ec0ff */
[--C-:B------:R-:W-:Y:S01]  /*4690*/  FFMA.FTZ R231, R20, UR9, -R106.reuse ;  /* 0x0000000914e77c23 */ /* 0x100fe2000801086a */
[----:B------:R-:W-:Y:S07]  /*46a0*/  SHF.R.U32.HI R234, RZ, 0x8, R229 ;  /* 0x00000008ffea7819 */ /* 0x000fee00000116e5 */
[----:B------:R-:W3:Y:S01]  /*46b0*/  MUFU.EX2 R227, R230 ;  /* 0x000000e600e37308 */ /* 0x000ee20000000800 */
[----:B------:R-:W-:Y:S01]  /*46c0*/  ISETP.LE.U32.AND P1, PT, R232, UR8, PT ;  /* 0x00000008e8007c0c */ /* 0x000fe2000bf23070 */
[--C-:B------:R-:W-:Y:S01]  /*46d0*/  FFMA.FTZ R232, R21, UR9, -R106.reuse ;  /* 0x0000000915e87c23 */ /* 0x100fe2000801086a */
[----:B------:R-:W-:Y:S07]  /*46e0*/  LOP3.LUT R234, R234, 0xffff, RZ, 0xc0, !PT ;  /* 0x0000ffffeaea7812 */ /* 0x000fee00078ec0ff */
[----:B------:R-:W4:Y:S01]  /*46f0*/  MUFU.EX2 R226, R236 ;  /* 0x000000ec00e27308 */ /* 0x000f220000000800 */
[----:B------:R-:W-:Y:S01]  /*4700*/  FFMA.FTZ R48, R48, UR9, -R106 ;  /* 0x0000000930307c23 */ /* 0x000fe2000801086a */
[----:B------:R-:W-:Y:S01]  /*4710*/  FFMA.FTZ R45, R45, UR9, -R5 ;  /* 0x000000092d2d7c23 */ /* 0x000fe20008010805 */
[----:B------:R-:W-:Y:S01]  /*4720*/  FFMA.FTZ R47, R47, UR9, -R6 ;  /* 0x000000092f2f7c23 */ /* 0x000fe20008010806 */
[----:B------:R-:W-:Y:S06]  /*4730*/  FFMA.FTZ R49, R49, UR9, -R106 ;  /* 0x0000000931317c23 */ /* 0x000fec000801086a */
[----:B------:R-:W-:Y:S01]  /*4740*/  MUFU.EX2 R122, R48 ;  /* 0x00000030007a7308 */ /* 0x000fe20000000800 */
[----:B-1----:R-:W-:Y:S01]  /*4750*/  LOP3.LUT R233, R235, 0xff, RZ, 0xc0, !PT ;  /* 0x000000ffebe97812 */ /* 0x002fe200078ec0ff */
[----:B--2---:R-:W-:Y:S01]  /*4760*/  @P6 FADD.FTZ R225, -R225, -RZ ;  /* 0x800000ffe1e16221 */ /* 0x004fe20000010100 */
[----:B------:R-:W-:Y:S07]  /*4770*/  ISETP.LE.U32.AND P6, PT, R228, UR8, PT ;  /* 0x00000008e4007c0c */ /* 0x000fee000bfc3070 */
[----:B------:R-:W1:Y:S01]  /*4780*/  MUFU.EX2 R229, R232 ;  /* 0x000000e800e57308 */ /* 0x000e620000000800 */
[----:B---3--:R-:W-:Y:S01]  /*4790*/  @P4 FADD.FTZ R227, -R227, -RZ ;  /* 0x800000ffe3e34221 */ /* 0x008fe20000010100 */
[----:B------:R-:W-:Y:S01]  /*47a0*/  ISETP.LE.U32.AND P4, PT, R234, UR8, PT ;  /* 0x00000008ea007c0c */ /* 0x000fe2000bf83070 */
[----:B------:R-:W-:Y:S01]  /*47b0*/  FFMA.FTZ R51, R51, UR9, -R105 ;  /* 0x0000000933337c23 */ /* 0x000fe20008010869 */
[----:B------:R-:W-:Y:S01]  /*47c0*/  PRMT R234, R235, 0x7632, R234 ;  /* 0x00007632ebea7816 */ /* 0x000fe200000000ea */
[----:B----4-:R-:W-:Y:S01]  /*47d0*/  @P0 FADD.FTZ R226, -R226, -RZ ;  /* 0x800000ffe2e20221 */ /* 0x010fe20000010100 */
[----:B------:R-:W-:Y:S01]  /*47e0*/  ISETP.LE.U32.AND P0, PT, R233, UR8, PT ;  /* 0x00000008e9007c0c */ /* 0x000fe2000bf03070 */
[----:B------:R-:W-:Y:S01]  /*47f0*/  FFMA.FTZ R236, R25, UR9, -R5 ;  /* 0x0000000919ec7c23 */ /* 0x000fe20008010805 */
[----:B------:R-:W-:Y:S02]  /*4800*/  LOP3.LUT R233, R235, 0xffff, RZ, 0xc0, !PT ;  /* 0x0000ffffebe97812 */ /* 0x000fe400078ec0ff */
[----:B------:R-:W2:Y:S01]  /*4810*/  MUFU.EX2 R228, R231 ;  /* 0x000000e700e47308 */ /* 0x000ea20000000800 */
[----:B------:R-:W-:Y:S01]  /*4820*/  LOP3.LUT R234, R234, 0xff, RZ, 0xc0, !PT ;  /* 0x000000ffeaea7812 */ /* 0x000fe200078ec0ff */
[----:B------:R-:W-:Y:S01]  /*4830*/  FFMA.FTZ R50, R50, UR9, -R105 ;  /* 0x0000000932327c23 */ /* 0x000fe20008010869 */
[----:B------:R-:W-:Y:S07]  /*4840*/  SHF.R.U32.HI R251, RZ, 0x8, R233 ;  /* 0x00000008fffb7819 */ /* 0x000fee00000116e9 */
[----:B------:R-:W3:Y:S01]  /*4850*/  MUFU.EX2 R231, R23 ;  /* 0x0000001700e77308 */ /* 0x000ee20000000800 */
[----:B------:R-:W-:Y:S01]  /*4860*/  F2FP.RELU.BF16.F32.PACK_AB R46, R225, R224 ;  /* 0x000000e0e12e723e */ /* 0x000fe200000018ff */
[----:B-1----:R-:W-:Y:S01]  /*4870*/  @!P4 FADD.FTZ R229, -R229, -RZ ;  /* 0x800000ffe5e5c221 */ /* 0x002fe20000010100 */
[----:B------:R-:W-:Y:S07]  /*4880*/  LOP3.LUT R251, R251, 0xffff, RZ, 0xc0, !PT ;  /* 0x0000fffffbfb7812 */ /* 0x000fee00078ec0ff */
[----:B------:R-:W1:Y:S01]  /*4890*/  MUFU.EX2 R232, R7 ;  /* 0x0000000700e87308 */ /* 0x000e620000000800 */
[----:B------:R-:W-:Y:S01]  /*48a0*/  F2FP.RELU.BF16.F32.PACK_AB R48, R219, R218 ;  /* 0x000000dadb30723e */ /* 0x000fe200000018ff */
[--C-:B------:R-:W-:Y:S01]  /*48b0*/  FFMA.FTZ R52, R52, UR9, -R106.reuse ;  /* 0x0000000934347c23 */ /* 0x100fe2000801086a */
[----:B------:R-:W-:Y:S07]  /*48c0*/  ISETP.LE.U32.AND P4, PT, R251, UR8, PT ;  /* 0x00000008fb007c0c */ /* 0x000fee000bf83070 */
[----:B------:R-:W4:Y:S01]  /*48d0*/  MUFU.EX2 R230, R252 ;  /* 0x000000fc00e67308 */ /* 0x000f220000000800 */
[----:B------:R-:W-:Y:S01]  /*48e0*/  SHF.R.U32.HI R251, RZ, 0x18, R235 ;  /* 0x00000018fffb7819 */ /* 0x000fe200000116eb */
[----:B--2---:R-:W-:Y:S01]  /*48f0*/  @!P1 FADD.FTZ R228, -R228, -RZ ;  /* 0x800000ffe4e49221 */ /* 0x004fe20000010100 */
[----:B------:R-:W-:Y:S07]  /*4900*/  ISETP.LE.U32.AND P1, PT, R234, UR8, PT ;  /* 0x00000008ea007c0c */ /* 0x000fee000bf23070 */
[----:B------:R-:W2:Y:S01]  /*4910*/  MUFU.EX2 R233, R236 ;  /* 0x000000ec00e97308 */ /* 0x000ea20000000800 */
[----:B------:R-:W-:Y:S04]  /*4920*/  IMAD.WIDE.U32 R18, R241, -0x326172a9, RZ ;  /* 0xcd9e8d57f1127825 */ /* 0x000fe800078e00ff */
[----:B---3--:R-:W-:Y:S01]  /*4930*/  @!P3 FADD.FTZ R231, -R231, -RZ ;  /* 0x800000ffe7e7b221 */ /* 0x008fe20000010100 */
[----:B------:R-:W-:Y:S04]  /*4940*/  ISETP.LE.U32.AND P3, PT, R239, UR8, PT ;  /* 0x00000008ef007c0c */ /* 0x000fe8000bf63070 */
[----:B------:R-:W-:Y:S01]  /*4950*/  MUFU.EX2 R235, R27 ;  /* 0x0000001b00eb7308 */ /* 0x000fe20000000800 */
[----:B------:R-:W-:Y:S01]  /*4960*/  FFMA.FTZ R241, R32, UR9, -R106 ;  /* 0x0000000920f17c23 */ /* 0x000fe2000801086a */
[----:B------:R-:W-:Y:S01]  /*4970*/  PRMT R14, R18, 0x7770, RZ ;  /* 0x00007770120e7816 */ /* 0x000fe200000000ff */
[----:B-1----:R-:W-:Y:S01]  /*4980*/  @!P0 FADD.FTZ R232, -R232, -RZ ;  /* 0x800000ffe8e88221 */ /* 0x002fe20000010100 */
[----:B------:R-:W-:Y:S06]  /*4990*/  ISETP.GT.U32.AND P0, PT, R248, UR8, PT ;  /* 0x00000008f8007c0c */ /* 0x000fec000bf04070 */
[----:B------:R-:W1:Y:S01]  /*49a0*/  MUFU.EX2 R239, R29 ;  /* 0x0000001d00ef7308 */ /* 0x000e620000000800 */
[----:B------:R-:W-:Y:S01]  /*49b0*/  PRMT R9, R18, 0x7771, RZ ;  /* 0x0000777112097816 */ /* 0x000fe200000000ff */
[----:B----4-:R-:W-:Y:S01]  /*49c0*/  @!P6 FADD.FTZ R230, -R230, -RZ ;  /* 0x800000ffe6e6e221 */ /* 0x010fe20000010100 */
[----:B------:R-:W-:Y:S01]  /*49d0*/  ISETP.LE.U32.AND P6, PT, R251, UR8, PT ;  /* 0x00000008fb007c0c */ /* 0x000fe2000bfc3070 */
[--C-:B------:R-:W-:Y:S01]  /*49e0*/  FFMA.FTZ R252, R26, UR9, -R6.reuse ;  /* 0x000000091afc7c23 */ /* 0x100fe20008010806 */
[----:B------:R-:W-:Y:S01]  /*49f0*/  PRMT R13, R18, 0x7772, RZ ;  /* 0x00007772120d7816 */ /* 0x000fe200000000ff */
[----:B------:R-:W-:Y:S01]  /*4a00*/  FFMA.FTZ R251, R30, UR9, -R6 ;  /* 0x000000091efb7c23 */ /* 0x000fe20008010806 */
[----:B--2---:R-:W-:Y:S01]  /*4a10*/  @!P4 FADD.FTZ R233, -R233, -RZ ;  /* 0x800000ffe9e9c221 */ /* 0x004fe20000010100 */
[----:B------:R-:W-:Y:S01]  /*4a20*/  ISETP.GT.U32.AND P4, PT, R237, UR8, PT ;  /* 0x00000008ed007c0c */ /* 0x000fe2000bf84070 */
[----:B------:R-:W-:Y:S01]  /*4a30*/  FFMA.FTZ R7, R28, UR9, -R5 ;  /* 0x000000091c077c23 */ /* 0x000fe20008010805 */
[----:B------:R-:W2:Y:S01]  /*4a40*/  MUFU.EX2 R234, R252 ;  /* 0x000000fc00ea7308 */ /* 0x000ea20000000800 */
[--C-:B------:R-:W-:Y:S01]  /*4a50*/  FFMA.FTZ R248, R36, UR9, -R106.reuse ;  /* 0x0000000924f87c23 */ /* 0x100fe2000801086a */
[--C-:B------:R-:W-:Y:S01]  /*4a60*/  FFMA.FTZ R53, R53, UR9, -R106.reuse ;  /* 0x0000000935357c23 */ /* 0x100fe2000801086a */
[----:B------:R-:W-:Y:S07]  /*4a70*/  FFMA.FTZ R54, R54, UR9, -R105 ;  /* 0x0000000936367c23 */ /* 0x000fee0008010869 */
[----:B------:R-:W3:Y:S01]  /*4a80*/  MUFU.EX2 R237, R251 ;  /* 0x000000fb00ed7308 */ /* 0x000ee20000000800 */
[----:B-1----:R-:W-:Y:S01]  /*4a90*/  @P0 FADD.FTZ R239, -R239, -RZ ;  /* 0x800000ffefef0221 */ /* 0x002fe20000010100 */
[----:B------:R-:W-:Y:S01]  /*4aa0*/  ISETP.LE.U32.AND P0, PT, R240, UR8, PT ;  /* 0x00000008f0007c0c */ /* 0x000fe2000bf03070 */
[----:B------:R-:W-:Y:S07]  /*4ab0*/  FFMA.FTZ R240, R33, UR9, -R106 ;  /* 0x0000000921f07c23 */ /* 0x000fee000801086a */
[----:B------:R-:W1:Y:S01]  /*4ac0*/  MUFU.EX2 R236, R7 ;  /* 0x0000000700ec7308 */ /* 0x000e620000000800 */
[----:B------:R-:W-:Y:S01]  /*4ad0*/  @!P6 FADD.FTZ R235, -R235, -RZ ;  /* 0x800000ffebebe221 */ /* 0x000fe20000010100 */
[----:B------:R-:W-:Y:S01]  /*4ae0*/  ISETP.GT.U32.AND P6, PT, R244, UR8, PT ;  /* 0x00000008f4007c0c */ /* 0x000fe2000bfc4070 */
[----:B------:R-:W-:Y:S01]  /*4af0*/  FFMA.FTZ R59, R59, UR9, -R6 ;  /* 0x000000093b3b7c23 */ /* 0x000fe20008010806 */
[----:B------:R-:W-:Y:S06]  /*4b00*/  LOP3.LUT R244, R242, UR11, R19, 0x96, !PT ;  /* 0x0000000bf2f47c12 */ /* 0x000fec000f8e9613 */
[----:B------:R-:W4:Y:S01]  /*4b10*/  MUFU.EX2 R240, R240 ;  /* 0x000000f000f07308 */ /* 0x000f220000000800 */
[----:B--2---:R-:W-:Y:S01]  /*4b20*/  @!P1 FADD.FTZ R234, -R234, -RZ ;  /* 0x800000ffeaea9221 */ /* 0x004fe20000010100 */
[----:B------:R-:W-:Y:S01]  /*4b30*/  ISETP.GT.U32.AND P1, PT, R245, UR8, PT ;  /* 0x00000008f5007c0c */ /* 0x000fe2000bf24070 */
[----:B------:R-:W-:Y:S01]  /*4b40*/  FFMA.FTZ R55, R55, UR9, -R105 ;  /* 0x0000000937377c23 */ /* 0x000fe20008010869 */
[C---:B------:R-:W-:Y:S01]  /*4b50*/  LOP3.LUT R245, R244.reuse, 0xff, RZ, 0xc0, !PT ;  /* 0x000000fff4f57812 */ /* 0x040fe200078ec0ff */
[----:B---3--:R-:W-:Y:S01]  /*4b60*/  @P4 FADD.FTZ R237, -R237, -RZ ;  /* 0x800000ffeded4221 */ /* 0x008fe20000010100 */
[----:B------:R-:W-:Y:S04]  /*4b70*/  ISETP.GT.U32.AND P4, PT, R247, UR8, PT ;  /* 0x00000008f7007c0c */ /* 0x000fe8000bf84070 */
[----:B------:R-:W2:Y:S01]  /*4b80*/  MUFU.EX2 R238, R238 ;  /* 0x000000ee00ee7308 */ /* 0x000ea20000000800 */
[----:B------:R-:W-:Y:S01]  /*4b90*/  LOP3.LUT R247, R244, 0xffff, RZ, 0xc0, !PT ;  /* 0x0000fffff4f77812 */ /* 0x000fe200078ec0ff */
[----:B-1----:R-:W-:Y:S01]  /*4ba0*/  @!P3 FADD.FTZ R236, -R236, -RZ ;  /* 0x800000ffececb221 */ /* 0x002fe20000010100 */
[----:B------:R-:W-:Y:S01]  /*4bb0*/  LOP3.LUT R7, R250, UR15, R11, 0x96, !PT ;  /* 0x0000000ffa077c12 */ /* 0x000fe2000f8e960b */
[----:B------:R-:W-:Y:S01]  /*4bc0*/  @!P0 FADD.FTZ R120, -R120, -RZ ;  /* 0x800000ff78788221 */ /* 0x000fe20000010100 */
[----:B------:R-:W-:Y:S05]  /*4bd0*/  ISETP.GT.U32.AND P3, PT, R243, UR8, PT ;  /* 0x00000008f3007c0c */ /* 0x000fea000bf64070 */
[----:B------:R-:W1:Y:S01]  /*4be0*/  MUFU.EX2 R241, R241 ;  /* 0x000000f100f17308 */ /* 0x000e620000000800 */
[----:B------:R-:W-:Y:S01]  /*4bf0*/  PRMT R11, R18, 0x7773, RZ ;  /* 0x00007773120b7816 */ /* 0x000fe200000000ff */
[----:B------:R-:W-:Y:S01]  /*4c00*/  IMAD.WIDE.U32 R242, R249, -0x326172a9, RZ ;  /* 0xcd9e8d57f9f27825 */ /* 0x000fe200078e00ff */
[----:B------:R-:W-:Y:S07]  /*4c10*/  SHF.R.U32.HI R247, RZ, 0x8, R247 ;  /* 0x00000008fff77819 */ /* 0x000fee00000116f7 */
[----:B------:R-:W-:Y:S01]  /*4c20*/  MUFU.EX2 R119, R45 ;  /* 0x0000002d00777308 */ /* 0x000fe20000000800 */
[----:B------:R-:W-:Y:S01]  /*4c30*/  FFMA.FTZ R251, R35, UR9, -R105 ;  /* 0x0000000923fb7c23 */ /* 0x000fe20008010869 */
[----:B----4-:R-:W-:Y:S01]  /*4c40*/  @P1 FADD.FTZ R240, -R240, -RZ ;  /* 0x800000fff0f01221 */ /* 0x010fe20000010100 */
[----:B------:R-:W-:Y:S01]  /*4c50*/  PRMT R18, R242, 0x7771, RZ ;  /* 0x00007771f2127816 */ /* 0x000fe200000000ff */
[----:B--2---:R-:W-:Y:S01]  /*4c60*/  @P4 FADD.FTZ R238, -R238, -RZ ;  /* 0x800000ffeeee4221 */ /* 0x004fe20000010100 */
[----:B------:R-:W-:Y:S01]  /*4c70*/  LOP3.LUT R252, R246, UR11, R243, 0x96, !PT ;  /* 0x0000000bf6fc7c12 */ /* 0x000fe2000f8e96f3 */
[----:B------:R-:W-:Y:S01]  /*4c80*/  FFMA.FTZ R246, R34, UR9, -R105 ;  /* 0x0000000922f67c23 */ /* 0x000fe20008010869 */
[C---:B------:R-:W-:Y:S01]  /*4c90*/  PRMT R17, R242.reuse, 0x7772, RZ ;  /* 0x00007772f2117816 */ /* 0x040fe200000000ff */
[--C-:B------:R-:W-:Y:S01]  /*4ca0*/  FFMA.FTZ R249, R37, UR9, -R106.reuse ;  /* 0x0000000925f97c23 */ /* 0x100fe2000801086a */
[C---:B------:R-:W-:Y:S01]  /*4cb0*/  PRMT R243, R242.reuse, 0x7770, RZ ;  /* 0x00007770f2f37816 */ /* 0x040fe200000000ff */
[----:B------:R-:W-:Y:S01]  /*4cc0*/  FFMA.FTZ R106, R65, UR9, -R106 ;  /* 0x00000009416a7c23 */ /* 0x000fe2000801086a */
[----:B------:R-:W-:Y:S01]  /*4cd0*/  PRMT R15, R242, 0x7773, RZ ;  /* 0x00007773f20f7816 */ /* 0x000fe200000000ff */
[----:B-1----:R-:W-:Y:S01]  /*4ce0*/  @!P5 FADD.FTZ R241, -R241, -RZ ;  /* 0x800000fff1f1d221 */ /* 0x002fe20000010100 */
[----:B------:R-:W-:Y:S01]  /*4cf0*/  SHF.R.U32.HI R242, RZ, 0x18, R244 ;  /* 0x00000018fff27819 */ /* 0x000fe200000116f4 */
[----:B------:R1:W-:Y:S01]  /*4d00*/  MUFU.EX2 R121, R47 ;  /* 0x0000002f00797308 */ /* 0x0003e20000000800 */
[----:B------:R-:W-:Y:S01]  /*4d10*/  ISETP.LE.U32.AND P1, PT, R243, UR8, PT ;  /* 0x00000008f3007c0c */ /* 0x000fe2000bf23070 */
[--C-:B------:R-:W-:Y:S01]  /*4d20*/  FFMA.FTZ R58, R58, UR9, -R6.reuse ;  /* 0x000000093a3a7c23 */ /* 0x100fe20008010806 */
[----:B------:R-:W-:Y:S07]  /*4d30*/  ISETP.LE.U32.AND P4, PT, R245, UR8, PT ;  /* 0x00000008f5007c0c */ /* 0x000fee000bf83070 */
[----:B------:R-:W2:Y:S01]  /*4d40*/  MUFU.EX2 R243, R251 ;  /* 0x000000fb00f37308 */ /* 0x000ea20000000800 */
[----:B------:R-:W-:Y:S01]  /*4d50*/  PRMT R245, R244, 0x7632, R245 ;  /* 0x00007632f4f57816 */ /* 0x000fe200000000f5 */
[--C-:B------:R-:W-:Y:S01]  /*4d60*/  FFMA.FTZ R56, R56, UR9, -R5.reuse ;  /* 0x0000000938387c23 */ /* 0x100fe20008010805 */
[----:B------:R-:W-:Y:S07]  /*4d70*/  ISETP.LE.U32.AND P5, PT, R242, UR8, PT ;  /* 0x00000008f2007c0c */ /* 0x000fee000bfa3070 */
[----:B------:R3:W4:Y:S01]  /*4d80*/  MUFU.EX2 R244, R248 ;  /* 0x000000f800f47308 */ /* 0x0007220000000800 */
[----:B------:R-:W-:Y:S01]  /*4d90*/  LOP3.LUT R250, R245, 0xff, RZ, 0xc0, !PT ;  /* 0x000000fff5fa7812 */ /* 0x000fe200078ec0ff */
[----:B------:R-:W-:Y:S01]  /*4da0*/  FFMA.FTZ R57, R57, UR9, -R5 ;  /* 0x0000000939397c23 */ /* 0x000fe20008010805 */
[----:B------:R-:W-:Y:S07]  /*4db0*/  LOP3.LUT R247, R247, 0xffff, RZ, 0xc0, !PT ;  /* 0x0000fffff7f77812 */ /* 0x000fee00078ec0ff */
[----:B------:R4:W4:Y:S01]  /*4dc0*/  MUFU.EX2 R242, R246 ;  /* 0x000000f600f27308 */ /* 0x0009220000000800 */
[----:B------:R-:W-:Y:S01]  /*4dd0*/  FFMA.FTZ R6, R63, UR9, -R6 ;  /* 0x000000093f067c23 */ /* 0x000fe20008010806 */
[----:B-1----:R-:W-:Y:S08]  /*4de0*/  F2FP.RELU.BF16.F32.PACK_AB R47, R235, R234 ;  /* 0x000000eaeb2f723e */ /* 0x002ff000000018ff */
[----:B------:R1:W1:Y:S01]  /*4df0*/  MUFU.EX2 R245, R249 ;  /* 0x000000f900f57308 */ /* 0x0002620000000800 */
[----:B--2---:R-:W-:Y:S01]  /*4e00*/  @P3 FADD.FTZ R243, -R243, -RZ ;  /* 0x800000fff3f33221 */ /* 0x004fe20000010100 */
[----:B------:R-:W-:Y:S01]  /*4e10*/  ISETP.LE.U32.AND P3, PT, R247, UR8, PT ;  /* 0x00000008f7007c0c */ /* 0x000fe2000bf63070 */
[----:B------:R-:W-:Y:S07]  /*4e20*/  FFMA.FTZ R251, R39, UR9, -R105 ;  /* 0x0000000927fb7c23 */ /* 0x000fee0008010869 */
[----:B------:R-:W-:Y:S01]  /*4e30*/  MUFU.EX2 R123, R49 ;  /* 0x00000031007b7308 */ /* 0x000fe20000000800 */
[----:B---3--:R-:W-:Y:S01]  /*4e40*/  FFMA.FTZ R248, R40, UR9, -R5 ;  /* 0x0000000928f87c23 */ /* 0x008fe20008010805 */
[----:B------:R-:W-:Y:S01]  /*4e50*/  LOP3.LUT R40, R252, 0xffff, RZ, 0xc0, !PT ;  /* 0x0000fffffc287812 */ /* 0x000fe200078ec0ff */
[----:B----4-:R-:W-:Y:S07]  /*4e60*/  @!P4 FADD.FTZ R244, -R244, -RZ ;  /* 0x800000fff4f4c221 */ /* 0x010fee0000010100 */
[----:B------:R-:W2:Y:S01]  /*4e70*/  MUFU.EX2 R247, R251 ;  /* 0x000000fb00f77308 */ /* 0x000ea20000000800 */
[----:B------:R-:W-:Y:S01]  /*4e80*/  FFMA.FTZ R246, R38, UR9, -R105 ;  /* 0x0000000926f67c23 */ /* 0x000fe20008010869 */
[----:B------:R-:W-:Y:S01]  /*4e90*/  SHF.R.U32.HI R40, RZ, 0x8, R40 ;  /* 0x00000008ff287819 */ /* 0x000fe20000011628 */
[----:B------:R-:W-:Y:S01]  /*4ea0*/  @P6 FADD.FTZ R242, -R242, -RZ ;  /* 0x800000fff2f26221 */ /* 0x000fe20000010100 */
[----:B------:R-:W-:Y:S01]  /*4eb0*/  ISETP.LE.U32.AND P6, PT, R250, UR8, PT ;  /* 0x00000008fa007c0c */ /* 0x000fe2000bfc3070 */
[----:B-1----:R-:W-:Y:S01]  /*4ec0*/  FFMA.FTZ R249, R41, UR9, -R5 ;  /* 0x0000000929f97c23 */ /* 0x002fe20008010805 */
[----:B------:R-:W-:Y:S04]  /*4ed0*/  LOP3.LUT R40, R40, 0xffff, RZ, 0xc0, !PT ;  /* 0x0000ffff28287812 */ /* 0x000fe800078ec0ff */
[----:B------:R-:W1:Y:S01]  /*4ee0*/  MUFU.EX2 R246, R246 ;  /* 0x000000f600f67308 */ /* 0x000e620000000800 */
[----:B------:R-:W-:Y:S01]  /*4ef0*/  @!P3 FADD.FTZ R245, -R245, -RZ ;  /* 0x800000fff5f5b221 */ /* 0x000fe20000010100 */
[----:B------:R-:W-:Y:S01]  /*4f00*/  PRMT R41, R252, 0x7632, R41 ;  /* 0x00007632fc297816 */ /* 0x000fe20000000029 */
[----:B------:R-:W-:Y:S07]  /*4f10*/  FFMA.FTZ R105, R67, UR9, -R105 ;  /* 0x0000000943697c23 */ /* 0x000fee0008010869 */
[----:B------:R-:W3:Y:S01]  /*4f20*/  MUFU.EX2 R249, R249 ;  /* 0x000000f900f97308 */ /* 0x000ee20000000800 */
[----:B------:R-:W-:Y:S01]  /*4f30*/  ISETP.LE.U32.AND P3, PT, R40, UR8, PT ;  /* 0x0000000828007c0c */ /* 0x000fe2000bf63070 */
[----:B------:R-:W-:Y:S01]  /*4f40*/  FFMA.FTZ R5, R61, UR9, -R5 ;  /* 0x000000093d057c23 */ /* 0x000fe20008010805 */
[----:B------:R-:W-:Y:S01]  /*4f50*/  LOP3.LUT R250, R252, 0xff, RZ, 0xc0, !PT ;  /* 0x000000fffcfa7812 */ /* 0x000fe200078ec0ff */
[----:B--2---:R-:W-:Y:S01]  /*4f60*/  @!P5 FADD.FTZ R247, -R247, -RZ ;  /* 0x800000fff7f7d221 */ /* 0x004fe20000010100 */
[----:B------:R-:W-:Y:S05]  /*4f70*/  SHF.R.U32.HI R40, RZ, 0x18, R252 ;  /* 0x00000018ff287819 */ /* 0x000fea00000116fc */
[----:B------:R-:W2:Y:S01]  /*4f80*/  MUFU.EX2 R251, R43 ;  /* 0x0000002b00fb7308 */ /* 0x000ea20000000800 */
[----:B------:R-:W-:Y:S02]  /*4f90*/  LOP3.LUT R41, R41, 0xff, RZ, 0xc0, !PT ;  /* 0x000000ff29297812 */ /* 0x000fe400078ec0ff */
[----:B------:R-:W-:Y:S01]  /*4fa0*/  ISETP.LE.U32.AND P4, PT, R250, UR8, PT ;  /* 0x00000008fa007c0c */ /* 0x000fe2000bf83070 */
[----:B-1----:R-:W-:Y:S06]  /*4fb0*/  @!P6 FADD.FTZ R246, -R246, -RZ ;  /* 0x800000fff6f6e221 */ /* 0x002fec0000010100 */
[----:B------:R-:W1:Y:S01]  /*4fc0*/  MUFU.EX2 R248, R248 ;  /* 0x000000f800f87308 */ /* 0x000e620000000800 */
[----:B------:R-:W-:Y:S02]  /*4fd0*/  ISETP.LE.U32.AND P5, PT, R40, UR8, PT ;  /* 0x0000000828007c0c */ /* 0x000fe4000bfa3070 */
[----:B------:R-:W-:Y:S07]  /*4fe0*/  ISETP.LE.U32.AND P6, PT, R41, UR8, PT ;  /* 0x0000000829007c0c */ /* 0x000fee000bfc3070 */
[----:B------:R-:W4:Y:S01]  /*4ff0*/  MUFU.EX2 R250, R42 ;  /* 0x0000002a00fa7308 */ /* 0x000f220000000800 */
[----:B---3--:R-:W-:Y:S01]  /*5000*/  @!P3 FADD.FTZ R249, -R249, -RZ ;  /* 0x800000fff9f9b221 */ /* 0x008fe20000010100 */
[----:B------:R-:W-:Y:S08]  /*5010*/  ISETP.GT.U32.AND P3, PT, R17, UR8, PT ;  /* 0x0000000811007c0c */ /* 0x000ff0000bf64070 */
[----:B------:R-:W3:Y:S01]  /*5020*/  MUFU.EX2 R252, R44 ;  /* 0x0000002c00fc7308 */ /* 0x000ee20000000800 */
[----:B------:R-:W-:Y:S02]  /*5030*/  LOP3.LUT R41, R129, 0xff, RZ, 0xc0, !PT ;  /* 0x000000ff81297812 */ /* 0x000fe400078ec0ff */
[----:B------:R-:W-:Y:S07]  /*5040*/  SHF.R.U32.HI R40, RZ, 0x18, R129 ;  /* 0x00000018ff287819 */ /* 0x000fee0000011681 */
[----:B------:R-:W-:Y:S01]  /*5050*/  MUFU.EX2 R126, R51 ;  /* 0x00000033007e7308 */ /* 0x000fe20000000800 */
[----:B------:R-:W-:Y:S01]  /*5060*/  F2FP.RELU.BF16.F32.PACK_AB R45, R243, R242 ;  /* 0x000000f2f32d723e */ /* 0x000fe200000018ff */
[----:B--2---:R-:W-:Y:S01]  /*5070*/  @!P5 FADD.FTZ R251, -R251, -RZ ;  /* 0x800000fffbfbd221 */ /* 0x004fe20000010100 */
[----:B-1----:R-:W-:Y:S01]  /*5080*/  @!P4 FADD.FTZ R248, -R248, -RZ ;  /* 0x800000fff8f8c221 */ /* 0x002fe20000010100 */
[----:B------:R-:W-:Y:S06]  /*5090*/  ISETP.LE.U32.AND P5, PT, R14, UR8, PT ;  /* 0x000000080e007c0c */ /* 0x000fec000bfa3070 */
[----:B------:R-:W-:Y:S01]  /*50a0*/  MUFU.EX2 R125, R50 ;  /* 0x00000032007d7308 */ /* 0x000fe20000000800 */
[----:B----4-:R-:W-:Y:S01]  /*50b0*/  @!P6 FADD.FTZ R250, -R250, -RZ ;  /* 0x800000fffafae221 */ /* 0x010fe20000010100 */
[----:B------:R-:W-:Y:S01]  /*50c0*/  ISETP.GT.U32.AND P4, PT, R18, UR8, PT ;  /* 0x0000000812007c0c */ /* 0x000fe2000bf84070 */
[----:B------:R-:W-:Y:S01]  /*50d0*/  @P3 FADD.FTZ R118, -R118, -RZ ;  /* 0x800000ff76763221 */ /* 0x000fe20000010100 */
[----:B------:R-:W-:Y:S01]  /*50e0*/  ISETP.GT.U32.AND P6, PT, R15, UR8, PT ;  /* 0x000000080f007c0c */ /* 0x000fe2000bfc4070 */
[----:B---3--:R-:W-:Y:S01]  /*50f0*/  @!P1 FADD.FTZ R252, -R252, -RZ ;  /* 0x800000fffcfc9221 */ /* 0x008fe20000010100 */
[----:B------:R-:W-:Y:S04]  /*5100*/  ISETP.GT.U32.AND P3, PT, R9, UR8, PT ;  /* 0x0000000809007c0c */ /* 0x000fe8000bf64070 */
[----:B------:R-:W1:Y:S01]  /*5110*/  MUFU.EX2 R127, R52 ;  /* 0x00000034007f7308 */ /* 0x000e620000000800 */
[----:B------:R-:W-:Y:S02]  /*5120*/  ISETP.LE.U32.AND P1, PT, R41, UR8, PT ;  /* 0x0000000829007c0c */ /* 0x000fe4000bf23070 */
[----:B------:R-:W-:Y:S07]  /*5130*/  PRMT R41, R129, 0x7632, R41 ;  /* 0x0000763281297816 */ /* 0x000fee0000000029 */
[----:B------:R-:W-:Y:S01]  /*5140*/  MUFU.EX2 R130, R53 ;  /* 0x0000003500827308 */ /* 0x000fe20000000800 */
[----:B------:R-:W-:Y:S01]  /*5150*/  @!P5 FADD.FTZ R122, -R122, -RZ ;  /* 0x800000ff7a7ad221 */ /* 0x000fe20000010100 */
[----:B------:R-:W-:Y:S01]  /*5160*/  ISETP.GT.U32.AND P5, PT, R11, UR8, PT ;  /* 0x000000080b007c0c */ /* 0x000fe2000bfa4070 */
[----:B------:R-:W-:Y:S01]  /*5170*/  @P4 FADD.FTZ R119, -R119, -RZ ;  /* 0x800000ff77774221 */ /* 0x000fe20000010100 */
[----:B------:R-:W-:Y:S01]  /*5180*/  ISETP.LE.U32.AND P4, PT, R40, UR8, PT ;  /* 0x0000000828007c0c */ /* 0x000fe2000bf83070 */
[----:B------:R-:W-:Y:S01]  /*5190*/  @P6 FADD.FTZ R121, -R121, -RZ ;  /* 0x800000ff79796221 */ /* 0x000fe20000010100 */
[----:B------:R-:W-:Y:S01]  /*51a0*/  ISETP.GT.U32.AND P6, PT, R13, UR8, PT ;  /* 0x000000080d007c0c */ /* 0x000fe2000bfc4070 */
[----:B------:R-:W-:Y:S01]  /*51b0*/  @P3 FADD.FTZ R123, -R123, -RZ ;  /* 0x800000ff7b7b3221 */ /* 0x000fe20000010100 */
[----:B------:R-:W-:Y:S01]  /*51c0*/  LOP3.LUT R41, R41, 0xff, RZ, 0xc0, !PT ;  /* 0x000000ff29297812 */ /* 0x000fe200078ec0ff */
[----:B-1----:R-:W-:Y:S01]  /*51d0*/  @!P1 FADD.FTZ R127, -R127, -RZ ;  /* 0x800000ff7f7f9221 */ /* 0x002fe20000010100 */
[----:B------:R-:W-:Y:S01]  /*51e0*/  LOP3.LUT R40, R129, 0xffff, RZ, 0xc0, !PT ;  /* 0x0000ffff81287812 */ /* 0x000fe200078ec0ff */
[----:B------:R-:W-:Y:S01]  /*51f0*/  MUFU.EX2 R113, R59 ;  /* 0x0000003b00717308 */ /* 0x000fe20000000800 */
[----:B------:R-:W-:Y:S02]  /*5200*/  ISETP.LE.U32.AND P3, PT, R41, UR8, PT ;  /* 0x0000000829007c0c */ /* 0x000fe4000bf63070 */
[----:B------:R-:W-:Y:S01]  /*5210*/  SHF.R.U32.HI R41, RZ, 0x8, R40 ;  /* 0x00000008ff297819 */ /* 0x000fe20000011628 */
[----:B------:R-:W-:Y:S01]  /*5220*/  @P5 FADD.FTZ R126, -R126, -RZ ;  /* 0x800000ff7e7e5221 */ /* 0x000fe20000010100 */
[----:B------:R-:W-:Y:S05]  /*5230*/  LOP3.LUT R40, R7, 0xff, RZ, 0xc0, !PT ;  /* 0x000000ff07287812 */ /* 0x000fea00078ec0ff */
[----:B------:R-:W1:Y:S01]  /*5240*/  MUFU.EX2 R129, R54 ;  /* 0x0000003600817308 */ /* 0x000e620000000800 */
[----:B------:R-:W-:Y:S01]  /*5250*/  LOP3.LUT R41, R41, 0xffff, RZ, 0xc0, !PT ;  /* 0x0000ffff29297812 */ /* 0x000fe200078ec0ff */
[----:B------:R-:W-:Y:S01]  /*5260*/  @P6 FADD.FTZ R125, -R125, -RZ ;  /* 0x800000ff7d7d6221 */ /* 0x000fe20000010100 */
[----:B------:R-:W-:Y:S07]  /*5270*/  ISETP.LE.U32.AND P6, PT, R40, UR8, PT ;  /* 0x0000000828007c0c */ /* 0x000fee000bfc3070 */
[----:B------:R-:W2:Y:S01]  /*5280*/  MUFU.EX2 R131, R55 ;  /* 0x0000003700837308 */ /* 0x000ea20000000800 */
[----:B------:R-:W-:Y:S02]  /*5290*/  ISETP.LE.U32.AND P5, PT, R41, UR8, PT ;  /* 0x0000000829007c0c */ /* 0x000fe4000bfa3070 */
[----:B------:R-:W-:Y:S07]  /*52a0*/  LOP3.LUT R40, R7, 0xffff, RZ, 0xc0, !PT ;  /* 0x0000ffff07287812 */ /* 0x000fee00078ec0ff */
[----:B------:R-:W-:Y:S01]  /*52b0*/  MUFU.EX2 R172, R58 ;  /* 0x0000003a00ac7308 */ /* 0x000fe20000000800 */
[--C-:B------:R-:W-:Y:S02]  /*52c0*/  SHF.R.U32.HI R41, RZ, 0x18, R7.reuse ;  /* 0x00000018ff297819 */ /* 0x100fe40000011607 */
[----:B------:R-:W-:Y:S07]  /*52d0*/  SHF.R.U32.HI R40, RZ, 0x8, R40 ;  /* 0x00000008ff287819 */ /* 0x000fee0000011628 */
[----:B------:R-:W3:Y:S01]  /*52e0*/  MUFU.EX2 R117, R56 ;  /* 0x0000003800757308 */ /* 0x000ee20000000800 */
[----:B------:R-:W-:Y:S01]  /*52f0*/  ISETP.LE.U32.AND P1, PT, R41, UR8, PT ;  /* 0x0000000829007c0c */ /* 0x000fe2000bf23070 */
[----:B-1----:R-:W-:Y:S01]  /*5300*/  @!P3 FADD.FTZ R129, -R129, -RZ ;  /* 0x800000ff8181b221 */ /* 0x002fe20000010100 */
[----:B------:R-:W-:Y:S07]  /*5310*/  LOP3.LUT R40, R40, 0xffff, RZ, 0xc0, !PT ;  /* 0x0000ffff28287812 */ /* 0x000fee00078ec0ff */
[----:B------:R-:W1:Y:S01]  /*5320*/  MUFU.EX2 R114, R57 ;  /* 0x0000003900727308 */ /* 0x000e620000000800 */
[----:B------:R-:W-:Y:S01]  /*5330*/  PRMT R7, R7, 0x7632, R7 ;  /* 0x0000763207077816 */ /* 0x000fe20000000007 */
[----:B------:R-:W-:Y:S01]  /*5340*/  @!P5 FADD.FTZ R130, -R130, -RZ ;  /* 0x800000ff8282d221 */ /* 0x000fe20000010100 */
[----:B------:R-:W-:Y:S01]  /*5350*/  ISETP.LE.U32.AND P5, PT, R40, UR8, PT ;  /* 0x0000000828007c0c */ /* 0x000fe2000bfa3070 */
[----:B--2---:R-:W-:Y:S01]  /*5360*/  @!P4 FADD.FTZ R131, -R131, -RZ ;  /* 0x800000ff8383c221 */ /* 0x004fe20000010100 */
[----:B------:R-:W-:Y:S05]  /*5370*/  LOP3.LUT R40, R7, 0xff, RZ, 0xc0, !PT ;  /* 0x000000ff07287812 */ /* 0x000fea00078ec0ff */
[----:B------:R-:W-:Y:S01]  /*5380*/  MUFU.EX2 R116, R105 ;  /* 0x0000006900747308 */ /* 0x000fe20000000800 */
[----:B------:R-:W-:Y:S02]  /*5390*/  F2FP.RELU.BF16.F32.PACK_AB R52, R215, R214 ;  /* 0x000000d6d734723e */ /* 0x000fe400000018ff */
[----:B------:R-:W-:Y:S01]  /*53a0*/  ISETP.LE.U32.AND P3, PT, R40, UR8, PT ;  /* 0x0000000828007c0c */ /* 0x000fe2000bf63070 */
[----:B------:R-:W-:Y:S01]  /*53b0*/  @!P1 FADD.FTZ R113, -R113, -RZ ;  /* 0x800000ff71719221 */ /* 0x000fe20000010100 */
[----:B------:R-:W-:Y:S01]  /*53c0*/  PRMT R40, R10, 0x7771, RZ ;  /* 0x000077710a287816 */ /* 0x000fe200000000ff */
[----:B------:R-:W-:Y:S01]  /*53d0*/  STS [R175+0x400], R52 ;  /* 0x00040034af007388 */ /* 0x000fe20000000800 */
[----:B------:R-:W-:Y:S01]  /*53e0*/  F2FP.RELU.BF16.F32.PACK_AB R44, R227, R226 ;  /* 0x000000e2e32c723e */ /* 0x000fe200000018ff */
[----:B---3--:R-:W-:Y:S01]  /*53f0*/  @!P6 FADD.FTZ R117, -R117, -RZ ;  /* 0x800000ff7575e221 */ /* 0x008fe20000010100 */
[----:B------:R-:W-:Y:S01]  /*5400*/  ISETP.GT.U32.AND P1, PT, R40, UR8, PT ;  /* 0x0000000828007c0c */ /* 0x000fe2000bf24070 */
[----:B-1----:R-:W-:Y:S01]  /*5410*/  @!P5 FADD.FTZ R114, -R114, -RZ ;  /* 0x800000ff7272d221 */ /* 0x002fe20000010100 */
[----:B------:R-:W-:Y:S01]  /*5420*/  F2FP.RELU.BF16.F32.PACK_AB R40, R213, R212 ;  /* 0x000000d4d528723e */ /* 0x000fe200000018ff */
[----:B------:R-:W-:Y:S01]  /*5430*/  MUFU.EX2 R110, R6 ;  /* 0x00000006006e7308 */ /* 0x000fe20000000800 */
[----:B------:R-:W-:Y:S02]  /*5440*/  PRMT R42, R10, 0x7772, RZ ;  /* 0x000077720a2a7816 */ /* 0x000fe400000000ff */
[----:B------:R-:W-:Y:S01]  /*5450*/  F2FP.RELU.BF16.F32.PACK_AB R50, R217, R216 ;  /* 0x000000d8d932723e */ /* 0x000fe200000018ff */
[----:B------:R1:W-:Y:S01]  /*5460*/  STS [R175], R40 ;  /* 0x00000028af007388 */ /* 0x0003e20000000800 */
[----:B------:R-:W-:Y:S01]  /*5470*/  ISETP.GT.U32.AND P4, PT, R115, UR8, PT ;  /* 0x0000000873007c0c */ /* 0x000fe2000bf84070 */
[----:B------:R-:W-:Y:S01]  /*5480*/  @!P3 FADD.FTZ R172, -R172, -RZ ;  /* 0x800000ffacacb221 */ /* 0x000fe20000010100 */
[----:B------:R-:W-:Y:S01]  /*5490*/  ISETP.GT.U32.AND P0, PT, R42, UR8, PT ;  /* 0x000000082a007c0c */ /* 0x000fe2000bf04070 */
[----:B------:R2:W-:Y:S02]  /*54a0*/  STS [R205], R46 ;  /* 0x0000002ecd007388 */ /* 0x0005e40000000800 */
[----:B------:R-:W3:Y:S01]  /*54b0*/  MUFU.EX2 R115, R106 ;  /* 0x0000006a00737308 */ /* 0x000ee20000000800 */
[----:B------:R-:W-:Y:S01]  /*54c0*/  F2FP.RELU.BF16.F32.PACK_AB R42, R221, R220 ;  /* 0x000000dcdd2a723e */ /* 0x000fe200000018ff */
[----:B------:R-:W-:Y:S01]  /*54d0*/  STS [R205+0x400], R44 ;  /* 0x0004002ccd007388 */ /* 0x000fe20000000800 */
[----:B------:R-:W-:Y:S02]  /*54e0*/  F2FP.RELU.BF16.F32.PACK_AB R55, R229, R228 ;  /* 0x000000e4e537723e */ /* 0x000fe400000018ff */
[----:B------:R-:W-:Y:S01]  /*54f0*/  F2FP.RELU.BF16.F32.PACK_AB R53, R231, R230 ;  /* 0x000000e6e735723e */ /* 0x000fe200000018ff */
[----:B------:R4:W-:Y:S01]  /*5500*/  STS [R175+0x2000], R50 ;  /* 0x00200032af007388 */ /* 0x0009e20000000800 */
[----:B------:R-:W-:Y:S02]  /*5510*/  F2FP.RELU.BF16.F32.PACK_AB R51, R240, R241 ;  /* 0x000000f1f033723e */ /* 0x000fe400000018ff */
[C---:B------:R-:W-:Y:S01]  /*5520*/  PRMT R41, R10.reuse, 0x7770, RZ ;  /* 0x000077700a297816 */ /* 0x040fe200000000ff */
[----:B------:R4:W-:Y:S01]  /*5530*/  STS [R175+0x2400], R48 ;  /* 0x00240030af007388 */ /* 0x0009e20000000800 */
[----:B------:R-:W-:Y:S01]  /*5540*/  PRMT R43, R10, 0x7773, RZ ;  /* 0x000077730a2b7816 */ /* 0x000fe200000000ff */
[----:B------:R-:W-:Y:S01]  /*5550*/  @P0 FADD.FTZ R111, -R111, -RZ ;  /* 0x800000ff6f6f0221 */ /* 0x000fe20000010100 */
[----:B------:R-:W-:Y:S01]  /*5560*/  F2FP.RELU.BF16.F32.PACK_AB R49, R233, R232 ;  /* 0x000000e8e931723e */ /* 0x000fe200000018ff */
[----:B------:R4:W-:Y:S01]  /*5570*/  STS [R205+0x2000], R42 ;  /* 0x0020002acd007388 */ /* 0x0009e20000000800 */
[----:B---3--:R-:W-:Y:S01]  /*5580*/  @P4 FADD.FTZ R115, -R115, -RZ ;  /* 0x800000ff73734221 */ /* 0x008fe20000010100 */
[----:B------:R-:W-:Y:S02]  /*5590*/  ISETP.LE.U32.AND P3, PT, R41, UR8, PT ;  /* 0x0000000829007c0c */ /* 0x000fe4000bf63070 */
[----:B------:R-:W-:Y:S02]  /*55a0*/  ISETP.GT.U32.AND P4, PT, R43, UR8, PT ;  /* 0x000000082b007c0c */ /* 0x000fe4000bf84070 */
[----:B-1----:R-:W-:Y:S02]  /*55b0*/  F2FP.RELU.BF16.F32.PACK_AB R40, R223, R222 ;  /* 0x000000dedf28723e */ /* 0x002fe400000018ff */
[----:B------:R-:W-:Y:S02]  /*55c0*/  F2FP.RELU.BF16.F32.PACK_AB R43, R239, R236 ;  /* 0x000000ecef2b723e */ /* 0x000fe400000018ff */
[----:B------:R-:W-:Y:S01]  /*55d0*/  F2FP.RELU.BF16.F32.PACK_AB R41, R238, R237 ;  /* 0x000000edee29723e */ /* 0x000fe200000018ff */
[----:B------:R1:W-:Y:S01]  /*55e0*/  STS [R205+0x2400], R40 ;  /* 0x00240028cd007388 */ /* 0x0003e20000000800 */
[----:B------:R-:W-:Y:S01]  /*55f0*/  ISETP.GT.U32.AND P6, PT, R109, UR8, PT ;  /* 0x000000086d007c0c */ /* 0x000fe2000bfc4070 */
[----:B------:R-:W-:Y:S01]  /*5600*/  IMAD.IADD R109, R174, 0x1, R197 ;  /* 0x00000001ae6d7824 */ /* 0x000fe200078e02c5 */
[----:B--2---:R-:W-:Y:S01]  /*5610*/  F2FP.RELU.BF16.F32.PACK_AB R46, R123, R122 ;  /* 0x0000007a7b2e723e */ /* 0x004fe200000018ff */
[----:B------:R-:W-:Y:S01]  /*5620*/  STS [R176], R55 ;  /* 0x00000037b0007388 */ /* 0x000fe20000000800 */
[----:B------:R-:W-:Y:S01]  /*5630*/  ISETP.GT.U32.AND P5, PT, R128, UR8, PT ;  /* 0x0000000880007c0c */ /* 0x000fe2000bfa4070 */
[----:B------:R-:W-:Y:S01]  /*5640*/  @!P3 FADD.FTZ R124, -R124, -RZ ;  /* 0x800000ff7c7cb221 */ /* 0x000fe20000010100 */
[----:B----4-:R-:W-:Y:S01]  /*5650*/  F2FP.RELU.BF16.F32.PACK_AB R50, R126, R125 ;  /* 0x0000007d7e32723e */ /* 0x010fe200000018ff */
[----:B------:R2:W-:Y:S01]  /*5660*/  STS [R176+0x400], R53 ;  /* 0x00040035b0007388 */ /* 0x0005e20000000800 */
[----:B------:R-:W3:Y:S01]  /*5670*/  MUFU.EX2 R128, R5 ;  /* 0x0000000500807308 */ /* 0x000ee20000000800 */
[----:B------:R-:W-:Y:S01]  /*5680*/  F2FP.RELU.BF16.F32.PACK_AB R48, R130, R127 ;  /* 0x0000007f8230723e */ /* 0x000fe200000018ff */
[----:B------:R-:W-:Y:S01]  /*5690*/  @P4 FADD.FTZ R110, -R110, -RZ ;  /* 0x800000ff6e6e4221 */ /* 0x000fe20000010100 */
[----:B------:R4:W-:Y:S01]  /*56a0*/  STS [R204], R51 ;  /* 0x00000033cc007388 */ /* 0x0009e20000000800 */
[----:B------:R-:W-:Y:S01]  /*56b0*/  F2FP.RELU.BF16.F32.PACK_AB R52, R131, R129 ;  /* 0x000000818334723e */ /* 0x000fe200000018ff */
[----:B------:R-:W-:Y:S01]  /*56c0*/  @P6 FADD.FTZ R112, -R112, -RZ ;  /* 0x800000ff70706221 */ /* 0x000fe20000010100 */
[----:B------:R-:W-:Y:S01]  /*56d0*/  F2FP.RELU.BF16.F32.PACK_AB R42, R119, R252 ;  /* 0x000000fc772a723e */ /* 0x000fe200000018ff */
[----:B------:R-:W-:Y:S01]  /*56e0*/  STS [R204+0x400], R45 ;  /* 0x0004002dcc007388 */ /* 0x000fe20000000800 */
[----:B------:R-:W-:Y:S01]  /*56f0*/  F2FP.RELU.BF16.F32.PACK_AB R44, R115, R120 ;  /* 0x00000078732c723e */ /* 0x000fe200000018ff */
[----:B------:R-:W-:Y:S01]  /*5700*/  @P5 FADD.FTZ R116, -R116, -RZ ;  /* 0x800000ff74745221 */ /* 0x000fe20000010100 */
[----:B------:R-:W-:Y:S01]  /*5710*/  FSETP.GE.FTZ.AND P5, PT, R213, RZ, PT ;  /* 0x000000ffd500720b */ /* 0x000fe20003fb6000 */
[----:B------:R-:W-:Y:S01]  /*5720*/  STS [R176+0x2000], R49 ;  /* 0x00200031b0007388 */ /* 0x000fe20000000800 */
[----:B------:R-:W-:Y:S01]  /*5730*/  FSETP.GE.FTZ.AND P4, PT, R224, RZ, PT ;  /* 0x000000ffe000720b */ /* 0x000fe20003f96000 */
[----:B---3--:R-:W-:Y:S02]  /*5740*/  @P1 FADD.FTZ R128, -R128, -RZ ;  /* 0x800000ff80801221 */ /* 0x008fe40000010100 */
[----:B------:R-:W-:Y:S01]  /*5750*/  STS [R176+0x2400], R47 ;  /* 0x0024002fb0007388 */ /* 0x000fe20000000800 */
[----:B-1----:R-:W-:Y:S02]  /*5760*/  F2FP.RELU.BF16.F32.PACK_AB R40, R121, R118 ;  /* 0x000000767928723e */ /* 0x002fe400000018ff */
[----:B------:R-:W-:Y:S01]  /*5770*/  FSETP.GE.FTZ.AND P3, PT, R225, RZ, PT ;  /* 0x000000ffe100720b */ /* 0x000fe20003f76000 */
[----:B------:R1:W-:Y:S01]  /*5780*/  STS [R204+0x2000], R43 ;  /* 0x0020002bcc007388 */ /* 0x0003e20000000800 */
[----:B------:R-:W-:Y:S03]  /*5790*/  FSETP.GE.FTZ.AND P1, PT, R228, RZ, PT ;  /* 0x000000ffe400720b */ /* 0x000fe60003f36000 */
[----:B------:R3:W-:Y:S01]  /*57a0*/  STS [R204+0x2400], R41 ;  /* 0x00240029cc007388 */ /* 0x0007e20000000800 */
[----:B--2---:R-:W-:Y:S02]  /*57b0*/  F2FP.RELU.BF16.F32.PACK_AB R53, R245, R244 ;  /* 0x000000f4f535723e */ /* 0x004fe400000018ff */
[----:B----4-:R-:W-:Y:S03]  /*57c0*/  F2FP.RELU.BF16.F32.PACK_AB R51, R247, R246 ;  /* 0x000000f6f733723e */ /* 0x010fe600000018ff */
[----:B------:R-:W-:Y:S04]  /*57d0*/  STS [R174], R53 ;  /* 0x00000035ae007388 */ /* 0x000fe80000000800 */
[----:B------:R-:W-:Y:S04]  /*57e0*/  STS [R174+0x400], R51 ;  /* 0x00040033ae007388 */ /* 0x000fe80000000800 */
[----:B------:R2:W-:Y:S04]  /*57f0*/  STS [R109], R46 ;  /* 0x0000002e6d007388 */ /* 0x0005e80000000800 */
[----:B------:R4:W-:Y:S01]  /*5800*/  STS [R109+0x400], R50 ;  /* 0x000400326d007388 */ /* 0x0009e20000000800 */
[----:B-1----:R-:W-:Y:S02]  /*5810*/  F2FP.RELU.BF16.F32.PACK_AB R43, R249, R248 ;  /* 0x000000f8f92b723e */ /* 0x002fe400000018ff */
[----:B---3--:R-:W-:Y:S03]  /*5820*/  F2FP.RELU.BF16.F32.PACK_AB R41, R251, R250 ;  /* 0x000000fafb29723e */ /* 0x008fe600000018ff */
[----:B------:R-:W-:Y:S04]  /*5830*/  STS [R174+0x2000], R43 ;  /* 0x0020002bae007388 */ /* 0x000fe80000000800 */
[----:B------:R-:W-:Y:S04]  /*5840*/  STS [R174+0x2400], R41 ;  /* 0x00240029ae007388 */ /* 0x000fe80000000800 */
[----:B------:R1:W-:Y:S04]  /*5850*/  STS [R109+0x2000], R42 ;  /* 0x0020002a6d007388 */ /* 0x0003e80000000800 */
[----:B------:R3:W-:Y:S01]  /*5860*/  STS [R109+0x2400], R40 ;  /* 0x002400286d007388 */ /* 0x0007e20000000800 */
[----:B--2---:R-:W-:Y:S03]  /*5870*/  F2FP.RELU.BF16.F32.PACK_AB R46, R116, R112 ;  /* 0x00000070742e723e */ /* 0x004fe600000018ff */
[----:B------:R2:W-:Y:S01]  /*5880*/  STS [R179], R48 ;  /* 0x00000030b3007388 */ /* 0x0005e20000000800 */
[----:B----4-:R-:W-:Y:S03]  /*5890*/  F2FP.RELU.BF16.F32.PACK_AB R50, R114, R117 ;  /* 0x000000757232723e */ /* 0x010fe600000018ff */
[----:B------:R-:W-:Y:S04]  /*58a0*/  STS [R179+0x400], R52 ;  /* 0x00040034b3007388 */ /* 0x000fe80000000800 */
[----:B------:R4:W-:Y:S04]  /*58b0*/  STS [R201], R44 ;  /* 0x0000002cc9007388 */ /* 0x0009e80000000800 */
[----:B------:R-:W-:Y:S04]  /*58c0*/  STS [R201+0x400], R46 ;  /* 0x0004002ec9007388 */ /* 0x000fe80000000800 */
[----:B------:R-:W-:Y:S01]  /*58d0*/  STS [R179+0x2000], R50 ;  /* 0x00200032b3007388 */ /* 0x000fe20000000800 */
[----:B-1----:R-:W-:Y:S02]  /*58e0*/  F2FP.RELU.BF16.F32.PACK_AB R42, R128, R124 ;  /* 0x0000007c802a723e */ /* 0x002fe400000018ff */
[----:B---3--:R-:W-:Y:S02]  /*58f0*/  F2FP.RELU.BF16.F32.PACK_AB R40, R110, R111 ;  /* 0x0000006f6e28723e */ /* 0x008fe400000018ff */
[----:B--2---:R-:W-:Y:S05]  /*5900*/  F2FP.RELU.BF16.F32.PACK_AB R48, R113, R172 ;  /* 0x000000ac7130723e */ /* 0x004fea00000018ff */
[----:B------:R-:W-:Y:S01]  /*5910*/  STS [R179+0x2400], R48 ;  /* 0x00240030b3007388 */ /* 0x000fe20000000800 */
[----:B----4-:R-:W-:Y:S03]  /*5920*/  VIADD R44, R171, 0x4020 ;  /* 0x00004020ab2c7836 */ /* 0x010fe60000000000 */
[----:B------:R-:W-:Y:S01]  /*5930*/  STS [R201+0x2000], R42 ;  /* 0x0020002ac9007388 */ /* 0x000fe20000000800 */
[----:B------:R-:W-:Y:S03]  /*5940*/  @P2 VIADD R44, R188, 0xffffffe0 ;  /* 0xffffffe0bc2c2836 */ /* 0x000fe60000000000 */
[----:B------:R-:W-:Y:S04]  /*5950*/  STS [R201+0x2400], R40 ;  /* 0x00240028c9007388 */ /* 0x000fe80000000800 */
[----:B------:R-:W1:Y:S08]  /*5960*/  LDSM.16.M88.4 R64, [R171+0x4000] ;  /* 0x00400000ab40783b */ /* 0x000e700000000200 */
[----:B------:R-:W2:Y:S08]  /*5970*/  LDSM.16.M88.4 R60, [R171+0x5000] ;  /* 0x00500000ab3c783b */ /* 0x000eb00000000200 */
[----:B------:R-:W3:Y:S08]  /*5980*/  LDSM.16.M88.4 R100, [R44] ;  /* 0x000000002c64783b */ /* 0x000ef00000000200 */
[----:B------:R4:W3:Y:S01]  /*5990*/  LDSM.16.M88.4 R104, [R44+0x1000] ;  /* 0x001000002c68783b */ /* 0x0008e20000000200 */
        /* <DEDUP_REMOVED lines=15> */
[----:B------:R-:W-:Y:S08]  /*5a90*/  HMMA.16816.F32.BF16 R64, R64, R146, RZ ;  /* 0x000000924040723c */ /* 0x000ff000000418ff */
[-C--:B---3--:R-:W-:Y:S08]  /*5aa0*/  HMMA.16816.F32.BF16 R4, R100, R148.reuse, R4 ;  /* 0x000000946404723c */ /* 0x088ff00000041804 */
        /* <DEDUP_REMOVED lines=14> */
[C---:B------:R-:W-:Y:S04]  /*5b90*/  LEA R104, P0, R173.reuse, R180, 0x2 ;  /* 0x000000b4ad687211 */ /* 0x040fe800078010ff */
[----:B------:R-:W-:Y:S01]  /*5ba0*/  LEA.HI.X R105, R173, R181, RZ, 0x2, P0 ;  /* 0x000000b5ad697211 */ /* 0x000fe200000f14ff */
[----:B------:R-:W-:Y:S04]  /*5bb0*/  HMMA.16816.F32.BF16 R64, R100, R162, R64 ;  /* 0x000000a26440723c */ /* 0x000fe80000041840 */
[----:B------:R-:W-:Y:S01]  /*5bc0*/  FSETP.GE.FTZ.AND P0, PT, R212, RZ, PT ;  /* 0x000000ffd400720b */ /* 0x000fe20003f16000 */
[----:B------:R-:W2:Y:S04]  /*5bd0*/  LDG.E R102, desc[UR24][R104.64] ;  /* 0x0000001868667981 */ /* 0x000ea8000c1e1900 */
[----:B------:R1:W5:Y:S04]  /*5be0*/  LDG.E R106, desc[UR24][R104.64+0x20] ;  /* 0x00002018686a7981 */ /* 0x000368000c1e1900 */
[----:B------:R1:W5:Y:S04]  /*5bf0*/  LDG.E R107, desc[UR24][R104.64+0x100] ;  /* 0x00010018686b7981 */ /* 0x000368000c1e1900 */
[----:B------:R1:W5:Y:S01]  /*5c00*/  LDG.E R105, desc[UR24][R104.64+0x120] ;  /* 0x0001201868697981 */ /* 0x000362000c1e1900 */
[C---:B--2---:R-:W-:Y:S01]  /*5c10*/  FADD.FTZ R5, -R102.reuse, R5 ;  /* 0x0000000566057221 */ /* 0x044fe20000010100 */
[C---:B------:R-:W-:Y:S01]  /*5c20*/  FADD.FTZ R4, -R102.reuse, R4 ;  /* 0x0000000466047221 */ /* 0x040fe20000010100 */
[C---:B------:R-:W-:Y:S01]  /*5c30*/  FADD.FTZ R16, -R102.reuse, R16 ;  /* 0x0000001066107221 */ /* 0x040fe20000010100 */
[C---:B------:R-:W-:Y:S01]  /*5c40*/  FADD.FTZ R17, -R102.reuse, R17 ;  /* 0x0000001166117221 */ /* 0x040fe20000010100 */
[C---:B------:R-:W-:Y:S01]  /*5c50*/  FADD.FTZ R20, -R102.reuse, R20 ;  /* 0x0000001466147221 */ /* 0x040fe20000010100 */
[-C--:B------:R-:W-:Y:S01]  /*5c60*/  FSEL R5, R5, R102.reuse, P5 ;  /* 0x0000006605057208 */ /* 0x080fe20002800000 */
[----:B------:R-:W-:Y:S01]  /*5c70*/  FADD.FTZ R21, -R102, R21 ;  /* 0x0000001566157221 */ /* 0x000fe20000010100 */
[-C--:B------:R-:W-:Y:S01]  /*5c80*/  FSEL R4, R4, R102.reuse, P0 ;  /* 0x0000006604047208 */ /* 0x080fe20000000000 */
[----:B------:R-:W-:Y:S01]  /*5c90*/  FADD.FTZ R37, -R102, R37 ;  /* 0x0000002566257221 */ /* 0x000fe20000010100 */
[-C--:B------:R-:W-:Y:S01]  /*5ca0*/  FSEL R16, R16, R102.reuse, P4 ;  /* 0x0000006610107208 */ /* 0x080fe20002000000 */
[----:B------:R-:W-:Y:S01]  /*5cb0*/  FMUL.FTZ R213, R213, R5 ;  /* 0x00000005d5d57220 */ /* 0x000fe20000410000 */
[----:B------:R-:W-:Y:S01]  /*5cc0*/  FSEL R17, R17, R102, P3 ;  /* 0x0000006611117208 */ /* 0x000fe20001800000 */
[----:B------:R-:W-:Y:S01]  /*5cd0*/  FMUL.FTZ R212, R212, R4 ;  /* 0x00000004d4d47220 */ /* 0x000fe20000410000 */
[----:B------:R-:W-:Y:S01]  /*5ce0*/  FSEL R5, R20, R102, P1 ;  /* 0x0000006614057208 */ /* 0x000fe20000800000 */
[----:B------:R-:W-:Y:S01]  /*5cf0*/  FMUL.FTZ R224, R224, R16 ;  /* 0x00000010e0e07220 */ /* 0x000fe20000410000 */
[----:B------:R-:W-:Y:S01]  /*5d00*/  FSETP.GE.FTZ.AND P0, PT, R229, RZ, PT ;  /* 0x000000ffe500720b */ /* 0x000fe20003f16000 */
[----:B------:R-:W-:Y:S01]  /*5d10*/  FMUL.FTZ R225, R225, R17 ;  /* 0x00000011e1e17220 */ /* 0x000fe20000410000 */
[----:B------:R-:W-:Y:S01]  /*5d20*/  F2FP.BF16.F32.PACK_AB R212, R213, R212 ;  /* 0x000000d4d5d4723e */ /* 0x000fe200000010ff */
[----:B------:R-:W-:Y:S01]  /*5d30*/  FMUL.FTZ R228, R228, R5 ;  /* 0x00000005e4e47220 */ /* 0x000fe20000410000 */
[----:B------:R-:W-:Y:S01]  /*5d40*/  FSETP.GE.FTZ.AND P4, PT, R241, RZ, PT ;  /* 0x000000fff100720b */ /* 0x000fe20003f96000 */
[C---:B------:R-:W-:Y:S01]  /*5d50*/  FADD.FTZ R213, -R102.reuse, R32 ;  /* 0x0000002066d57221 */ /* 0x040fe20000010100 */
[----:B------:R-:W-:Y:S01]  /*5d60*/  F2FP.BF16.F32.PACK_AB R224, R225, R224 ;  /* 0x000000e0e1e0723e */ /* 0x000fe200000010ff */
[----:B------:R-:W-:Y:S01]  /*5d70*/  FADD.FTZ R225, -R102, R33 ;  /* 0x0000002166e17221 */ /* 0x000fe20000010100 */
[----:B------:R-:W-:Y:S01]  /*5d80*/  FSETP.GE.FTZ.AND P3, PT, R240, RZ, PT ;  /* 0x000000fff000720b */ /* 0x000fe20003f76000 */
[----:B------:R-:W-:Y:S01]  /*5d90*/  FADD.FTZ R5, -R102, R36 ;  /* 0x0000002466057221 */ /* 0x000fe20000010100 */
[----:B------:R-:W-:Y:S01]  /*5da0*/  FSETP.GE.FTZ.AND P1, PT, R244, RZ, PT ;  /* 0x000000fff400720b */ /* 0x000fe20003f36000 */
[C---:B------:R-:W-:Y:S01]  /*5db0*/  FADD.FTZ R53, -R102.reuse, R53 ;  /* 0x0000003566357221 */ /* 0x040fe20000010100 */
[-C--:B------:R-:W-:Y:S01]  /*5dc0*/  FSEL R21, R21, R102.reuse, P0 ;  /* 0x0000006615157208 */ /* 0x080fe20000000000 */
[----:B------:R-:W-:Y:S01]  /*5dd0*/  FADD.FTZ R49, -R102, R49 ;  /* 0x0000003166317221 */ /* 0x000fe20000010100 */
[----:B------:R-:W-:Y:S02]  /*5de0*/  FSETP.GE.FTZ.AND P0, PT, R245, RZ, PT ;  /* 0x000000fff500720b */ /* 0x000fe40003f16000 */
[-C--:B------:R-:W-:Y:S01]  /*5df0*/  FSEL R213, R213, R102.reuse, P4 ;  /* 0x00000066d5d57208 */ /* 0x080fe20002000000 */
[----:B------:R-:W-:Y:S01]  /*5e00*/  FMUL.FTZ R229, R229, R21 ;  /* 0x00000015e5e57220 */ /* 0x000fe20000410000 */
[-C--:B------:R-:W-:Y:S02]  /*5e10*/  FSEL R225, R225, R102.reuse, P3 ;  /* 0x00000066e1e17208 */ /* 0x080fe40001800000 */
[-C--:B------:R-:W-:Y:S01]  /*5e20*/  FSEL R5, R5, R102.reuse, P1 ;  /* 0x0000006605057208 */ /* 0x080fe20000800000 */
[----:B------:R-:W-:Y:S01]  /*5e30*/  FMUL.FTZ R213, R241, R213 ;  /* 0x000000d5f1d57220 */ /* 0x000fe20000410000 */
[----:B------:R-:W-:Y:S01]  /*5e40*/  FSETP.GE.FTZ.AND P1, PT, R130, RZ, PT ;  /* 0x000000ff8200720b */ /* 0x000fe20003f36000 */
[----:B------:R-:W-:Y:S01]  /*5e50*/  FMUL.FTZ R240, R240, R225 ;  /* 0x000000e1f0f07220 */ /* 0x000fe20000410000 */
[-C--:B------:R-:W-:Y:S01]  /*5e60*/  FSEL R37, R37, R102.reuse, P0 ;  /* 0x0000006625257208 */ /* 0x080fe20000000000 */
[C---:B------:R-:W-:Y:S01]  /*5e70*/  FADD.FTZ R225, -R102.reuse, R48 ;  /* 0x0000003066e17221 */ /* 0x040fe20000010100 */
[----:B------:R-:W-:Y:S01]  /*5e80*/  FSETP.GE.FTZ.AND P0, PT, R115, RZ, PT ;  /* 0x000000ff7300720b */ /* 0x000fe20003f16000 */
[----:B------:R-:W-:Y:S01]  /*5e90*/  FADD.FTZ R241, -R102, R52 ;  /* 0x0000003466f17221 */ /* 0x000fe20000010100 */
[-C--:B------:R-:W-:Y:S01]  /*5ea0*/  FSEL R53, R53, R102.reuse, P1 ;  /* 0x0000006635357208 */ /* 0x080fe20000800000 */
[----:B------:R-:W-:Y:S01]  /*5eb0*/  FMUL.FTZ R244, R244, R5 ;  /* 0x00000005f4f47220 */ /* 0x000fe20000410000 */
[----:B------:R-:W-:Y:S01]  /*5ec0*/  FSETP.GE.FTZ.AND P4, PT, R123, RZ, PT ;  /* 0x000000ff7b00720b */ /* 0x000fe20003f96000 */
[----:B------:R-:W-:Y:S01]  /*5ed0*/  FMUL.FTZ R245, R245, R37 ;  /* 0x00000025f5f57220 */ /* 0x000fe20000410000 */
[----:B------:R-:W-:Y:S01]  /*5ee0*/  ISETP.NE.AND P1, PT, R194, RZ, PT ;  /* 0x000000ffc200720c */ /* 0x000fe20003f25270 */
[----:B------:R-:W-:Y:S01]  /*5ef0*/  FMUL.FTZ R53, R130, R53 ;  /* 0x0000003582357220 */ /* 0x000fe20000410000 */
[----:B------:R-:W-:Y:S02]  /*5f00*/  FSETP.GE.FTZ.AND P5, PT, R122, RZ, PT ;  /* 0x000000ff7a00720b */ /* 0x000fe40003fb6000 */
[----:B------:R-:W-:Y:S02]  /*5f10*/  FSETP.GE.FTZ.AND P3, PT, R127, RZ, PT ;  /* 0x000000ff7f00720b */ /* 0x000fe40003f76000 */
[-C--:B------:R-:W-:Y:S01]  /*5f20*/  FSEL R48, R49, R102.reuse, P4 ;  /* 0x0000006631307208 */ /* 0x080fe20002000000 */
[----:B------:R-:W-:Y:S01]  /*5f30*/  FADD.FTZ R49, -R102, R64 ;  /* 0x0000004066317221 */ /* 0x000fe20000010100 */
[-C--:B------:R-:W-:Y:S02]  /*5f40*/  FSEL R225, R225, R102.reuse, P5 ;  /* 0x00000066e1e17208 */ /* 0x080fe40002800000 */
[----:B------:R-:W-:Y:S01]  /*5f50*/  FSEL R52, R241, R102, P3 ;  /* 0x00000066f1347208 */ /* 0x000fe20001800000 */
[----:B------:R-:W-:Y:S01]  /*5f60*/  FMUL.FTZ R48, R123, R48 ;  /* 0x000000307b307220 */ /* 0x000fe20000410000 */
[----:B------:R-:W-:Y:S01]  /*5f70*/  FSETP.GE.FTZ.AND P3, PT, R120, RZ, PT ;  /* 0x000000ff7800720b */ /* 0x000fe20003f76000 */
[----:B------:R-:W-:Y:S01]  /*5f80*/  FMUL.FTZ R225, R122, R225 ;  /* 0x000000e17ae17220 */ /* 0x000fe20000410000 */
[----:B------:R-:W-:Y:S01]  /*5f90*/  F2FP.BF16.F32.PACK_AB R229, R229, R228 ;  /* 0x000000e4e5e5723e */ /* 0x000fe200000010ff */
[----:B------:R-:W-:Y:S01]  /*5fa0*/  FMUL.FTZ R52, R127, R52 ;  /* 0x000000347f347220 */ /* 0x000fe20000410000 */
[----:B------:R-:W-:Y:S01]  /*5fb0*/  FSEL R49, R49, R102, P3 ;  /* 0x0000006631317208 */ /* 0x000fe20001800000 */
[----:B------:R-:W-:Y:S01]  /*5fc0*/  @P0 FADD.FTZ R102, -R102, R65 ;  /* 0x0000004166660221 */ /* 0x000fe20000010100 */
[----:B------:R-:W-:Y:S02]  /*5fd0*/  F2FP.BF16.F32.PACK_AB R213, R240, R213 ;  /* 0x000000d5f0d5723e */ /* 0x000fe400000010ff */
[----:B------:R-:W-:Y:S01]  /*5fe0*/  F2FP.BF16.F32.PACK_AB R245, R245, R244 ;  /* 0x000000f4f5f5723e */ /* 0x000fe200000010ff */
[----:B------:R-:W-:Y:S01]  /*5ff0*/  FMUL.FTZ R49, R120, R49 ;  /* 0x0000003178317220 */ /* 0x000fe20000410000 */
[----:B------:R-:W-:Y:S01]  /*6000*/  F2FP.BF16.F32.PACK_AB R48, R48, R225 ;  /* 0x000000e13030723e */ /* 0x000fe200000010ff */
[----:B------:R-:W-:Y:S01]  /*6010*/  FMUL.FTZ R64, R115, R102 ;  /* 0x0000006673407220 */ /* 0x000fe20000410000 */
[----:B------:R-:W-:Y:S01]  /*6020*/  F2FP.BF16.F32.PACK_AB R52, R53, R52 ;  /* 0x000000343534723e */ /* 0x000fe200000010ff */
[----:B-1----:R-:W-:Y:S06]  /*6030*/  @!P1 BRA `(.L_x_337) ;  /* 0x0000000000589947 */ /* 0x002fec0003800000 */
        /* <DEDUP_REMOVED lines=20> */
[----:B------:R1:W-:Y:S05]  /*6180*/  LDGSTS.E.BYPASS.LTC128B.128 [R193+0x1000], desc[UR24][R20.64] ;  /* 0x0100000014c17fae */ /* 0x0003ea000b981a18 */
[----:B------:R-:W0:Y:S02]  /*6190*/  LDGDEPBAR ;  /* 0x00000000000079af */ /* 0x000e240000000000 */
.L_x_337:
[C---:B-----5:R-:W-:Y:S01]  /*61a0*/  FADD.FTZ R7, -R106.reuse, R7 ;  /* 0x000000076a077221 */ /* 0x060fe20000010100 */
[C---:B------:R-:W-:Y:S01]  /*61b0*/  FADD.FTZ R5, -R106.reuse, R6 ;  /* 0x000000066a057221 */ /* 0x040fe20000010100 */
[----:B------:R-:W-:Y:S01]  /*61c0*/  FSETP.GE.FTZ.AND P4, PT, R215, RZ, PT ;  /* 0x000000ffd700720b */ /* 0x000fe20003f96000 */
[----:B-1----:R-:W-:Y:S01]  /*61d0*/  FADD.FTZ R21, -R106, R22 ;  /* 0x000000166a157221 */ /* 0x002fe20000010100 */
[----:B------:R-:W-:Y:S01]  /*61e0*/  FSETP.GE.FTZ.AND P0, PT, R214, RZ, PT ;  /* 0x000000ffd600720b */ /* 0x000fe20003f16000 */
[C---:B------:R-:W-:Y:S01]  /*61f0*/  FADD.FTZ R23, -R106.reuse, R23 ;  /* 0x000000176a177221 */ /* 0x040fe20000010100 */
[-C--:B------:R-:W-:Y:S01]  /*6200*/  FSEL R4, R7, R106.reuse, P4 ;  /* 0x0000006a07047208 */ /* 0x080fe20002000000 */
[C---:B------:R-:W-:Y:S01]  /*6210*/  FADD.FTZ R19, -R106.reuse, R19 ;  /* 0x000000136a137221 */ /* 0x040fe20000010100 */
[----:B------:R-:W-:Y:S01]  /*6220*/  FSEL R5, R5, R106, P0 ;  /* 0x0000006a05057208 */ /* 0x000fe20000000000 */
[----:B------:R-:W-:Y:S01]  /*6230*/  FADD.FTZ R39, -R106, R39 ;  /* 0x000000276a277221 */ /* 0x000fe20000010100 */
[----:B------:R-:W-:Y:S01]  /*6240*/  FSETP.GE.FTZ.AND P0, PT, R230, RZ, PT ;  /* 0x000000ffe600720b */ /* 0x000fe20003f16000 */
[----:B------:R-:W-:Y:S01]  /*6250*/  FMUL.FTZ R4, R215, R4 ;  /* 0x00000004d7047220 */ /* 0x000fe20000410000 */
[----:B------:R-:W-:Y:S01]  /*6260*/  FSETP.GE.FTZ.AND P5, PT, R231, RZ, PT ;  /* 0x000000ffe700720b */ /* 0x000fe20003fb6000 */
[----:B------:R-:W-:Y:S01]  /*6270*/  FMUL.FTZ R5, R214, R5 ;  /* 0x00000005d6057220 */ /* 0x000fe20000410000 */
[----:B------:R-:W-:Y:S01]  /*6280*/  FSETP.GE.FTZ.AND P1, PT, R227, RZ, PT ;  /* 0x000000ffe300720b */ /* 0x000fe20003f36000 */
[C---:B------:R-:W-:Y:S01]  /*6290*/  FADD.FTZ R17, -R106.reuse, R18 ;  /* 0x000000126a117221 */ /* 0x040fe20000010100 */
[-C--:B------:R-:W-:Y:S01]  /*62a0*/  FSEL R21, R21, R106.reuse, P0 ;  /* 0x0000006a15157208 */ /* 0x080fe20000000000 */
        /* <DEDUP_REMOVED lines=10> */
[----:B------:R-:W-:Y:S01]  /*6350*/  FMUL.FTZ R6, R227, R6 ;  /* 0x00000006e3067220 */ /* 0x000fe20000410000 */
[----:B------:R-:W-:Y:S01]  /*6360*/  F2FP.BF16.F32.PACK_AB R4, R4, R5 ;  /* 0x000000050404723e */ /* 0x000fe200000010ff */
[C---:B------:R-:W-:Y:S01]  /*6370*/  FADD.FTZ R5, -R106.reuse, R50 ;  /* 0x000000326a057221 */ /* 0x040fe20000010100 */
[-C--:B------:R-:W-:Y:S01]  /*6380*/  FSEL R20, R39, R106.reuse, P0 ;  /* 0x0000006a27147208 */ /* 0x080fe20000000000 */
[C---:B------:R-:W-:Y:S01]  /*6390*/  FADD.FTZ R55, -R106.reuse, R55 ;  /* 0x000000376a377221 */ /* 0x040fe20000010100 */
[----:B------:R-:W-:Y:S01]  /*63a0*/  FSETP.GE.FTZ.AND P0, PT, R125, RZ, PT ;  /* 0x000000ff7d00720b */ /* 0x000fe20003f16000 */
[----:B------:R-:W-:Y:S01]  /*63b0*/  FADD.FTZ R51, -R106, R51 ;  /* 0x000000336a337221 */ /* 0x000fe20000010100 */
[----:B------:R-:W-:Y:S01]  /*63c0*/  FSEL R17, R17, R106, P3 ;  /* 0x0000006a11117208 */ /* 0x000fe20001800000 */
[----:B------:R-:W-:Y:S01]  /*63d0*/  FMUL.FTZ R20, R247, R20 ;  /* 0x00000014f7147220 */ /* 0x000fe20000410000 */
[-C--:B------:R-:W-:Y:S01]  /*63e0*/  FSEL R19, R19, R106.reuse, P1 ;  /* 0x0000006a13137208 */ /* 0x080fe20000800000 */
[----:B------:R-:W-:Y:S01]  /*63f0*/  FADD.FTZ R8, -R107, R8 ;  /* 0x000000086b087221 */ /* 0x000fe20000010100 */
[----:B------:R-:W-:Y:S01]  /*6400*/  FSETP.GE.FTZ.AND P3, PT, R243, RZ, PT ;  /* 0x000000fff300720b */ /* 0x000fe20003f76000 */
[----:B------:R-:W-:Y:S01]  /*6410*/  FMUL.FTZ R17, R226, R17 ;  /* 0x00000011e2117220 */ /* 0x000fe20000410000 */
[----:B------:R-:W-:Y:S01]  /*6420*/  FSETP.GE.FTZ.AND P4, PT, R242, RZ, PT ;  /* 0x000000fff200720b */ /* 0x000fe20003f96000 */
[----:B------:R-:W-:Y:S01]  /*6430*/  FMUL.FTZ R19, R246, R19 ;  /* 0x00000013f6137220 */ /* 0x000fe20000410000 */
[----:B------:R-:W-:Y:S01]  /*6440*/  F2FP.BF16.F32.PACK_AB R21, R16, R21 ;  /* 0x000000151015723e */ /* 0x000fe200000010ff */
[----:B------:R1:W-:Y:S01]  /*6450*/  STS [R175+-0x7c00], R4 ;  /* 0xff840004af007388 */ /* 0x0003e20000000800 */
[-C--:B------:R-:W-:Y:S01]  /*6460*/  FSEL R16, R5, R106.reuse, P0 ;  /* 0x0000006a05107208 */ /* 0x080fe20000000000 */
[----:B------:R-:W-:Y:S01]  /*6470*/  FADD.FTZ R5, -R106, R66 ;  /* 0x000000426a057221 */ /* 0x000fe20000010100 */
[----:B------:R-:W-:Y:S01]  /*6480*/  FSETP.GE.FTZ.AND P0, PT, R116, RZ, PT ;  /* 0x000000ff7400720b */ /* 0x000fe20003f16000 */
[----:B------:R-:W-:Y:S01]  /*6490*/  STS [R175+-0x8000], R212 ;  /* 0xff8000d4af007388 */ /* 0x000fe20000000800 */
[-C--:B------:R-:W-:Y:S01]  /*64a0*/  FSEL R18, R35, R106.reuse, P3 ;  /* 0x0000006a23127208 */ /* 0x080fe20001800000 */
[----:B------:R-:W-:Y:S01]  /*64b0*/  FADD.FTZ R22, -R107, R13 ;  /* 0x0000000d6b167221 */ /* 0x000fe20000010100 */
[----:B------:R-:W-:Y:S01]  /*64c0*/  FSEL R7, R7, R106, P4 ;  /* 0x0000006a07077208 */ /* 0x000fe20002000000 */
[----:B------:R-:W-:Y:S01]  /*64d0*/  FADD.FTZ R12, -R107, R12 ;  /* 0x0000000c6b0c7221 */ /* 0x000fe20000010100 */
[----:B------:R-:W-:Y:S01]  /*64e0*/  FSETP.GE.FTZ.AND P1, PT, R131, RZ, PT ;  /* 0x000000ff8300720b */ /* 0x000fe20003f36000 */
[----:B------:R-:W-:Y:S01]  /*64f0*/  FMUL.FTZ R18, R243, R18 ;  /* 0x00000012f3127220 */ /* 0x000fe20000410000 */
[----:B------:R-:W-:Y:S01]  /*6500*/  F2FP.BF16.F32.PACK_AB R6, R6, R17 ;  /* 0x000000110606723e */ /* 0x000fe200000010ff */
[----:B------:R-:W-:Y:S01]  /*6510*/  FMUL.FTZ R7, R242, R7 ;  /* 0x00000007f2077220 */ /* 0x000fe20000410000 */
[----:B------:R-:W-:Y:S01]  /*6520*/  F2FP.BF16.F32.PACK_AB R19, R20, R19 ;  /* 0x000000131413723e */ /* 0x000fe200000010ff */
[----:B------:R-:W-:Y:S01]  /*6530*/  FADD.FTZ R17, -R106, R54 ;  /* 0x000000366a117221 */ /* 0x000fe20000010100 */
[----:B------:R-:W-:Y:S01]  /*6540*/  FSEL R20, R55, R106, P1 ;  /* 0x0000006a37147208 */ /* 0x000fe20000800000 */
[C---:B------:R-:W-:Y:S01]  /*6550*/  FADD.FTZ R24, -R107.reuse, R24 ;  /* 0x000000186b187221 */ /* 0x040fe20000010100 */
[----:B------:R-:W-:Y:S01]  /*6560*/  FSETP.GE.FTZ.AND P4, PT, R126, RZ, PT ;  /* 0x000000ff7e00720b */ /* 0x000fe20003f96000 */
[----:B------:R-:W-:Y:S01]  /*6570*/  FADD.FTZ R40, -R107, R40 ;  /* 0x000000286b287221 */ /* 0x000fe20000010100 */
[----:B------:R-:W-:Y:S01]  /*6580*/  FSETP.GE.FTZ.AND P3, PT, R129, RZ, PT ;  /* 0x000000ff8100720b */ /* 0x000fe20003f76000 */
[----:B------:R-:W-:Y:S01]  /*6590*/  FMUL.FTZ R131, R131, R20 ;  /* 0x0000001483837220 */ /* 0x000fe20000410000 */
[----:B------:R-:W-:Y:S01]  /*65a0*/  FSETP.GE.FTZ.AND P1, PT, R112, RZ, PT ;  /* 0x000000ff7000720b */ /* 0x000fe20003f36000 */
[C---:B------:R-:W-:Y:S01]  /*65b0*/  FADD.FTZ R20, -R107.reuse, R9 ;  /* 0x000000096b147221 */ /* 0x040fe20000010100 */
[----:B------:R-:W-:Y:S01]  /*65c0*/  F2FP.BF16.F32.PACK_AB R7, R18, R7 ;  /* 0x000000071207723e */ /* 0x000fe200000010ff */
[----:B------:R-:W-:Y:S01]  /*65d0*/  FADD.FTZ R28, -R107, R28 ;  /* 0x0000001c6b1c7221 */ /* 0x000fe20000010100 */
[-C--:B------:R-:W-:Y:S01]  /*65e0*/  FSEL R51, R51, R106.reuse, P4 ;  /* 0x0000006a33337208 */ /* 0x080fe20002000000 */
[----:B-1----:R-:W-:Y:S01]  /*65f0*/  FADD.FTZ R4, -R107, R25 ;  /* 0x000000196b047221 */ /* 0x002fe20000010100 */
[-C--:B------:R-:W-:Y:S01]  /*6600*/  FSEL R18, R17, R106.reuse, P3 ;  /* 0x0000006a11127208 */ /* 0x080fe20001800000 */
[----:B------:R-:W-:Y:S01]  /*6610*/  FADD.FTZ R56, -R107, R56 ;  /* 0x000000386b387221 */ /* 0x000fe20000010100 */
[----:B------:R-:W-:Y:S01]  /*6620*/  FSEL R5, R5, R106, P1 ;  /* 0x0000006a05057208 */ /* 0x000fe20000800000 */
[----:B------:R-:W-:Y:S01]  /*6630*/  @P0 FADD.FTZ R106, -R106, R67 ;  /* 0x000000436a6a0221 */ /* 0x000fe20000010100 */
[----:B------:R-:W-:Y:S01]  /*6640*/  FSETP.GE.FTZ.AND P0, PT, R216, RZ, PT ;  /* 0x000000ffd800720b */ /* 0x000fe20003f16000 */
[----:B------:R-:W-:Y:S01]  /*6650*/  FADD.FTZ R44, -R107, R44 ;  /* 0x0000002c6b2c7221 */ /* 0x000fe20000010100 */
[----:B------:R-:W-:Y:S01]  /*6660*/  FSETP.GE.FTZ.AND P3, PT, R217, RZ, PT ;  /* 0x000000ffd900720b */ /* 0x000fe20003f76000 */
[----:B------:R-:W-:Y:S01]  /*6670*/  FMUL.FTZ R5, R112, R5 ;  /* 0x0000000570057220 */ /* 0x000fe20000410000 */
[-C--:B------:R-:W-:Y:S01]  /*6680*/  FSEL R17, R8, R107.reuse, P0 ;  /* 0x0000006b08117208 */ /* 0x080fe20000000000 */
[----:B------:R-:W-:Y:S02]  /*6690*/  IMAD.MOV.U32 R8, RZ, RZ, 0x10 ;  /* 0x00000010ff087424 */ /* 0x000fe400078e00ff */
[----:B------:R-:W-:Y:S01]  /*66a0*/  FMUL.FTZ R106, R116, R106 ;  /* 0x0000006a746a7220 */ /* 0x000fe20000410000 */
[----:B------:R-:W-:Y:S01]  /*66b0*/  FSETP.GE.FTZ.AND P0, PT, R221, RZ, PT ;  /* 0x000000ffdd00720b */ /* 0x000fe20003f16000 */
[----:B------:R-:W-:Y:S01]  /*66c0*/  FADD.FTZ R60, -R107, R60 ;  /* 0x0000003c6b3c7221 */ /* 0x000fe20000010100 */
[----:B------:R-:W-:Y:S01]  /*66d0*/  FSEL R20, R20, R107, P3 ;  /* 0x0000006b14147208 */ /* 0x000fe20001800000 */
[----:B------:R-:W-:Y:S01]  /*66e0*/  FMUL.FTZ R17, R216, R17 ;  /* 0x00000011d8117220 */ /* 0x000fe20000410000 */
[----:B------:R-:W-:Y:S01]  /*66f0*/  SEL R8, R8, 0xfffffff0, !P2 ;  /* 0xfffffff008087807 */ /* 0x000fe20005000000 */
[----:B------:R-:W-:Y:S01]  /*6700*/  FADD.FTZ R10, -R105, R10 ;  /* 0x0000000a690a7221 */ /* 0x000fe20000010100 */
[----:B------:R-:W-:Y:S01]  /*6710*/  F2FP.BF16.F32.PACK_AB R106, R106, R5 ;  /* 0x000000056a6a723e */ /* 0x000fe200000010ff */
[----:B------:R-:W-:Y:S01]  /*6720*/  FMUL.FTZ R20, R217, R20 ;  /* 0x00000014d9147220 */ /* 0x000fe20000410000 */
[-C--:B------:R-:W-:Y:S01]  /*6730*/  FSEL R22, R22, R107.reuse, P0 ;  /* 0x0000006b16167208 */ /* 0x080fe20000000000 */
[----:B------:R-:W-:Y:S01]  /*6740*/  IMAD.IADD R5, R175, 0x1, R8 ;  /* 0x00000001af057824 */ /* 0x000fe200078e0208 */
[----:B------:R-:W-:Y:S01]  /*6750*/  FSETP.GE.FTZ.AND P1, PT, R220, RZ, PT ;  /* 0x000000ffdc00720b */ /* 0x000fe20003f36000 */
[----:B------:R-:W-:Y:S01]  /*6760*/  FADD.FTZ R14, -R105, R14 ;  /* 0x0000000e690e7221 */ /* 0x000fe20000010100 */
[----:B------:R-:W-:Y:S01]  /*6770*/  FSETP.GE.FTZ.AND P0, PT, R232, RZ, PT ;  /* 0x000000ffe800720b */ /* 0x000fe20003f16000 */
[----:B------:R-:W-:Y:S01]  /*6780*/  FMUL.FTZ R22, R221, R22 ;  /* 0x00000016dd167220 */ /* 0x000fe20000410000 */
[----:B------:R1:W-:Y:S01]  /*6790*/  STS [R5+-0x7c00], R6 ;  /* 0xff84000605007388 */ /* 0x0003e20000000800 */
[-C--:B------:R-:W-:Y:S01]  /*67a0*/  FSEL R9, R12, R107.reuse, P1 ;  /* 0x0000006b0c097208 */ /* 0x080fe20000800000 */
[----:B------:R-:W-:Y:S01]  /*67b0*/  FADD.FTZ R12, -R107, R41 ;  /* 0x000000296b0c7221 */ /* 0x000fe20000010100 */
[----:B------:R-:W-:Y:S01]  /*67c0*/  FSETP.GE.FTZ.AND P5, PT, R233, RZ, PT ;  /* 0x000000ffe900720b */ /* 0x000fe20003fb6000 */
[----:B------:R-:W-:Y:S01]  /*67d0*/  FADD.FTZ R26, -R105, R26 ;  /* 0x0000001a691a7221 */ /* 0x000fe20000010100 */
[----:B------:R-:W-:Y:S01]  /*67e0*/  FSEL R13, R24, R107, P0 ;  /* 0x0000006b180d7208 */ /* 0x000fe20000000000 */
[----:B------:R-:W-:Y:S01]  /*67f0*/  FMUL.FTZ R9, R220, R9 ;  /* 0x00000009dc097220 */ /* 0x000fe20000410000 */
[----:B------:R-:W-:Y:S01]  /*6800*/  FSETP.GE.FTZ.AND P1, PT, R248, RZ, PT ;  /* 0x000000fff800720b */ /* 0x000fe20003f36000 */
[----:B------:R-:W-:Y:S01]  /*6810*/  FADD.FTZ R24, -R107, R57 ;  /* 0x000000396b187221 */ /* 0x000fe20000010100 */
[----:B------:R-:W-:Y:S01]  /*6820*/  FSETP.GE.FTZ.AND P0, PT, R249, RZ, PT ;  /* 0x000000fff900720b */ /* 0x000fe20003f16000 */
[----:B------:R-:W-:Y:S01]  /*6830*/  FMUL.FTZ R13, R232, R13 ;  /* 0x0000000de80d7220 */ /* 0x000fe20000410000 */
[----:B------:R-:W-:Y:S01]  /*6840*/  FSEL R4, R4, R107, P5 ;  /* 0x0000006b04047208 */ /* 0x000fe20002800000 */
[C---:B------:R-:W-:Y:S01]  /*6850*/  FADD.FTZ R30, -R105.reuse, R30 ;  /* 0x0000001e691e7221 */ /* 0x040fe20000010100 */
[----:B------:R-:W-:Y:S01]  /*6860*/  F2FP.BF16.F32.PACK_AB R20, R20, R17 ;  /* 0x000000111414723e */ /* 0x000fe200000010ff */
[----:B------:R-:W-:Y:S01]  /*6870*/  FADD.FTZ R42, -R105, R42 ;  /* 0x0000002a692a7221 */ /* 0x000fe20000010100 */
[-C--:B------:R-:W-:Y:S01]  /*6880*/  FSEL R17, R40, R107.reuse, P1 ;  /* 0x0000006b28117208 */ /* 0x080fe20000800000 */
[----:B------:R-:W-:Y:S01]  /*6890*/  FMUL.FTZ R4, R233, R4 ;  /* 0x00000004e9047220 */ /* 0x000fe20000410000 */
[----:B------:R-:W-:Y:S01]  /*68a0*/  FSEL R12, R12, R107, P0 ;  /* 0x0000006b0c0c7208 */ /* 0x000fe20000000000 */
[----:B------:R-:W-:Y:S01]  /*68b0*/  STS [R5+-0x8000], R224 ;  /* 0xff8000e005007388 */ /* 0x000fe20000000800 */
[----:B------:R-:W-:Y:S01]  /*68c0*/  FSETP.GE.FTZ.AND P4, PT, R236, RZ, PT ;  /* 0x000000ffec00720b */ /* 0x000fe20003f96000 */
[----:B------:R-:W-:Y:S01]  /*68d0*/  FMUL.FTZ R17, R248, R17 ;  /* 0x00000011f8117220 */ /* 0x000fe20000410000 */
[----:B------:R-:W-:Y:S01]  /*68e0*/  FSETP.GE.FTZ.AND P3, PT, R239, RZ, PT ;  /* 0x000000ffef00720b */ /* 0x000fe20003f76000 */
[----:B------:R-:W-:Y:S01]  /*68f0*/  FMUL.FTZ R12, R249, R12 ;  /* 0x0000000cf90c7220 */ /* 0x000fe20000410000 */
[----:B------:R-:W-:Y:S01]  /*6900*/  FSETP.GE.FTZ.AND P0, PT, R128, RZ, PT ;  /* 0x000000ff8000720b */ /* 0x000fe20003f16000 */
[----:B------:R2:W-:Y:S01]  /*6910*/  STS [R175+-0x6000], R20 ;  /* 0xffa00014af007388 */ /* 0x0005e20000000800 */
[----:B-1----:R-:W-:Y:S01]  /*6920*/  FADD.FTZ R6, -R107, R29 ;  /* 0x0000001d6b067221 */ /* 0x002fe20000010100 */
[----:B------:R-:W-:Y:S01]  /*6930*/  F2FP.BF16.F32.PACK_AB R22, R22, R9 ;  /* 0x000000091616723e */ /* 0x000fe200000010ff */
[----:B------:R-:W-:Y:S01]  /*6940*/  FADD.FTZ R46, -R105, R46 ;  /* 0x0000002e692e7221 */ /* 0x000fe20000010100 */
[-C--:B------:R-:W-:Y:S01]  /*6950*/  FSEL R9, R28, R107.reuse, P4 ;  /* 0x0000006b1c097208 */ /* 0x080fe20002000000 */
[----:B------:R-:W-:Y:S01]  /*6960*/  FMUL.FTZ R16, R125, R16 ;  /* 0x000000107d107220 */ /* 0x000fe20000410000 */
[----:B------:R-:W-:Y:S01]  /*6970*/  FSEL R6, R6, R107, P3 ;  /* 0x0000006b06067208 */ /* 0x000fe20001800000 */
[----:B------:R-:W-:Y:S01]  /*6980*/  FMUL.FTZ R51, R126, R51 ;  /* 0x000000337e337220 */ /* 0x000fe20000410000 */
[----:B------:R-:W-:Y:S01]  /*6990*/  FSETP.GE.FTZ.AND P4, PT, R117, RZ, PT ;  /* 0x000000ff7500720b */ /* 0x000fe20003f96000 */
[----:B------:R-:W-:Y:S01]  /*69a0*/  FMUL.FTZ R9, R236, R9 ;  /* 0x00000009ec097220 */ /* 0x000fe20000410000 */
[----:B------:R-:W-:Y:S01]  /*69b0*/  FSETP.GE.FTZ.AND P3, PT, R114, RZ, PT ;  /* 0x000000ff7200720b */ /* 0x000fe20003f76000 */
[----:B------:R-:W-:Y:S01]  /*69c0*/  FMUL.FTZ R6, R239, R6 ;  /* 0x00000006ef067220 */ /* 0x000fe20000410000 */
[----:B------:R-:W-:Y:S01]  /*69d0*/  F2FP.BF16.F32.PACK_AB R13, R4, R13 ;  /* 0x0000000d040d723e */ /* 0x000fe200000010ff */
[----:B------:R-:W-:Y:S01]  /*69e0*/  FADD.FTZ R4, -R107, R45 ;  /* 0x0000002d6b047221 */ /* 0x000fe20000010100 */
[----:B------:R-:W-:Y:S01]  /*69f0*/  F2FP.BF16.F32.PACK_AB R17, R12, R17 ;  /* 0x000000110c11723e */ /* 0x000fe200000010ff */
[C---:B------:R-:W-:Y:S01]  /*6a00*/  FADD.FTZ R12, -R105.reuse, R11 ;  /* 0x0000000b690c7221 */ /* 0x040fe20000010100 */
[----:B------:R-:W-:Y:S01]  /*6a10*/  FSETP.GE.FTZ.AND P6, PT, R252, RZ, PT ;  /* 0x000000fffc00720b */ /* 0x000fe20003fd6000 */
[----:B------:R-:W-:Y:S01]  /*6a20*/  FADD.FTZ R58, -R105, R58 ;  /* 0x0000003a693a7221 */ /* 0x000fe20000010100 */
[----:B------:R-:W-:Y:S01]  /*6a30*/  FSETP.GE.FTZ.AND P5, PT, R119, RZ, PT ;  /* 0x000000ff7700720b */ /* 0x000fe20003fb6000 */
[----:B------:R-:W-:Y:S01]  /*6a40*/  FMUL.FTZ R18, R129, R18 ;  /* 0x0000001281127220 */ /* 0x000fe20000410000 */
[----:B------:R-:W-:Y:S01]  /*6a50*/  FSETP.GE.FTZ.AND P1, PT, R124, RZ, PT ;  /* 0x000000ff7c00720b */ /* 0x000fe20003f36000 */
[----:B------:R-:W-:Y:S01]  /*6a60*/  FADD.FTZ R62, -R105, R62 ;  /* 0x0000003e693e7221 */ /* 0x000fe20000010100 */
[-C--:B------:R-:W-:Y:S01]  /*6a70*/  FSEL R56, R56, R107.reuse, P4 ;  /* 0x0000006b38387208 */ /* 0x080fe20002000000 */
[--C-:B------:R-:W-:Y:S01]  /*6a80*/  IMAD.IADD R32, R179, 0x1, R8.reuse ;  /* 0x00000001b3207824 */ /* 0x100fe200078e0208 */
[----:B------:R-:W-:Y:S01]  /*6a90*/  FSEL R25, R24, R107, P3 ;  /* 0x0000006b18197208 */ /* 0x000fe20001800000 */
[----:B------:R-:W-:Y:S01]  /*6aa0*/  FADD.FTZ R24, -R105, R15 ;  /* 0x0000000f69187221 */ /* 0x000fe20000010100 */
[----:B------:R-:W-:Y:S01]  /*6ab0*/  FSETP.GE.FTZ.AND P4, PT, R218, RZ, PT ;  /* 0x000000ffda00720b */ /* 0x000fe20003f96000 */
[----:B------:R-:W-:Y:S01]  /*6ac0*/  FMUL.FTZ R56, R117, R56 ;  /* 0x0000003875387220 */ /* 0x000fe20000410000 */
[----:B------:R-:W-:Y:S01]  /*6ad0*/  FSETP.GE.FTZ.AND P3, PT, R219, RZ, PT ;  /* 0x000000ffdb00720b */ /* 0x000fe20003f76000 */
[----:B------:R-:W-:Y:S01]  /*6ae0*/  FMUL.FTZ R25, R114, R25 ;  /* 0x0000001972197220 */ /* 0x000fe20000410000 */
[-C--:B------:R-:W-:Y:S01]  /*6af0*/  FSEL R23, R44, R107.reuse, P6 ;  /* 0x0000006b2c177208 */ /* 0x080fe20003000000 */
[----:B--2---:R-:W-:Y:S01]  /*6b00*/  FADD.FTZ R20, -R105, R59 ;  /* 0x0000003b69147221 */ /* 0x004fe20000010100 */
[-C--:B------:R-:W-:Y:S01]  /*6b10*/  FSEL R4, R4, R107.reuse, P5 ;  /* 0x0000006b04047208 */ /* 0x080fe20002800000 */
[----:B------:R-:W-:Y:S01]  /*6b20*/  IMAD.SHL.U32 R57, R178, 0x8, RZ ;  /* 0x00000008b2397824 */ /* 0x000fe200078e00ff */
[----:B------:R-:W-:Y:S01]  /*6b30*/  FSEL R29, R60, R107, P1 ;  /* 0x0000006b3c1d7208 */ /* 0x000fe20000800000 */
[----:B------:R-:W-:Y:S01]  /*6b40*/  @P0 FADD.FTZ R107, -R107, R61 ;  /* 0x0000003d6b6b0221 */ /* 0x000fe20000010100 */
[----:B------:R-:W-:Y:S01]  /*6b50*/  F2FP.BF16.F32.PACK_AB R6, R6, R9 ;  /* 0x000000090606723e */ /* 0x000fe200000010ff */
[----:B------:R-:W-:Y:S01]  /*6b60*/  FMUL.FTZ R23, R252, R23 ;  /* 0x00000017fc177220 */ /* 0x000fe20000410000 */
[-C--:B------:R-:W-:Y:S01]  /*6b70*/  FSEL R9, R10, R105.reuse, P4 ;  /* 0x000000690a097208 */ /* 0x080fe20002000000 */
[----:B------:R-:W-:Y:S01]  /*6b80*/  FADD.FTZ R10, -R105, R27 ;  /* 0x0000001b690a7221 */ /* 0x000fe20000010100 */
[----:B------:R-:W-:Y:S01]  /*6b90*/  FSETP.GE.FTZ.AND P1, PT, R222, RZ, PT ;  /* 0x000000ffde00720b */ /* 0x000fe20003f36000 */
[----:B------:R-:W-:Y:S01]  /*6ba0*/  FMUL.FTZ R4, R119, R4 ;  /* 0x0000000477047220 */ /* 0x000fe20000410000 */
[----:B------:R-:W-:Y:S01]  /*6bb0*/  FSEL R12, R12, R105, P3 ;  /* 0x000000690c0c7208 */ /* 0x000fe20001800000 */
[----:B------:R-:W-:Y:S01]  /*6bc0*/  FMUL.FTZ R9, R218, R9 ;  /* 0x00000009da097220 */ /* 0x000fe20000410000 */
[----:B------:R-:W-:Y:S01]  /*6bd0*/  FSETP.GE.FTZ.AND P0, PT, R223, RZ, PT ;  /* 0x000000ffdf00720b */ /* 0x000fe20003f16000 */
[----:B------:R-:W-:Y:S01]  /*6be0*/  FMUL.FTZ R29, R124, R29 ;  /* 0x0000001d7c1d7220 */ /* 0x000fe20000410000 */
[-C--:B------:R-:W-:Y:S01]  /*6bf0*/  FSEL R11, R14, R105.reuse, P1 ;  /* 0x000000690e0b7208 */ /* 0x080fe20000800000 */
[----:B------:R-:W-:Y:S01]  /*6c00*/  FMUL.FTZ R12, R219, R12 ;  /* 0x0000000cdb0c7220 */ /* 0x000fe20000410000 */
[----:B------:R-:W-:Y:S01]  /*6c10*/  FSEL R24, R24, R105, P0 ;  /* 0x0000006918187208 */ /* 0x000fe20000000000 */
[----:B------:R-:W-:Y:S01]  /*6c20*/  FADD.FTZ R14, -R105, R31 ;  /* 0x0000001f690e7221 */ /* 0x000fe20000010100 */
[----:B------:R-:W-:Y:S01]  /*6c30*/  FSETP.GE.FTZ.AND P0, PT, R235, RZ, PT ;  /* 0x000000ffeb00720b */ /* 0x000fe20003f16000 */
[----:B------:R-:W-:Y:S01]  /*6c40*/  FMUL.FTZ R11, R222, R11 ;  /* 0x0000000bde0b7220 */ /* 0x000fe20000410000 */
[----:B------:R-:W-:Y:S01]  /*6c50*/  FSETP.GE.FTZ.AND P1, PT, R234, RZ, PT ;  /* 0x000000ffea00720b */ /* 0x000fe20003f36000 */
[----:B------:R-:W-:Y:S01]  /*6c60*/  FMUL.FTZ R24, R223, R24 ;  /* 0x00000018df187220 */ /* 0x000fe20000410000 */
[----:B------:R-:W-:Y:S01]  /*6c70*/  F2FP.BF16.F32.PACK_AB R12, R12, R9 ;  /* 0x000000090c0c723e */ /* 0x000fe200000010ff */
[----:B------:R-:W-:Y:S01]  /*6c80*/  FMUL.FTZ R128, R128, R107 ;  /* 0x0000006b80807220 */ /* 0x000fe20000410000 */
[-C--:B------:R-:W-:Y:S01]  /*6c90*/  FSEL R10, R10, R105.reuse, P0 ;  /* 0x000000690a0a7208 */ /* 0x080fe20000000000 */
[----:B------:R-:W-:Y:S01]  /*6ca0*/  IMAD R60, R177, UR4, RZ ;  /* 0x00000004b13c7c24 */ /* 0x000fe2000f8e02ff */
[----:B------:R-:W-:Y:S01]  /*6cb0*/  FSEL R9, R26, R105, P1 ;  /* 0x000000691a097208 */ /* 0x000fe20000800000 */
[----:B------:R-:W-:Y:S01]  /*6cc0*/  STS [R175+-0x5c00], R12 ;  /* 0xffa4000caf007388 */ /* 0x000fe20000000800 */
[----:B------:R-:W-:Y:S01]  /*6cd0*/  FSETP.GE.FTZ.AND P0, PT, R238, RZ, PT ;  /* 0x000000ffee00720b */ /* 0x000fe20003f16000 */
[----:B------:R-:W-:Y:S01]  /*6ce0*/  FMUL.FTZ R10, R235, R10 ;  /* 0x0000000aeb0a7220 */ /* 0x000fe20000410000 */
[----:B------:R-:W-:Y:S01]  /*6cf0*/  FSETP.GE.FTZ.AND P1, PT, R237, RZ, PT ;  /* 0x000000ffed00720b */ /* 0x000fe20003f36000 */
[----:B------:R-:W-:Y:S01]  /*6d00*/  STS [R5+-0x6000], R22 ;  /* 0xffa0001605007388 */ /* 0x000fe20000000800 */
[----:B------:R-:W-:Y:S01]  /*6d10*/  F2FP.BF16.F32.PACK_AB R24, R24, R11 ;  /* 0x0000000b1818723e */ /* 0x000fe200000010ff */
[----:B------:R-:W-:Y:S01]  /*6d20*/  FMUL.FTZ R9, R234, R9 ;  /* 0x00000009ea097220 */ /* 0x000fe20000410000 */
[-C--:B------:R-:W-:Y:S01]  /*6d30*/  FSEL R11, R14, R105.reuse, P0 ;  /* 0x000000690e0b7208 */ /* 0x080fe20000000000 */
[----:B------:R-:W-:Y:S01]  /*6d40*/  FADD.FTZ R14, -R105, R43 ;  /* 0x0000002b690e7221 */ /* 0x000fe20000010100 */
[----:B------:R-:W-:Y:S01]  /*6d50*/  FSEL R30, R30, R105, P1 ;  /* 0x000000691e1e7208 */ /* 0x000fe20000800000 */
[----:B------:R-:W-:Y:S01]  /*6d60*/  STS [R5+-0x5c00], R24 ;  /* 0xffa4001805007388 */ /* 0x000fe20000000800 */
[----:B------:R-:W-:Y:S01]  /*6d70*/  FSETP.GE.FTZ.AND P1, PT, R250, RZ, PT ;  /* 0x000000fffa00720b */ /* 0x000fe20003f36000 */
[----:B------:R-:W-:Y:S01]  /*6d80*/  FMUL.FTZ R11, R238, R11 ;  /* 0x0000000bee0b7220 */ /* 0x000fe20000410000 */
[----:B------:R-:W-:Y:S01]  /*6d90*/  FSETP.GE.FTZ.AND P0, PT, R251, RZ, PT ;  /* 0x000000fffb00720b */ /* 0x000fe20003f16000 */
[----:B------:R-:W-:Y:S01]  /*6da0*/  STS [R176+-0x8000], R229 ;  /* 0xff8000e5b0007388 */ /* 0x000fe20000000800 */
[-C--:B------:R-:W-:Y:S01]  /*6db0*/  FSEL R15, R42, R105.reuse, P1 ;  /* 0x000000692a0f7208 */ /* 0x080fe20000800000 */
[----:B------:R-:W-:Y:S01]  /*6dc0*/  FMUL.FTZ R30, R237, R30 ;  /* 0x0000001eed1e7220 */ /* 0x000fe20000410000 */
[----:B------:R-:W-:Y:S01]  /*6dd0*/  FSEL R14, R14, R105, P0 ;  /* 0x000000690e0e7208 */ /* 0x000fe20000000000 */
[----:B------:R-:W-:Y:S01]  /*6de0*/  STS [R176+-0x7c00], R21 ;  /* 0xff840015b0007388 */ /* 0x000fe20000000800 */
[----:B------:R-:W-:Y:S01]  /*6df0*/  F2FP.BF16.F32.PACK_AB R9, R10, R9 ;  /* 0x000000090a09723e */ /* 0x000fe200000010ff */
[----:B------:R-:W-:Y:S01]  /*6e00*/  FMUL.FTZ R15, R250, R15 ;  /* 0x0000000ffa0f7220 */ /* 0x000fe20000410000 */
[----:B------:R-:W-:Y:S01]  /*6e10*/  F2FP.BF16.F32.PACK_AB R11, R11, R30 ;  /* 0x0000001e0b0b723e */ /* 0x000fe200000010ff */
[----:B------:R-:W-:Y:S01]  /*6e20*/  FMUL.FTZ R14, R251, R14 ;  /* 0x0000000efb0e7220 */ /* 0x000fe20000410000 */
[----:B------:R-:W-:Y:S01]  /*6e30*/  FADD.FTZ R10, -R105, R47 ;  /* 0x0000002f690a7221 */ /* 0x000fe20000010100 */
[----:B------:R-:W-:Y:S02]  /*6e40*/  FSETP.GE.FTZ.AND P1, PT, R118, RZ, PT ;  /* 0x000000ff7600720b */ /* 0x000fe40003f36000 */
[----:B------:R-:W-:Y:S02]  /*6e50*/  FSETP.GE.FTZ.AND P5, PT, R121, RZ, PT ;  /* 0x000000ff7900720b */ /* 0x000fe40003fb6000 */
[----:B------:R-:W-:Y:S01]  /*6e60*/  F2FP.BF16.F32.PACK_AB R15, R14, R15 ;  /* 0x0000000f0e0f723e */ /* 0x000fe200000010ff */
[----:B------:R-:W-:Y:S01]  /*6e70*/  IMAD.IADD R14, R176, 0x1, R8 ;  /* 0x00000001b00e7824 */ /* 0x000fe200078e0208 */
[----:B------:R-:W-:Y:S02]  /*6e80*/  F2FP.BF16.F32.PACK_AB R4, R4, R23 ;  /* 0x000000170404723e */ /* 0x000fe400000010ff */
[-C--:B------:R-:W-:Y:S02]  /*6e90*/  FSEL R23, R46, R105.reuse, P1 ;  /* 0x000000692e177208 */ /* 0x080fe40000800000 */
[----:B------:R-:W-:Y:S01]  /*6ea0*/  STS [R14+-0x8000], R213 ;  /* 0xff8000d50e007388 */ /* 0x000fe20000000800 */
[----:B------:R-:W-:Y:S02]  /*6eb0*/  FSEL R10, R10, R105, P5 ;  /* 0x000000690a0a7208 */ /* 0x000fe40002800000 */
[----:B------:R-:W-:Y:S01]  /*6ec0*/  F2FP.BF16.F32.PACK_AB R16, R51, R16 ;  /* 0x000000103310723e */ /* 0x000fe200000010ff */
[----:B------:R-:W-:Y:S01]  /*6ed0*/  STS [R14+-0x7c00], R7 ;  /* 0xff8400070e007388 */ /* 0x000fe20000000800 */
[----:B------:R-:W-:Y:S01]  /*6ee0*/  FSETP.GE.FTZ.AND P0, PT, R110, RZ, PT ;  /* 0x000000ff6e00720b */ /* 0x000fe20003f16000 */
[----:B------:R-:W-:Y:S01]  /*6ef0*/  FMUL.FTZ R23, R118, R23 ;  /* 0x0000001776177220 */ /* 0x000fe20000410000 */
[----:B------:R-:W-:Y:S01]  /*6f00*/  FMUL.FTZ R10, R121, R10 ;  /* 0x0000000a790a7220 */ /* 0x000fe20000410000 */
[----:B------:R-:W-:Y:S01]  /*6f10*/  STS [R176+-0x6000], R13 ;  /* 0xffa0000db0007388 */ /* 0x000fe20000000800 */
[----:B------:R-:W-:Y:S02]  /*6f20*/  FSETP.GE.FTZ.AND P4, PT, R172, RZ, PT ;  /* 0x000000ffac00720b */ /* 0x000fe40003f96000 */
[----:B------:R-:W-:Y:S01]  /*6f30*/  FSETP.GE.FTZ.AND P3, PT, R113, RZ, PT ;  /* 0x000000ff7100720b */ /* 0x000fe20003f76000 */
[----:B------:R-:W-:Y:S01]  /*6f40*/  STS [R176+-0x5c00], R9 ;  /* 0xffa40009b0007388 */ /* 0x000fe20000000800 */
[----:B------:R-:W-:Y:S02]  /*6f50*/  F2FP.BF16.F32.PACK_AB R10, R10, R23 ;  /* 0x000000170a0a723e */ /* 0x000fe400000010ff */
[----:B------:R-:W-:Y:S01]  /*6f60*/  F2FP.BF16.F32.PACK_AB R56, R25, R56 ;  /* 0x000000381938723e */ /* 0x000fe200000010ff */
[----:B------:R-:W-:Y:S01]  /*6f70*/  STS [R14+-0x6000], R6 ;  /* 0xffa000060e007388 */ /* 0x000fe20000000800 */
[-C--:B------:R-:W-:Y:S02]  /*6f80*/  FSEL R25, R58, R105.reuse, P4 ;  /* 0x000000693a197208 */ /* 0x080fe40002000000 */
[----:B------:R-:W-:Y:S01]  /*6f90*/  FSEL R20, R20, R105, P3 ;  /* 0x0000006914147208 */ /* 0x000fe20001800000 */
[----:B------:R-:W-:Y:S01]  /*6fa0*/  STS [R14+-0x5c00], R11 ;  /* 0xffa4000b0e007388 */ /* 0x000fe20000000800 */
[----:B------:R-:W-:Y:S01]  /*6fb0*/  FSETP.GE.FTZ.AND P1, PT, R111, RZ, PT ;  /* 0x000000ff6f00720b */ /* 0x000fe20003f36000 */
[----:B------:R-:W-:Y:S01]  /*6fc0*/  FMUL.FTZ R25, R172, R25 ;  /* 0x00000019ac197220 */ /* 0x000fe20000410000 */
[----:B------:R-:W-:Y:S01]  /*6fd0*/  F2FP.BF16.F32.PACK_AB R18, R131, R18 ;  /* 0x000000128312723e */ /* 0x000fe200000010ff */
[----:B------:R-:W-:Y:S01]  /*6fe0*/  STS [R174+-0x8000], R245 ;  /* 0xff8000f5ae007388 */ /* 0x000fe20000000800 */
[----:B------:R-:W-:Y:S01]  /*6ff0*/  FSEL R62, R62, R105, P1 ;  /* 0x000000693e3e7208 */ /* 0x000fe20000800000 */
[----:B------:R-:W-:Y:S01]  /*7000*/  FMUL.FTZ R20, R113, R20 ;  /* 0x0000001471147220 */ /* 0x000fe20000410000 */
[----:B------:R-:W-:Y:S01]  /*7010*/  @P0 FADD.FTZ R105, -R105, R63 ;  /* 0x0000003f69690221 */ /* 0x000fe20000010100 */
[----:B------:R-:W-:Y:S01]  /*7020*/  STS [R174+-0x7c00], R19 ;  /* 0xff840013ae007388 */ /* 0x000fe20000000800 */
[----:B------:R-:W-:Y:S01]  /*7030*/  F2FP.BF16.F32.PACK_AB R49, R64, R49 ;  /* 0x000000314031723e */ /* 0x000fe200000010ff */
[----:B------:R-:W-:Y:S01]  /*7040*/  FMUL.FTZ R62, R111, R62 ;  /* 0x0000003e6f3e7220 */ /* 0x000fe20000410000 */
[----:B------:R-:W-:Y:S01]  /*7050*/  FMUL.FTZ R105, R110, R105 ;  /* 0x000000696e697220 */ /* 0x000fe20000410000 */
[----:B------:R-:W-:Y:S01]  /*7060*/  STS [R109+-0x8000], R48 ;  /* 0xff8000306d007388 */ /* 0x000fe20000000800 */
[----:B------:R-:W-:Y:S02]  /*7070*/  F2FP.BF16.F32.PACK_AB R28, R20, R25 ;  /* 0x00000019141c723e */ /* 0x000fe400000010ff */
        /* <DEDUP_REMOVED lines=69> */
[----:B------:R-:W-:Y:S01]  /*74d0*/  VIADD R6, R194, 0x1 ;  /* 0x00000001c2067836 */ /* 0x000fe20000000000 */
[----:B------:R-:W-:Y:S01]  /*74e0*/  LOP3.LUT R7, R57, 0xd8, RZ, 0xc0, !PT ;  /* 0x000000d839077812 */ /* 0x000fe200078ec0ff */
[----:B------:R-:W-:Y:S02]  /*74f0*/  IMAD.U32 R5, R60, -0x80, RZ ;  /* 0xffffff803c057824 */ /* 0x000fe400078e00ff */
[-C--:B--2---:R-:W-:Y:S05]  /*7500*/  HMMA.16816.F32.BF16 R68, R16, R20.reuse, R68 ;  /* 0x000000141044723c */ /* 0x084fea0000041844 */
[----:B------:R-:W-:Y:S02]  /*7510*/  ISETP.NE.AND P0, PT, R6, 0x1, PT ;  /* 0x000000010600780c */ /* 0x000fe40003f05270 */
[----:B------:R-:W-:Y:S01]  /*7520*/  LOP3.LUT R4, R7, 0x18, R178, 0x78, !PT ;  /* 0x0000001807047812 */ /* 0x000fe200078e78b2 */
[C---:B------:R-:W-:Y:S04]  /*7530*/  HMMA.16816.F32.BF16 R72, R24.reuse, R20, R72 ;  /* 0x000000141848723c */ /* 0x040fe80000041848 */
[C---:B------:R-:W-:Y:S02]  /*7540*/  LEA R198, P1, R5.reuse, R198, 0x2 ;  /* 0x000000c605c67211 */ /* 0x040fe400078210ff */
[----:B------:R-:W-:Y:S02]  /*7550*/  LOP3.LUT R4, R4, 0x1f20, R57, 0xf8, !PT ;  /* 0x00001f2004047812 */ /* 0x000fe400078ef839 */
[-C--:B------:R-:W-:Y:S03]  /*7560*/  HMMA.16816.F32.BF16 R76, R24, R22.reuse, R76 ;  /* 0x00000016184c723c */ /* 0x080fe6000004184c */
[----:B------:R-:W-:Y:S02]  /*7570*/  LEA.HI.X.SX32 R199, R5, R199, 0x2, P1 ;  /* 0x000000c705c77211 */ /* 0x000fe400008f16ff */
[----:B------:R-:W-:Y:S03]  /*7580*/  LEA R59, R4, UR28, 0x1 ;  /* 0x0000001c043b7c11 */ /* 0x000fe6000f8e08ff */
[----:B------:R-:W-:Y:S01]  /*7590*/  HMMA.16816.F32.BF16 R80, R16, R22, R80 ;  /* 0x000000161050723c */ /* 0x000fe20000041850 */
[----:B------:R-:W-:Y:S08]  /*75a0*/  @!UPT UIADD3 URZ, UPT, UPT, URZ, URZ, URZ ;  /* 0x000000fffffff290 */ /* 0x000ff0000fffe0ff */
[----:B------:R-:W-:Y:S11]  /*75b0*/  @!P0 BRA `(.L_x_338) ;  /* 0x0000000000408947 */ /* 0x000ff60003800000 */
[----:B------:R-:W-:Y:S01]  /*75c0*/  IADD3 R5, P1, PT, RZ, -UR32, RZ ;  /* 0x80000020ff057c10 */ /* 0x000fe2000ff3e0ff */
[----:B------:R-:W-:Y:S04]  /*75d0*/  IMAD.U32 R7, RZ, RZ, UR36 ;  /* 0x00000024ff077e24 */ /* 0x000fe8000f8e00ff */
[----:B------:R-:W-:Y:S05]  /*75e0*/  IMAD.X R4, RZ, RZ, ~UR10, P1 ;  /* 0x8000000aff047e24 */ /* 0x000fea00088e06ff */
[----:B------:R-:W-:Y:S04]  /*75f0*/  SHF.R.S64 R5, R5, 0x1f, R4 ;  /* 0x0000001f05057819 */ /* 0x000fe80000001004 */
[----:B------:R-:W-:Y:S01]  /*7600*/  IADD3 R184, P1, PT, R5, R184, RZ ;  /* 0x000000b805b87210 */ /* 0x000fe20007f3e0ff */
[----:B------:R-:W-:Y:S03]  /*7610*/  IMAD.U32 R5, RZ, RZ, UR36 ;  /* 0x00000024ff057e24 */ /* 0x000fe6000f8e00ff */
[----:B------:R-:W-:Y:S01]  /*7620*/  LEA.HI.X.SX32 R185, R4, R185, 0x1, P1 ;  /* 0x000000b904b97211 */ /* 0x000fe200008f0eff */
[----:B------:R-:W-:Y:S01]  /*7630*/  IMAD.U32 R4, RZ, RZ, UR35 ;  /* 0x00000023ff047e24 */ /* 0x000fe2000f8e00ff */
[----:B------:R-:W-:Y:S03]  /*7640*/  LEA R8, P1, R7, R184, 0x1 ;  /* 0x000000b807087211 */ /* 0x000fe600078208ff */
[----:B------:R-:W-:Y:S01]  /*7650*/  @!PT LDS RZ, [RZ] ;  /* 0x00000000fffff984 */ /* 0x000fe20000000800 */
[----:B------:R-:W-:Y:S01]  /*7660*/  @!PT LDS RZ, [RZ] ;  /* 0x00000000fffff984 */ /* 0x000fe20000000800 */
[----:B------:R-:W-:Y:S01]  /*7670*/  @!PT LDS RZ, [RZ] ;  /* 0x00000000fffff984 */ /* 0x000fe20000000800 */
[----:B------:R1:W-:Y:S01]  /*7680*/  LDGSTS.E.BYPASS.LTC128B.128 [R59+0x4000], desc[UR24][R184.64] ;  /* 0x04000000b83b7fae */ /* 0x0003e2000b981a18 */
[----:B------:R-:W-:Y:S05]  /*7690*/  LEA.HI.X R9, R5, R185, R4, 0x1, P1 ;  /* 0x000000b905097211 */ /* 0x000fea00008f0c04 */
[----:B------:R1:W-:Y:S04]  /*76a0*/  LDGSTS.E.BYPASS.LTC128B.128 [R59+0x5000], desc[UR24][R8.64] ;  /* 0x05000000083b7fae */ /* 0x0003e8000b981a18 */
[----:B------:R-:W0:Y:S02]  /*76b0*/  LDGDEPBAR ;  /* 0x00000000000079af */ /* 0x000e240000000000 */
.L_x_338:
[----:B------:R-:W-:Y:S01]  /*76c0*/  LDSM.16.M88.4 R20, [R166] ;  /* 0x00000000a614783b */ /* 0x000fe20000000200 */
[----:B------:R-:W-:Y:S01]  /*76d0*/  VIADD R58, R166, 0x40 ;  /* 0x00000040a63a7836 */ /* 0x000fe20000000000 */
[----:B------:R-:W-:Y:S01]  /*76e0*/  ISETP.GT.AND P4, PT, R194, RZ, PT ;  /* 0x000000ffc200720c */ /* 0x000fe20003f84270 */
[----:B------:R-:W-:Y:S01]  /*76f0*/  @P2 VIADD R58, R166, 0xffffffc0 ;  /* 0xffffffc0a63a2836 */ /* 0x000fe20000000000 */
[----:B------:R-:W2:Y:S01]  /*7700*/  LDSM.16.MT88.4 R16, [R170+0x6000] ;  /* 0x00600000aa10783b */ /* 0x000ea20000004200 */
[----:B------:R-:W-:Y:S02]  /*7710*/  VIADD R200, R200, 0xfffffff8 ;  /* 0xfffffff8c8c87836 */ /* 0x000fe40000000000 */
[----:B------:R-:W-:Y:S01]  /*7720*/  IMAD.IADD R56, R3, 0x1, R58 ;  /* 0x0000000103387824 */ /* 0x000fe200078e023a */
[----:B------:R-:W1:Y:S04]  /*7730*/  LDSM.16.M88.4 R12, [R166+0x2000] ;  /* 0x00200000a60c783b */ /* 0x000e680000000200 */
[----:B------:R-:W-:Y:S04]  /*7740*/  LDSM.16.M88.4 R24, [R2] ;  /* 0x000000000218783b */ /* 0x000fe80000000200 */
[----:B------:R-:W3:Y:S04]  /*7750*/  LDSM.16.MT88.4 R28, [R170+0x6400] ;  /* 0x00640000aa1c783b */ /* 0x000ee80000004200 */
[----:B------:R-:W4:Y:S04]  /*7760*/  LDSM.16.M88.4 R32, [R2+0x2000] ;  /* 0x002000000220783b */ /* 0x000f280000000200 */
[----:B------:R-:W-:Y:S04]  /*7770*/  LDSM.16.MT88.4 R40, [R170+0x6800] ;  /* 0x00680000aa28783b */ /* 0x000fe80000004200 */
[----:B------:R-:W4:Y:S04]  /*7780*/  LDSM.16.M88.4 R36, [R58] ;  /* 0x000000003a24783b */ /* 0x000f280000000200 */
[----:B------:R-:W4:Y:S04]  /*7790*/  LDSM.16.M88.4 R44, [R58+0x2000] ;  /* 0x002000003a2c783b */ /* 0x000f280000000200 */
[----:B------:R-:W-:Y:S04]  /*77a0*/  LDSM.16.MT88.4 R48, [R170+0x6c00] ;  /* 0x006c0000aa30783b */ /* 0x000fe80000004200 */
[----:B------:R-:W-:Y:S01]  /*77b0*/  LDSM.16.M88.4 R52, [R56+0x2000] ;  /* 0x002000003834783b */ /* 0x000fe20000000200 */
        /* <DEDUP_REMOVED lines=20> */
[C---:B------:R-:W-:Y:S04]  /*7900*/  HMMA.16816.F32.BF16 R8, R52.reuse, R48, R8 ;  /* 0x000000303408723c */ /* 0x040fe80000041808 */
[C---:B------:R-:W-:Y:S04]  /*7910*/  LEA R48, P1, R187.reuse, R198, 0x2 ;  /* 0x000000c6bb307211 */ /* 0x040fe800078210ff */
[-C--:B------:R-:W-:Y:S03]  /*7920*/  HMMA.16816.F32.BF16 R12, R52, R50.reuse, R12 ;  /* 0x00000032340c723c */ /* 0x080fe6000004180c */
[----:B------:R-:W-:Y:S05]  /*7930*/  LEA.HI.X.SX32 R49, R187, R199, 0x2, P1 ;  /* 0x000000c7bb317211 */ /* 0x000fea00008f16ff */
        /* <DEDUP_REMOVED lines=11> */
[C---:B------:R-:W-:Y:S02]  /*79f0*/  LEA.HI.X.SX32 R55, R60.reuse, R53, 0x5, P1 ;  /* 0x000000353c377211 */ /* 0x040fe400008f2eff */
[C---:B------:R-:W-:Y:S03]  /*7a00*/  LEA R62, P1, R60.reuse, R54, 0x5 ;  /* 0x000000363c3e7211 */ /* 0x040fe600078228ff */
[----:B------:R-:W-:Y:S01]  /*7a10*/  HMMA.16816.F32.BF16 R16, R24, R30, R16 ;  /* 0x0000001e1810723c */ /* 0x000fe20000041810 */
[----:B------:R-:W4:Y:S03]  /*7a20*/  LDSM.16.M88.4 R24, [R58+0x6000] ;  /* 0x006000003a18783b */ /* 0x000f260000000200 */
[C---:B------:R-:W-:Y:S01]  /*7a30*/  LEA.HI.X.SX32 R63, R60.reuse, R55, 0x5, P1 ;  /* 0x000000373c3f7211 */ /* 0x040fe200008f2eff */
[----:B------:R-:W-:Y:S03]  /*7a40*/  LDSM.16.MT88.4 R28, [R170+0x7c00] ;  /* 0x007c0000aa1c783b */ /* 0x000fe60000004200 */
[-C--:B---3--:R-:W-:Y:S08]  /*7a50*/  HMMA.16816.F32.BF16 R4, R36, R40.reuse, R4 ;  /* 0x000000282404723c */ /* 0x088ff00000041804 */
[C---:B-1----:R-:W-:Y:S04]  /*7a60*/  HMMA.16816.F32.BF16 R8, R20.reuse, R40, R8 ;  /* 0x000000281408723c */ /* 0x042fe80000041808 */
[C---:B------:R-:W-:Y:S04]  /*7a70*/  LEA R40, P1, R60.reuse, R62, 0x5 ;  /* 0x0000003e3c287211 */ /* 0x040fe800078228ff */
[-C--:B------:R-:W-:Y:S01]  /*7a80*/  HMMA.16816.F32.BF16 R12, R20, R42.reuse, R12 ;  /* 0x0000002a140c723c */ /* 0x080fe2000004180c */
[----:B------:R-:W1:Y:S02]  /*7a90*/  LDSM.16.M88.4 R20, [R56+0x4000] ;  /* 0x004000003814783b */ /* 0x000e640000000200 */
[C---:B------:R-:W-:Y:S02]  /*7aa0*/  LEA.HI.X.SX32 R41, R60.reuse, R63, 0x5, P1 ;  /* 0x0000003f3c297211 */ /* 0x040fe400008f2eff */
[C---:B------:R-:W-:Y:S03]  /*7ab0*/  LEA R64, P1, R60.reuse, R40, 0x5 ;  /* 0x000000283c407211 */ /* 0x040fe600078228ff */
[----:B------:R-:W-:Y:S01]  /*7ac0*/  HMMA.16816.F32.BF16 R16, R36, R42, R16 ;  /* 0x0000002a2410723c */ /* 0x000fe20000041810 */
[----:B------:R-:W3:Y:S03]  /*7ad0*/  LDSM.16.M88.4 R36, [R56+0x6000] ;  /* 0x006000003824783b */ /* 0x000ee60000000200 */
[C---:B------:R-:W-:Y:S02]  /*7ae0*/  LEA.HI.X.SX32 R65, R60.reuse, R41, 0x5, P1 ;  /* 0x000000293c417211 */ /* 0x040fe400008f2eff */
[C---:B------:R-:W-:Y:S02]  /*7af0*/  LEA R42, P1, R60.reuse, R64, 0x5 ;  /* 0x000000403c2a7211 */ /* 0x040fe400078228ff */
[-C--:B--2---:R-:W-:Y:S05]  /*7b00*/  HMMA.16816.F32.BF16 R4, R32, R44.reuse, R4 ;  /* 0x0000002c2004723c */ /* 0x084fea0000041804 */
[C---:B------:R-:W-:Y:S03]  /*7b10*/  LEA.HI.X.SX32 R43, R60.reuse, R65, 0x5, P1 ;  /* 0x000000413c2b7211 */ /* 0x040fe600008f2eff */
[C---:B----4-:R-:W-:Y:S04]  /*7b20*/  HMMA.16816.F32.BF16 R8, R24.reuse, R44, R8 ;  /* 0x0000002c1808723c */ /* 0x050fe80000041808 */
[C---:B------:R-:W-:Y:S04]  /*7b30*/  LEA R44, P1, R60.reuse, R42, 0x5 ;  /* 0x0000002a3c2c7211 */ /* 0x040fe800078228ff */
[-C--:B------:R-:W-:Y:S03]  /*7b40*/  HMMA.16816.F32.BF16 R12, R24, R46.reuse, R12 ;  /* 0x0000002e180c723c */ /* 0x080fe6000004180c */
[----:B------:R-:W-:Y:S01]  /*7b50*/  @P0 IMAD.WIDE.U32 R24, R173, 0x4, R202 ;  /* 0x00000004ad180825 */ /* 0x000fe200078e00ca */
[C---:B------:R-:W-:Y:S02]  /*7b60*/  LEA.HI.X.SX32 R45, R60.reuse, R43, 0x5, P1 ;  /* 0x0000002b3c2d7211 */ /* 0x040fe400008f2eff */
[C---:B------:R-:W-:Y:S02]  /*7b70*/  LEA R66, P1, R60.reuse, R44, 0x5 ;  /* 0x0000002c3c427211 */ /* 0x040fe400078228ff */
[----:B------:R-:W-:Y:S01]  /*7b80*/  HMMA.16816.F32.BF16 R16, R32, R46, R16 ;  /* 0x0000002e2010723c */ /* 0x000fe20000041810 */
[----:B------:R-:W-:Y:S03]  /*7b90*/  LDSM.16.MT88.4 R32, [R168+UR5+0xc800] ;  /* 0x00c80005a820783b */ /* 0x000fe60008004200 */
[C---:B------:R-:W-:Y:S01]  /*7ba0*/  LEA.HI.X.SX32 R67, R60.reuse, R45, 0x5, P1 ;  /* 0x0000002d3c437211 */ /* 0x040fe200008f2eff */
[----:B------:R-:W5:Y:S01]  /*7bb0*/  @P0 LDG.E R192, desc[UR24][R24.64+-0x200] ;  /* 0xfffe001818c00981 */ /* 0x000f62000c1e1900 */
[C---:B------:R-:W-:Y:S02]  /*7bc0*/  LEA R46, P1, R60.reuse, R66, 0x5 ;  /* 0x000000423c2e7211 */ /* 0x040fe400078228ff */
[-C--:B-1----:R-:W-:Y:S01]  /*7bd0*/  HMMA.16816.F32.BF16 R4, R20, R28.reuse, R4 ;  /* 0x0000001c1404723c */ /* 0x082fe20000041804 */
[----:B------:R-:W5:Y:S04]  /*7be0*/  @P0 LDG.E R191, desc[UR24][R24.64+-0x1e0] ;  /* 0xfffe201818bf0981 */ /* 0x000f68000c1e1900 */
[----:B------:R-:W5:Y:S01]  /*7bf0*/  @P0 LDG.E R190, desc[UR24][R24.64+-0x100] ;  /* 0xffff001818be0981 */ /* 0x000f62000c1e1900 */
[C---:B------:R-:W-:Y:S02]  /*7c00*/  LEA.HI.X.SX32 R47, R60.reuse, R67, 0x5, P1 ;  /* 0x000000433c2f7211 */ /* 0x040fe400008f2eff */
[C---:B---3--:R-:W-:Y:S01]  /*7c10*/  HMMA.16816.F32.BF16 R8, R36.reuse, R28, R8 ;  /* 0x0000001c2408723c */ /* 0x048fe20000041808 */
[----:B------:R1:W5:Y:S03]  /*7c20*/  @P0 LDG.E R189, desc[UR24][R24.64+-0xe0] ;  /* 0xffff201818bd0981 */ /* 0x000366000c1e1900 */
[C---:B------:R-:W-:Y:S04]  /*7c30*/  LEA R100, P1, R60.reuse, R46, 0x5 ;  /* 0x0000002e3c647211 */ /* 0x040fe800078228ff */
[-C--:B------:R-:W-:Y:S03]  /*7c40*/  HMMA.16816.F32.BF16 R12, R36, R30.reuse, R12 ;  /* 0x0000001e240c723c */ /* 0x080fe6000004180c */
[----:B------:R-:W-:Y:S01]  /*7c50*/  REDG.E.ADD.F32.FTZ.RN.STRONG.GPU desc[UR24][R198.64], R4 ;  /* 0x00000004c60079a6 */ /* 0x000fe2000c12f318 */
[C---:B------:R-:W-:Y:S02]  /*7c60*/  LEA.HI.X.SX32 R101, R60.reuse, R47, 0x5, P1 ;  /* 0x0000002f3c657211 */ /* 0x040fe400008f2eff */
[C---:B------:R-:W-:Y:S01]  /*7c70*/  LEA R36, P1, R60.reuse, R100, 0x5 ;  /* 0x000000643c247211 */ /* 0x040fe200078228ff */
[----:B------:R-:W-:Y:S01]  /*7c80*/  REDG.E.ADD.F32.FTZ.RN.STRONG.GPU desc[UR24][R48.64], R5 ;  /* 0x00000005300079a6 */ /* 0x000fe2000c12f318 */
[----:B------:R-:W-:Y:S03]  /*7c90*/  HMMA.16816.F32.BF16 R16, R20, R30, R16 ;  /* 0x0000001e1410723c */ /* 0x000fe60000041810 */
        /* <DEDUP_REMOVED lines=8> */
[----:B------:R-:W-:Y:S03]  /*7d20*/  LEA.HI.X.SX32 R105, R60, R103, 0x5, P1 ;  /* 0x000000673c697211 */ /* 0x000fe600008f2eff */
[----:B------:R-:W-:Y:S04]  /*7d30*/  REDG.E.ADD.F32.FTZ.RN.STRONG.GPU desc[UR24][R40.64], R10 ;  /* 0x0000000a280079a6 */ /* 0x000fe8000c12f318 */
[----:B------:R-:W-:Y:S04]  /*7d40*/  REDG.E.ADD.F32.FTZ.RN.STRONG.GPU desc[UR24][R64.64], R11 ;  /* 0x0000000b400079a6 */ /* 0x000fe8000c12f318 */
[----:B------:R-:W-:Y:S04]  /*7d50*/  REDG.E.ADD.F32.FTZ.RN.STRONG.GPU desc[UR24][R42.64], R16 ;  /* 0x000000102a0079a6 */ /* 0x000fe8000c12f318 */
[----:B------:R-:W-:Y:S04]  /*7d60*/  REDG.E.ADD.F32.FTZ.RN.STRONG.GPU desc[UR24][R44.64], R17 ;  /* 0x000000112c0079a6 */ /* 0x000fe8000c12f318 */
        /* <DEDUP_REMOVED lines=57> */
[----:B------:R-:W-:Y:S01]  /*8100*/  LOP3.LUT R4, R194, 0x1, RZ, 0xc0, !PT ;  /* 0x00000001c2047812 */ /* 0x000fe200078ec0ff */
[----:B------:R-:W-:Y:S01]  /*8110*/  VIADD R6, R165, 0xffffe000 ;  /* 0xffffe000a5067836 */ /* 0x000fe20000000000 */
[----:B------:R-:W-:Y:S01]  /*8120*/  @P0 IADD3 R5, P3, PT, R202, -0x200, RZ ;  /* 0xfffffe00ca050810 */ /* 0x000fe20007f7e0ff */
[----:B------:R-:W-:Y:S01]  /*8130*/  VIADD R194, R194, 0xffffffff ;  /* 0xffffffffc2c27836 */ /* 0x000fe20000000000 */
[-C--:B-1----:R-:W-:Y:S05]  /*8140*/  HMMA.16816.F32.BF16 R84, R24, R28.reuse, R84 ;  /* 0x0000001c1854723c */ /* 0x082fea0000041854 */
[----:B------:R-:W-:Y:S01]  /*8150*/  ISETP.NE.U32.AND P1, PT, R4, 0x1, PT ;  /* 0x000000010400780c */ /* 0x000fe20003f25070 */
[----:B------:R-:W-:Y:S01]  /*8160*/  @P0 IMAD.MOV.U32 R202, RZ, RZ, R5 ;  /* 0x000000ffffca0224 */ /* 0x000fe200078e0005 */
[----:B------:R-:W-:Y:S01]  /*8170*/  @P0 IADD3.X R4, PT, PT, R203, -0x1, RZ, P3, !PT ;  /* 0xffffffffcb040810 */ /* 0x000fe20001ffe4ff */
[C---:B------:R-:W-:Y:S04]  /*8180*/  HMMA.16816.F32.BF16 R88, R32.reuse, R28, R88 ;  /* 0x0000001c2058723c */ /* 0x040fe80000041858 */
[----:B------:R-:W-:Y:S04]  /*8190*/  @P0 IMAD.MOV.U32 R203, RZ, RZ, R4 ;  /* 0x000000ffffcb0224 */ /* 0x000fe800078e0004 */
[-C--:B------:R-:W-:Y:S03]  /*81a0*/  HMMA.16816.F32.BF16 R92, R32, R30.reuse, R92 ;  /* 0x0000001e205c723c */ /* 0x080fe6000004185c */
[----:B------:R-:W-:Y:S01]  /*81b0*/  @P1 VIADD R6, R165, 0x2000 ;  /* 0x00002000a5061836 */ /* 0x000fe20000000000 */
[----:B------:R-:W-:Y:S03]  /*81c0*/  @P0 IADD3 R180, P1, PT, R180, -0x200, RZ ;  /* 0xfffffe00b4b40810 */ /* 0x000fe60007f3e0ff */
[----:B------:R-:W-:Y:S01]  /*81d0*/  IMAD.MOV.U32 R165, RZ, RZ, R6 ;  /* 0x000000ffffa57224 */ /* 0x000fe200078e0006 */
[----:B------:R-:W-:Y:S04]  /*81e0*/  HMMA.16816.F32.BF16 R96, R24, R30, R96 ;  /* 0x0000001e1860723c */ /* 0x000fe80000041860 */
[----:B------:R-:W-:Y:S04]  /*81f0*/  @P0 IADD3.X R181, PT, PT, R181, -0x1, RZ, P1, !PT ;  /* 0xffffffffb5b50810 */ /* 0x000fe80000ffe4ff */
[----:B------:R-:W-:Y:S01]  /*8200*/  @!UPT UIADD3 URZ, UPT, UPT, URZ, URZ, URZ ;  /* 0x000000fffffff290 */ /* 0x000fe2000fffe0ff */
[----:B------:R-:W-:Y:S11]  /*8210*/  @P4 BRA `(.L_x_339) ;  /* 0xffffffa400bc4947 */ /* 0x000ff6000383ffff */
[----:B------:R-:W1:Y:S01]  /*8220*/  S2R R0, SR_TID.X ;  /* 0x0000000000007919 */ /* 0x000e620000002100 */
[----:B------:R-:W2:Y:S01]  /*8230*/  LDCU UR4, c[0x0][0x500] ;  /* 0x0000a000ff0477ac */ /* 0x000ea20008000800 */
[----:B------:R-:W-:Y:S01]  /*8240*/  ISETP.NE.AND P0, PT, R196, -0x1, PT ;  /* 0xffffffffc400780c */ /* 0x000fe20003f05270 */
[----:B------:R-:W3:Y:S01]  /*8250*/  LDCU UR8, c[0x0][0x4fc] ;  /* 0x00009f80ff0877ac */ /* 0x000ee20008000800 */
        /* <DEDUP_REMOVED lines=13> */
[C---:B-1----:R-:W-:Y:S01]  /*8330*/  SHF.L.U32 R2, R0.reuse, 0x4, RZ ;  /* 0x0000000400027819 */ /* 0x042fe200000006ff */
[----:B------:R-:W-:Y:S01]  /*8340*/  FMUL.FTZ R93, R93, UR4 ;  /* 0x000000045d5d7c20 */ /* 0x000fe20008410000 */
[----:B------:R-:W-:Y:S01]  /*8350*/  SHF.L.U32 R3, R0, 0x1, RZ ;  /* 0x0000000100037819 */ /* 0x000fe200000006ff */
[----:B------:R-:W-:Y:S01]  /*8360*/  FMUL.FTZ R94, R94, UR4 ;  /* 0x000000045e5e7c20 */ /* 0x000fe20008410000 */
[----:B------:R-:W-:Y:S01]  /*8370*/  LOP3.LUT R2, R2, 0x600, RZ, 0xc0, !PT ;  /* 0x0000060002027812 */ /* 0x000fe200078ec0ff */
[----:B------:R-:W-:Y:S01]  /*8380*/  FMUL.FTZ R95, R95, UR4 ;  /* 0x000000045f5f7c20 */ /* 0x000fe20008410000 */
[----:B------:R-:W-:Y:S01]  /*8390*/  SHF.L.U32 R4, R0, 0x3, RZ ;  /* 0x0000000300047819 */ /* 0x000fe200000006ff */
[----:B---3--:R-:W-:Y:S01]  /*83a0*/  FMUL.FTZ R68, R68, UR8 ;  /* 0x0000000844447c20 */ /* 0x008fe20008410000 */
[----:B------:R-:W-:Y:S01]  /*83b0*/  LOP3.LUT R3, R2, 0x6, R3, 0xf8, !PT ;  /* 0x0000000602037812 */ /* 0x000fe200078ef803 */
[----:B------:R-:W-:Y:S01]  /*83c0*/  FMUL.FTZ R69, R69, UR8 ;  /* 0x0000000845457c20 */ /* 0x000fe20008410000 */
[----:B------:R-:W-:Y:S01]  /*83d0*/  SHF.R.U32.HI R2, RZ, 0x4, R0 ;  /* 0x00000004ff027819 */ /* 0x000fe20000011600 */
[----:B------:R-:W-:Y:S01]  /*83e0*/  FMUL.FTZ R70, R70, UR8 ;  /* 0x0000000846467c20 */ /* 0x000fe20008410000 */
[----:B------:R-:W-:Y:S01]  /*83f0*/  LOP3.LUT R5, R4, 0xc0, RZ, 0xc0, !PT ;  /* 0x000000c004057812 */ /* 0x000fe200078ec0ff */
[----:B------:R-:W-:Y:S01]  /*8400*/  FMUL.FTZ R71, R71, UR8 ;  /* 0x0000000847477c20 */ /* 0x000fe20008410000 */
[----:B------:R-:W-:Y:S01]  /*8410*/  LOP3.LUT R3, R3, 0x20, R4, 0xf8, !PT ;  /* 0x0000002003037812 */ /* 0x000fe200078ef804 */
[----:B------:R-:W-:Y:S01]  /*8420*/  FMUL.FTZ R80, R80, UR8 ;  /* 0x0000000850507c20 */ /* 0x000fe20008410000 */
[----:B------:R-:W-:Y:S01]  /*8430*/  LOP3.LUT R2, R2, 0x8, RZ, 0xc0, !PT ;  /* 0x0000000802027812 */ /* 0x000fe200078ec0ff */
[----:B------:R-:W-:Y:S01]  /*8440*/  FMUL.FTZ R81, R81, UR8 ;  /* 0x0000000851517c20 */ /* 0x000fe20008410000 */
[----:B------:R-:W-:Y:S01]  /*8450*/  LOP3.LUT R5, R5, 0x18, R0, 0xf8, !PT ;  /* 0x0000001805057812 */ /* 0x000fe200078ef800 */
[----:B------:R-:W-:Y:S01]  /*8460*/  FMUL.FTZ R82, R82, UR8 ;  /* 0x0000000852527c20 */ /* 0x000fe20008410000 */
[----:B------:R-:W-:Y:S01]  /*8470*/  FMUL.FTZ R83, R83, UR8 ;  /* 0x0000000853537c20 */ /* 0x000fe20008410000 */
[----:B------:R-:W-:Y:S01]  /*8480*/  F2FP.BF16.F32.PACK_AB R84, R85, R84 ;  /* 0x000000545554723e */ /* 0x000fe200000010ff */
[----:B------:R-:W-:Y:S01]  /*8490*/  FMUL.FTZ R72, R72, UR8 ;  /* 0x0000000848487c20 */ /* 0x000fe20008410000 */
[----:B------:R-:W-:Y:S01]  /*84a0*/  LOP3.LUT R2, R3, R5, R2, 0xf6, !PT ;  /* 0x0000000503027212 */ /* 0x000fe200078ef602 */
[----:B------:R-:W-:Y:S01]  /*84b0*/  FMUL.FTZ R73, R73, UR8 ;  /* 0x0000000849497c20 */ /* 0x000fe20008410000 */
[----:B------:R-:W-:Y:S01]  /*84c0*/  SHF.L.U32 R3, R178, 0x2, RZ ;  /* 0x00000002b2037819 */ /* 0x000fe200000006ff */
[----:B------:R-:W-:Y:S01]  /*84d0*/  FMUL.FTZ R74, R74, UR8 ;  /* 0x000000084a4a7c20 */ /* 0x000fe20008410000 */
[----:B------:R-:W-:Y:S01]  /*84e0*/  LEA R5, R2, UR23, 0x1 ;  /* 0x0000001702057c11 */ /* 0x000fe2000f8e08ff */
[----:B------:R-:W-:Y:S01]  /*84f0*/  BAR.SYNC.DEFER_BLOCKING 0x0 ;  /* 0x0000000000007b1d */ /* 0x000fe20000010000 */
[----:B------:R-:W-:Y:S01]  /*8500*/  LOP3.LUT R3, R3, 0x40, RZ, 0xc0, !PT ;  /* 0x0000004003037812 */ /* 0x000fe200078ec0ff */
[----:B------:R-:W-:Y:S01]  /*8510*/  FMUL.FTZ R75, R75, UR8 ;  /* 0x000000084b4b7c20 */ /* 0x000fe20008410000 */
[----:B------:R-:W-:Y:S01]  /*8520*/  IADD3 R2, PT, PT, R5, 0x6000, RZ ;  /* 0x0000600005027810 */ /* 0x000fe20007ffe0ff */
[----:B------:R-:W-:Y:S01]  /*8530*/  FMUL.FTZ R76, R76, UR8 ;  /* 0x000000084c4c7c20 */ /* 0x000fe20008410000 */
[----:B------:R-:W-:Y:S01]  /*8540*/  F2FP.BF16.F32.PACK_AB R86, R87, R86 ;  /* 0x000000565756723e */ /* 0x000fe200000010ff */
[----:B------:R-:W-:Y:S01]  /*8550*/  FMUL.FTZ R77, R77, UR8 ;  /* 0x000000084d4d7c20 */ /* 0x000fe20008410000 */
[----:B------:R-:W-:Y:S01]  /*8560*/  F2FP.BF16.F32.PACK_AB R96, R97, R96 ;  /* 0x000000606160723e */ /* 0x000fe200000010ff */
[----:B------:R-:W-:Y:S01]  /*8570*/  FMUL.FTZ R78, R78, UR8 ;  /* 0x000000084e4e7c20 */ /* 0x000fe20008410000 */
[----:B------:R-:W-:Y:S01]  /*8580*/  F2FP.BF16.F32.PACK_AB R98, R99, R98 ;  /* 0x000000626362723e */ /* 0x000fe200000010ff */
[----:B------:R-:W-:Y:S01]  /*8590*/  FMUL.FTZ R79, R79, UR8 ;  /* 0x000000084f4f7c20 */ /* 0x000fe20008410000 */
[----:B------:R-:W-:-:S02]  /*85a0*/  IADD3 R3, PT, PT, R2, -R3, RZ ;  /* 0x8000000302037210 */ /* 0x000fc40007ffe0ff */
[----:B------:R-:W-:Y:S02]  /*85b0*/  F2FP.BF16.F32.PACK_AB R88, R89, R88 ;  /* 0x000000585958723e */ /* 0x000fe400000010ff */
[----:B------:R-:W-:Y:S02]  /*85c0*/  F2FP.BF16.F32.PACK_AB R90, R91, R90 ;  /* 0x0000005a5b5a723e */ /* 0x000fe400000010ff */
[----:B------:R-:W-:Y:S02]  /*85d0*/  F2FP.BF16.F32.PACK_AB R92, R93, R92 ;  /* 0x0000005c5d5c723e */ /* 0x000fe400000010ff */
[----:B------:R-:W-:Y:S02]  /*85e0*/  F2FP.BF16.F32.PACK_AB R94, R95, R94 ;  /* 0x0000005e5f5e723e */ /* 0x000fe400000010ff */
[----:B------:R-:W-:Y:S02]  /*85f0*/  F2FP.BF16.F32.PACK_AB R68, R69, R68 ;  /* 0x000000444544723e */ /* 0x000fe400000010ff */
[----:B------:R-:W-:Y:S01]  /*8600*/  F2FP.BF16.F32.PACK_AB R70, R71, R70 ;  /* 0x000000464746723e */ /* 0x000fe200000010ff */
[----:B------:R1:W-:Y:S01]  /*8610*/  STS [R5+0x6000], R84 ;  /* 0x0060005405007388 */ /* 0x0003e20000000800 */
[----:B------:R-:W-:-:S02]  /*8620*/  F2FP.BF16.F32.PACK_AB R80, R81, R80 ;  /* 0x000000505150723e */ /* 0x000fc400000010ff */
[----:B------:R-:W-:Y:S01]  /*8630*/  F2FP.BF16.F32.PACK_AB R82, R83, R82 ;  /* 0x000000525352723e */ /* 0x000fe200000010ff */
[----:B------:R1:W-:Y:S01]  /*8640*/  STS [R5+0x6200], R86 ;  /* 0x0062005605007388 */ /* 0x0003e20000000800 */
[----:B------:R-:W-:Y:S02]  /*8650*/  F2FP.BF16.F32.PACK_AB R72, R73, R72 ;  /* 0x000000484948723e */ /* 0x000fe400000010ff */
[----:B------:R-:W-:Y:S01]  /*8660*/  F2FP.BF16.F32.PACK_AB R74, R75, R74 ;  /* 0x0000004a4b4a723e */ /* 0x000fe200000010ff */
[----:B------:R1:W-:Y:S01]  /*8670*/  STS [R3+0x20], R96 ;  /* 0x0000206003007388 */ /* 0x0003e20000000800 */
[----:B------:R-:W-:Y:S02]  /*8680*/  F2FP.BF16.F32.PACK_AB R76, R77, R76 ;  /* 0x0000004c4d4c723e */ /* 0x000fe400000010ff */
        /* <DEDUP_REMOVED lines=24> */
[----:B------:R-:W-:Y:S05]  /*8810*/  BRA `(.L_x_341) ;  /* 0x0000000000147947 */ /* 0x000fea0003800000 */
.L_x_340:
[----:B------:R-:W2:Y:S01]  /*8820*/  LDCU.64 UR10, c[0x0][0x5c0] ;  /* 0x0000b800ff0a77ac */ /* 0x000ea20008000a00 */
[----:B------:R-:W-:-:S05]  /*8830*/  IADD3 R16, PT, PT, R195, R196, RZ ;  /* 0x000000c4c3107210 */ /* 0x000fca0007ffe0ff */
[C---:B--2---:R-:W-:Y:S02]  /*8840*/  IMAD R6, R16.reuse, UR11, RZ ;  /* 0x0000000b10067c24 */ /* 0x044fe4000f8e02ff */
[----:B------:R-:W-:-:S05]  /*8850*/  IMAD.WIDE.U32 R16, R16, UR10, RZ ;  /* 0x0000000a10107c25 */ /* 0x000fca000f8e00ff */
[----:B------:R-:W-:Y:S02]  /*8860*/  IADD3 R6, PT, PT, R17, R6, RZ ;  /* 0x0000000611067210 */ /* 0x000fe40007ffe0ff */
.L_x_341:
        /* <DEDUP_REMOVED lines=10> */
[----:B------:R-:W-:Y:S06]  /*8910*/  BRA `(.L_x_343) ;  /* 0x0000000000147947 */ /* 0x000fec0003800000 */
.L_x_342:
[----:B------:R-:W2:Y:S01]  /*8920*/  LDCU.64 UR8, c[0x0][0x5c8] ;  /* 0x0000b900ff0877ac */ /* 0x000ea20008000a00 */
[----:B------:R-:W-:-:S05]  /*8930*/  IADD3 R14, PT, PT, R195, R196, RZ ;  /* 0x000000c4c30e7210 */ /* 0x000fca0007ffe0ff */
[C---:B--2---:R-:W-:Y:S02]  /*8940*/  IMAD R12, R14.reuse, UR9, RZ ;  /* 0x000000090e0c7c24 */ /* 0x044fe4000f8e02ff */
[----:B------:R-:W-:-:S05]  /*8950*/  IMAD.WIDE.U32 R14, R14, UR8, RZ ;  /* 0x000000080e0e7c25 */ /* 0x000fca000f8e00ff */
[----:B------:R-:W-:Y:S02]  /*8960*/  IADD3 R12, PT, PT, R15, R12, RZ ;  /* 0x0000000c0f0c7210 */ /* 0x000fe40007ffe0ff */
.L_x_343:
[----:B------:R-:W-:Y:S01]  /*8970*/  BAR.SYNC.DEFER_BLOCKING 0x0 ;  /* 0x0000000000007b1d */ /* 0x000fe20000010000 */
[----:B------:R-:W-:Y:S01]  /*8980*/  USHF.L.U32 UR4, UR22, 0x7, URZ ;  /* 0x0000000716047899 */ /* 0x000fe200080006ff */
[----:B------:R-:W-:Y:S01]  /*8990*/  SHF.R.U32.HI R0, RZ, 0x2, R0 ;  /* 0x00000002ff007819 */ /* 0x000fe20000011600 */
[----:B------:R-:W-:Y:S01]  /*89a0*/  USHF.L.U32 UR15, UR22, 0x7, URZ ;  /* 0x00000007160f7899 */ /* 0x000fe200080006ff */
[----:B------:R-:W-:Y:S01]  /*89b0*/  LOP3.LUT R22, R57, 0x18, RZ, 0xc0, !PT ;  /* 0x0000001839167812 */ /* 0x000fe200078ec0ff */
[----:B------:R-:W-:-:S03]  /*89c0*/  UIMAD.WIDE.U32 UR18, UR4, UR10, URZ ;  /* 0x0000000a041272a5 */ /* 0x000fc6000f8e00ff */
[----:B-1----:R-:W1:Y:S01]  /*89d0*/  LDC.64 R4, c[0x0][0x5d8] ;  /* 0x00017600ff047b82 */ /* 0x002e620000000a00 */
[----:B------:R-:W-:Y:S01]  /*89e0*/  USHF.R.S32.HI UR16, URZ, 0x1f, UR4 ;  /* 0x0000001fff107899 */ /* 0x000fe20008011404 */
[----:B------:R-:W-:Y:S01]  /*89f0*/  LEA.HI R178, R178, 0x40, RZ, 0x1e ;  /* 0x00000040b2b27811 */ /* 0x000fe200078ff0ff */
[----:B------:R-:W-:Y:S01]  /*8a00*/  UIADD3 UR34, UPT, UPT, -UR15, UR34, URZ ;  /* 0x000000220f227290 */ /* 0x000fe2000fffe1ff */
[----:B------:R-:W-:Y:S01]  /*8a10*/  IMAD.MOV.U32 R23, RZ, RZ, RZ ;  /* 0x000000ffff177224 */ /* 0x000fe200078e00ff */
[----:B------:R-:W-:Y:S01]  /*8a20*/  UIMAD UR14, UR16, UR10, URZ ;  /* 0x0000000a100e72a4 */ /* 0x000fe2000f8e02ff */
[----:B------:R-:W-:Y:S01]  /*8a30*/  IMAD.U32 R2, RZ, RZ, UR18 ;  /* 0x00000012ff027e24 */ /* 0x000fe2000f8e00ff */
[----:B------:R-:W-:Y:S01]  /*8a40*/  BSSY.RECONVERGENT B0, `(.L_x_344) ;  /* 0x000001b000007945 */ /* 0x000fe20003800200 */
[----:B------:R-:W-:Y:S01]  /*8a50*/  IMAD.U32 R3, RZ, RZ, UR19 ;  /* 0x00000013ff037e24 */ /* 0x000fe2000f8e00ff */
[----:B------:R-:W-:Y:S01]  /*8a60*/  UIMAD UR14, UR4, UR11, UR14 ;  /* 0x0000000b040e72a4 */ /* 0x000fe2000f8e020e */
[----:B------:R-:W-:-:S02]  /*8a70*/  ISETP.GE.AND P1, PT, R0, UR34, PT ;  /* 0x0000002200007c0c */ /* 0x000fc4000bf26270 */
[----:B------:R-:W-:Y:S02]  /*8a80*/  LOP3.LUT R19, R2, 0x18, R57, 0xf8, !PT ;  /* 0x0000001802137812 */ /* 0x000fe400078ef839 */
[----:B------:R-:W2:Y:S01]  /*8a90*/  LDC.64 R2, c[0x0][0x5e0] ;  /* 0x00017800ff027b82 */ /* 0x000ea20000000a00 */
[----:B------:R-:W-:Y:S01]  /*8aa0*/  IMAD.U32 R7, RZ, RZ, UR14 ;  /* 0x0000000eff077e24 */ /* 0x000fe2000f8e00ff */
[----:B------:R-:W-:Y:S01]  /*8ab0*/  IADD3 R18, P0, PT, R16, R19, RZ ;  /* 0x0000001310127210 */ /* 0x000fe20007f1e0ff */
[----:B------:R3:W4:Y:S01]  /*8ac0*/  LDS.128 R8, [R59+0x7000] ;  /* 0x007000003b087984 */ /* 0x0007220000000c00 */
[----:B------:R-:W-:Y:S02]  /*8ad0*/  ISETP.GE.AND P2, PT, R178, UR34, PT ;  /* 0x00000022b2007c0c */ /* 0x000fe4000bf46270 */
[----:B------:R-:W-:Y:S01]  /*8ae0*/  IADD3.X R19, PT, PT, R6, UR19, R7, P0, !PT ;  /* 0x0000001306137c10 */ /* 0x000fe200087fe407 */
[----:B------:R-:W-:Y:S01]  /*8af0*/  IMAD.U32 R6, RZ, RZ, UR8 ;  /* 0x00000008ff067e24 */ /* 0x000fe2000f8e00ff */
[----:B------:R-:W-:Y:S01]  /*8b00*/  IADD3 R16, P0, PT, R0, 0x40, RZ ;  /* 0x0000004000107810 */ /* 0x000fe20007f1e0ff */
[----:B-1----:R-:W-:-:S04]  /*8b10*/  IMAD.WIDE.U32 R20, R4, UR26, R18 ;  /* 0x0000001a04147c25 */ /* 0x002fc8000f8e0012 */
[----:B------:R-:W-:-:S04]  /*8b20*/  IMAD.WIDE.U32 R18, R6, UR4, R22 ;  /* 0x0000000406127c25 */ /* 0x000fc8000f8e0016 */
[----:B------:R-:W-:Y:S02]  /*8b30*/  IMAD.X R17, RZ, RZ, RZ, P0 ;  /* 0x000000ffff117224 */ /* 0x000fe400000e06ff */
[----:B------:R-:W-:Y:S01]  /*8b40*/  IMAD R13, R5, UR26, R21 ;  /* 0x0000001a050d7c24 */ /* 0x000fe2000f8e0215 */
[----:B---34-:R-:W-:Y:S06]  /*8b50*/  @P1 BRA `(.L_x_345) ;  /* 0x0000000000241947 */ /* 0x018fec0003800000 */
[----:B------:R-:W1:Y:S01]  /*8b60*/  LDS.128 R4, [R59+0x6000] ;  /* 0x006000003b047984 */ /* 0x000e620000000c00 */
[----:B------:R-:W3:Y:S01]  /*8b70*/  LDCU.64 UR14, c[0x0][0x560] ;  /* 0x0000ac00ff0e77ac */ /* 0x000ee20008000a00 */
[----:B------:R-:W-:Y:S02]  /*8b80*/  MOV R22, R20 ;  /* 0x0000001400167202 */ /* 0x000fe40000000f00 */
[----:B------:R-:W-:-:S03]  /*8b90*/  MOV R23, R13 ;  /* 0x0000000d00177202 */ /* 0x000fc60000000f00 */
[----:B------:R-:W-:-:S04]  /*8ba0*/  IMAD.WIDE.U32 R24, R0, UR10, R22 ;  /* 0x0000000a00187c25 */ /* 0x000fc8000f8e0016 */
[----:B------:R-:W-:Y:S01]  /*8bb0*/  IMAD R15, R0, UR11, R25 ;  /* 0x0000000b000f7c24 */ /* 0x000fe2000f8e0219 */
[----:B---3--:R-:W-:-:S04]  /*8bc0*/  LEA R22, P0, R24, UR14, 0x1 ;  /* 0x0000000e18167c11 */ /* 0x008fc8000f8008ff */
[----:B------:R-:W-:-:S05]  /*8bd0*/  LEA.HI.X R23, R24, UR15, R15, 0x1, P0 ;  /* 0x0000000f18177c11 */ /* 0x000fca00080f0c0f */
[----:B-1----:R1:W-:Y:S04]  /*8be0*/  STG.E.128 desc[UR24][R22.64], R4 ;  /* 0x0000000416007986 */ /* 0x0023e8000c101d18 */
.L_x_345:
[----:B------:R-:W-:Y:S05]  /*8bf0*/  BSYNC.RECONVERGENT B0 ;  /* 0x0000000000007941 */ /* 0x000fea0003800200 */
.L_x_344:
[----:B------:R-:W-:Y:S04]  /*8c00*/  BSSY.RECONVERGENT B0, `(.L_x_346) ;  /* 0x000000c000007945 */ /* 0x000fe80003800200 */
[----:B------:R-:W-:Y:S05]  /*8c10*/  @P2 BRA `(.L_x_347) ;  /* 0x0000000000282947 */ /* 0x000fea0003800000 */
[----:B------:R-:W3:Y:S01]  /*8c20*/  LDCU.64 UR14, c[0x0][0x560] ;  /* 0x0000ac00ff0e77ac */ /* 0x000ee20008000a00 */
[----:B-1----:R-:W-:Y:S01]  /*8c30*/  MOV R6, R20 ;  /* 0x0000001400067202 */ /* 0x002fe20000000f00 */
[----:B------:R-:W-:Y:S01]  /*8c40*/  IMAD R5, R17, UR10, RZ ;  /* 0x0000000a11057c24 */ /* 0x000fe2000f8e02ff */
[----:B------:R-:W-:-:S03]  /*8c50*/  MOV R7, R13 ;  /* 0x0000000d00077202 */ /* 0x000fc60000000f00 */
[C---:B------:R-:W-:Y:S02]  /*8c60*/  IMAD R5, R16.reuse, UR11, R5 ;  /* 0x0000000b10057c24 */ /* 0x040fe4000f8e0205 */
[----:B------:R-:W-:-:S05]  /*8c70*/  IMAD.WIDE.U32 R6, R16, UR10, R6 ;  /* 0x0000000a10067c25 */ /* 0x000fca000f8e0006 */
[----:B------:R-:W-:Y:S02]  /*8c80*/  IADD3 R5, PT, PT, R5, R7, RZ ;  /* 0x0000000705057210 */ /* 0x000fe40007ffe0ff */
[----:B---3--:R-:W-:-:S04]  /*8c90*/  LEA R4, P0, R6, UR14, 0x1 ;  /* 0x0000000e06047c11 */ /* 0x008fc8000f8008ff */
[----:B------:R-:W-:-:S05]  /*8ca0*/  LEA.HI.X R5, R6, UR15, R5, 0x1, P0 ;  /* 0x0000000f06057c11 */ /* 0x000fca00080f0c05 */
[----:B------:R3:W-:Y:S04]  /*8cb0*/  STG.E.128 desc[UR24][R4.64], R8 ;  /* 0x0000000804007986 */ /* 0x0007e8000c101d18 */
.L_x_347:
[----:B------:R-:W-:Y:S05]  /*8cc0*/  BSYNC.RECONVERGENT B0 ;  /* 0x0000000000007941 */ /* 0x000fea0003800200 */
.L_x_346:
[----:B---3--:R-:W3:Y:S01]  /*8cd0*/  LDS.128 R8, [R59+0x8000] ;  /* 0x008000003b087984 */ /* 0x008ee20000000c00 */
[----:B------:R-:W-:Y:S01]  /*8ce0*/  UIMAD UR16, UR16, UR8, URZ ;  /* 0x00000008101072a4 */ /* 0x000fe2000f8e02ff */
[----:B-1----:R-:W-:Y:S01]  /*8cf0*/  IADD3 R6, P0, PT, R14, R18, RZ ;  /* 0x000000120e067210 */ /* 0x002fe20007f1e0ff */
[----:B------:R-:W1:Y:S02]  /*8d00*/  @!P1 LDC.64 R4, c[0x0][0x568] ;  /* 0x00015a00ff049b82 */ /* 0x000e640000000a00 */
[----:B------:R-:W-:-:S06]  /*8d10*/  UIMAD UR16, UR4, UR9, UR16 ;  /* 0x00000009041072a4 */ /* 0x000fcc000f8e0210 */
[----:B------:R-:W-:Y:S02]  /*8d20*/  IADD3.X R7, PT, PT, R12, UR16, R19, P0, !PT ;  /* 0x000000100c077c10 */ /* 0x000fe400087fe413 */
[----:B------:R4:W3:Y:S01]  /*8d30*/  LDS.128 R12, [R59+0x9000] ;  /* 0x009000003b0c7984 */ /* 0x0008e20000000c00 */
[----:B--2---:R-:W-:-:S04]  /*8d40*/  IMAD.WIDE.U32 R6, R2, UR26, R6 ;  /* 0x0000001a02067c25 */ /* 0x004fc8000f8e0006 */
[----:B------:R-:W-:Y:S01]  /*8d50*/  IMAD R3, R3, UR26, R7 ;  /* 0x0000001a03037c24 */ /* 0x000fe2000f8e0207 */
[----:B------:R-:W-:-:S05]  /*8d60*/  @!P1 MOV R2, R6 ;  /* 0x0000000600029202 */ /* 0x000fca0000000f00 */
[----:B------:R-:W-:-:S04]  /*8d70*/  @!P1 IMAD.WIDE.U32 R18, R0, UR8, R2 ;  /* 0x0000000800129c25 */ /* 0x000fc8000f8e0002 */
[----:B------:R-:W-:Y:S01]  /*8d80*/  @!P1 IMAD R0, R0, UR9, R19 ;  /* 0x0000000900009c24 */ /* 0x000fe2000f8e0213 */
[----:B-1----:R-:W-:-:S04]  /*8d90*/  @!P1 LEA R4, P0, R18, R4, 0x1 ;  /* 0x0000000412049211 */ /* 0x002fc800078008ff */
[----:B------:R-:W-:-:S05]  /*8da0*/  @!P1 LEA.HI.X R5, R18, R5, R0, 0x1, P0 ;  /* 0x0000000512059211 */ /* 0x000fca00000f0c00 */
[----:B---3--:R4:W-:Y:S01]  /*8db0*/  @!P1 STG.E.128 desc[UR24][R4.64], R8 ;  /* 0x0000000804009986 */ /* 0x0089e2000c101d18 */
[----:B------:R-:W-:Y:S05]  /*8dc0*/  @P2 BRA `(.L_x_336) ;  /* 0x0000000000242947 */ /* 0x000fea0003800000 */
[----:B------:R-:W4:Y:S01]  /*8dd0*/  LDCU.64 UR10, c[0x0][0x568] ;  /* 0x0000ad00ff0a77ac */ /* 0x000f220008000a00 */
[----:B------:R-:W-:Y:S01]  /*8de0*/  MOV R2, R6 ;  /* 0x0000000600027202 */ /* 0x000fe20000000f00 */
[----:B------:R-:W-:-:S04]  /*8df0*/  IMAD R17, R17, UR8, RZ ;  /* 0x0000000811117c24 */ /* 0x000fc8000f8e02ff */
[----:B------:R-:W-:-:S04]  /*8e00*/  IMAD.WIDE.U32 R2, R16, UR8, R2 ;  /* 0x0000000810027c25 */ /* 0x000fc8000f8e0002 */
[----:B------:R-:W-:-:S05]  /*8e10*/  IMAD R17, R16, UR9, R17 ;  /* 0x0000000910117c24 */ /* 0x000fca000f8e0211 */
[----:B------:R-:W-:Y:S02]  /*8e20*/  IADD3 R17, PT, PT, R17, R3, RZ ;  /* 0x0000000311117210 */ /* 0x000fe40007ffe0ff */
[----:B----4-:R-:W-:-:S04]  /*8e30*/  LEA R4, P0, R2, UR10, 0x1 ;  /* 0x0000000a02047c11 */ /* 0x010fc8000f8008ff */
[----:B------:R-:W-:-:S05]  /*8e40*/  LEA.HI.X R5, R2, UR11, R17, 0x1, P0 ;  /* 0x0000000b02057c11 */ /* 0x000fca00080f0c11 */
[----:B------:R1:W-:Y:S04]  /*8e50*/  STG.E.128 desc[UR24][R4.64], R12 ;  /* 0x0000000c04007986 */ /* 0x0003e8000c101d18 */
.L_x_336:
[----:B------:R-:W-:Y:S05]  /*8e60*/  BSYNC.RECONVERGENT B1 ;  /* 0x0000000000017941 */ /* 0x000fea0003800200 */
.L_x_318:
[----:B------:R-:W2:Y:S01]  /*8e70*/  LDCU UR8, c[0x0][0x438] ;  /* 0x00008700ff0877ac */ /* 0x000ea20008000800 */
[----:B------:R-:W1:Y:S01]  /*8e80*/  LDC R6, c[0x0][0x438] ;  /* 0x00010e00ff067b82 */ /* 0x000e620000000800 */
        /* <DEDUP_REMOVED lines=9> */
.L_x_349:
        /* <DEDUP_REMOVED lines=14> */
.L_x_1585:


//--------------------- .text._ZN5flash44flash_bwd_dq_dk_dv_loop_seqk_parallel_kernelI23Flash_bwd_kernel_traitsILi32ELi128ELi128ELi8ELi4ELi4ELi4ELb1ELb0EN7cutlass10bfloat16_tE19Flash_kernel_traitsILi32ELi128ELi128ELi8ES3_EELb0ELb0ELb0ELb0ELb0ELb1ELb1EEEvNS_16Flash_bwd_paramsE --------------------------
	.section	.text._ZN5flash44flash_bwd_dq_dk_dv_loop_seqk_parallel_kernelI23Flash_bwd_kernel_traitsILi32ELi128ELi128ELi8ELi4ELi4ELi4ELb1ELb0EN7cutlass10bfloat16_tE19Flash_kernel_traitsILi32ELi128ELi128ELi8ES3_EELb0ELb0ELb0ELb0ELb0ELb1ELb1EEEvNS_16Flash_bwd_paramsE,"ax",@progbits
	.align	128
        .global         _ZN5flash44flash_bwd_dq_dk_dv_loop_seqk_parallel_kernelI23Flash_bwd_kernel_traitsILi32ELi128ELi128ELi8ELi4ELi4ELi4ELb1ELb0EN7cutlass10bfloat16_tE19Flash_kernel_traitsILi32ELi128ELi128ELi8ES3_EELb0ELb0ELb0ELb0ELb0ELb1ELb1EEEvNS_16Flash_bwd_paramsE
        .type           _ZN5flash44flash_bwd_dq_dk_dv_loop_seqk_parallel_kernelI23Flash_bwd_kernel_traitsILi32ELi128ELi128ELi8ELi4ELi4ELi4ELb1ELb0EN7cutlass10bfloat16_tE19Flash_kernel_traitsILi32ELi128ELi128ELi8ES3_EELb0ELb0ELb0ELb0ELb0ELb1ELb1EEEvNS_16Flash_bwd_paramsE,@function
        .size           _ZN5flash44flash_bwd_dq_dk_dv_loop_seqk_parallel_kernelI23Flash_bwd_kernel_traitsILi32ELi128ELi128ELi8ELi4ELi4ELi4ELb1ELb0EN7cutlass10bfloat16_tE19Flash_kernel_traitsILi32ELi128ELi128ELi8ES3_EELb0ELb0ELb0ELb0ELb0ELb1ELb1EEEvNS_16Flash_bwd_paramsE,(.L_x_1586 - _ZN5flash44flash_bwd_dq_dk_dv_loop_seqk_parallel_kernelI23Flash_bwd_kernel_traitsILi32ELi128ELi128ELi8ELi4ELi4ELi4ELb1ELb0EN7cutlass10bfloat16_tE19Flash_kernel_traitsILi32ELi128ELi128ELi8ES3_EELb0ELb0ELb0ELb0ELb0ELb1ELb1EEEvNS_16Flash_bwd_paramsE)
        .other          _ZN5flash44flash_bwd_dq_dk_dv_loop_seqk_parallel_kernelI23Flash_bwd_kernel_traitsILi32ELi128ELi128ELi8ELi4ELi4ELi4ELb1ELb0EN7cutlass10bfloat16_tE19Flash_kernel_traitsILi32ELi128ELi128ELi8ES3_EELb0ELb0ELb0ELb0ELb0ELb1ELb1EEEvNS_16Flash_bwd_paramsE,@"STO_CUDA_ENTRY STV_DEFAULT"
_ZN5flash44flash_bwd_dq_dk_dv_loop_seqk_parallel_kernelI23Flash_bwd_kernel_traitsILi32ELi128ELi128ELi8ELi4ELi4ELi4ELb1ELb0EN7cutlass10bfloat16_tE19Flash_kernel_traitsILi32ELi128ELi128ELi8ES3_EELb0ELb0ELb0ELb0ELb0ELb1ELb1EEEvNS_16Flash_bwd_paramsE:
.text._ZN5flash44flash_bwd_dq_dk_dv_loop_seqk_parallel_kernelI23Flash_bwd_kernel_traitsILi32ELi128ELi128ELi8ELi4ELi4ELi4ELb1ELb0EN7cutlass10bfloat16_tE19Flash_kernel_traitsILi32ELi128ELi128ELi8ES3_EELb0ELb0ELb0ELb0ELb0ELb1ELb1EEEvNS_16Flash_bwd_paramsE:
        /* <DEDUP_REMOVED lines=10> */
[----:B------:R-:W1:Y:S01]  /*00a0*/  S2R R0, SR_CTAID.Y ;  /* 0x0000000000007919 */ /* 0x000e620000002600 */
[----:B------:R-:W2:Y:S01]  /*00b0*/  LDC R2, c[0x0][0x438] ;  /* 0x00010e00ff027b82 */ /* 0x000ea20000000800 */
[----:B------:R-:W3:Y:S01]  /*00c0*/  LDCU.64 UR8, c[0x0][0x460] ;  /* 0x00008c00ff0877ac */ /* 0x000ee20008000a00 */
[----:B------:R-:W4:Y:S06]  /*00d0*/  LDCU.64 UR36, c[0x0][0x468] ;  /* 0x00008d00ff2477ac */ /* 0x000f2c0008000a00 */
[----:B------:R-:W4:Y:S01]  /*00e0*/  S2UR UR39, SR_CTAID.Y ;  /* 0x00000000002779c3 */ /* 0x000f220000002600 */
[----:B------:R-:W5:Y:S01]  /*00f0*/  LDCU.64 UR12, c[0x0][0x468] ;  /* 0x00008d00ff0c77ac */ /* 0x000f620008000a00 */
[----:B------:R-:W-:Y:S01]  /*0100*/  UMOV UR5, 0x400 ;  /* 0x0000040000057882 */ /* 0x000fe20000000000 */
[----:B------:R-:W1:Y:S05]  /*0110*/  LDCU UR10, c[0x0][0x438] ;  /* 0x00008700ff0a77ac */ /* 0x000e6a0008000800 */
[----:B------:R-:W4:Y:S01]  /*0120*/  S2UR UR6, SR_CgaCtaId ;  /* 0x00000000000679c3 */ /* 0x000f220000008800 */
[----:B------:R-:W1:Y:S01]  /*0130*/  LDCU.64 UR30, c[0x0][0x358] ;  /* 0x00006b00ff1e77ac */ /* 0x000e620008000a00 */
[----:B---3--:R-:W-:-:S06]  /*0140*/  UISETP.NE.U32.AND UP5, UPT, UR8, URZ, UPT ;  /* 0x000000ff0800728c */ /* 0x008fcc000bfa5070 */
[----:B------:R-:W3:Y:S01]  /*0150*/  S2UR UR4, SR_CgaCtaId ;  /* 0x00000000000479c3 */ /* 0x000ee20000008800 */
[----:B--2---:R-:W-:Y:S01]  /*0160*/  R2UR UR7, R2 ;  /* 0x00000000020772ca */ /* 0x004fe200000e0000 */
[----:B------:R-:W-:Y:S02]  /*0170*/  UISETP.NE.AND.EX UP5, UPT, UR9, URZ, UPT, UP5 ;  /* 0x000000ff0900728c */ /* 0x000fe4000bfa5350 */
[----:B------:R-:W-:Y:S02]  /*0180*/  UISETP.NE.U32.AND UP6, UPT, UR8, URZ, UPT ;  /* 0x000000ff0800728c */ /* 0x000fe4000bfc5070 */
[----:B-----5:R-:W-:Y:S01]  /*0190*/  UISETP.NE.U32.AND UP4, UPT, UR12, URZ, UPT ;  /* 0x000000ff0c00728c */ /* 0x020fe2000bf85070 */
[----:B-1----:R-:W-:Y:S01]  /*01a0*/  R2UR UR24, R0 ;  /* 0x00000000001872ca */ /* 0x002fe200000e0000 */
[----:B------:R-:W1:Y:S01]  /*01b0*/  S2UR UR28, SR_CTAID.Z ;  /* 0x00000000001c79c3 */ /* 0x000e620000002700 */
[----:B----4-:R-:W-:Y:S01]  /*01c0*/  ULEA UR36, UP0, UR39, UR36, 0x2 ;  /* 0x0000002427247291 */ /* 0x010fe2000f8010ff */
[----:B------:R-:W-:Y:S01]  /*01d0*/  UMOV UR8, 0x400 ;  /* 0x0000040000087882 */ /* 0x000fe20000000000 */
[----:B------:R-:W-:-:S02]  /*01e0*/  UISETP.NE.AND.EX UP6, UPT, UR9, URZ, UPT, UP6 ;  /* 0x000000ff0900728c */ /* 0x000fc4000bfc5360 */
[----:B------:R-:W-:-:S03]  /*01f0*/  ULEA.HI.X UR37, UR39, UR37, URZ, 0x2, UP0 ;  /* 0x0000002527257291 */ /* 0x000fc600080f14ff */
[----:B------:R-:W2:Y:S01]  /*0200*/  S2UR UR26, SR_CTAID.X ;  /* 0x00000000001a79c3 */ /* 0x000ea20000002500 */
[----:B------:R-:W4:Y:S01]  /*0210*/  @!UP5 LDCU UR27, c[0x0][0x434] ;  /* 0x00008680ff1bd7ac */ /* 0x000f220008000800 */
[----:B------:R-:W-:Y:S02]  /*0220*/  ULEA UR6, UR6, UR8, 0x18 ;  /* 0x0000000806067291 */ /* 0x000fe4000f8ec0ff */
[----:B------:R-:W-:-:S04]  /*0230*/  UISETP.NE.AND.EX UP4, UPT, UR13, URZ, UPT, UP4 ;  /* 0x000000ff0d00728c */ /* 0x000fc8000bf85340 */
[----:B------:R-:W1:Y:S01]  /*0240*/  S2UR UR25, SR_CTAID.Z ;  /* 0x00000000001979c3 */ /* 0x000e620000002700 */
[----:B---3--:R-:W-:Y:S01]  /*0250*/  ULEA UR4, UR4, UR5, 0x18 ;  /* 0x0000000504047291 */ /* 0x008fe2000f8ec0ff */
[----:B------:R-:W-:Y:S01]  /*0260*/  UMOV UR29, 0xffffe000 ;  /* 0xffffe000001d7882 */ /* 0x000fe20000000000 */
[----:B------:R-:W-:Y:S01]  /*0270*/  UMOV UR32, URZ ;  /* 0x000000ff00207c82 */ /* 0x000fe20008000000 */
[----:B------:R-:W-:-:S09]  /*0280*/  UMOV UR33, URZ ;  /* 0x000000ff00217c82 */ /* 0x000fd20008000000 */
.L_x_381:
[----:B---3--:R-:W3:Y:S01]  /*0290*/  LDC.64 R2, c[0x0][0x470] ;  /* 0x00011c00ff027b82 */ /* 0x008ee20000000a00 */
[----:B------:R-:W5:Y:S01]  /*02a0*/  LDCU.64 UR8, c[0x0][0x478] ;  /* 0x00008f00ff0877ac */ /* 0x000f620008000a00 */
[----:B------:R-:W-:Y:S01]  /*02b0*/  IMAD.U32 R0, RZ, RZ, UR39 ;  /* 0x00000027ff007e24 */ /* 0x000fe2000f8e00ff */
[----:B------:R-:W-:-:S05]  /*02c0*/  PLOP3.LUT P2, PT, PT, PT, UP6, 0x80, 0x8 ;  /* 0x000000000008781c */ /* 0x000fca0003f4f068 */
[----:B------:R-:W4:Y:S08]  /*02d0*/  LDC.U8 R7, c[0x0][0x532] ;  /* 0x00014c80ff077b82 */ /* 0x000f300000000000 */
[----:B-12---:R-:W2:Y:S01]  /*02e0*/  LDC.64 R8, c[0x0][0x460] ;  /* 0x00011800ff087b82 */ /* 0x006ea20000000a00 */
[----:B-----5:R-:W-:-:S04]  /*02f0*/  UISETP.NE.U32.AND UP1, UPT, UR8, URZ, UPT ;  /* 0x000000ff0800728c */ /* 0x020fc8000bf25070 */
[----:B------:R-:W-:Y:S01]  /*0300*/  UISETP.NE.AND.EX UP1, UPT, UR9, URZ, UPT, UP1 ;  /* 0x000000ff0900728c */ /* 0x000fe2000bf25310 */
[----:B---3--:R-:W-:-:S04]  /*0310*/  ISETP.NE.U32.AND P4, PT, R2, RZ, PT ;  /* 0x000000ff0200720c */ /* 0x008fc80003f85070 */
[----:B------:R-:W-:Y:S02]  /*0320*/  ISETP.NE.AND.EX P4, PT, R3, RZ, PT, P4 ;  /* 0x000000ff0300720c */ /* 0x000fe40003f85340 */
[----:B------:R-:W-:-:S04]  /*0330*/  PLOP3.LUT P0, PT, PT, PT, UP1, 0x80, 0x8 ;  /* 0x000000000008781c */ /* 0x000fc80003f0f018 */
[----:B------:R-:W-:Y:S01]  /*0340*/  @UP1 ULEA UR8, UP0, UR39, UR8, 0x2 ;  /* 0x0000000827081291 */ /* 0x000fe2000f8010ff */
[----:B----4-:R-:W-:Y:S02]  /*0350*/  ISETP.NE.AND P5, PT, R7, RZ, PT ;  /* 0x000000ff0700720c */ /* 0x010fe40003fa5270 */
[----:B------:R-:W-:Y:S01]  /*0360*/  ISETP.EQ.U32.AND P3, PT, RZ, UR12, PT ;  /* 0x0000000cff007c0c */ /* 0x000fe2000bf62070 */
[----:B------:R-:W-:Y:S01]  /*0370*/  @UP1 ULEA.HI.X UR9, UR39, UR9, URZ, 0x2, UP0 ;  /* 0x0000000927091291 */ /* 0x000fe200080f14ff */
[----:B------:R-:W-:Y:S01]  /*0380*/  IMAD.MOV.U32 R28, RZ, RZ, -0x1 ;  /* 0xffffffffff1c7424 */ /* 0x000fe200078e00ff */
[----:B------:R-:W3:Y:S01]  /*0390*/  @!UP1 LDCU UR11, c[0x0][0x43c] ;  /* 0x00008780ff0b97ac */ /* 0x000ee20008000800 */
[----:B------:R-:W-:Y:S01]  /*03a0*/  @P4 LEA R4, P1, R0, R2, 0x2 ;  /* 0x0000000200044211 */ /* 0x000fe200078210ff */
[----:B------:R-:W-:-:S03]  /*03b0*/  IMAD.U32 R2, RZ, RZ, UR8 ;  /* 0x00000008ff027e24 */ /* 0x000fc6000f8e00ff */
[C---:B------:R-:W-:Y:S01]  /*03c0*/  @P4 LEA.HI.X R5, R0.reuse, R3, RZ, 0x2, P1 ;  /* 0x0000000300054211 */ /* 0x040fe200008f14ff */
[----:B------:R-:W-:Y:S01]  /*03d0*/  IMAD.U32 R3, RZ, RZ, UR9 ;  /* 0x00000009ff037e24 */ /* 0x000fe2000f8e00ff */
[----:B------:R-:W-:Y:S02]  /*03e0*/  PLOP3.LUT P1, PT, PT, PT, UP5, 0x80, 0x8 ;  /* 0x000000000008781c */ /* 0x000fe40003f2f058 */
[----:B------:R-:W-:Y:S01]  /*03f0*/  ISETP.EQ.OR.EX P3, PT, RZ, UR13, !P5, P3 ;  /* 0x0000000dff007c0c */ /* 0x000fe2000ef62730 */
[----:B------:R-:W4:Y:S01]  /*0400*/  @P4 LDG.E R6, desc[UR30][R4.64] ;  /* 0x0000001e04064981 */ /* 0x000f22000c1e1900 */
[----:B------:R-:W5:Y:S03]  /*0410*/  @!UP1 LDCU.64 UR8, c[0x0][0x488] ;  /* 0x00009100ff0897ac */ /* 0x000f660008000a00 */
[----:B------:R2:W4:Y:S02]  /*0420*/  @P0 LDG.E R5, desc[UR30][R2.64] ;  /* 0x0000001e02050981 */ /* 0x000524000c1e1900 */
[----:B--2---:R-:W-:-:S05]  /*0430*/  IMAD.WIDE.U32 R2, R0, 0x4, R8 ;  /* 0x0000000400027825 */ /* 0x004fca00078e0008 */
[----:B------:R-:W2:Y:S04]  /*0440*/  @P2 LDG.E R4, desc[UR30][R2.64] ;  /* 0x0000001e02042981 */ /* 0x000ea8000c1e1900 */
[----:B------:R1:W2:Y:S02]  /*0450*/  @P1 LDG.E R0, desc[UR30][R2.64+0x4] ;  /* 0x0000041e02001981 */ /* 0x0002a4000c1e1900 */
[----:B-1----:R-:W-:Y:S02]  /*0460*/  IMAD.U32 R2, RZ, RZ, UR36 ;  /* 0x00000024ff027e24 */ /* 0x002fe4000f8e00ff */
[----:B------:R-:W-:-:S05]  /*0470*/  IMAD.U32 R3, RZ, RZ, UR37 ;  /* 0x00000025ff037e24 */ /* 0x000fca000f8e00ff */
[----:B------:R-:W2:Y:S01]  /*0480*/  @!P3 LDG.E R28, desc[UR30][R2.64] ;  /* 0x0000001e021cb981 */ /* 0x000ea2000c1e1900 */
[----:B------:R-:W-:Y:S01]  /*0490*/  UMOV UR35, URZ ;  /* 0x000000ff00237c82 */ /* 0x000fe20008000000 */
[----:B-----5:R-:W-:Y:S01]  /*04a0*/  @!UP1 UISETP.NE.U32.AND UP0, UPT, UR8, URZ, UPT ;  /* 0x000000ff0800928c */ /* 0x020fe2000bf05070 */
[----:B------:R-:W-:Y:S01]  /*04b0*/  UMOV UR21, 0xffffffff ;  /* 0xffffffff00157882 */ /* 0x000fe20000000000 */
[----:B------:R-:W-:Y:S02]  /*04c0*/  USHF.L.U32 UR5, UR38, 0x7, URZ ;  /* 0x0000000726057899 */ /* 0x000fe400080006ff */
[----:B------:R-:W-:-:S04]  /*04d0*/  @!UP1 UISETP.NE.AND.EX UP0, UPT, UR9, URZ, UPT, UP0 ;  /* 0x000000ff0900928c */ /* 0x000fc8000bf05300 */
[----:B---3--:R-:W-:Y:S01]  /*04e0*/  @!UP1 USEL UR11, UR11, URZ, UP0 ;  /* 0x000000ff0b0b9287 */ /* 0x008fe20008000000 */
[----:B----4-:R-:W-:Y:S02]  /*04f0*/  @P4 R2UR UR35, R6 ;  /* 0x00000000062342ca */ /* 0x010fe400000e0000 */
[----:B------:R-:W-:-:S13]  /*0500*/  @P0 R2UR UR34, R5 ;  /* 0x00000000052202ca */ /* 0x000fda00000e0000 */
[----:B------:R-:W-:Y:S01]  /*0510*/  @UP1 UIADD3 UR34, UPT, UPT, UR34, -UR35, URZ ;  /* 0x8000002322221290 */ /* 0x000fe2000fffe0ff */
[----:B--2---:R-:W-:Y:S02]  /*0520*/  @P2 R2UR UR21, R4 ;  /* 0x00000000041522ca */ /* 0x004fe400000e0000 */
[----:B------:R-:W-:Y:S01]  /*0530*/  @P1 R2UR UR8, R0 ;  /* 0x00000000000812ca */ /* 0x000fe200000e0000 */
[----:B------:R1:W-:Y:S01]  /*0540*/  STL [R1+0x4c], R28 ;  /* 0x00004c1c01007387 */ /* 0x0003e20000100800 */
[----:B------:R-:W-:-:S13]  /*0550*/  BRA.U !UP4, `(.L_x_350) ;  /* 0x000000010c247547 */ /* 0x000fda000b800000 */
[----:B------:R-:W-:Y:S01]  /*0560*/  IMAD.U32 R4, RZ, RZ, UR36 ;  /* 0x00000024ff047e24 */ /* 0x000fe2000f8e00ff */
[----:B------:R-:W-:Y:S01]  /*0570*/  MOV R5, UR37 ;  /* 0x0000002500057c02 */ /* 0x000fe20008000f00 */
[----:B------:R-:W-:Y:S01]  /*0580*/  IMAD.U32 R2, RZ, RZ, UR36 ;  /* 0x00000024ff027e24 */ /* 0x000fe2000f8e00ff */
[----:B------:R-:W-:-:S03]  /*0590*/  MOV R3, UR37 ;  /* 0x0000002500037c02 */ /* 0x000fc60008000f00 */
[----:B------:R-:W2:Y:S04]  /*05a0*/  @P5 LDG.E R0, desc[UR30][R4.64+0x4] ;  /* 0x0000041e04005981 */ /* 0x000ea8000c1e1900 */
[----:B------:R-:W3:Y:S01]  /*05b0*/  @!P5 LDG.E R2, desc[UR30][R2.64] ;  /* 0x0000001e0202d981 */ /* 0x000ee2000c1e1900 */
[----:B--2---:R-:W-:-:S05]  /*05c0*/  @P5 IMAD.IADD R0, R0, 0x1, -R28 ;  /* 0x0000000100005824 */ /* 0x004fca00078e0a1c */
[----:B------:R-:W-:Y:S02]  /*05d0*/  @P5 R2UR UR10, R0 ;  /* 0x00000000000a52ca */ /* 0x000fe400000e0000 */
[----:B---3--:R-:W-:-:S15]  /*05e0*/  @!P5 R2UR UR10, R2 ;  /* 0x00000000020ad2ca */ /* 0x008fde00000e0000 */
.L_x_350:
[----:B------:R-:W-:Y:S01]  /*05f0*/  @!UP1 UIADD3 UR34, UPT, UPT, UR11, UR10, -UR35 ;  /* 0x0000000a0b229290 */ /* 0x000fe2000fffe823 */
[----:B------:R-:W-:Y:S01]  /*0600*/  @!UP5 UMOV UR41, UR27 ;  /* 0x0000001b0029dc82 */ /* 0x000fe20008000000 */
[----:B------:R-:W-:Y:S02]  /*0610*/  @UP5 UIADD3 UR41, UPT, UPT, UR8, -UR21, URZ ;  /* 0x8000001508295290 */ /* 0x000fe4000fffe0ff */
[----:B------:R-:W-:-:S09]  /*0620*/  UISETP.GT.AND UP0, UPT, UR34, UR5, UPT ;  /* 0x000000052200728c */ /* 0x000fd2000bf04270 */
[----:B------:R-:W-:Y:S05]  /*0630*/  BRA.U !UP0, `(.L_x_351) ;  /* 0x0000008d08c87547 */ /* 0x000fea000b800000 */
[----:B------:R-:W-:Y:S01]  /*0640*/  UISETP.NE.AND UP0, UPT, UR21, -0x1, UPT ;  /* 0xffffffff1500788c */ /* 0x000fe2000bf05270 */
[----:B------:R-:W-:Y:S01]  /*0650*/  ISETP.NE.AND P3, PT, R28, -0x1, PT ;  /* 0xffffffff1c00780c */ /* 0x000fe20003f65270 */
[----:B------:R-:W-:-:S04]  /*0660*/  UIADD3 UR14, UPT, UPT, UR41, 0x7f, URZ ;  /* 0x0000007f290e7890 */ /* 0x000fc8000fffe0ff */
[----:B------:R-:W-:-:S04]  /*0670*/  USHF.R.S32.HI UR43, URZ, 0x1f, UR14 ;  /* 0x0000001fff2b7899 */ /* 0x000fc8000801140e */
[----:B------:R-:W-:Y:S01]  /*0680*/  ULEA.HI UR43, UR43, UR14, URZ, 0x7 ;  /* 0x0000000e2b2b7291 */ /* 0x000fe2000f8f38ff */
[----:B------:R-:W2:Y:S01]  /*0690*/  @!UP0 LDCU.64 UR10, c[0x0][0x398] ;  /* 0x00007300ff0a87ac */ /* 0x000ea20008000a00 */
[----:B------:R-:W3:Y:S02]  /*06a0*/  @UP0 LDCU.64 UR8, c[0x0][0x3b0] ;  /* 0x00007600ff0807ac */ /* 0x000ee40008000a00 */
[----:B------:R-:W-:-:S04]  /*06b0*/  USHF.R.S32.HI UR43, URZ, 0x7, UR43 ;  /* 0x00000007ff2b7899 */ /* 0x000fc8000801142b */
[----:B------:R-:W-:-:S04]  /*06c0*/  ULEA UR18, UR43, 0xffffff80, 0x7 ;  /* 0xffffff802b127891 */ /* 0x000fc8000f8e38ff */
[----:B------:R-:W-:Y:S02]  /*06d0*/  USHF.R.S32.HI UR20, URZ, 0x1f, UR18 ;  /* 0x0000001fff147899 */ /* 0x000fe40008011412 */
[----:B--2---:R-:W-:Y:S02]  /*06e0*/  @!UP0 UIMAD.WIDE.U32 UR44, UR39, UR10, URZ ;  /* 0x0000000a272c82a5 */ /* 0x004fe4000f8e00ff */
[----:B---3--:R-:W-:Y:S02]  /*06f0*/  @UP0 UIMAD.WIDE.U32 UR14, UR21, UR8, URZ ;  /* 0x00000008150e02a5 */ /* 0x008fe4000f8e00ff */
[----:B------:R-:W-:Y:S02]  /*0700*/  @!UP0 UIMAD UR19, UR39, UR11, UR45 ;  /* 0x0000000b271382a4 */ /* 0x000fe4000f8e022d */
[----:B------:R-:W-:-:S03]  /*0710*/  @UP0 UIMAD UR19, UR21, UR9, UR15 ;  /* 0x00000009151302a4 */ /* 0x000fc6000f8e020f */
[----:B------:R-:W-:Y:S01]  /*0720*/  @UP0 UMOV UR44, UR14 ;  /* 0x0000000e002c0c82 */ /* 0x000fe20008000000 */
[----:B------:R-:W-:Y:S08]  /*0730*/  @P3 BRA `(.L_x_352) ;  /* 0x0000000000403947 */ /* 0x000ff00003800000 */
[----:B------:R-:W2:Y:S01]  /*0740*/  LDCU.64 UR16, c[0x0][0x3b8] ;  /* 0x00007700ff1077ac */ /* 0x000ea20008000a00 */
[----:B------:R-:W-:Y:S01]  /*0750*/  MOV R0, UR35 ;  /* 0x0000002300007c02 */ /* 0x000fe20008000f00 */
[----:B------:R-:W3:Y:S03]  /*0760*/  LDCU.64 UR8, c[0x0][0x3a0] ;  /* 0x00007400ff0877ac */ /* 0x000ee60008000a00 */
[----:B------:R-:W-:Y:S02]  /*0770*/  SHF.R.S32.HI R0, RZ, 0x1f, R0 ;  /* 0x0000001fff007819 */ /* 0x000fe40000011400 */
[----:B--2---:R-:W-:-:S03]  /*0780*/  MOV R2, UR16 ;  /* 0x0000001000027c02 */ /* 0x004fc60008000f00 */
[----:B------:R-:W-:Y:S01]  /*0790*/  IMAD R0, R0, UR16, RZ ;  /* 0x0000001000007c24 */ /* 0x000fe2000f8e02ff */
[----:B------:R-:W-:Y:S01]  /*07a0*/  MOV R4, UR17 ;  /* 0x0000001100047c02 */ /* 0x000fe20008000f00 */
[----:B------:R-:W-:-:S04]  /*07b0*/  IMAD.WIDE.U32 R2, R2, UR35, RZ ;  /* 0x0000002302027c25 */ /* 0x000fc8000f8e00ff */
[----:B------:R-:W-:Y:S01]  /*07c0*/  IMAD R0, R4, UR35, R0 ;  /* 0x0000002304007c24 */ /* 0x000fe2000f8e0200 */
[----:B---3--:R-:W-:-:S04]  /*07d0*/  MOV R4, UR9 ;  /* 0x0000000900047c02 */ /* 0x008fc80008000f00 */
[----:B------:R-:W-:Y:S02]  /*07e0*/  IADD3 R3, PT, PT, R3, R0, RZ ;  /* 0x0000000003037210 */ /* 0x000fe40007ffe0ff */
[----:B------:R-:W-:-:S05]  /*07f0*/  MOV R0, UR8 ;  /* 0x0000000800007c02 */ /* 0x000fca0008000f00 */
[----:B------:R-:W-:-:S04]  /*0800*/  IMAD.WIDE.U32 R2, R0, UR39, R2 ;  /* 0x0000002700027c25 */ /* 0x000fc8000f8e0002 */
[----:B------:R-:W-:Y:S01]  /*0810*/  IMAD R22, R4, UR39, R3 ;  /* 0x0000002704167c24 */ /* 0x000fe2000f8e0203 */
[----:B------:R-:W-:Y:S01]  /*0820*/  MOV R21, R2 ;  /* 0x0000000200157202 */ /* 0x000fe20000000f00 */
[----:B------:R-:W-:Y:S06]  /*0830*/  BRA `(.L_x_353) ;  /* 0x0000000000187947 */ /* 0x000fec0003800000 */
.L_x_352:
[----:B------:R-:W2:Y:S01]  /*0840*/  LDCU.64 UR16, c[0x0][0x3b8] ;  /* 0x00007700ff1077ac */ /* 0x000ea20008000a00 */
[----:B------:R-:W-:-:S05]  /*0850*/  IADD3 R2, PT, PT, R28, UR35, RZ ;  /* 0x000000231c027c10 */ /* 0x000fca000fffe0ff */
[C---:B--2---:R-:W-:Y:S02]  /*0860*/  IMAD R0, R2.reuse, UR17, RZ ;  /* 0x0000001102007c24 */ /* 0x044fe4000f8e02ff */
[----:B------:R-:W-:-:S05]  /*0870*/  IMAD.WIDE.U32 R2, R2, UR16, RZ ;  /* 0x0000001002027c25 */ /* 0x000fca000f8e00ff */
[----:B------:R-:W-:Y:S02]  /*0880*/  IADD3 R22, PT, PT, R3, R0, RZ ;  /* 0x0000000003167210 */ /* 0x000fe40007ffe0ff */
[----:B------:R-:W-:-:S07]  /*0890*/  MOV R21, R2 ;  /* 0x0000000200157202 */ /* 0x000fce0000000f00 */
.L_x_353:
[----:B------:R-:W2:Y:S01]  /*08a0*/  LDC R5, c[0x0][0x3e8] ;  /* 0x0000fa00ff057b82 */ /* 0x000ea20000000800 */
[----:B------:R-:W3:Y:S01]  /*08b0*/  S2R R6, SR_CTAID.Z ;  /* 0x0000000000067919 */ /* 0x000ee20000002700 */
[----:B------:R-:W-:Y:S01]  /*08c0*/  USHF.R.S32.HI UR40, URZ, 0x1f, UR5 ;  /* 0x0000001fff287899 */ /* 0x000fe20008011405 */
[----:B--2---:R-:W-:-:S04]  /*08d0*/  IABS R4, R5 ;  /* 0x0000000500047213 */ /* 0x004fc80000000000 */
[----:B------:R-:W2:Y:S01]  /*08e0*/  I2F.RP R2, R4 ;  /* 0x0000000400027306 */ /* 0x000ea20000209400 */
[----:B---3--:R-:W-:-:S07]  /*08f0*/  IABS R6, R6 ;  /* 0x0000000600067213 */ /* 0x008fce0000000000 */
[----:B--2---:R-:W2:Y:S02]  /*0900*/  MUFU.RCP R2, R2 ;  /* 0x0000000200027308 */ /* 0x004ea40000001000 */
[----:B--2---:R-:W-:-:S06]  /*0910*/  VIADD R2, R2, 0xffffffe ;  /* 0x0ffffffe02027836 */ /* 0x004fcc0000000000 */
[----:B------:R-:W2:Y:S02]  /*0920*/  F2I.FTZ.U32.TRUNC.NTZ R3, R2 ;  /* 0x0000000200037305 */ /* 0x000ea4000021f000 */
[----:B--2---:R-:W-:Y:S01]  /*0930*/  IMAD.MOV R0, RZ, RZ, -R3 ;  /* 0x000000ffff007224 */ /* 0x004fe200078e0a03 */
[----:B------:R-:W-:-:S03]  /*0940*/  MOV R2, RZ ;  /* 0x000000ff00027202 */ /* 0x000fc60000000f00 */
[----:B------:R-:W-:-:S04]  /*0950*/  IMAD R0, R0, R4, RZ ;  /* 0x0000000400007224 */ /* 0x000fc800078e02ff */
        /* <DEDUP_REMOVED lines=8> */
[C---:B------:R-:W-:Y:S02]  /*09e0*/  ISETP.NE.AND P1, PT, R5.reuse, RZ, PT ;  /* 0x000000ff0500720c */ /* 0x040fe40003f25270 */
[----:B------:R-:W-:Y:S02]  /*09f0*/  ISETP.GE.U32.AND P2, PT, R2, R4, PT ;  /* 0x000000040200720c */ /* 0x000fe40003f46070 */
[----:B------:R-:W-:-:S04]  /*0a00*/  LOP3.LUT R2, R5, UR28, RZ, 0x3c, !PT ;  /* 0x0000001c05027c12 */ /* 0x000fc8000f8e3cff */
[----:B------:R-:W-:-:S07]  /*0a10*/  ISETP.GE.AND P0, PT, R2, RZ, PT ;  /* 0x000000ff0200720c */ /* 0x000fce0003f06270 */
[----:B------:R-:W-:-:S05]  /*0a20*/  @P2 IADD3 R0, PT, PT, R0, 0x1, RZ ;  /* 0x0000000100002810 */ /* 0x000fca0007ffe0ff */
[----:B------:R-:W-:-:S05]  /*0a30*/  IMAD.MOV.U32 R12, RZ, RZ, R0 ;  /* 0x000000ffff0c7224 */ /* 0x000fca00078e0000 */
[----:B------:R-:W-:Y:S02]  /*0a40*/  @!P0 IADD3 R12, PT, PT, -R12, RZ, RZ ;  /* 0x000000ff0c0c8210 */ /* 0x000fe40007ffe1ff */
[----:B------:R-:W-:-:S04]  /*0a50*/  @!P1 LOP3.LUT R12, RZ, R5, RZ, 0x33, !PT ;  /* 0x00000005ff0c9212 */ /* 0x000fc800078e33ff */
[----:B------:R-:W-:Y:S01]  /*0a60*/  SHF.R.S32.HI R25, RZ, 0x1f, R12 ;  /* 0x0000001fff197819 */ /* 0x000fe2000001140c */
[----:B------:R-:W-:Y:S06]  /*0a70*/  @P3 BRA `(.L_x_354) ;  /* 0x0000000000403947 */ /* 0x000fec0003800000 */
        /* <DEDUP_REMOVED lines=16> */
.L_x_354:
[----:B------:R-:W2:Y:S01]  /*0b80*/  LDCU.64 UR14, c[0x0][0x3c0] ;  /* 0x00007800ff0e77ac */ /* 0x000ea20008000a00 */
[----:B------:R-:W-:-:S05]  /*0b90*/  IADD3 R0, PT, PT, R28, UR35, RZ ;  /* 0x000000231c007c10 */ /* 0x000fca000fffe0ff */
[C---:B--2---:R-:W-:Y:S02]  /*0ba0*/  IMAD R4, R0.reuse, UR15, RZ ;  /* 0x0000000f00047c24 */ /* 0x044fe4000f8e02ff */
[----:B------:R-:W-:-:S05]  /*0bb0*/  IMAD.WIDE.U32 R2, R0, UR14, RZ ;  /* 0x0000000e00027c25 */ /* 0x000fca000f8e00ff */
[----:B------:R-:W-:Y:S02]  /*0bc0*/  IADD3 R20, PT, PT, R3, R4, RZ ;  /* 0x0000000403147210 */ /* 0x000fe40007ffe0ff */
[----:B------:R-:W-:Y:S02]  /*0bd0*/  MOV R18, R2 ;  /* 0x0000000200127202 */ /* 0x000fe40000000f00 */
.L_x_355:
[----:B------:R-:W2:Y:S01]  /*0be0*/  @!UP0 LDCU.64 UR10, c[0x0][0x588] ;  /* 0x0000b100ff0a87ac */ /* 0x000ea20008000a00 */
[----:B------:R-:W3:Y:S01]  /*0bf0*/  @UP0 LDCU.64 UR8, c[0x0][0x590] ;  /* 0x0000b200ff0807ac */ /* 0x000ee20008000a00 */
[----:B------:R-:W4:Y:S01]  /*0c00*/  LDCU UR22, c[0x0][0x3e0] ;  /* 0x00007c00ff1677ac */ /* 0x000f220008000800 */
[----:B------:R-:W4:Y:S01]  /*0c10*/  LDCU UR42, c[0x0][0x44c] ;  /* 0x00008980ff2a77ac */ /* 0x000f220008000800 */
[----:B--2---:R-:W-:-:S04]  /*0c20*/  @!UP0 UIMAD.WIDE.U32 UR50, UR39, UR10, URZ ;  /* 0x0000000a273282a5 */ /* 0x004fc8000f8e00ff */
[----:B------:R-:W-:Y:S02]  /*0c30*/  @!UP0 UIMAD UR23, UR39, UR11, UR51 ;  /* 0x0000000b271782a4 */ /* 0x000fe4000f8e0233 */
[----:B---3--:R-:W-:-:S04]  /*0c40*/  @UP0 UIMAD.WIDE.U32 UR10, UR21, UR8, URZ ;  /* 0x00000008150a02a5 */ /* 0x008fc8000f8e00ff */
[----:B------:R-:W-:Y:S02]  /*0c50*/  @UP0 UIMAD UR23, UR21, UR9, UR11 ;  /* 0x00000009151702a4 */ /* 0x000fe4000f8e020b */
[----:B----4-:R-:W-:Y:S01]  /*0c60*/  UIMAD.WIDE UR52, UR22, UR42, URZ ;  /* 0x0000002a163472a5 */ /* 0x010fe2000f8e02ff */
[----:B------:R-:W-:Y:S01]  /*0c70*/  @UP0 UMOV UR50, UR10 ;  /* 0x0000000a00320c82 */ /* 0x000fe20008000000 */
[----:B------:R-:W-:Y:S10]  /*0c80*/  BRA.U UP0, `(.L_x_356) ;  /* 0x0000000100407547 */ /* 0x000ff4000b800000 */
[----:B------:R-:W2:Y:S01]  /*0c90*/  LDCU UR46, c[0x0][0x444] ;  /* 0x00008880ff2e77ac */ /* 0x000ea20008000800 */
[----:B------:R-:W-:Y:S02]  /*0ca0*/  USHF.R.S32.HI UR9, URZ, 0x1f, UR22 ;  /* 0x0000001fff097899 */ /* 0x000fe40008011416 */
[----:B--2---:R-:W-:Y:S02]  /*0cb0*/  USHF.R.S32.HI UR8, URZ, 0x1f, UR46 ;  /* 0x0000001fff087899 */ /* 0x004fe4000801142e */
[----:B------:R-:W-:Y:S02]  /*0cc0*/  UIMAD.WIDE.U32 UR46, UR39, UR46, URZ ;  /* 0x0000002e272e72a5 */ /* 0x000fe4000f8e00ff */
[----:B------:R-:W-:Y:S02]  /*0cd0*/  UIMAD UR8, UR8, UR39, URZ ;  /* 0x00000027080872a4 */ /* 0x000fe4000f8e02ff */
[----:B------:R-:W-:Y:S02]  /*0ce0*/  UIMAD.WIDE.U32 UR10, UR46, UR22, URZ ;  /* 0x000000162e0a72a5 */ /* 0x000fe4000f8e00ff */
[----:B------:R-:W-:-:S02]  /*0cf0*/  UIADD3 UR8, UPT, UPT, UR47, UR8, URZ ;  /* 0x000000082f087290 */ /* 0x000fc4000fffe0ff */
[----:B------:R-:W-:Y:S02]  /*0d00*/  UIMAD.WIDE.U32 UR54, UR10, UR42, URZ ;  /* 0x0000002a0a3672a5 */ /* 0x000fe4000f8e00ff */
[----:B------:R-:W-:-:S04]  /*0d10*/  UIMAD UR8, UR8, UR22, URZ ;  /* 0x00000016080872a4 */ /* 0x000fc8000f8e02ff */
[----:B------:R-:W-:Y:S02]  /*0d20*/  UIMAD UR8, UR9, UR46, UR8 ;  /* 0x0000002e090872a4 */ /* 0x000fe4000f8e0208 */
[----:B------:R-:W-:Y:S02]  /*0d30*/  USHF.R.S32.HI UR9, URZ, 0x1f, UR42 ;  /* 0x0000001fff097899 */ /* 0x000fe4000801142a */
[----:B------:R-:W-:-:S04]  /*0d40*/  UIADD3 UR8, UPT, UPT, UR11, UR8, URZ ;  /* 0x000000080b087290 */ /* 0x000fc8000fffe0ff */
[----:B------:R-:W-:-:S04]  /*0d50*/  UIMAD UR8, UR8, UR42, URZ ;  /* 0x0000002a080872a4 */ /* 0x000fc8000f8e02ff */
[----:B------:R-:W-:-:S04]  /*0d60*/  UIMAD UR8, UR9, UR10, UR8 ;  /* 0x0000000a090872a4 */ /* 0x000fc8000f8e0208 */
[----:B------:R-:W-:Y:S01]  /*0d70*/  UIADD3 UR46, UPT, UPT, UR55, UR8, URZ ;  /* 0x00000008372e7290 */ /* 0x000fe2000fffe0ff */
[----:B------:R-:W-:Y:S11]  /*0d80*/  BRA `(.L_x_357) ;  /* 0x00000000000c7947 */ /* 0x000ff60003800000 */
.L_x_356:
[----:B------:R-:W-:Y:S02]  /*0d90*/  UIMAD.WIDE.U32 UR54, UR52, UR21, URZ ;  /* 0x00000015343672a5 */ /* 0x000fe4000f8e00ff */
[----:B------:R-:W-:-:S04]  /*0da0*/  UIMAD UR46, UR53, UR21, URZ ;  /* 0x00000015352e72a4 */ /* 0x000fc8000f8e02ff */
[----:B------:R-:W-:Y:S02]  /*0db0*/  UIADD3 UR46, UPT, UPT, UR55, UR46, URZ ;  /* 0x0000002e372e7290 */ /* 0x000fe4000fffe0ff */
.L_x_357:
[----:B------:R-:W2:Y:S01]  /*0dc0*/  LDCU.U8 UR9, c[0x0][0x548] ;  /* 0x0000a900ff0977ac */ /* 0x000ea20008000000 */
[----:B------:R-:W-:Y:S01]  /*0dd0*/  USHF.L.U32 UR8, UR39, 0x7, URZ ;  /* 0x0000000727087899 */ /* 0x000fe200080006ff */
[----:B------:R-:W3:Y:S03]  /*0de0*/  LDCU.U8 UR49, c[0x0][0x5f0] ;  /* 0x0000be00ff3177ac */ /* 0x000ee60008000000 */
[----:B------:R-:W-:Y:S02]  /*0df0*/  USEL UR10, UR8, URZ, UP6 ;  /* 0x000000ff080a7287 */ /* 0x000fe4000b000000 */
[----:B------:R-:W-:Y:S02]  /*0e00*/  UIMAD UR51, UR28, UR42, URZ ;  /* 0x0000002a1c3372a4 */ /* 0x000fe4000f8e02ff */
[----:B------:R-:W-:Y:S02]  /*0e10*/  UIADD3 UR10, UP0, UPT, UR18, UR10, URZ ;  /* 0x0000000a120a7290 */ /* 0x000fe4000ff1e0ff */
[----:B--2---:R-:W-:-:S02]  /*0e20*/  UISETP.NE.AND UP1, UPT, UR9, URZ, UPT ;  /* 0x000000ff0900728c */ /* 0x004fc4000bf25270 */
[----:B------:R-:W-:Y:S02]  /*0e30*/  UIADD3.X UR45, UPT, UPT, URZ, UR20, URZ, UP0, !UPT ;  /* 0x00000014ff2d7290 */ /* 0x000fe400087fe4ff */
[----:B------:R-:W-:Y:S02]  /*0e40*/  UIMAD.WIDE.U32 UR56, UR10, UR52, URZ ;  /* 0x000000340a3872a5 */ /* 0x000fe4000f8e00ff */
[----:B------:R-:W-:-:S04]  /*0e50*/  UIMAD UR45, UR45, UR52, URZ ;  /* 0x000000342d2d72a4 */ /* 0x000fc8000f8e02ff */
[----:B------:R-:W-:-:S04]  /*0e60*/  UIMAD UR45, UR53, UR10, UR45 ;  /* 0x0000000a352d72a4 */ /* 0x000fc8000f8e022d */
[----:B------:R-:W-:Y:S01]  /*0e70*/  UIADD3 UR45, UPT, UPT, UR57, UR45, URZ ;  /* 0x0000002d392d7290 */ /* 0x000fe2000fffe0ff */
[----:B---3--:R-:W-:Y:S11]  /*0e80*/  BRA.U !UP1, `(.L_x_358) ;  /* 0x00000001091c7547 */ /* 0x008ff6000b800000 */
[----:B------:R-:W2:Y:S01]  /*0e90*/  LDCU UR9, c[0x0][0x434] ;  /* 0x00008680ff0977ac */ /* 0x000ea20008000800 */
[----:B------:R-:W3:Y:S01]  /*0ea0*/  LDCU UR48, c[0x0][0x454] ;  /* 0x00008a80ff3077ac */ /* 0x000ee20008000800 */
[----:B------:R-:W-:Y:S02]  /*0eb0*/  UISETP.NE.AND UP0, UPT, UR21, -0x1, UPT ;  /* 0xffffffff1500788c */ /* 0x000fe4000bf05270 */
[----:B--2---:R-:W-:-:S04]  /*0ec0*/  UIMAD UR9, UR39, UR9, URZ ;  /* 0x00000009270972a4 */ /* 0x004fc8000f8e02ff */
[----:B------:R-:W-:-:S04]  /*0ed0*/  USEL UR9, UR9, UR21, !UP0 ;  /* 0x0000001509097287 */ /* 0x000fc8000c000000 */
[----:B---3--:R-:W-:Y:S01]  /*0ee0*/  UIMAD UR48, UR28, UR48, UR9 ;  /* 0x000000301c3072a4 */ /* 0x008fe2000f8e0209 */
[----:B------:R-:W-:Y:S05]  /*0ef0*/  BRA `(.L_x_359) ;  /* 0x00000000000c7947 */ /* 0x000fea0003800000 */
.L_x_358:
[----:B------:R-:W2:Y:S01]  /*0f00*/  LDCU UR48, c[0x0][0x434] ;  /* 0x00008680ff3077ac */ /* 0x000ea20008000800 */
[----:B------:R-:W-:-:S04]  /*0f10*/  UIMAD UR9, UR39, UR22, UR28 ;  /* 0x00000016270972a4 */ /* 0x000fc8000f8e021c */
[----:B--2---:R-:W-:Y:S02]  /*0f20*/  UIMAD UR48, UR9, UR48, URZ ;  /* 0x00000030093072a4 */ /* 0x004fe4000f8e02ff */
.L_x_359:
[----:B------:R-:W-:Y:S01]  /*0f30*/  UIADD3 UR43, UPT, UPT, UR43, -0x1, URZ ;  /* 0xffffffff2b2b7890 */ /* 0x000fe2000fffe0ff */
[----:B------:R-:W-:Y:S09]  /*0f40*/  BRA.U !UP1, `(.L_x_360) ;  /* 0x0000000109247547 */ /* 0x000ff2000b800000 */
[----:B------:R-:W2:Y:S01]  /*0f50*/  LDCU UR9, c[0x0][0x444] ;  /* 0x00008880ff0977ac */ /* 0x000ea20008000800 */
[----:B------:R-:W3:Y:S01]  /*0f60*/  LDCU UR11, c[0x0][0x430] ;  /* 0x00008600ff0b77ac */ /* 0x000ee20008000800 */
[----:B------:R-:W3:Y:S01]  /*0f70*/  LDCU UR10, c[0x0][0x454] ;  /* 0x00008a80ff0a77ac */ /* 0x000ee20008000800 */
[----:B------:R-:W-:-:S11]  /*0f80*/  UISETP.NE.AND UP0, UPT, UR21, -0x1, UPT ;  /* 0xffffffff1500788c */ /* 0x000fd6000bf05270 */
[----:B--2---:R-:W-:Y:S02]  /*0f90*/  @!UP0 UIMAD UR21, UR39, UR9, URZ ;  /* 0x00000009271582a4 */ /* 0x004fe4000f8e02ff */
[----:B---3--:R-:W-:Y:S02]  /*0fa0*/  ULEA UR10, UR11, UR10, 0x7 ;  /* 0x0000000a0b0a7291 */ /* 0x008fe4000f8e38ff */
[----:B------:R-:W-:-:S04]  /*0fb0*/  UIADD3 UR8, UPT, UPT, UR8, UR21, URZ ;  /* 0x0000001508087290 */ /* 0x000fc8000fffe0ff */
[----:B------:R-:W-:Y:S01]  /*0fc0*/  UIMAD UR47, UR10, UR28, UR8 ;  /* 0x0000001c0a2f72a4 */ /* 0x000fe2000f8e0208 */
[----:B------:R-:W-:Y:S11]  /*0fd0*/  BRA `(.L_x_361) ;  /* 0x00000000000c7947 */ /* 0x000ff60003800000 */
.L_x_360:
[----:B------:R-:W2:Y:S01]  /*0fe0*/  LDCU UR47, c[0x0][0x444] ;  /* 0x00008880ff2f77ac */ /* 0x000ea20008000800 */
[----:B------:R-:W-:-:S04]  /*0ff0*/  UIMAD UR8, UR39, UR22, UR28 ;  /* 0x00000016270872a4 */ /* 0x000fc8000f8e021c */
[----:B--2---:R-:W-:-:S12]  /*1000*/  UIMAD UR47, UR8, UR47, URZ ;  /* 0x0000002f082f72a4 */ /* 0x004fd8000f8e02ff */
.L_x_361:
[----:B------:R-:W2:Y:S01]  /*1010*/  S2R R27, SR_TID.X ;  /* 0x00000000001b7919 */ /* 0x000ea20000002100 */
[----:B------:R-:W3:Y:S01]  /*1020*/  LDCU.128 UR8, c[0x0][0x590] ;  /* 0x0000b200ff0877ac */ /* 0x000ee20008000c00 */
[----:B------:R-:W4:Y:S01]  /*1030*/  LDC.64 R10, c[0x0][0x3b0] ;  /* 0x0000ec00ff0a7b82 */ /* 0x000f220000000a00 */
[----:B------:R-:W-:Y:S01]  /*1040*/  IMAD.MOV.U32 R15, RZ, RZ, RZ ;  /* 0x000000ffff0f7224 */ /* 0x000fe200078e00ff */
[----:B------:R-:W-:Y:S01]  /*1050*/  BSSY.RECONVERGENT B1, `(.L_x_351) ;  /* 0x0000850000017945 */ /* 0x000fe20003800200 */
[----:B------:R-:W-:Y:S02]  /*1060*/  UIMAD UR42, UR22, UR42, URZ ;  /* 0x0000002a162a72a4 */ /* 0x000fe4000f8e02ff */
[----:B------:R-:W-:Y:S01]  /*1070*/  UIADD3 UR54, UP1, UP0, UR56, UR54, UR51 ;  /* 0x0000003638367290 */ /* 0x000fe2000f83e033 */
[----:B------:R-:W5:Y:S02]  /*1080*/  LDCU.64 UR52, c[0x0][0x420] ;  /* 0x00008400ff3477ac */ /* 0x000f640008000a00 */
[----:B------:R-:W1:Y:S01]  /*1090*/  LDC.64 R16, c[0x0][0x5f8] ;  /* 0x00017e00ff107b82 */ /* 0x000e620000000a00 */
[----:B------:R-:W-:-:S02]  /*10a0*/  ULEA UR47, UR43, UR47, 0x7 ;  /* 0x0000002f2b2f7291 */ /* 0x000fc4000f8e38ff */
[----:B------:R-:W-:Y:S02]  /*10b0*/  ULEA UR48, UR43, UR48, 0x7 ;  /* 0x000000302b307291 */ /* 0x000fe4000f8e38ff */
[----:B---3--:R-:W-:Y:S01]  /*10c0*/  UIMAD UR21, UR20, UR8, URZ ;  /* 0x00000008141572a4 */ /* 0x008fe2000f8e02ff */
[----:B------:R-:W-:Y:S01]  /*10d0*/  IMAD.U32 R0, RZ, RZ, UR8 ;  /* 0x00000008ff007e24 */ /* 0x000fe2000f8e00ff */
[----:B------:R-:W-:Y:S01]  /*10e0*/  MOV R6, UR11 ;  /* 0x0000000b00067c02 */ /* 0x000fe20008000f00 */
[----:B------:R-:W-:Y:S01]  /*10f0*/  IMAD.U32 R4, RZ, RZ, UR10 ;  /* 0x0000000aff047e24 */ /* 0x000fe2000f8e00ff */
[----:B------:R-:W-:Y:S01]  /*1100*/  UIMAD UR21, UR18, UR9, UR21 ;  /* 0x00000009121572a4 */ /* 0x000fe2000f8e0215 */
[----:B------:R-:W3:Y:S01]  /*1110*/  LDCU.64 UR10, c[0x0][0x570] ;  /* 0x0000ae00ff0a77ac */ /* 0x000ee20008000a00 */
[----:B-----5:R-:W-:Y:S01]  /*1120*/  UIMAD.WIDE UR52, UR48, 0x4, UR52 ;  /* 0x00000004303478a5 */ /* 0x020fe2000f8e0234 */
[----:B--2---:R-:W-:Y:S01]  /*1130*/  IMAD.SHL.U32 R23, R27, 0x8, RZ ;  /* 0x000000081b177824 */ /* 0x004fe200078e00ff */
[----:B------:R-:W-:-:S02]  /*1140*/  SHF.R.U32.HI R9, RZ, 0x5, R27 ;  /* 0x00000005ff097819 */ /* 0x000fc4000001161b */
[----:B------:R-:W-:Y:S02]  /*1150*/  LOP3.LUT R8, R27, 0x1f, RZ, 0xc0, !PT ;  /* 0x0000001f1b087812 */ /* 0x000fe400078ec0ff */
[----:B------:R-:W-:Y:S02]  /*1160*/  LOP3.LUT R14, R23, 0x18, RZ, 0xc0, !PT ;  /* 0x00000018170e7812 */ /* 0x000fe400078ec0ff */
[----:B------:R-:W-:Y:S01]  /*1170*/  SHF.R.U32.HI R26, RZ, 0x2, R27 ;  /* 0x00000002ff1a7819 */ /* 0x000fe2000001161b */
[----:B------:R-:W-:Y:S01]  /*1180*/  IMAD R8, R9, UR42, R8 ;  /* 0x0000002a09087c24 */ /* 0x000fe2000f8e0208 */
[----:B------:R-:W-:Y:S01]  /*1190*/  IADD3 R2, P0, PT, R14, UR50, RZ ;  /* 0x000000320e027c10 */ /* 0x000fe2000ff1e0ff */
[----:B------:R-:W-:-:S04]  /*11a0*/  USHF.R.S32.HI UR50, URZ, 0x1f, UR51 ;  /* 0x0000001fff327899 */ /* 0x000fc80008011433 */
[----:B------:R-:W-:Y:S01]  /*11b0*/  IMAD.X R3, RZ, RZ, UR23, P0 ;  /* 0x00000017ff037e24 */ /* 0x000fe200080e06ff */
[----:B------:R-:W2:Y:S01]  /*11c0*/  LDCU.64 UR22, c[0x0][0x3c8] ;  /* 0x00007900ff1677ac */ /* 0x000ea20008000a00 */
[----:B------:R-:W-:Y:S01]  /*11d0*/  IMAD.WIDE.U32 R2, R0, UR18, R2 ;  /* 0x0000001200027c25 */ /* 0x000fe2000f8e0002 */
[----:B------:R-:W-:-:S04]  /*11e0*/  UIADD3.X UR45, UPT, UPT, UR45, UR46, UR50, UP1, UP0 ;  /* 0x0000002e2d2d7290 */ /* 0x000fc80008fe0432 */
[----:B------:R-:W5:Y:S01]  /*11f0*/  LDCU.64 UR50, c[0x0][0x5e8] ;  /* 0x0000bd00ff3277ac */ /* 0x000f620008000a00 */
[----:B----4-:R-:W-:Y:S01]  /*1200*/  IMAD R0, R10, UR20, RZ ;  /* 0x000000140a007c24 */ /* 0x010fe2000f8e02ff */
[----:B------:R-:W-:Y:S01]  /*1210*/  IADD3 R3, PT, PT, R3, UR21, RZ ;  /* 0x0000001503037c10 */ /* 0x000fe2000fffe0ff */
[----:B------:R-:W4:Y:S02]  /*1220*/  LDCU.64 UR20, c[0x0][0x380] ;  /* 0x00007000ff1477ac */ /* 0x000f240008000a00 */
[----:B------:R-:W-:Y:S02]  /*1230*/  IMAD R0, R11, UR18, R0 ;  /* 0x000000120b007c24 */ /* 0x000fe4000f8e0200 */
[----:B------:R-:W-:Y:S01]  /*1240*/  IMAD.WIDE.U32 R4, R4, UR28, R2 ;  /* 0x0000001c04047c25 */ /* 0x000fe2000f8e0002 */
[----:B------:R-:W-:-:S03]  /*1250*/  UISETP.GT.AND UP0, UPT, UR41, URZ, UPT ;  /* 0x000000ff2900728c */ /* 0x000fc6000bf04270 */
[----:B------:R-:W-:-:S04]  /*1260*/  IMAD.WIDE.U32 R2, R10, UR18, R14 ;  /* 0x000000120a027c25 */ /* 0x000fc8000f8e000e */
[----:B------:R-:W-:Y:S01]  /*1270*/  IMAD R7, R6, UR28, R5 ;  /* 0x0000001c06077c24 */ /* 0x000fe2000f8e0205 */
[----:B------:R-:W-:Y:S01]  /*1280*/  IADD3 R2, P0, PT, R2, UR44, RZ ;  /* 0x0000002c02027c10 */ /* 0x000fe2000ff1e0ff */
[----:B--2---:R-:W-:Y:S01]  /*1290*/  IMAD.U32 R5, RZ, RZ, UR22 ;  /* 0x00000016ff057e24 */ /* 0x004fe2000f8e00ff */
[----:B------:R-:W-:Y:S01]  /*12a0*/  USHF.L.U64.HI UR22, UR8, 0x6, UR9 ;  /* 0x0000000608167899 */ /* 0x000fe20008010209 */
[----:B------:R-:W-:Y:S01]  /*12b0*/  IMAD.MOV.U32 R6, RZ, RZ, R4 ;  /* 0x000000ffff067224 */ /* 0x000fe200078e0004 */
[----:B------:R-:W-:Y:S01]  /*12c0*/  IADD3.X R3, PT, PT, R3, UR19, R0, P0, !PT ;  /* 0x0000001303037c10 */ /* 0x000fe200087fe400 */
[----:B------:R-:W2:Y:S01]  /*12d0*/  LDCU.64 UR18, c[0x0][0x550] ;  /* 0x0000aa00ff1277ac */ /* 0x000ea20008000a00 */
[----:B------:R-:W-:Y:S02]  /*12e0*/  ISETP.NE.AND P0, PT, RZ, UR49, PT ;  /* 0x00000031ff007c0c */ /* 0x000fe4000bf05270 */
[----:B------:R-:W-:Y:S01]  /*12f0*/  MOV R0, UR23 ;  /* 0x0000001700007c02 */ /* 0x000fe20008000f00 */
[----:B------:R-:W-:Y:S01]  /*1300*/  IMAD.WIDE.U32 R4, R5, UR28, R2 ;  /* 0x0000001c05047c25 */ /* 0x000fe2000f8e0002 */
[----:B------:R-:W-:-:S03]  /*1310*/  USHF.L.U32 UR23, UR42, 0x7, URZ ;  /* 0x000000072a177899 */ /* 0x000fc600080006ff */
[----:B-1----:R-:W-:-:S04]  /*1320*/  IMAD.WIDE.U32 R2, R16, UR26, RZ ;  /* 0x0000001a10027c25 */ /* 0x002fc8000f8e00ff */
[----:B------:R-:W-:Y:S01]  /*1330*/  IMAD R9, R17, UR26, R3 ;  /* 0x0000001a11097c24 */ /* 0x000fe2000f8e0203 */
[----:B------:R-:W-:Y:S01]  /*1340*/  SEL R2, R2, RZ, P0 ;  /* 0x000000ff02027207 */ /* 0x000fe20000000000 */
[----:B------:R-:W-:-:S03]  /*1350*/  IMAD R3, R0, UR28, R5 ;  /* 0x0000001c00037c24 */ /* 0x000fc6000f8e0205 */
[----:B------:R-:W-:Y:S01]  /*1360*/  IADD3 R13, P2, P1, R8, UR54, R2 ;  /* 0x00000036080d7c10 */ /* 0x000fe2000f95e002 */
[----:B------:R-:W-:Y:S01]  /*1370*/  IMAD.MOV.U32 R2, RZ, RZ, R4 ;  /* 0x000000ffff027224 */ /* 0x000fe200078e0004 */
[----:B------:R-:W-:Y:S01]  /*1380*/  SHF.R.S32.HI R8, RZ, 0x1f, R8 ;  /* 0x0000001fff087819 */ /* 0x000fe20000011408 */
[----:B------:R-:W-:Y:S01]  /*1390*/  IMAD.WIDE.U32 R4, R26, UR8, R6 ;  /* 0x000000081a047c25 */ /* 0x000fe2000f8e0006 */
[----:B------:R-:W-:-:S03]  /*13a0*/  SEL R0, R9, RZ, P0 ;  /* 0x000000ff09007207 */ /* 0x000fc60000000000 */
[----:B------:R-:W-:Y:S01]  /*13b0*/  IMAD R6, R26, UR9, R5 ;  /* 0x000000091a067c24 */ /* 0x000fe2000f8e0205 */
[----:B------:R-:W-:Y:S01]  /*13c0*/  IADD3.X R7, PT, PT, R8, UR45, R0, P2, P1 ;  /* 0x0000002d08077c10 */ /* 0x000fe200097e2400 */
[----:B------:R-:W-:Y:S01]  /*13d0*/  IMAD.U32 R0, RZ, RZ, UR23 ;  /* 0x00000017ff007e24 */ /* 0x000fe2000f8e00ff */
[----:B--2---:R-:W-:Y:S01]  /*13e0*/  LEA R31, P2, R4, UR18, 0x1 ;  /* 0x00000012041f7c11 */ /* 0x004fe2000f8408ff */
[----:B------:R-:W-:Y:S01]  /*13f0*/  IMAD.WIDE.U32 R2, R26, R10, R2 ;  /* 0x0000000a1a027225 */ /* 0x000fe200078e0002 */
[----:B------:R-:W-:Y:S01]  /*1400*/  IADD3 R5, P1, PT, R13, UR23, RZ ;  /* 0x000000170d057c10 */ /* 0x000fe2000ff3e0ff */
[----:B------:R-:W-:Y:S01]  /*1410*/  USHF.L.U32 UR18, UR8, 0x6, URZ ;  /* 0x0000000608127899 */ /* 0x000fe200080006ff */
[----:B------:R-:W-:Y:S01]  /*1420*/  LEA.HI.X R32, R4, UR19, R6, 0x1, P2 ;  /* 0x0000001304207c11 */ /* 0x000fe200090f0c06 */
[----:B------:R1:W-:Y:S01]  /*1430*/  STL [R1+0x2c], R31 ;  /* 0x00002c1f01007387 */ /* 0x0003e20000100800 */
[----:B------:R-:W-:Y:S01]  /*1440*/  LEA.HI.X.SX32 R4, R0, R7, 0x1, P1 ;  /* 0x0000000700047211 */ /* 0x000fe200008f0eff */
[----:B------:R-:W-:Y:S01]  /*1450*/  IMAD R0, R26, R11, R3 ;  /* 0x0000000b1a007224 */ /* 0x000fe200078e0203 */
[----:B----4-:R-:W-:Y:S01]  /*1460*/  LEA R29, P2, R2, UR20, 0x1 ;  /* 0x00000014021d7c11 */ /* 0x010fe2000f8408ff */
[----:B------:R1:W-:Y:S01]  /*1470*/  STL [R1+0x28], R32 ;  /* 0x0000282001007387 */ /* 0x0003e20000100800 */
[C---:B---3--:R-:W-:Y:S01]  /*1480*/  LEA R34, P1, R5.reuse, UR10, 0x2 ;  /* 0x0000000a05227c11 */ /* 0x048fe2000f8210ff */
[----:B------:R-:W-:Y:S01]  /*1490*/  VIADD R13, R26, 0x40 ;  /* 0x000000401a0d7836 */ /* 0x000fe20000000000 */
[----:B------:R-:W-:Y:S01]  /*14a0*/  LEA.HI.X R30, R2, UR21, R0, 0x1, P2 ;  /* 0x00000015021e7c11 */ /* 0x000fe200090f0c00 */
[----:B------:R1:W-:Y:S01]  /*14b0*/  STL [R1+0x24], R29 ;  /* 0x0000241d01007387 */ /* 0x0003e20000100800 */
[----:B------:R-:W-:Y:S01]  /*14c0*/  LEA.HI.X R35, R5, UR11, R4, 0x2, P1 ;  /* 0x0000000b05237c11 */ /* 0x000fe200088f1404 */
[----:B-----5:R-:W-:Y:S01]  /*14d0*/  UIMAD.WIDE UR20, UR47, 0x4, UR50 ;  /* 0x000000042f1478a5 */ /* 0x020fe2000f8e0232 */
[----:B------:R-:W-:Y:S01]  /*14e0*/  IADD3 R19, P1, PT, R26, 0x40, RZ ;  /* 0x000000401a137810 */ /* 0x000fe20007f3e0ff */
[----:B------:R1:W-:Y:S01]  /*14f0*/  STL [R1+0x20], R30 ;  /* 0x0000201e01007387 */ /* 0x0003e20000100800 */
[----:B------:R-:W-:-:S02]  /*1500*/  SHF.L.U64.HI R11, R10, 0x6, R11 ;  /* 0x000000060a0b7819 */ /* 0x000fc4000001020b */
[----:B------:R-:W-:Y:S01]  /*1510*/  SHF.L.U32 R8, R10, 0x6, RZ ;  /* 0x000000060a087819 */ /* 0x000fe200000006ff */
[----:B------:R1:W-:Y:S01]  /*1520*/  STL.64 [R1+0x10], R34 ;  /* 0x0000102201007387 */ /* 0x0003e20000100a00 */
[----:B------:R-:W-:Y:S01]  /*1530*/  IADD3.X R24, PT, PT, RZ, RZ, RZ, P1, !PT ;  /* 0x000000ffff187210 */ /* 0x000fe20000ffe4ff */
[----:B------:R-:W-:Y:S01]  /*1540*/  UMOV UR19, UR21 ;  /* 0x0000001500137c82 */ /* 0x000fe20008000000 */
[----:B------:R-:W-:Y:S05]  /*1550*/  BRA.U UP0, `(.L_x_362) ;  /* 0x0000000500b07547 */ /* 0x000fea000b800000 */
[----:B------:R-:W-:Y:S05]  /*1560*/  @P3 BRA `(.L_x_363) ;  /* 0x0000000000403947 */ /* 0x000fea0003800000 */
        /* <DEDUP_REMOVED lines=15> */
[----:B------:R-:W-:Y:S05]  /*1660*/  BRA `(.L_x_364) ;  /* 0x0000000000187947 */ /* 0x000fea0003800000 */
.L_x_363:
[----:B------:R-:W2:Y:S01]  /*1670*/  LDCU.64 UR14, c[0x0][0x5c0] ;  /* 0x0000b800ff0e77ac */ /* 0x000ea20008000a00 */
[----:B------:R-:W-:-:S05]  /*1680*/  IADD3 R0, PT, PT, R28, UR35, RZ ;  /* 0x000000231c007c10 */ /* 0x000fca000fffe0ff */
[C---:B--2---:R-:W-:Y:S02]  /*1690*/  IMAD R4, R0.reuse, UR15, RZ ;  /* 0x0000000f00047c24 */ /* 0x044fe4000f8e02ff */
[----:B------:R-:W-:-:S05]  /*16a0*/  IMAD.WIDE.U32 R2, R0, UR14, RZ ;  /* 0x0000000e00027c25 */ /* 0x000fca000f8e00ff */
[----:B------:R-:W-:Y:S02]  /*16b0*/  IADD3 R6, PT, PT, R3, R4, RZ ;  /* 0x0000000403067210 */ /* 0x000fe40007ffe0ff */
[----:B------:R-:W-:Y:S02]  /*16c0*/  MOV R5, R2 ;  /* 0x0000000200057202 */ /* 0x000fe40000000f00 */
.L_x_364:
        /* <DEDUP_REMOVED lines=17> */
.L_x_365:
[----:B------:R-:W2:Y:S01]  /*17e0*/  LDCU.64 UR10, c[0x0][0x5c8] ;  /* 0x0000b900ff0a77ac */ /* 0x000ea20008000a00 */
[----:B------:R-:W-:-:S05]  /*17f0*/  IADD3 R0, PT, PT, R28, UR35, RZ ;  /* 0x000000231c007c10 */ /* 0x000fca000fffe0ff */
[C---:B--2---:R-:W-:Y:S02]  /*1800*/  IMAD R4, R0.reuse, UR11, RZ ;  /* 0x0000000b00047c24 */ /* 0x044fe4000f8e02ff */
[----:B------:R-:W-:-:S05]  /*1810*/  IMAD.WIDE.U32 R2, R0, UR10, RZ ;  /* 0x0000000a00027c25 */ /* 0x000fca000f8e00ff */
[----:B------:R-:W-:Y:S02]  /*1820*/  IADD3 R11, PT, PT, R3, R4, RZ ;  /* 0x00000004030b7210 */ /* 0x000fe40007ffe0ff */
[----:B------:R-:W-:-:S07]  /*1830*/  MOV R10, R2 ;  /* 0x00000002000a7202 */ /* 0x000fce0000000f00 */
.L_x_366:
[----:B------:R-:W-:Y:S01]  /*1840*/  UIADD3 UR34, UPT, UPT, -UR5, UR34, URZ ;  /* 0x0000002205227290 */ /* 0x000fe2000fffe1ff */
[----:B------:R-:W-:Y:S01]  /*1850*/  IMAD.U32 R2, RZ, RZ, UR14 ;  /* 0x0000000eff027e24 */ /* 0x000fe2000f8e00ff */
[----:B------:R-:W2:Y:S01]  /*1860*/  LDCU.64 UR8, c[0x0][0x5d8] ;  /* 0x0000bb00ff0877ac */ /* 0x000ea20008000a00 */
        /* <DEDUP_REMOVED lines=8> */
[----:B------:R-:W3:Y:S01]  /*18f0*/  @!P2 LDC.64 R8, c[0x0][0x560] ;  /* 0x00015800ff08ab82 */ /* 0x000ee20000000a00 */
[----:B--2---:R-:W-:Y:S01]  /*1900*/  IMAD.U32 R4, RZ, RZ, UR8 ;  /* 0x00000008ff047e24 */ /* 0x004fe2000f8e00ff */
[----:B------:R-:W-:-:S03]  /*1910*/  MOV R0, UR9 ;  /* 0x0000000900007c02 */ /* 0x000fc60008000f00 */
[----:B------:R-:W-:-:S04]  /*1920*/  IMAD.WIDE.U32 R4, R4, UR28, R2 ;  /* 0x0000001c04047c25 */ /* 0x000fc8000f8e0002 */
[----:B------:R-:W-:Y:S01]  /*1930*/  IMAD R3, R0, UR28, R5 ;  /* 0x0000001c00037c24 */ /* 0x000fe2000f8e0205 */
[----:B------:R-:W-:-:S05]  /*1940*/  @!P2 MOV R2, R4 ;  /* 0x000000040002a202 */ /* 0x000fca0000000f00 */
[----:B------:R-:W-:-:S04]  /*1950*/  @!P2 IMAD.WIDE.U32 R6, R26, UR14, R2 ;  /* 0x0000000e1a06ac25 */ /* 0x000fc8000f8e0002 */
[----:B------:R-:W-:Y:S01]  /*1960*/  @!P2 IMAD R0, R26, UR15, R7 ;  /* 0x0000000f1a00ac24 */ /* 0x000fe2000f8e0207 */
[----:B---3--:R-:W-:-:S04]  /*1970*/  @!P2 LEA R8, P0, R6, R8, 0x1 ;  /* 0x000000080608a211 */ /* 0x008fc800078008ff */
        /* <DEDUP_REMOVED lines=11> */
[----:B------:R3:W-:Y:S04]  /*1a30*/  STG.E.128 desc[UR30][R4.64], RZ ;  /* 0x000000ff04007986 */ /* 0x0007e8000c101d1e */
.L_x_368:
[----:B------:R-:W-:Y:S05]  /*1a40*/  BSYNC.RECONVERGENT B0 ;  /* 0x0000000000007941 */ /* 0x000fea0003800200 */
.L_x_367:
[----:B------:R-:W3:Y:S01]  /*1a50*/  LDCU.64 UR8, c[0x0][0x5e0] ;  /* 0x0000bc00ff0877ac */ /* 0x000ee20008000a00 */
[----:B------:R-:W-:Y:S01]  /*1a60*/  MOV R2, UR10 ;  /* 0x0000000a00027c02 */ /* 0x000fe20008000f00 */
[----:B--2---:R-:W2:Y:S01]  /*1a70*/  @!P2 LDC.64 R8, c[0x0][0x568] ;  /* 0x00015a00ff08ab82 */ /* 0x004ea20000000a00 */
[----:B------:R-:W-:-:S03]  /*1a80*/  UIMAD UR40, UR40, UR10, URZ ;  /* 0x0000000a282872a4 */ /* 0x000fc6000f8e02ff */
[----:B------:R-:W-:Y:S01]  /*1a90*/  IMAD.WIDE.U32 R2, R2, UR5, R14 ;  /* 0x0000000502027c25 */ /* 0x000fe2000f8e000e */
[----:B------:R-:W-:Y:S02]  /*1aa0*/  UIMAD UR40, UR5, UR11, UR40 ;  /* 0x0000000b052872a4 */ /* 0x000fe4000f8e0228 */
[----:B------:R-:W-:-:S04]  /*1ab0*/  IADD3 R2, P0, PT, R10, R2, RZ ;  /* 0x000000020a027210 */ /* 0x000fc80007f1e0ff */
[----:B------:R-:W-:Y:S02]  /*1ac0*/  IADD3.X R3, PT, PT, R11, UR40, R3, P0, !PT ;  /* 0x000000280b037c10 */ /* 0x000fe400087fe403 */
[----:B---3--:R-:W-:Y:S02]  /*1ad0*/  MOV R4, UR8 ;  /* 0x0000000800047c02 */ /* 0x008fe40008000f00 */
[----:B------:R-:W-:-:S03]  /*1ae0*/  MOV R0, UR9 ;  /* 0x0000000900007c02 */ /* 0x000fc60008000f00 */
[----:B------:R-:W-:-:S04]  /*1af0*/  IMAD.WIDE.U32 R4, R4, UR28, R2 ;  /* 0x0000001c04047c25 */ /* 0x000fc8000f8e0002 */
        /* <DEDUP_REMOVED lines=18> */
.L_x_362:
[----:B------:R-:W-:Y:S01]  /*1c20*/  UIADD3 UR21, UPT, UPT, -UR5, UR34, URZ ;  /* 0x0000002205157290 */ /* 0x000fe2000fffe1ff */
[----:B------:R-:W-:Y:S01]  /*1c30*/  IMAD.U32 R2, RZ, RZ, UR14 ;  /* 0x0000000eff027e24 */ /* 0x000fe2000f8e00ff */
[----:B------:R-:W2:Y:S01]  /*1c40*/  LDCU.64 UR10, c[0x0][0x3d8] ;  /* 0x00007b00ff0a77ac */ /* 0x000ea20008000a00 */
[----:B------:R-:W-:Y:S01]  /*1c50*/  IMAD.U32 R4, RZ, RZ, UR16 ;  /* 0x00000010ff047e24 */ /* 0x000fe2000f8e00ff */
[----:B------:R-:W-:Y:S01]  /*1c60*/  LOP3.LUT R0, R23, 0xd8, RZ, 0xc0, !PT ;  /* 0x000000d817007812 */ /* 0x000fe200078ec0ff */
[--C-:B------:R-:W-:Y:S01]  /*1c70*/  IMAD.WIDE.U32 R2, R2, UR5, R14.reuse ;  /* 0x0000000502027c25 */ /* 0x100fe2000f8e000e */
[----:B------:R-:W-:Y:S01]  /*1c80*/  ISETP.GE.AND P6, PT, R26, UR21, PT ;  /* 0x000000151a007c0c */ /* 0x000fe2000bfc6270 */
[----:B------:R-:W-:Y:S01]  /*1c90*/  UIMAD UR23, UR40, UR14, URZ ;  /* 0x0000000e281772a4 */ /* 0x000fe2000f8e02ff */
[C---:B------:R-:W-:Y:S01]  /*1ca0*/  ISETP.GE.AND P5, PT, R13.reuse, UR21, PT ;  /* 0x000000150d007c0c */ /* 0x040fe2000bfa6270 */
[----:B------:R-:W-:Y:S01]  /*1cb0*/  UIMAD UR39, UR43, -0x80, UR41 ;  /* 0xffffff802b2778a4 */ /* 0x000fe2000f8e0229 */
[----:B------:R-:W-:Y:S01]  /*1cc0*/  IMAD.WIDE.U32 R4, R4, UR5, R14 ;  /* 0x0000000504047c25 */ /* 0x000fe2000f8e000e */
[----:B------:R-:W-:Y:S01]  /*1cd0*/  UIMAD UR40, UR40, UR16, URZ ;  /* 0x00000010282872a4 */ /* 0x000fe2000f8e02ff */
[----:B------:R-:W-:Y:S01]  /*1ce0*/  IADD3 R2, P2, PT, R18, R2, RZ ;  /* 0x0000000212027210 */ /* 0x000fe20007f5e0ff */
[----:B------:R-:W3:Y:S01]  /*1cf0*/  LDCU.64 UR8, c[0x0][0x3d0] ;  /* 0x00007a00ff0877ac */ /* 0x000ee20008000a00 */
[----:B------:R-:W-:Y:S01]  /*1d00*/  LOP3.LUT R0, R0, 0x18, R27, 0x78, !PT ;  /* 0x0000001800007812 */ /* 0x000fe200078e781b */
[----:B------:R-:W-:Y:S01]  /*1d10*/  IMAD.U32 R10, RZ, RZ, UR18 ;  /* 0x00000012ff0a7e24 */ /* 0x000fe2000f8e00ff */
[----:B------:R-:W-:Y:S01]  /*1d20*/  ISETP.GE.AND P3, PT, R13, UR39, PT ;  /* 0x000000270d007c0c */ /* 0x000fe2000bf66270 */
[----:B------:R-:W-:Y:S01]  /*1d30*/  UIMAD UR23, UR5, UR15, UR23 ;  /* 0x0000000f051772a4 */ /* 0x000fe2000f8e0217 */
[----:B------:R-:W-:Y:S01]  /*1d40*/  IADD3 R6, P1, PT, R21, R4, RZ ;  /* 0x0000000415067210 */ /* 0x000fe20007f3e0ff */
[----:B------:R-:W-:Y:S01]  /*1d50*/  UIMAD UR40, UR5, UR17, UR40 ;  /* 0x00000011052872a4 */ /* 0x000fe2000f8e0228 */
[----:B------:R-:W-:Y:S01]  /*1d60*/  LOP3.LUT R18, R0, 0x1f20, R23, 0xf8, !PT ;  /* 0x00001f2000127812 */ /* 0x000fe200078ef817 */
[----:B--2---:R-:W-:Y:S01]  /*1d70*/  IMAD R0, R25, UR10, RZ ;  /* 0x0000000a19007c24 */ /* 0x004fe2000f8e02ff */
[----:B------:R-:W-:Y:S01]  /*1d80*/  ISETP.GE.AND P4, PT, R26, UR39, PT ;  /* 0x000000271a007c0c */ /* 0x000fe2000bf86270 */
[----:B------:R-:W-:Y:S01]  /*1d90*/  IMAD.U32 R9, RZ, RZ, UR22 ;  /* 0x00000016ff097e24 */ /* 0x000fe2000f8e00ff */
[----:B------:R-:W-:Y:S01]  /*1da0*/  IADD3.X R3, PT, PT, R20, UR23, R3, P2, !PT ;  /* 0x0000001714037c10 */ /* 0x000fe200097fe403 */
[----:B------:R-:W-:Y:S01]  /*1db0*/  IMAD R4, R12, UR11, R0 ;  /* 0x0000000b0c047c24 */ /* 0x000fe2000f8e0200 */
[----:B------:R-:W2:Y:S01]  /*1dc0*/  @!P6 LDC.64 R20, c[0x0][0x390] ;  /* 0x0000e400ff14eb82 */ /* 0x000ea20000000a00 */
[----:B------:R-:W-:Y:S01]  /*1dd0*/  IADD3.X R7, PT, PT, R22, UR40, R5, P1, !PT ;  /* 0x0000002816077c10 */ /* 0x000fe20008ffe405 */
[----:B------:R-:W-:Y:S01]  /*1de0*/  IMAD.U32 R5, RZ, RZ, UR18 ;  /* 0x00000012ff057e24 */ /* 0x000fe2000f8e00ff */
[----:B------:R-:W-:Y:S01]  /*1df0*/  @!P3 LEA R16, P1, R8, R29, 0x1 ;  /* 0x0000001d0810b211 */ /* 0x000fe200078208ff */
[----:B------:R-:W-:-:S04]  /*1e00*/  IMAD.WIDE.U32 R2, R12, UR10, R2 ;  /* 0x0000000a0c027c25 */ /* 0x000fc8000f8e0002 */
[----:B------:R-:W-:Y:S01]  /*1e10*/  @P0 BAR.SYNC.DEFER_BLOCKING 0x0 ;  /* 0x0000000000000b1d */ /* 0x000fe20000010000 */
[----:B------:R-:W-:Y:S01]  /*1e20*/  @!P3 LEA R14, P2, R5, R31, 0x1 ;  /* 0x0000001f050eb211 */ /* 0x000fe200078408ff */
[----:B---3--:R-:W-:Y:S01]  /*1e30*/  IMAD R0, R25, UR8, RZ ;  /* 0x0000000819007c24 */ /* 0x008fe2000f8e02ff */
[----:B------:R-:W-:Y:S01]  /*1e40*/  SHF.R.U32.HI R25, RZ, 0x1, R27 ;  /* 0x00000001ff197819 */ /* 0x000fe2000001161b */
[----:B------:R-:W-:-:S04]  /*1e50*/  IMAD.IADD R3, R3, 0x1, R4 ;  /* 0x0000000103037824 */ /* 0x000fc800078e0204 */
[----:B------:R-:W3:Y:S01]  /*1e60*/  @!P5 LDC.64 R22, c[0x0][0x390] ;  /* 0x0000e400ff16db82 */ /* 0x000ee20000000a00 */
[----:B------:R-:W-:Y:S01]  /*1e70*/  @!P3 LEA.HI.X R15, R10, R32, R9, 0x1, P2 ;  /* 0x000000200a0fb211 */ /* 0x000fe200010f0c09 */
[----:B------:R-:W-:Y:S01]  /*1e80*/  IMAD.WIDE.U32 R6, R12, UR8, R6 ;  /* 0x000000080c067c25 */ /* 0x000fe2000f8e0006 */
[----:B------:R-:W-:Y:S01]  /*1e90*/  @!P3 LEA.HI.X R17, R8, R30, R11, 0x1, P1 ;  /* 0x0000001e0811b211 */ /* 0x000fe200008f0c0b */
[----:B------:R-:W-:Y:S01]  /*1ea0*/  ULOP3.LUT UR8, UR43, 0x80000001, URZ, 0xc0, !UPT ;  /* 0x800000012b087892 */ /* 0x000fe2000f8ec0ff */
[----:B------:R-:W-:Y:S01]  /*1eb0*/  LOP3.LUT R10, R25, 0x30, RZ, 0xc0, !PT ;  /* 0x00000030190a7812 */ /* 0x000fe200078ec0ff */
[----:B------:R-:W-:Y:S01]  /*1ec0*/  IMAD R11, R12, UR9, R0 ;  /* 0x000000090c0b7c24 */ /* 0x000fe2000f8e0200 */
[----:B------:R-:W4:Y:S01]  /*1ed0*/  S2R R156, SR_TID.X ;  /* 0x00000000009c7919 */ /* 0x000f220000002100 */
[----:B------:R-:W-:Y:S01]  /*1ee0*/  @!P5 IMAD R0, R24, UR14, RZ ;  /* 0x0000000e1800dc24 */ /* 0x000fe2000f8e02ff */
[----:B------:R-:W-:Y:S01]  /*1ef0*/  LOP3.LUT R28, R10, 0x7, R26, 0xf8, !PT ;  /* 0x000000070a1c7812 */ /* 0x000fe200078ef81a */
[--C-:B------:R-:W-:Y:S01]  /*1f00*/  @!P5 IMAD.MOV.U32 R8, RZ, RZ, R2.reuse ;  /* 0x000000ffff08d224 */ /* 0x100fe200078e0002 */
[----:B------:R-:W-:Y:S01]  /*1f10*/  UISETP.NE.AND UP0, UPT, UR8, 0x1, UPT ;  /* 0x000000010800788c */ /* 0x000fe2000bf05270 */
[--C-:B------:R-:W-:Y:S01]  /*1f20*/  @!P5 IMAD.MOV.U32 R9, RZ, RZ, R3.reuse ;  /* 0x000000ffff09d224 */ /* 0x100fe200078e0003 */
[----:B------:R-:W-:Y:S01]  /*1f30*/  LOP3.LUT R12, R28, 0x40, RZ, 0xfc, !PT ;  /* 0x000000401c0c7812 */ /* 0x000fe200078efcff */
[----:B------:R-:W-:Y:S01]  /*1f40*/  @!P6 IMAD.WIDE.U32 R4, R26, UR14, R2 ;  /* 0x0000000e1a04ec25 */ /* 0x000fe2000f8e0002 */
[----:B------:R-:W-:Y:S01]  /*1f50*/  USEL UR8, URZ, 0x2000, UP0 ;  /* 0x00002000ff087887 */ /* 0x000fe20008000000 */
[----:B------:R-:W-:Y:S02]  /*1f60*/  STL [R1+0x18], R28 ;  /* 0x0000181c01007387 */ /* 0x000fe40000100800 */
[----:B------:R-:W-:Y:S01]  /*1f70*/  IMAD.MOV.U32 R153, RZ, RZ, 0x20 ;  /* 0x00000020ff997424 */ /* 0x000fe200078e00ff */
[----:B--2---:R-:W-:Y:S01]  /*1f80*/  @!P6 LEA R10, P2, R4, R20, 0x1 ;  /* 0x00000014040ae211 */ /* 0x004fe200078408ff */
[C---:B------:R-:W-:Y:S01]  /*1f90*/  @!P5 IMAD R0, R19.reuse, UR15, R0 ;  /* 0x0000000f1300dc24 */ /* 0x040fe2000f8e0200 */
[----:B------:R-:W-:Y:S01]  /*1fa0*/  UIADD3 UR11, UPT, UPT, UR5, 0x80, URZ ;  /* 0x00000080050b7890 */ /* 0x000fe2000fffe0ff */
[----:B------:R-:W-:Y:S01]  /*1fb0*/  @!P5 IMAD.WIDE.U32 R2, R19, UR14, R8 ;  /* 0x0000000e1302dc25 */ /* 0x000fe2000f8e0008 */
[----:B------:R-:W2:Y:S03]  /*1fc0*/  LDCU UR14, c[0x0][0x590] ;  /* 0x0000b200ff0e77ac */ /* 0x000ea60008000800 */
[----:B------:R-:W-:Y:S01]  /*1fd0*/  @!P6 IMAD R5, R26, UR15, R5 ;  /* 0x0000000f1a05ec24 */ /* 0x000fe2000f8e0205 */
[----:B---3--:R-:W-:Y:S01]  /*1fe0*/  @!P5 LEA R8, P1, R2, R22, 0x1 ;  /* 0x000000160208d211 */ /* 0x008fe200078208ff */
[----:B------:R-:W-:Y:S01]  /*1ff0*/  VIADD R9, R28, 0x8 ;  /* 0x000000081c097836 */ /* 0x000fe20000000000 */
[----:B------:R-:W-:Y:S01]  /*2000*/  CS2R R94, SRZ ;  /* 0x00000000005e7805 */ /* 0x000fe2000001ff00 */
[----:B------:R-:W-:Y:S01]  /*2010*/  @!P5 IMAD.IADD R0, R3, 0x1, R0 ;  /* 0x000000010300d824 */ /* 0x000fe200078e0200 */
[----:B------:R-:W-:Y:S01]  /*2020*/  CS2R R92, SRZ ;  /* 0x00000000005c7805 */ /* 0x000fe2000001ff00 */
[----:B------:R-:W-:Y:S01]  /*2030*/  IMAD.IADD R3, R7, 0x1, R11 ;  /* 0x0000000107037824 */ /* 0x000fe200078e020b */
[----:B------:R-:W-:Y:S01]  /*2040*/  @!P6 LEA.HI.X R11, R4, R21, R5, 0x1, P2 ;  /* 0x00000015040be211 */ /* 0x000fe200010f0c05 */
[----:B------:R-:W-:Y:S01]  /*2050*/  @!P5 IMAD.MOV.U32 R4, RZ, RZ, R6 ;  /* 0x000000ffff04d224 */ /* 0x000fe200078e0006 */
[----:B------:R-:W-:Y:S01]  /*2060*/  ISETP.GE.AND P2, PT, R9, UR39, PT ;  /* 0x0000002709007c0c */ /* 0x000fe2000bf46270 */
[----:B------:R-:W-:Y:S01]  /*2070*/  @!P5 IMAD.MOV.U32 R5, RZ, RZ, R3 ;  /* 0x000000ffff05d224 */ /* 0x000fe200078e0003 */
[----:B------:R-:W-:Y:S01]  /*2080*/  @!P5 LEA.HI.X R9, R2, R23, R0, 0x1, P1 ;  /* 0x000000170209d211 */ /* 0x000fe200008f0c00 */
[----:B------:R-:W-:Y:S01]  /*2090*/  @!P6 IMAD.MOV.U32 R2, RZ, RZ, R6 ;  /* 0x000000ffff02e224 */ /* 0x000fe200078e0006 */
[----:B------:R-:W-:Y:S01]  /*20a0*/  ISETP.GE.AND P1, PT, R12, UR39, PT ;  /* 0x000000270c007c0c */ /* 0x000fe2000bf26270 */
[----:B------:R-:W-:Y:S01]  /*20b0*/  @!P5 IMAD R6, R24, UR16, RZ ;  /* 0x000000101806dc24 */ /* 0x000fe2000f8e02ff */
[----:B------:R-:W3:Y:S01]  /*20c0*/  @!P6 LDC.64 R12, c[0x0][0x388] ;  /* 0x0000e200ff0ceb82 */ /* 0x000ee20000000a00 */
[----:B------:R-:W-:Y:S01]  /*20d0*/  LEA R0, R18, UR6, 0x1 ;  /* 0x0000000612007c11 */ /* 0x000fe2000f8e08ff */
[----:B------:R-:W-:Y:S01]  /*20e0*/  @!P4 IMAD.MOV.U32 R7, RZ, RZ, R32 ;  /* 0x000000ffff07c224 */ /* 0x000fe200078e0020 */
[----:B------:R-:W-:Y:S01]  /*20f0*/  CS2R R98, SRZ ;  /* 0x0000000000627805 */ /* 0x000fe2000001ff00 */
[----:B------:R-:W-:Y:S01]  /*2100*/  @!P5 IMAD R18, R19, UR17, R6 ;  /* 0x000000111312dc24 */ /* 0x000fe2000f8e0206 */
[----:B------:R-:W-:Y:S01]  /*2110*/  CS2R R96, SRZ ;  /* 0x0000000000607805 */ /* 0x000fe2000001ff00 */
[----:B------:R-:W-:Y:S01]  /*2120*/  @!PT LDS RZ, [RZ] ;  /* 0x00000000fffff984 */ /* 0x000fe20000000800 */
[----:B------:R-:W-:Y:S01]  /*2130*/  @!PT LDS RZ, [RZ] ;  /* 0x00000000fffff984 */ /* 0x000fe20000000800 */
[----:B------:R-:W-:Y:S01]  /*2140*/  @!PT LDS RZ, [RZ] ;  /* 0x00000000fffff984 */ /* 0x000fe20000000800 */
[----:B------:R5:W-:Y:S01]  /*2150*/  @!P6 LDGSTS.E.BYPASS.LTC128B.128 [R0+0x8000], desc[UR30][R10.64] ;  /* 0x080000000a00efae */ /* 0x000be2000b981a1e */
[----:B------:R-:W-:Y:S01]  /*2160*/  @!P4 IMAD.MOV.U32 R6, RZ, RZ, R31 ;  /* 0x000000ffff06c224 */ /* 0x000fe200078e001f */
[----:B------:R-:W-:Y:S01]  /*2170*/  CS2R R90, SRZ ;  /* 0x00000000005a7805 */ /* 0x000fe2000001ff00 */
[----:B------:R-:W-:Y:S01]  /*2180*/  @!P6 IMAD.WIDE.U32 R2, R26, UR16, R2 ;  /* 0x000000101a02ec25 */ /* 0x000fe2000f8e0002 */
[----:B------:R-:W-:Y:S01]  /*2190*/  @P6 STS.128 [R0+0x8000], RZ ;  /* 0x008000ff00006388 */ /* 0x000fe20000000c00 */
[----:B------:R-:W-:-:S02]  /*21a0*/  CS2R R88, SRZ ;  /* 0x0000000000587805 */ /* 0x000fc4000001ff00 */
[----:B------:R-:W-:Y:S01]  /*21b0*/  CS2R R86, SRZ ;  /* 0x0000000000567805 */ /* 0x000fe2000001ff00 */
[----:B------:R-:W-:Y:S01]  /*21c0*/  @!P5 IMAD.WIDE.U32 R4, R19, UR16, R4 ;  /* 0x000000101304dc25 */ /* 0x000fe2000f8e0004 */
[----:B------:R-:W-:Y:S01]  /*21d0*/  @P5 STS.128 [R0+0x9000], RZ ;  /* 0x009000ff00005388 */ /* 0x000fe20000000c00 */
[----:B------:R-:W-:Y:S02]  /*21e0*/  CS2R R84, SRZ ;  /* 0x0000000000547805 */ /* 0x000fe4000001ff00 */
[----:B------:R-:W-:Y:S01]  /*21f0*/  CS2R R78, SRZ ;  /* 0x00000000004e7805 */ /* 0x000fe2000001ff00 */
[----:B------:R-:W-:Y:S01]  /*2200*/  VIADD R19, R0, UR8 ;  /* 0x0000000800137c36 */ /* 0x000fe20008000000 */
[----:B------:R-:W-:Y:S01]  /*2210*/  @!PT LDS RZ, [RZ] ;  /* 0x00000000fffff984 */ /* 0x000fe20000000800 */
[----:B------:R-:W-:Y:S01]  /*2220*/  @!PT LDS RZ, [RZ] ;  /* 0x00000000fffff984 */ /* 0x000fe20000000800 */
[----:B------:R-:W-:Y:S01]  /*2230*/  @!PT LDS RZ, [RZ] ;  /* 0x00000000fffff984 */ /* 0x000fe20000000800 */
[----:B------:R1:W-:Y:S01]  /*2240*/  @!P5 LDGSTS.E.BYPASS.LTC128B.128 [R0+0x9000], desc[UR30][R8.64] ;  /* 0x090000000800dfae */ /* 0x0003e2000b981a1e */
[----:B------:R-:W-:Y:S01]  /*2250*/  @!P6 IMAD R3, R26, UR17, R3 ;  /* 0x000000111a03ec24 */ /* 0x000fe2000f8e0203 */
[----:B------:R-:W-:Y:S01]  /*2260*/  CS2R R76, SRZ ;  /* 0x00000000004c7805 */ /* 0x000fe2000001ff00 */
[C---:B----4-:R-:W-:Y:S01]  /*2270*/  IMAD.SHL.U32 R158, R156.reuse, 0x20, RZ ;  /* 0x000000209c9e7824 */ /* 0x050fe200078e00ff */
[----:B------:R-:W0:Y:S01]  /*2280*/  LDGDEPBAR ;  /* 0x00000000000079af */ /* 0x000e220000000000 */
[----:B------:R-:W-:Y:S01]  /*2290*/  IMAD.SHL.U32 R157, R156, 0x40, RZ ;  /* 0x000000409c9d7824 */ /* 0x000fe200078e00ff */
[----:B------:R-:W-:-:S02]  /*22a0*/  CS2R R82, SRZ ;  /* 0x0000000000527805 */ /* 0x000fc4000001ff00 */
[----:B------:R-:W-:Y:S01]  /*22b0*/  CS2R R80, SRZ ;  /* 0x0000000000507805 */ /* 0x000fe2000001ff00 */
[----:B------:R3:W-:Y:S01]  /*22c0*/  @!P4 LDGSTS.E.BYPASS.LTC128B.128 [R0+0x4000], desc[UR30][R6.64] ;  /* 0x040000000600cfae */ /* 0x0007e2000b981a1e */
[----:B------:R-:W-:Y:S02]  /*22d0*/  CS2R R74, SRZ ;  /* 0x00000000004a7805 */ /* 0x000fe4000001ff00 */
[----:B------:R-:W-:Y:S02]  /*22e0*/  CS2R R72, SRZ ;  /* 0x0000000000487805 */ /* 0x000fe4000001ff00 */
[----:B------:R-:W-:Y:S01]  /*22f0*/  CS2R R70, SRZ ;  /* 0x0000000000467805 */ /* 0x000fe2000001ff00 */
[----:B------:R-:W-:Y:S01]  /*2300*/  @P4 STS.128 [R0+0x4000], RZ ;  /* 0x004000ff00004388 */ /* 0x000fe20000000c00 */
[----:B------:R-:W-:Y:S01]  /*2310*/  CS2R R68, SRZ ;  /* 0x0000000000447805 */ /* 0x000fe2000001ff00 */
[----:B------:R-:W-:Y:S01]  /*2320*/  USHF.L.U32 UR42, UR42, 0x3, URZ ;  /* 0x000000032a2a7899 */ /* 0x000fe200080006ff */
[----:B-----5:R-:W4:Y:S01]  /*2330*/  @!P5 LDC.64 R10, c[0x0][0x388] ;  /* 0x0000e200ff0adb82 */ /* 0x020f220000000a00 */
[----:B------:R-:W-:Y:S01]  /*2340*/  @P3 STS.128 [R0+0x5000], RZ ;  /* 0x005000ff00003388 */ /* 0x000fe20000000c00 */
[----:B------:R-:W2:Y:S03]  /*2350*/  LDCU UR5, c[0x0][0x3e0] ;  /* 0x00007c00ff0577ac */ /* 0x000ea60008000800 */
[----:B------:R-:W-:Y:S01]  /*2360*/  @!PT LDS RZ, [RZ] ;  /* 0x00000000fffff984 */ /* 0x000fe20000000800 */
[----:B------:R-:W-:Y:S01]  /*2370*/  @!PT LDS RZ, [RZ] ;  /* 0x00000000fffff984 */ /* 0x000fe20000000800 */
[----:B------:R-:W-:Y:S01]  /*2380*/  @!PT LDS RZ, [RZ] ;  /* 0x00000000fffff984 */ /* 0x000fe20000000800 */
[----:B------:R-:W-:Y:S01]  /*2390*/  @!P3 LDGSTS.E.BYPASS.LTC128B.128 [R0+0x5000], desc[UR30][R14.64] ;  /* 0x050000000e00bfae */ /* 0x000fe2000b981a1e */
[----:B------:R-:W2:Y:S03]  /*23a0*/  LDCU UR10, c[0x0][0x50c] ;  /* 0x0000a180ff0a77ac */ /* 0x000ea60008000800 */
[----:B------:R-:W-:Y:S01]  /*23b0*/  STL [R1+0x1c], R19 ;  /* 0x00001c1301007387 */ /* 0x000fe20000100800 */
[----:B------:R-:W2:Y:S01]  /*23c0*/  LDCU UR9, c[0x0][0x45c] ;  /* 0x00008b80ff0977ac */ /* 0x000ea20008000800 */
[----:B-1----:R-:W-:-:S02]  /*23d0*/  @!P4 IMAD.MOV.U32 R8, RZ, RZ, R29 ;  /* 0x000000ffff08c224 */ /* 0x002fc400078e001d */
[----:B------:R-:W-:-:S05]  /*23e0*/  @!P4 IMAD.MOV.U32 R9, RZ, RZ, R30 ;  /* 0x000000ffff09c224 */ /* 0x000fca00078e001e */
[----:B------:R1:W-:Y:S01]  /*23f0*/  @!P4 LDGSTS.E.BYPASS.LTC128B.128 [R19], desc[UR30][R8.64] ;  /* 0x000000000813cfae */ /* 0x0003e2000b981a1e */
[----:B---3--:R-:W-:-:S03]  /*2400*/  @!P6 LEA R6, P0, R2, R12, 0x1 ;  /* 0x0000000c0206e211 */ /* 0x008fc600078008ff */
[----:B------:R-:W-:Y:S01]  /*2410*/  @P4 STS.128 [R19], RZ ;  /* 0x000000ff13004388 */ /* 0x000fe20000000c00 */
[----:B------:R-:W-:Y:S01]  /*2420*/  @!P6 LEA.HI.X R7, R2, R13, R3, 0x1, P0 ;  /* 0x0000000d0207e211 */ /* 0x000fe200000f0c03 */
[----:B------:R-:W-:Y:S01]  /*2430*/  @!P5 IMAD.IADD R3, R5, 0x1, R18 ;  /* 0x000000010503d824 */ /* 0x000fe200078e0212 */
[C---:B----4-:R-:W-:Y:S01]  /*2440*/  @!P5 LEA R2, P0, R4.reuse, R10, 0x1 ;  /* 0x0000000a0402d211 */ /* 0x050fe200078008ff */
[----:B------:R-:W-:Y:S01]  /*2450*/  @P3 STS.128 [R19+0x1000], RZ ;  /* 0x001000ff13003388 */ /* 0x000fe20000000c00 */
[----:B------:R-:W-:Y:S02]  /*2460*/  IMAD.MOV.U32 R5, RZ, RZ, 0x7f800000 ;  /* 0x7f800000ff057424 */ /* 0x000fe400078e00ff */
[----:B------:R-:W-:Y:S01]  /*2470*/  @!P5 LEA.HI.X R3, R4, R11, R3, 0x1, P0 ;  /* 0x0000000b0403d211 */ /* 0x000fe200000f0c03 */
[----:B------:R-:W-:Y:S01]  /*2480*/  @!PT LDS RZ, [RZ] ;  /* 0x00000000fffff984 */ /* 0x000fe20000000800 */
[----:B------:R-:W-:Y:S01]  /*2490*/  @!PT LDS RZ, [RZ] ;  /* 0x00000000fffff984 */ /* 0x000fe20000000800 */
[----:B------:R-:W-:Y:S01]  /*24a0*/  @!PT LDS RZ, [RZ] ;  /* 0x00000000fffff984 */ /* 0x000fe20000000800 */
[----:B------:R-:W-:Y:S01]  /*24b0*/  @!P3 LDGSTS.E.BYPASS.LTC128B.128 [R19+0x1000], desc[UR30][R16.64] ;  /* 0x010000001013bfae */ /* 0x000fe2000b981a1e */
[----:B------:R-:W-:Y:S01]  /*24c0*/  IMAD.MOV.U32 R4, RZ, RZ, 0x4 ;  /* 0x00000004ff047424 */ /* 0x000fe200078e00ff */
[----:B------:R-:W-:-:S02]  /*24d0*/  ISETP.GE.AND P0, PT, R28, UR39, PT ;  /* 0x000000271c007c0c */ /* 0x000fc4000bf06270 */
[----:B------:R3:W-:Y:S04]  /*24e0*/  @!P6 LDGSTS.E.BYPASS.LTC128B.128 [R0+0x6000], desc[UR30][R6.64] ;  /* 0x060000000600efae */ /* 0x0007e8000b981a1e */
[----:B------:R-:W-:Y:S04]  /*24f0*/  @P6 STS.128 [R0+0x6000], RZ ;  /* 0x006000ff00006388 */ /* 0x000fe80000000c00 */
[----:B------:R4:W-:Y:S01]  /*2500*/  @P5 STS.128 [R0+0x7000], RZ ;  /* 0x007000ff00005388 */ /* 0x0009e20000000c00 */
[----:B-1----:R-:W-:-:S03]  /*2510*/  VIADD R8, R28, 0x48 ;  /* 0x000000481c087836 */ /* 0x002fc60000000000 */
[----:B------:R-:W-:Y:S01]  /*2520*/  @!PT LDS RZ, [RZ] ;  /* 0x00000000fffff984 */ /* 0x000fe20000000800 */
[----:B------:R-:W-:Y:S01]  /*2530*/  @!PT LDS RZ, [RZ] ;  /* 0x00000000fffff984 */ /* 0x000fe20000000800 */
[----:B------:R-:W-:Y:S01]  /*2540*/  @!PT LDS RZ, [RZ] ;  /* 0x00000000fffff984 */ /* 0x000fe20000000800 */
[----:B------:R4:W-:Y:S01]  /*2550*/  @!P5 LDGSTS.E.BYPASS.LTC128B.128 [R0+0x7000], desc[UR30][R2.64] ;  /* 0x070000000200dfae */ /* 0x0009e2000b981a1e */
[----:B------:R-:W-:Y:S01]  /*2560*/  IMAD.MOV.U32 R9, RZ, RZ, 0x7f800000 ;  /* 0x7f800000ff097424 */ /* 0x000fe200078e00ff */
[----:B------:R-:W-:Y:S01]  /*2570*/  ISETP.GE.AND P3, PT, R8, UR39, PT ;  /* 0x0000002708007c0c */ /* 0x000fe2000bf66270 */
[----:B---3--:R-:W-:Y:S01]  /*2580*/  IMAD.MOV.U32 R6, RZ, RZ, 0x7f800000 ;  /* 0x7f800000ff067424 */ /* 0x008fe200078e00ff */
[----:B------:R-:W0:Y:S01]  /*2590*/  LDGDEPBAR ;  /* 0x00000000000079af */ /* 0x000e220000000000 */
[----:B----4-:R-:W-:Y:S02]  /*25a0*/  IMAD.MOV.U32 R0, RZ, RZ, 0x7f800000 ;  /* 0x7f800000ff007424 */ /* 0x010fe400078e00ff */
[----:B------:R-:W-:-:S08]  /*25b0*/  IMAD.WIDE.U32 R2, R28, R4, UR52 ;  /* 0x000000341c027e25 */ /* 0x000fd0000f8e0004 */
[----:B------:R-:W3:Y:S04]  /*25c0*/  @!P3 LDG.E R0, desc[UR30][R2.64+0x120] ;  /* 0x0001201e0200b981 */ /* 0x000ee8000c1e1900 */
[----:B------:R-:W4:Y:S01]  /*25d0*/  @!P1 LDG.E R5, desc[UR30][R2.64+0x100] ;  /* 0x0001001e02059981 */ /* 0x000f22000c1e1900 */
[----:B------:R-:W-:Y:S01]  /*25e0*/  IMAD.SHL.U32 R8, R27, 0x20, RZ ;  /* 0x000000201b087824 */ /* 0x000fe200078e00ff */
[----:B------:R-:W-:-:S04]  /*25f0*/  DEPBAR.LE SB0, 0x1 ;  /* 0x000080400000791a */ /* 0x000fc80000000000 */
[----:B------:R-:W5:Y:S04]  /*2600*/  @!P0 LDG.E R9, desc[UR30][R2.64] ;  /* 0x0000001e02098981 */ /* 0x000f68000c1e1900 */
[----:B------:R1:W5:Y:S01]  /*2610*/  @!P2 LDG.E R6, desc[UR30][R2.64+0x20] ;  /* 0x0000201e0206a981 */ /* 0x000362000c1e1900 */
[----:B------:R-:W-:-:S05]  /*2620*/  IMAD.SHL.U32 R7, R27, 0x4, RZ ;  /* 0x000000041b077824 */ /* 0x000fca00078e00ff */
[----:B------:R-:W-:Y:S02]  /*2630*/  LOP3.LUT R7, R7, 0x18, RZ, 0xc0, !PT ;  /* 0x0000001807077812 */ /* 0x000fe400078ec0ff */
[----:B------:R-:W-:Y:S01]  /*2640*/  SHF.R.U32.HI R4, RZ, 0x4, R27 ;  /* 0x00000004ff047819 */ /* 0x000fe2000001161b */
[----:B-1----:R-:W-:-:S03]  /*2650*/  IMAD.SHL.U32 R2, R27, 0x10, RZ ;  /* 0x000000101b027824 */ /* 0x002fc600078e00ff */
[----:B------:R-:W-:Y:S01]  /*2660*/  LOP3.LUT R4, R4, 0x8, RZ, 0xc0, !PT ;  /* 0x0000000804047812 */ /* 0x000fe200078ec0ff */
[----:B------:R-:W-:-:S03]  /*2670*/  IMAD.SHL.U32 R10, R156, 0x2, RZ ;  /* 0x000000029c0a7824 */ /* 0x000fc600078e00ff */
[----:B------:R-:W-:Y:S01]  /*2680*/  LOP3.LUT R4, R4, 0x10, R27, 0xf8, !PT ;  /* 0x0000001004047812 */ /* 0x000fe200078ef81b */
[----:B------:R-:W-:Y:S01]  /*2690*/  BAR.SYNC.DEFER_BLOCKING 0x0 ;  /* 0x0000000000007b1d */ /* 0x000fe20000010000 */
[----:B------:R-:W-:Y:S02]  /*26a0*/  LOP3.LUT P1, RZ, R27, 0x4, RZ, 0xc0, !PT ;  /* 0x000000041bff7812 */ /* 0x000fe4000782c0ff */
[C---:B------:R-:W-:Y:S02]  /*26b0*/  LOP3.LUT P2, RZ, R156.reuse, 0x4, RZ, 0xc0, !PT ;  /* 0x000000049cff7812 */ /* 0x040fe4000784c0ff */
[----:B------:R-:W-:-:S04]  /*26c0*/  LOP3.LUT P0, RZ, R156, 0x2, RZ, 0xc0, !PT ;  /* 0x000000029cff7812 */ /* 0x000fc8000780c0ff */
[----:B------:R-:W-:Y:S02]  /*26d0*/  R2P PR, R156, 0x18 ;  /* 0x000000189c007804 */ /* 0x000fe40000000000 */
[----:B------:R-:W-:Y:S02]  /*26e0*/  SEL R153, R153, 0xffffffe0, !P1 ;  /* 0xffffffe099997807 */ /* 0x000fe40004800000 */
[----:B------:R-:W-:Y:S01]  /*26f0*/  LOP3.LUT R154, R157, 0x200, RZ, 0xc0, !PT ;  /* 0x000002009d9a7812 */ /* 0x000fe200078ec0ff */
[----:B------:R-:W-:-:S03]  /*2700*/  UISETP.GE.AND UP1, UPT, UR11, UR34, UPT ;  /* 0x000000220b00728c */ /* 0x000fc6000bf26270 */
[----:B------:R-:W-:Y:S01]  /*2710*/  LOP3.LUT R154, R154, 0xc00, R158, 0xf8, !PT ;  /* 0x00000c009a9a7812 */ /* 0x000fe200078ef89e */
[----:B--2---:R-:W-:Y:S01]  /*2720*/  USHF.L.U32 UR11, UR14, 0x7, URZ ;  /* 0x000000070e0b7899 */ /* 0x004fe200080006ff */
[----:B---3--:R1:W-:Y:S04]  /*2730*/  STL [R1+0x34], R0 ;  /* 0x0000340001007387 */ /* 0x0083e80000100800 */
[----:B----4-:R2:W-:Y:S01]  /*2740*/  STL [R1+0x38], R5 ;  /* 0x0000380501007387 */ /* 0x0105e20000100800 */
[C---:B-1----:R-:W-:Y:S02]  /*2750*/  LOP3.LUT R0, R8.reuse, 0x20, RZ, 0xc0, !PT ;  /* 0x0000002008007812 */ /* 0x042fe400078ec0ff */
[----:B--2---:R-:W-:Y:S02]  /*2760*/  LOP3.LUT R5, R8, 0x120, RZ, 0xc0, !PT ;  /* 0x0000012008057812 */ /* 0x004fe400078ec0ff */
[----:B------:R-:W-:-:S02]  /*2770*/  LOP3.LUT R0, R0, 0x3800, R2, 0xf8, !PT ;  /* 0x0000380000007812 */ /* 0x000fc400078ef802 */
[--C-:B------:R-:W-:Y:S02]  /*2780*/  LOP3.LUT R5, R5, 0x600, R2.reuse, 0xf8, !PT ;  /* 0x0000060005057812 */ /* 0x100fe400078ef802 */
[----:B------:R-:W-:Y:S02]  /*2790*/  LOP3.LUT R2, R0, 0x100, R2, 0xf8, !PT ;  /* 0x0000010000027812 */ /* 0x000fe400078ef802 */
[----:B------:R-:W-:Y:S01]  /*27a0*/  LOP3.LUT R0, R7, 0xc0, R8, 0xf8, !PT ;  /* 0x000000c007007812 */ /* 0x000fe200078ef808 */
[----:B-----5:R1:W-:Y:S03]  /*27b0*/  STL [R1+0x40], R9 ;  /* 0x0000400901007387 */ /* 0x0203e60000100800 */
[C---:B------:R-:W-:Y:S01]  /*27c0*/  LOP3.LUT R3, R0.reuse, 0x8, R25, 0x78, !PT ;  /* 0x0000000800037812 */ /* 0x040fe200078e7819 */
[----:B------:R2:W-:Y:S01]  /*27d0*/  STL [R1+0x3c], R6 ;  /* 0x00003c0601007387 */ /* 0x0005e20000100800 */
[----:B------:R-:W-:-:S02]  /*27e0*/  LOP3.LUT R0, R0, 0x8, R27, 0x78, !PT ;  /* 0x0000000800007812 */ /* 0x000fc400078e781b */
[----:B------:R-:W-:Y:S01]  /*27f0*/  LOP3.LUT R149, R5, R3, RZ, 0xfc, !PT ;  /* 0x0000000305957212 */ /* 0x000fe200078efcff */
[----:B------:R-:W-:Y:S01]  /*2800*/  IMAD.SHL.U32 R5, R156, 0x10, RZ ;  /* 0x000000109c057824 */ /* 0x000fe200078e00ff */
[----:B------:R-:W-:Y:S02]  /*2810*/  LOP3.LUT R0, R2, R0, RZ, 0xfc, !PT ;  /* 0x0000000002007212 */ /* 0x000fe400078efcff */
[----:B------:R-:W-:Y:S02]  /*2820*/  LOP3.LUT R2, R158, 0x120, RZ, 0xc0, !PT ;  /* 0x000001209e027812 */ /* 0x000fe400078ec0ff */
[----:B------:R-:W-:Y:S02]  /*2830*/  LOP3.LUT R3, R4, 0xc0, R8, 0xf8, !PT ;  /* 0x000000c004037812 */ /* 0x000fe400078ef808 */
[----:B------:R-:W-:Y:S02]  /*2840*/  LOP3.LUT R4, R10, 0xe006, R157, 0xc8, !PT ;  /* 0x0000e0060a047812 */ /* 0x000fe400078ec89d */
[----:B------:R-:W-:Y:S01]  /*2850*/  LOP3.LUT R2, R2, 0x600, R5, 0xf8, !PT ;  /* 0x0000060002027812 */ /* 0x000fe200078ef805 */
[----:B-1----:R-:W-:Y:S01]  /*2860*/  IMAD.SHL.U32 R9, R156, 0x4, RZ ;  /* 0x000000049c097824 */ /* 0x002fe200078e00ff */
[----:B--2---:R-:W-:-:S04]  /*2870*/  LOP3.LUT R6, R158, 0xc0, RZ, 0xc0, !PT ;  /* 0x000000c09e067812 */ /* 0x004fc800078ec0ff */
[----:B------:R-:W-:Y:S02]  /*2880*/  LOP3.LUT R6, R6, 0x18, R9, 0xf8, !PT ;  /* 0x0000001806067812 */ /* 0x000fe400078ef809 */
[----:B------:R-:W-:Y:S02]  /*2890*/  LOP3.LUT R9, R5, 0x1c0, RZ, 0xc0, !PT ;  /* 0x000001c005097812 */ /* 0x000fe400078ec0ff */
[----:B------:R-:W-:Y:S02]  /*28a0*/  LOP3.LUT R5, R3, R7, RZ, 0x3c, !PT ;  /* 0x0000000703057212 */ /* 0x000fe400078e3cff */
[----:B------:R-:W-:Y:S02]  /*28b0*/  LOP3.LUT R3, R9, 0x38, R10, 0xf8, !PT ;  /* 0x0000003809037812 */ /* 0x000fe400078ef80a */
[----:B------:R-:W-:Y:S02]  /*28c0*/  LOP3.LUT R4, R4, 0xc00, R158, 0xf8, !PT ;  /* 0x00000c0004047812 */ /* 0x000fe400078ef89e */
[----:B------:R-:W-:-:S02]  /*28d0*/  LEA R150, R0, UR6, 0x1 ;  /* 0x0000000600967c11 */ /* 0x000fc4000f8e08ff */
[----:B------:R-:W-:Y:S02]  /*28e0*/  LOP3.LUT R3, R4, R3, RZ, 0xfc, !PT ;  /* 0x0000000304037212 */ /* 0x000fe400078efcff */
[----:B------:R-:W-:Y:S01]  /*28f0*/  SHF.R.U32.HI R7, RZ, 0x1, R156 ;  /* 0x00000001ff077819 */ /* 0x000fe2000001169c */
[----:B------:R-:W1:Y:S04]  /*2900*/  LDSM.16.M88.4 R116, [R150+0x8000] ;  /* 0x008000009674783b */ /* 0x000e680000000200 */
[----:B------:R2:W-:Y:S01]  /*2910*/  STL [R1+0x48], R3 ;  /* 0x0000480301007387 */ /* 0x0005e20000100800 */
[----:B------:R-:W-:Y:S01]  /*2920*/  VIADD R144, R150, 0x8020 ;  /* 0x0000802096907836 */ /* 0x000fe20000000000 */
[----:B------:R-:W-:Y:S02]  /*2930*/  LOP3.LUT R0, R6, 0x8, R7, 0x78, !PT ;  /* 0x0000000806007812 */ /* 0x000fe400078e7807 */
[----:B------:R3:W4:Y:S04]  /*2940*/  LDSM.16.M88.4 R120, [R150+0x8400] ;  /* 0x008400009678783b */ /* 0x0007280000000200 */
[----:B------:R3:W1:Y:S04]  /*2950*/  LDSM.16.M88.4 R124, [R150+0x8800] ;  /* 0x00880000967c783b */ /* 0x0006680000000200 */
[----:B------:R3:W1:Y:S01]  /*2960*/  LDSM.16.M88.4 R128, [R150+0x8c00] ;  /* 0x008c00009680783b */ /* 0x0006620000000200 */
[----:B--2---:R-:W-:-:S04]  /*2970*/  VIADD R3, R150, 0x8000 ;  /* 0x0000800096037836 */ /* 0x004fc80000000000 */
[----:B------:R-:W-:-:S05]  /*2980*/  @P1 VIADD R144, R3, 0xffffffe0 ;  /* 0xffffffe003901836 */ /* 0x000fca0000000000 */
[----:B------:R3:W2:Y:S04]  /*2990*/  LDSM.16.M88.4 R132, [R144] ;  /* 0x000000009084783b */ /* 0x0006a80000000200 */
[----:B------:R3:W1:Y:S04]  /*29a0*/  LDSM.16.M88.4 R136, [R144+0x400] ;  /* 0x000400009088783b */ /* 0x0006680000000200 */
[----:B------:R3:W1:Y:S04]  /*29b0*/  LDSM.16.M88.4 R140, [R144+0x800] ;  /* 0x00080000908c783b */ /* 0x0006680000000200 */
[----:B------:R-:W1:Y:S01]  /*29c0*/  LDSM.16.M88.4 R144, [R144+0xc00] ;  /* 0x000c00009090783b */ /* 0x000e620000000200 */
[----:B------:R-:W-:Y:S01]  /*29d0*/  LOP3.LUT R155, R2, R0, RZ, 0xfc, !PT ;  /* 0x00000000029b7212 */ /* 0x000fe200078efcff */
[----:B------:R-:W-:-:S05]  /*29e0*/  IMAD.MOV.U32 R0, RZ, RZ, 0x20 ;  /* 0x00000020ff007424 */ /* 0x000fca00078e00ff */
[C---:B------:R-:W-:Y:S02]  /*29f0*/  SEL R152, R0.reuse, 0xffffffe0, !P0 ;  /* 0xffffffe000987807 */ /* 0x040fe40004000000 */
[----:B------:R-:W-:-:S05]  /*2a00*/  SEL R0, R0, 0xffffffe0, !P3 ;  /* 0xffffffe000007807 */ /* 0x000fca0005800000 */
[----:B------:R3:W-:Y:S01]  /*2a10*/  STL [R1+0x44], R0 ;  /* 0x0000440001007387 */ /* 0x0007e20000100800 */
[----:B------:R-:W-:Y:S01]  /*2a20*/  LOP3.LUT R5, R5, 0x120, R8, 0xf8, !PT ;  /* 0x0000012005057812 */ /* 0x000fe200078ef808 */
[----:B------:R-:W-:Y:S01]  /*2a30*/  IMAD.MOV.U32 R2, RZ, RZ, 0x10 ;  /* 0x00000010ff027424 */ /* 0x000fe200078e00ff */
[----:B------:R-:W-:Y:S02]  /*2a40*/  LEA R149, R149, UR6, 0x1 ;  /* 0x0000000695957c11 */ /* 0x000fe4000f8e08ff */
[----:B------:R-:W-:Y:S01]  /*2a50*/  LEA R148, R5, UR6, 0x1 ;  /* 0x0000000605947c11 */ /* 0x000fe2000f8e08ff */
[----:B------:R-:W-:Y:S01]  /*2a60*/  IMAD.IADD R151, R150, 0x1, R153 ;  /* 0x0000000196977824 */ /* 0x000fe200078e0299 */
[----:B------:R-:W-:Y:S01]  /*2a70*/  SEL R2, R2, 0xfffffff0, !P2 ;  /* 0xfffffff002027807 */ /* 0x000fe20005000000 */
[----:B------:R-:W-:Y:S02]  /*2a80*/  VIADD R149, R149, UR8 ;  /* 0x0000000895957c36 */ /* 0x000fe40008000000 */
[----:B----4-:R-:W-:-:S07]  /*2a90*/  VIADD R148, R148, UR8 ;  /* 0x0000000894947c36 */ /* 0x010fce0008000000 */
.L_x_372:
[----:B------:R-:W0:Y:S01]  /*2aa0*/  LDGDEPBAR ;  /* 0x00000000000079af */ /* 0x000e220000000000 */
[----:B------:R-:W-:Y:S01]  /*2ab0*/  IMAD.IADD R112, R149, 0x1, R153 ;  /* 0x0000000195707824 */ /* 0x000fe200078e0299 */
[----:B------:R-:W-:Y:S01]  /*2ac0*/  PLOP3.LUT P3, PT, PT, PT, UP1, 0x80, 0x8 ;  /* 0x000000000008781c */ /* 0x000fe20003f6f018 */
[----:B---3--:R-:W-:Y:S05]  /*2ad0*/  IMAD.SHL.U32 R0, R156, 0x2, RZ ;  /* 0x000000029c007824 */ /* 0x008fea00078e00ff */
[----:B------:R-:W3:Y:S01]  /*2ae0*/  LDL R157, [R1+0x40] ;  /* 0x00004000019d7983 */ /* 0x000ee20000100800 */
[----:B------:R-:W-:Y:S01]  /*2af0*/  PLOP3.LUT P1, PT, PT, PT, UP1, 0x80, 0x8 ;  /* 0x000000000008781c */ /* 0x000fe20003f2f018 */
[----:B------:R-:W-:Y:S01]  /*2b00*/  UIADD3 UR8, UPT, UPT, UR43, 0x1, URZ ;  /* 0x000000012b087890 */ /* 0x000fe2000fffe0ff */
[----:B------:R-:W-:Y:S01]  /*2b10*/  PLOP3.LUT P0, PT, PT, PT, UP1, 0x80, 0x8 ;  /* 0x000000000008781c */ /* 0x000fe20003f0f018 */
[----:B------:R-:W4:Y:S01]  /*2b20*/  LDL R2, [R1+0x3c] ;  /* 0x00003c0001027983 */ /* 0x000f220000100800 */
[----:B------:R-:W-:Y:S01]  /*2b30*/  SHF.R.U32.HI R158, RZ, 0x1, R156 ;  /* 0x00000001ff9e7819 */ /* 0x000fe2000001169c */
[----:B------:R-:W-:Y:S01]  /*2b40*/  UISETP.NE.AND UP0, UPT, UR8, 0x1, UPT ;  /* 0x000000010800788c */ /* 0x000fe2000bf05270 */
[----:B------:R-:W-:Y:S01]  /*2b50*/  PLOP3.LUT P6, PT, PT, PT, UP1, 0x80, 0x8 ;  /* 0x000000000008781c */ /* 0x000fe20003fcf018 */
[----:B------:R-:W-:Y:S01]  /*2b60*/  STL [R1+0xc8], R98 ;  /* 0x0000c86201007387 */ /* 0x000fe20000100800 */
[----:B------:R-:W-:Y:S03]  /*2b70*/  @P3 LOP3.LUT R3, R0, 0x6, RZ, 0xc0, !PT ;  /* 0x0000000600033812 */ /* 0x000fe600078ec0ff */
[----:B------:R-:W-:Y:S01]  /*2b80*/  STL [R1+0xc4], R97 ;  /* 0x0000c46101007387 */ /* 0x000fe20000100800 */
[----:B------:R-:W-:Y:S02]  /*2b90*/  MOV R0, UR38 ;  /* 0x0000002600007c02 */ /* 0x000fe40008000f00 */
[----:B------:R-:W-:Y:S01]  /*2ba0*/  @P1 LOP3.LUT R3, R3, 0x1c0, R158, 0xf8, !PT ;  /* 0x000001c003031812 */ /* 0x000fe200078ef89e */
[----:B------:R-:W-:Y:S01]  /*2bb0*/  STL [R1+0xc0], R96 ;  /* 0x0000c06001007387 */ /* 0x000fe20000100800 */
[----:B------:R-:W-:Y:S02]  /*2bc0*/  PLOP3.LUT P3, PT, PT, PT, UP1, 0x80, 0x8 ;  /* 0x000000000008781c */ /* 0x000fe40003f6f018 */
[----:B------:R-:W-:Y:S01]  /*2bd0*/  PLOP3.LUT P1, PT, PT, PT, UP1, 0x80, 0x8 ;  /* 0x000000000008781c */ /* 0x000fe20003f2f018 */
[----:B------:R-:W-:Y:S01]  /*2be0*/  STL [R1+0xbc], R95 ;  /* 0x0000bc5f01007387 */ /* 0x000fe20000100800 */
[----:B------:R-:W-:Y:S03]  /*2bf0*/  @P0 IMAD R3, R0, 0x80, R3 ;  /* 0x0000008000030824 */ /* 0x000fe600078e0203 */
[----:B------:R-:W-:Y:S02]  /*2c00*/  STL [R1+0xb8], R94 ;  /* 0x0000b85e01007387 */ /* 0x000fe40000100800 */
[C---:B------:R-:W-:Y:S02]  /*2c10*/  @P6 ISETP.GE.AND P6, PT, R3.reuse, UR34, PT ;  /* 0x0000002203006c0c */ /* 0x040fe4000bfc6270 */
[----:B------:R-:W-:Y:S02]  /*2c20*/  STL [R1+0xb4], R93 ;  /* 0x0000b45d01007387 */ /* 0x000fe40000100800 */
[----:B------:R-:W-:Y:S02]  /*2c30*/  @P3 IADD3 R0, PT, PT, R3, 0x1, RZ ;  /* 0x0000000103003810 */ /* 0x000fe40007ffe0ff */
[----:B------:R-:W-:Y:S01]  /*2c40*/  STL [R1+0xb0], R92 ;  /* 0x0000b05c01007387 */ /* 0x000fe20000100800 */
[----:B------:R-:W-:Y:S03]  /*2c50*/  PLOP3.LUT P3, PT, PT, PT, UP1, 0x80, 0x8 ;  /* 0x000000000008781c */ /* 0x000fe60003f6f018 */
[----:B------:R-:W-:Y:S04]  /*2c60*/  STL [R1+0xac], R91 ;  /* 0x0000ac5b01007387 */ /* 0x000fe80000100800 */
        /* <DEDUP_REMOVED lines=22> */
[----:B------:R-:W-:Y:S01]  /*2dd0*/  STL [R1+0x50], R68 ;  /* 0x0000504401007387 */ /* 0x000fe20000100800 */
[----:B----4-:R-:W-:Y:S01]  /*2de0*/  FSETP.NEU.FTZ.AND P0, PT, R2, -INF , PT ;  /* 0xff8000000200780b */ /* 0x010fe20003f1d000 */
[----:B------:R-:W-:Y:S04]  /*2df0*/  DEPBAR.LE SB0, 0x0 ;  /* 0x000080000000791a */ /* 0x000fe80000000000 */
[----:B------:R-:W-:Y:S01]  /*2e00*/  BAR.SYNC.DEFER_BLOCKING 0x0 ;  /* 0x0000000000007b1d */ /* 0x000fe20000010000 */
[----:B---3--:R-:W-:Y:S05]  /*2e10*/  FSETP.NEU.FTZ.AND P5, PT, R157, -INF , PT ;  /* 0xff8000009d00780b */ /* 0x008fea0003fbd000 */
[----:B------:R-:W-:Y:S08]  /*2e20*/  LDSM.16.M88.4 R64, [R149] ;  /* 0x000000009540783b */ /* 0x000ff00000000200 */
[----:B------:R-:W3:Y:S08]  /*2e30*/  LDSM.16.M88.4 R16, [R150+0x6000] ;  /* 0x006000009610783b */ /* 0x000ef00000000200 */
[----:B------:R-:W4:Y:S08]  /*2e40*/  LDSM.16.M88.4 R60, [R149+0x1000] ;  /* 0x00100000953c783b */ /* 0x000f300000000200 */
[----:B------:R-:W2:Y:S08]  /*2e50*/  LDSM.16.M88.4 R32, [R150+0x6400] ;  /* 0x006400009620783b */ /* 0x000eb00000000200 */
[----:B------:R-:W1:Y:S08]  /*2e60*/  LDSM.16.M88.4 R48, [R150+0x6800] ;  /* 0x006800009630783b */ /* 0x000e700000000200 */
[----:B------:R-:W1:Y:S01]  /*2e70*/  LDSM.16.M88.4 R100, [R150+0x6c00] ;  /* 0x006c00009664783b */ /* 0x000e620000000200 */
[-C--:B---3--:R-:W-:Y:S07]  /*2e80*/  HMMA.16816.F32.BF16 R4, R64, R16.reuse, RZ ;  /* 0x000000104004723c */ /* 0x088fee00000418ff */
[----:B------:R-:W-:Y:S01]  /*2e90*/  LDSM.16.M88.4 R104, [R112] ;  /* 0x000000007068783b */ /* 0x000fe20000000200 */
[C---:B----4-:R-:W-:Y:S07]  /*2ea0*/  HMMA.16816.F32.BF16 R8, R60.reuse, R16, RZ ;  /* 0x000000103c08723c */ /* 0x050fee00000418ff */
[----:B------:R-:W3:Y:S01]  /*2eb0*/  LDSM.16.M88.4 R108, [R151+0x6000] ;  /* 0x00600000976c783b */ /* 0x000ee20000000200 */
[-C--:B------:R-:W-:Y:S07]  /*2ec0*/  HMMA.16816.F32.BF16 R12, R60, R18.reuse, RZ ;  /* 0x000000123c0c723c */ /* 0x080fee00000418ff */
[----:B------:R-:W4:Y:S01]  /*2ed0*/  LDSM.16.M88.4 R112, [R112+0x1000] ;  /* 0x001000007070783b */ /* 0x000f220000000200 */
[C---:B------:R-:W-:Y:S08]  /*2ee0*/  HMMA.16816.F32.BF16 R16, R64.reuse, R18, RZ ;  /* 0x000000124010723c */ /* 0x040ff000000418ff */
[-C--:B--2---:R-:W-:Y:S08]  /*2ef0*/  HMMA.16816.F32.BF16 R20, R64, R32.reuse, RZ ;  /* 0x000000204014723c */ /* 0x084ff000000418ff */
        /* <DEDUP_REMOVED lines=12> */
[C---:B----4-:R-:W-:Y:S04]  /*2fc0*/  HMMA.16816.F32.BF16 R8, R112.reuse, R108, R8 ;  /* 0x0000006c7008723c */ /* 0x050fe80000041808 */
[----:B------:R-:W-:Y:S04]  /*2fd0*/  SHF.R.U32.HI R108, RZ, 0x1, R156 ;  /* 0x00000001ff6c7819 */ /* 0x000fe8000001169c */
[-C--:B------:R-:W-:Y:S03]  /*2fe0*/  HMMA.16816.F32.BF16 R12, R112, R110.reuse, R12 ;  /* 0x0000006e700c723c */ /* 0x080fe6000004180c */
[----:B------:R-:W-:Y:S01]  /*2ff0*/  FMUL.FTZ R4, R4, UR10 ;  /* 0x0000000a04047c20 */ /* 0x000fe20008410000 */
[----:B------:R-:W-:Y:S01]  /*3000*/  FMUL.FTZ R5, R5, UR10 ;  /* 0x0000000a05057c20 */ /* 0x000fe20008410000 */
[----:B------:R-:W-:Y:S01]  /*3010*/  FMUL.FTZ R6, R6, UR10 ;  /* 0x0000000a06067c20 */ /* 0x000fe20008410000 */
[----:B------:R-:W-:Y:S01]  /*3020*/  FMUL.FTZ R7, R7, UR10 ;  /* 0x0000000a07077c20 */ /* 0x000fe20008410000 */
[----:B------:R-:W-:Y:S01]  /*3030*/  MUFU.TANH R98, R4 ;  /* 0x0000000400627308 */ /* 0x000fe20000002400 */
[C---:B------:R-:W-:Y:S04]  /*3040*/  HMMA.16816.F32.BF16 R16, R104.reuse, R110, R16 ;  /* 0x0000006e6810723c */ /* 0x040fe80000041810 */
[----:B------:R-:W-:Y:S01]  /*3050*/  FMUL.FTZ R11, R11, UR10 ;  /* 0x0000000a0b0b7c20 */ /* 0x000fe20008410000 */
[----:B------:R-:W-:Y:S01]  /*3060*/  FMUL.FTZ R10, R10, UR10 ;  /* 0x0000000a0a0a7c20 */ /* 0x000fe20008410000 */
[----:B------:R-:W-:Y:S03]  /*3070*/  FMUL.FTZ R8, R8, UR10 ;  /* 0x0000000a08087c20 */ /* 0x000fe60008410000 */
[----:B------:R-:W1:Y:S01]  /*3080*/  MUFU.TANH R97, R5 ;  /* 0x0000000500617308 */ /* 0x000e620000002400 */
[----:B------:R-:W-:Y:S01]  /*3090*/  FMUL.FTZ R9, R9, UR10 ;  /* 0x0000000a09097c20 */ /* 0x000fe20008410000 */
[----:B------:R-:W-:Y:S01]  /*30a0*/  FMUL.FTZ R12, R12, UR10 ;  /* 0x0000000a0c0c7c20 */ /* 0x000fe20008410000 */
[----:B------:R-:W-:Y:S01]  /*30b0*/  FMUL.FTZ R15, R15, UR10 ;  /* 0x0000000a0f0f7c20 */ /* 0x000fe20008410000 */
[----:B------:R-:W-:Y:S01]  /*30c0*/  FMUL.FTZ R14, R14, UR10 ;  /* 0x0000000a0e0e7c20 */ /* 0x000fe20008410000 */
[----:B------:R-:W-:Y:S05]  /*30d0*/  FMUL.FTZ R13, R13, UR10 ;  /* 0x0000000a0d0d7c20 */ /* 0x000fea0008410000 */
[----:B------:R2:W-:Y:S01]  /*30e0*/  MUFU.TANH R217, R12 ;  /* 0x0000000c00d97308 */ /* 0x0005e20000002400 */
[----:B------:R-:W-:Y:S01]  /*30f0*/  FMUL.FTZ R16, R16, UR10 ;  /* 0x0000000a10107c20 */ /* 0x000fe20008410000 */
[----:B------:R-:W-:Y:S01]  /*3100*/  FMUL.FTZ R17, R17, UR10 ;  /* 0x0000000a11117c20 */ /* 0x000fe20008410000 */
[----:B------:R-:W-:Y:S01]  /*3110*/  FMUL.FTZ R18, R18, UR10 ;  /* 0x0000000a12127c20 */ /* 0x000fe20008410000 */
[----:B------:R-:W-:Y:S06]  /*3120*/  FMUL.FTZ R19, R19, UR10 ;  /* 0x0000000a13137c20 */ /* 0x000fec0008410000 */
[----:B------:R-:W-:Y:S10]  /*3130*/  MUFU.TANH R69, R6 ;  /* 0x0000000600457308 */ /* 0x000ff40000002400 */
[----:B------:R3:W-:Y:S01]  /*3140*/  MUFU.TANH R237, R11 ;  /* 0x0000000b00ed7308 */ /* 0x0007e20000002400 */
[----:B--2---:R-:W2:Y:S09]  /*3150*/  LDL R12, [R1+0x38] ;  /* 0x00003800010c7983 */ /* 0x004eb20000100800 */
[----:B------:R4:W1:Y:S10]  /*3160*/  MUFU.TANH R68, R7 ;  /* 0x0000000700447308 */ /* 0x0008740000002400 */
[----:B------:R1:W-:Y:S01]  /*3170*/  MUFU.TANH R221, R9 ;  /* 0x0000000900dd7308 */ /* 0x0003e20000002400 */
[----:B---3--:R-:W3:Y:S09]  /*3180*/  LDL R11, [R1+0x34] ;  /* 0x00003400010b7983 */ /* 0x008ef20000100800 */
[----:B------:R1:W-:Y:S01]  /*3190*/  MUFU.TANH R222, R8 ;  /* 0x0000000800de7308 */ /* 0x0003e20000002400 */
[----:B----4-:R-:W4:Y:S09]  /*31a0*/  LDSM.16.M88.4 R4, [R151+0x6400] ;  /* 0x006400009704783b */ /* 0x010f320000000200 */
[----:B------:R-:W-:Y:S01]  /*31b0*/  MUFU.TANH R235, R15 ;  /* 0x0000000f00eb7308 */ /* 0x000fe20000002400 */
[----:B-1----:R-:W-:Y:S05]  /*31c0*/  FMUL.FTZ R9, R157, 1.4426950216293334961 ;  /* 0x3fb8aa3b9d097820 */ /* 0x002fea0000410000 */
[----:B------:R-:W-:Y:S04]  /*31d0*/  FSEL R9, R9, RZ, P5 ;  /* 0x000000ff09097208 */ /* 0x000fe80002800000 */
[----:B------:R1:W4:Y:S01]  /*31e0*/  MUFU.TANH R238, R10 ;  /* 0x0000000a00ee7308 */ /* 0x0003220000002400 */
[----:B------:R-:W-:Y:S01]  /*31f0*/  PLOP3.LUT P5, PT, PT, PT, UP1, 0x80, 0x8 ;  /* 0x000000000008781c */ /* 0x000fe20003faf018 */
[----:B------:R-:W-:Y:S01]  /*3200*/  FMUL.FTZ R8, R2, 1.4426950216293334961 ;  /* 0x3fb8aa3b02087820 */ /* 0x000fe20000410000 */
[----:B------:R-:W-:Y:S04]  /*3210*/  IMAD.MOV.U32 R2, RZ, RZ, R97 ;  /* 0x000000ffff027224 */ /* 0x000fe800078e0061 */
[----:B------:R-:W-:Y:S03]  /*3220*/  FSEL R8, R8, RZ, P0 ;  /* 0x000000ff08087208 */ /* 0x000fe60000000000 */
[----:B------:R4:W-:Y:S01]  /*3230*/  MUFU.TANH R216, R13 ;  /* 0x0000000d00d87308 */ /* 0x0009e20000002400 */
[----:B------:R-:W-:Y:S03]  /*3240*/  PLOP3.LUT P0, PT, PT, PT, UP1, 0x80, 0x8 ;  /* 0x000000000008781c */ /* 0x000fe60003f0f018 */
[----:B------:R-:W-:Y:S06]  /*3250*/  @P5 ISETP.GE.AND P5, PT, R0, UR34, PT ;  /* 0x0000002200005c0c */ /* 0x000fec000bfa6270 */
[----:B------:R-:W-:Y:S01]  /*3260*/  MUFU.TANH R92, R16 ;  /* 0x00000010005c7308 */ /* 0x000fe20000002400 */
[----:B------:R-:W-:Y:S01]  /*3270*/  MOV R0, R68 ;  /* 0x0000004400007202 */ /* 0x000fe20000000f00 */
[----:B-1----:R-:W-:Y:S01]  /*3280*/  IMAD.MOV.U32 R10, RZ, RZ, R98 ;  /* 0x000000ffff0a7224 */ /* 0x002fe200078e0062 */
[----:B------:R-:W-:Y:S02]  /*3290*/  @P1 FSEL R10, R98, -INF , !P6 ;  /* 0xff800000620a1808 */ /* 0x000fe40007000000 */
[----:B------:R-:W-:Y:S02]  /*32a0*/  PLOP3.LUT P1, PT, PT, PT, UP1, 0x80, 0x8 ;  /* 0x000000000008781c */ /* 0x000fe40003f2f018 */
[----:B------:R-:W-:Y:S03]  /*32b0*/  @P0 FSEL R2, R97, -INF , !P5 ;  /* 0xff80000061020808 */ /* 0x000fe60006800000 */
[----:B------:R-:W-:Y:S01]  /*32c0*/  MUFU.TANH R91, R17 ;  /* 0x00000011005b7308 */ /* 0x000fe20000002400 */
[--C-:B------:R-:W-:Y:S01]  /*32d0*/  FFMA.FTZ R10, R10, UR9, -R9.reuse ;  /* 0x000000090a0a7c23 */ /* 0x100fe20008010809 */
[-C--:B----4-:R-:W-:Y:S03]  /*32e0*/  HMMA.16816.F32.BF16 R20, R104, R4.reuse, R20 ;  /* 0x000000046814723c */ /* 0x090fe60000041814 */
[----:B------:R-:W-:Y:S05]  /*32f0*/  MOV R13, R217 ;  /* 0x000000d9000d7202 */ /* 0x000fea0000000f00 */
[----:B------:R-:W-:Y:S01]  /*3300*/  MUFU.EX2 R157, R10 ;  /* 0x0000000a009d7308 */ /* 0x000fe20000000800 */
[C---:B------:R-:W-:Y:S09]  /*3310*/  HMMA.16816.F32.BF16 R24, R112.reuse, R4, R24 ;  /* 0x000000047018723c */ /* 0x040ff20000041818 */
[----:B------:R-:W-:Y:S01]  /*3320*/  MUFU.TANH R236, R14 ;  /* 0x0000000e00ec7308 */ /* 0x000fe20000002400 */
[----:B------:R-:W-:Y:S01]  /*3330*/  FFMA.FTZ R5, R2, UR9, -R9 ;  /* 0x0000000902057c23 */ /* 0x000fe20008010809 */
[----:B------:R-:W-:Y:S01]  /*3340*/  @P1 FSEL R0, R68, -INF , !P5 ;  /* 0xff80000044001808 */ /* 0x000fe20006800000 */
[----:B------:R-:W-:Y:S01]  /*3350*/  IMAD.MOV.U32 R4, RZ, RZ, R69 ;  /* 0x000000ffff047224 */ /* 0x000fe200078e0045 */
[----:B------:R-:W-:Y:S01]  /*3360*/  @P3 FSEL R4, R69, -INF , !P6 ;  /* 0xff80000045043808 */ /* 0x000fe20007000000 */
[-C--:B------:R-:W-:Y:S01]  /*3370*/  HMMA.16816.F32.BF16 R28, R112, R6.reuse, R28 ;  /* 0x00000006701c723c */ /* 0x080fe2000004181c */
[----:B------:R-:W-:Y:S04]  /*3380*/  PLOP3.LUT P1, PT, PT, PT, UP1, 0x80, 0x8 ;  /* 0x000000000008781c */ /* 0x000fe80003f2f018 */
[----:B------:R-:W1:Y:S01]  /*3390*/  MUFU.EX2 R79, R5 ;  /* 0x00000005004f7308 */ /* 0x000e620000000800 */
[--C-:B------:R-:W-:Y:S01]  /*33a0*/  FFMA.FTZ R0, R0, UR9, -R8.reuse ;  /* 0x0000000900007c23 */ /* 0x100fe20008010808 */
[----:B------:R-:W-:Y:S01]  /*33b0*/  FFMA.FTZ R2, R4, UR9, -R8 ;  /* 0x0000000904027c23 */ /* 0x000fe20008010808 */
[----:B------:R-:W-:Y:S07]  /*33c0*/  FMUL.FTZ R20, R20, UR10 ;  /* 0x0000000a14147c20 */ /* 0x000fee0008410000 */
[----:B------:R-:W-:Y:S01]  /*33d0*/  MUFU.TANH R191, R19 ;  /* 0x0000001300bf7308 */ /* 0x000fe20000002400 */
[----:B------:R-:W-:Y:S01]  /*33e0*/  FMUL.FTZ R21, R21, UR10 ;  /* 0x0000000a15157c20 */ /* 0x000fe20008410000 */
[C---:B------:R-:W-:Y:S04]  /*33f0*/  HMMA.16816.F32.BF16 R32, R104.reuse, R6, R32 ;  /* 0x000000066820723c */ /* 0x040fe80000041820 */
[----:B------:R-:W-:Y:S01]  /*3400*/  FMUL.FTZ R25, R25, UR10 ;  /* 0x0000000a19197c20 */ /* 0x000fe20008410000 */
[----:B------:R-:W-:Y:S03]  /*3410*/  FMUL.FTZ R23, R23, UR10 ;  /* 0x0000000a17177c20 */ /* 0x000fe60008410000 */
[----:B------:R2:W-:Y:S01]  /*3420*/  MUFU.EX2 R70, R2 ;  /* 0x0000000200467308 */ /* 0x0005e20000000800 */
[----:B------:R-:W-:Y:S01]  /*3430*/  FMUL.FTZ R26, R26, UR10 ;  /* 0x0000000a1a1a7c20 */ /* 0x000fe20008410000 */
[----:B-1----:R-:W-:Y:S01]  /*3440*/  STL [R1+0x30], R79 ;  /* 0x0000304f01007387 */ /* 0x002fe20000100800 */
[----:B------:R-:W-:Y:S07]  /*3450*/  MOV R5, R238 ;  /* 0x000000ee00057202 */ /* 0x000fee0000000f00 */
[----:B------:R-:W-:Y:S01]  /*3460*/  MUFU.TANH R194, R18 ;  /* 0x0000001200c27308 */ /* 0x000fe20000002400 */
[----:B------:R-:W-:Y:S01]  /*3470*/  FMUL.FTZ R29, R29, UR10 ;  /* 0x0000000a1d1d7c20 */ /* 0x000fe20008410000 */
[----:B------:R-:W4:Y:S01]  /*3480*/  LDL R15, [R1+0x18] ;  /* 0x00001800010f7983 */ /* 0x000f220000100800 */
[----:B------:R-:W-:Y:S01]  /*3490*/  FMUL.FTZ R27, R27, UR10 ;  /* 0x0000000a1b1b7c20 */ /* 0x000fe20008410000 */
[----:B------:R-:W-:Y:S01]  /*34a0*/  FMUL.FTZ R30, R30, UR10 ;  /* 0x0000000a1e1e7c20 */ /* 0x000fe20008410000 */
[----:B------:R-:W-:Y:S01]  /*34b0*/  FMUL.FTZ R31, R31, UR10 ;  /* 0x0000000a1f1f7c20 */ /* 0x000fe20008410000 */
[----:B------:R-:W-:Y:S01]  /*34c0*/  FMUL.FTZ R28, R28, UR10 ;  /* 0x0000000a1c1c7c20 */ /* 0x000fe20008410000 */
[----:B------:R-:W-:Y:S03]  /*34d0*/  IMAD.MOV.U32 R4, RZ, RZ, R222 ;  /* 0x000000ffff047224 */ /* 0x000fe600078e00de */
[----:B------:R3:W-:Y:S01]  /*34e0*/  MUFU.EX2 R158, R0 ;  /* 0x00000000009e7308 */ /* 0x0007e20000000800 */
[----:B------:R-:W-:Y:S01]  /*34f0*/  @P1 FSEL R4, R222, -INF , !P6 ;  /* 0xff800000de041808 */ /* 0x000fe20007000000 */
[----:B------:R-:W-:Y:S01]  /*3500*/  IMAD.MOV.U32 R10, RZ, RZ, R221 ;  /* 0x000000ffff0a7224 */ /* 0x000fe200078e00dd */
[----:B------:R-:W-:Y:S07]  /*3510*/  PLOP3.LUT P1, PT, PT, PT, UP1, 0x80, 0x8 ;  /* 0x000000000008781c */ /* 0x000fee0003f2f018 */
[----:B------:R-:W-:Y:S01]  /*3520*/  MUFU.TANH R90, R20 ;  /* 0x00000014005a7308 */ /* 0x000fe20000002400 */
[----:B------:R-:W-:Y:S01]  /*3530*/  FMUL.FTZ R22, R22, UR10 ;  /* 0x0000000a16167c20 */ /* 0x000fe20008410000 */
[----:B------:R-:W-:Y:S01]  /*3540*/  FMUL.FTZ R32, R32, UR10 ;  /* 0x0000000a20207c20 */ /* 0x000fe20008410000 */
[----:B------:R-:W-:Y:S01]  /*3550*/  FMUL.FTZ R33, R33, UR10 ;  /* 0x0000000a21217c20 */ /* 0x000fe20008410000 */
[----:B------:R-:W-:Y:S01]  /*3560*/  FMUL.FTZ R24, R24, UR10 ;  /* 0x0000000a18187c20 */ /* 0x000fe20008410000 */
[----:B------:R-:W-:Y:S01]  /*3570*/  FMUL.FTZ R34, R34, UR10 ;  /* 0x0000000a22227c20 */ /* 0x000fe20008410000 */
[----:B------:R-:W-:Y:S04]  /*3580*/  FMUL.FTZ R35, R35, UR10 ;  /* 0x0000000a23237c20 */ /* 0x000fe80008410000 */
[----:B------:R-:W-:Y:S10]  /*3590*/  MUFU.TANH R228, R30 ;  /* 0x0000001e00e47308 */ /* 0x000ff40000002400 */
[----:B------:R-:W-:Y:S10]  /*35a0*/  MUFU.TANH R89, R21 ;  /* 0x0000001500597308 */ /* 0x000ff40000002400 */
[----:B------:R-:W-:Y:S10]  /*35b0*/  MUFU.TANH R205, R28 ;  /* 0x0000001c00cd7308 */ /* 0x000ff40000002400 */
[----:B------:R-:W-:Y:S10]  /*35c0*/  MUFU.TANH R189, R22 ;  /* 0x0000001600bd7308 */ /* 0x000ff40000002400 */
[----:B------:R-:W-:Y:S10]  /*35d0*/  MUFU.TANH R203, R29 ;  /* 0x0000001d00cb7308 */ /* 0x000ff40000002400 */
[----:B------:R-:W-:Y:S10]  /*35e0*/  MUFU.TANH R187, R23 ;  /* 0x0000001700bb7308 */ /* 0x000ff40000002400 */
[----:B------:R-:W-:Y:S10]  /*35f0*/  MUFU.TANH R210, R24 ;  /* 0x0000001800d27308 */ /* 0x000ff40000002400 */
[----:B------:R-:W-:Y:S10]  /*3600*/  MUFU.TANH R208, R25 ;  /* 0x0000001900d07308 */ /* 0x000ff40000002400 */
[----:B------:R1:W-:Y:S10]  /*3610*/  MUFU.TANH R230, R26 ;  /* 0x0000001a00e67308 */ /* 0x0003f40000002400 */
[----:B------:R-:W-:Y:S10]  /*3620*/  MUFU.TANH R229, R27 ;  /* 0x0000001b00e57308 */ /* 0x000ff40000002400 */
[----:B------:R-:W2:Y:S01]  /*3630*/  MUFU.TANH R86, R32 ;  /* 0x0000002000567308 */ /* 0x000ea20000002400 */
[----:B-1----:R-:W-:Y:S04]  /*3640*/  MOV R26, 0x10 ;  /* 0x00000010001a7802 */ /* 0x002fe80000000f00 */
[----:B------:R-:W-:Y:S05]  /*3650*/  SEL R26, R26, 0xfffffff0, !P2 ;  /* 0xfffffff01a1a7807 */ /* 0x000fea0005000000 */
[----:B------:R-:W-:Y:S10]  /*3660*/  MUFU.TANH R182, R34 ;  /* 0x0000002200b67308 */ /* 0x000ff40000002400 */
[----:B------:R-:W-:Y:S01]  /*3670*/  MUFU.TANH R224, R31 ;  /* 0x0000001f00e07308 */ /* 0x000fe20000002400 */
[----:B--2---:R-:W-:Y:S09]  /*3680*/  IMAD.MOV.U32 R18, RZ, RZ, R86 ;  /* 0x000000ffff127224 */ /* 0x004ff200078e0056 */
[----:B------:R-:W-:Y:S10]  /*3690*/  MUFU.TANH R85, R33 ;  /* 0x0000002100557308 */ /* 0x000ff40000002400 */
[----:B------:R-:W-:Y:S01]  /*36a0*/  MUFU.TANH R181, R35 ;  /* 0x0000002300b57308 */ /* 0x000fe20000002400 */
[C---:B------:R-:W-:Y:S01]  /*36b0*/  FMUL.FTZ R2, R12.reuse, 1.4426950216293334961 ;  /* 0x3fb8aa3b0c027820 */ /* 0x040fe20000410000 */
[----:B------:R-:W-:Y:S01]  /*36c0*/  FSETP.NEU.FTZ.AND P0, PT, R12, -INF , PT ;  /* 0xff8000000c00780b */ /* 0x000fe20003f1d000 */
[----:B------:R-:W-:Y:S03]  /*36d0*/  IMAD.MOV.U32 R12, RZ, RZ, R235 ;  /* 0x000000ffff0c7224 */ /* 0x000fe600078e00eb */
[----:B------:R-:W-:Y:S02]  /*36e0*/  FSEL R2, R2, RZ, P0 ;  /* 0x000000ff02027208 */ /* 0x000fe40000000000 */
[----:B------:R-:W-:Y:S01]  /*36f0*/  PLOP3.LUT P0, PT, PT, PT, UP1, 0x80, 0x8 ;  /* 0x000000000008781c */ /* 0x000fe20003f0f018 */
[C---:B---3--:R-:W-:Y:S01]  /*3700*/  FMUL.FTZ R0, R11.reuse, 1.4426950216293334961 ;  /* 0x3fb8aa3b0b007820 */ /* 0x048fe20000410000 */
[----:B------:R-:W-:Y:S01]  /*3710*/  FSETP.NEU.FTZ.AND P3, PT, R11, -INF , PT ;  /* 0xff8000000b00780b */ /* 0x000fe20003f7d000 */
[----:B------:R-:W-:Y:S01]  /*3720*/  FFMA.FTZ R11, R4, UR9, -R2 ;  /* 0x00000009040b7c23 */ /* 0x000fe20008010802 */
[----:B------:R-:W-:Y:S01]  /*3730*/  IMAD.MOV.U32 R4, RZ, RZ, R237 ;  /* 0x000000ffff047224 */ /* 0x000fe200078e00ed */
[----:B------:R-:W-:Y:S02]  /*3740*/  @P1 FSEL R4, R237, -INF , !P5 ;  /* 0xff800000ed041808 */ /* 0x000fe40006800000 */
[----:B------:R1:W-:Y:S01]  /*3750*/  MUFU.EX2 R250, R11 ;  /* 0x0000000b00fa7308 */ /* 0x0003e20000000800 */
[----:B------:R-:W-:Y:S02]  /*3760*/  FSEL R0, R0, RZ, P3 ;  /* 0x000000ff00007208 */ /* 0x000fe40001800000 */
[----:B------:R-:W-:Y:S03]  /*3770*/  PLOP3.LUT P3, PT, PT, PT, UP1, 0x80, 0x8 ;  /* 0x000000000008781c */ /* 0x000fe60003f6f018 */
[----:B------:R-:W-:Y:S01]  /*3780*/  @P0 FSEL R10, R221, -INF , !P5 ;  /* 0xff800000dd0a0808 */ /* 0x000fe20006800000 */
[----:B------:R-:W-:Y:S01]  /*3790*/  FFMA.FTZ R4, R4, UR9, -R0 ;  /* 0x0000000904047c23 */ /* 0x000fe20008010800 */
[----:B------:R-:W-:Y:S02]  /*37a0*/  PLOP3.LUT P5, PT, PT, PT, UP1, 0x80, 0x8 ;  /* 0x000000000008781c */ /* 0x000fe40003faf018 */
[----:B------:R-:W-:Y:S01]  /*37b0*/  PLOP3.LUT P0, PT, PT, PT, UP1, 0x80, 0x8 ;  /* 0x000000000008781c */ /* 0x000fe20003f0f018 */
[----:B------:R2:W-:Y:S01]  /*37c0*/  MUFU.EX2 R76, R4 ;  /* 0x00000004004c7308 */ /* 0x0005e20000000800 */
[----:B------:R-:W-:Y:S01]  /*37d0*/  FFMA.FTZ R10, R10, UR9, -R2 ;  /* 0x000000090a0a7c23 */ /* 0x000fe20008010802 */
[----:B------:R-:W-:Y:S02]  /*37e0*/  PLOP3.LUT P1, PT, PT, PT, UP1, 0x80, 0x8 ;  /* 0x000000000008781c */ /* 0x000fe40003f2f018 */
[----:B-1----:R-:W-:Y:S06]  /*37f0*/  MOV R11, R236 ;  /* 0x000000ec000b7202 */ /* 0x002fec0000000f00 */
[----:B------:R1:W-:Y:S01]  /*3800*/  MUFU.EX2 R249, R10 ;  /* 0x0000000a00f97308 */ /* 0x0003e20000000800 */
[----:B------:R-:W-:Y:S02]  /*3810*/  @P3 FSEL R5, R238, -INF , !P6 ;  /* 0xff800000ee053808 */ /* 0x000fe40007000000 */
[----:B------:R-:W-:Y:S02]  /*3820*/  PLOP3.LUT P3, PT, PT, PT, UP1, 0x80, 0x8 ;  /* 0x000000000008781c */ /* 0x000fe40003f6f018 */
[----:B------:R-:W-:Y:S01]  /*3830*/  PLOP3.LUT P6, PT, PT, PT, UP1, 0x80, 0x8 ;  /* 0x000000000008781c */ /* 0x000fe20003fcf018 */
[----:B------:R-:W-:Y:S01]  /*3840*/  FFMA.FTZ R5, R5, UR9, -R0 ;  /* 0x0000000905057c23 */ /* 0x000fe20008010800 */
[C---:B--2---:R-:W-:Y:S03]  /*3850*/  @P0 VIADD R4, R3.reuse, 0x8 ;  /* 0x0000000803040836 */ /* 0x044fe60000000000 */
[----:B------:R2:W3:Y:S01]  /*3860*/  MUFU.EX2 R75, R5 ;  /* 0x00000005004b7308 */ /* 0x0004e20000000800 */
[----:B------:R-:W-:Y:S02]  /*3870*/  PLOP3.LUT P0, PT, PT, PT, UP1, 0x80, 0x8 ;  /* 0x000000000008781c */ /* 0x000fe40003f0f018 */
[----:B------:R-:W-:Y:S01]  /*3880*/  @P5 ISETP.GE.AND P5, PT, R4, UR34, PT ;  /* 0x0000002204005c0c */ /* 0x000fe2000bfa6270 */
[----:B-1----:R-:W-:Y:S02]  /*3890*/  IMAD.MOV.U32 R10, RZ, RZ, R216 ;  /* 0x000000ffff0a7224 */ /* 0x002fe400078e00d8 */
[----:B------:R-:W-:Y:S01]  /*38a0*/  @P3 VIADD R4, R3, 0x9 ;  /* 0x0000000903043836 */ /* 0x000fe20000000000 */
[----:B------:R-:W-:Y:S02]  /*38b0*/  @P1 FSEL R13, R217, -INF , !P5 ;  /* 0xff800000d90d1808 */ /* 0x000fe40006800000 */
[----:B------:R-:W-:Y:S02]  /*38c0*/  PLOP3.LUT P1, PT, PT, PT, UP1, 0x80, 0x8 ;  /* 0x000000000008781c */ /* 0x000fe40003f2f018 */
[----:B------:R-:W-:Y:S01]  /*38d0*/  @P6 ISETP.GE.AND P6, PT, R4, UR34, PT ;  /* 0x0000002204006c0c */ /* 0x000fe2000bfc6270 */
[--C-:B------:R-:W-:Y:S01]  /*38e0*/  FFMA.FTZ R13, R13, UR9, -R2.reuse ;  /* 0x000000090d0d7c23 */ /* 0x100fe20008010802 */
[----:B--2---:R-:W1:Y:S01]  /*38f0*/  LDSM.16.M88.4 R4, [R151+0x6800] ;  /* 0x006800009704783b */ /* 0x004e620000000200 */
[----:B------:R-:W-:Y:S02]  /*3900*/  PLOP3.LUT P3, PT, PT, PT, UP1, 0x80, 0x8 ;  /* 0x000000000008781c */ /* 0x000fe40003f6f018 */
[----:B------:R2:W-:Y:S01]  /*3910*/  MUFU.EX2 R246, R13 ;  /* 0x0000000d00f67308 */ /* 0x0005e20000000800 */
[----:B------:R-:W-:Y:S02]  /*3920*/  @P0 FSEL R10, R216, -INF , !P6 ;  /* 0xff800000d80a0808 */ /* 0x000fe40007000000 */
[----:B------:R-:W-:Y:S02]  /*3930*/  PLOP3.LUT P0, PT, PT, PT, UP1, 0x80, 0x8 ;  /* 0x000000000008781c */ /* 0x000fe40003f0f018 */
[----:B---3--:R-:W-:Y:S01]  /*3940*/  STL [R1+0xc], R75 ;  /* 0x00000c4b01007387 */ /* 0x008fe20000100800 */
[----:B------:R-:W-:Y:S01]  /*3950*/  FFMA.FTZ R10, R10, UR9, -R2 ;  /* 0x000000090a0a7c23 */ /* 0x000fe20008010802 */
[----:B------:R-:W-:Y:S02]  /*3960*/  @P1 FSEL R12, R235, -INF , !P6 ;  /* 0xff800000eb0c1808 */ /* 0x000fe40007000000 */
[----:B------:R-:W-:Y:S01]  /*3970*/  STL [R1+0x8], R76 ;  /* 0x0000084c01007387 */ /* 0x000fe20000100800 */
[----:B------:R3:W-:Y:S01]  /*3980*/  MUFU.EX2 R245, R10 ;  /* 0x0000000a00f57308 */ /* 0x0007e20000000800 */
[----:B------:R-:W-:Y:S02]  /*3990*/  PLOP3.LUT P1, PT, PT, PT, UP1, 0x80, 0x8 ;  /* 0x000000000008781c */ /* 0x000fe40003f2f018 */
[----:B------:R-:W-:Y:S02]  /*39a0*/  @P3 FSEL R11, R236, -INF , !P5 ;  /* 0xff800000ec0b3808 */ /* 0x000fe40006800000 */
[----:B--2---:R-:W-:Y:S02]  /*39b0*/  MOV R13, R91 ;  /* 0x0000005b000d7202 */ /* 0x004fe40000000f00 */
[----:B------:R-:W-:Y:S01]  /*39c0*/  @P0 FSEL R13, R91, -INF , !P6 ;  /* 0xff8000005b0d0808 */ /* 0x000fe20007000000 */
[--C-:B------:R-:W-:Y:S01]  /*39d0*/  FFMA.FTZ R11, R11, UR9, -R0.reuse ;  /* 0x000000090b0b7c23 */ /* 0x100fe20008010800 */
[----:B------:R-:W-:Y:S02]  /*39e0*/  PLOP3.LUT P3, PT, PT, PT, UP1, 0x80, 0x8 ;  /* 0x000000000008781c */ /* 0x000fe40003f6f018 */
[----:B------:R-:W-:Y:S01]  /*39f0*/  PLOP3.LUT P0, PT, PT, PT, UP1, 0x80, 0x8 ;  /* 0x000000000008781c */ /* 0x000fe20003f0f018 */
[----:B------:R2:W1:Y:S01]  /*3a00*/  MUFU.EX2 R71, R11 ;  /* 0x0000000b00477308 */ /* 0x0004620000000800 */
[----:B---3--:R-:W-:Y:S01]  /*3a10*/  FFMA.FTZ R10, R12, UR9, -R0 ;  /* 0x000000090c0a7c23 */ /* 0x008fe20008010800 */
[----:B------:R-:W-:Y:S08]  /*3a20*/  IMAD.MOV.U32 R12, RZ, RZ, R191 ;  /* 0x000000ffff0c7224 */ /* 0x000ff000078e00bf */
[----:B------:R3:W3:Y:S01]  /*3a30*/  MUFU.EX2 R72, R10 ;  /* 0x0000000a00487308 */ /* 0x0006e20000000800 */
[----:B--2---:R-:W-:Y:S01]  /*3a40*/  IMAD.MOV.U32 R11, RZ, RZ, R194 ;  /* 0x000000ffff0b7224 */ /* 0x004fe200078e00c2 */
[----:B------:R-:W-:Y:S01]  /*3a50*/  @P3 FSEL R11, R194, -INF , !P5 ;  /* 0xff800000c20b3808 */ /* 0x000fe20006800000 */
[-C--:B-1----:R-:W-:Y:S01]  /*3a60*/  HMMA.16816.F32.BF16 R36, R104, R4.reuse, R36 ;  /* 0x000000046824723c */ /* 0x082fe20000041824 */
[----:B------:R-:W-:Y:S01]  /*3a70*/  PLOP3.LUT P3, PT, PT, PT, UP1, 0x80, 0x8 ;  /* 0x000000000008781c */ /* 0x000fe20003f6f018 */
[----:B------:R-:W-:Y:S01]  /*3a80*/  STL [R1+0x4], R71 ;  /* 0x0000044701007387 */ /* 0x000fe20000100800 */
[----:B---3--:R-:W-:Y:S01]  /*3a90*/  IMAD.MOV.U32 R10, RZ, RZ, R92 ;  /* 0x000000ffff0a7224 */ /* 0x008fe200078e005c */
[----:B------:R-:W-:Y:S01]  /*3aa0*/  @P1 FSEL R10, R92, -INF , !P5 ;  /* 0xff8000005c0a1808 */ /* 0x000fe20006800000 */
[----:B------:R-:W-:Y:S01]  /*3ab0*/  FFMA.FTZ R11, R11, UR9, -R8 ;  /* 0x000000090b0b7c23 */ /* 0x000fe20008010808 */
[----:B------:R-:W-:Y:S01]  /*3ac0*/  PLOP3.LUT P1, PT, PT, PT, UP1, 0x80, 0x8 ;  /* 0x000000000008781c */ /* 0x000fe20003f2f018 */
[----:B------:R-:W-:Y:S01]  /*3ad0*/  STL [R1], R72 ;  /* 0x0000004801007387 */ /* 0x000fe20000100800 */
[C---:B------:R-:W-:Y:S01]  /*3ae0*/  HMMA.16816.F32.BF16 R40, R112.reuse, R4, R40 ;  /* 0x000000047028723c */ /* 0x040fe20000041828 */
[----:B------:R1:W-:Y:S01]  /*3af0*/  MUFU.EX2 R223, R11 ;  /* 0x0000000b00df7308 */ /* 0x0003e20000000800 */
[----:B------:R-:W-:Y:S01]  /*3b00*/  PLOP3.LUT P5, PT, PT, PT, UP1, 0x80, 0x8 ;  /* 0x000000000008781c */ /* 0x000fe20003faf018 */
[----:B------:R-:W2:Y:S01]  /*3b10*/  LDL R25, [R1+0x48] ;  /* 0x0000480001197983 */ /* 0x000ea20000100800 */
[--C-:B------:R-:W-:Y:S01]  /*3b20*/  FFMA.FTZ R14, R10, UR9, -R9.reuse ;  /* 0x000000090a0e7c23 */ /* 0x100fe20008010809 */
[----:B------:R-:W-:Y:S01]  /*3b30*/  FFMA.FTZ R10, R13, UR9, -R9 ;  /* 0x000000090d0a7c23 */ /* 0x000fe20008010809 */
[----:B------:R-:W-:Y:S01]  /*3b40*/  MOV R5, R89 ;  /* 0x0000005900057202 */ /* 0x000fe20000000f00 */
[----:B------:R-:W-:Y:S04]  /*3b50*/  IMAD.MOV.U32 R4, RZ, RZ, R187 ;  /* 0x000000ffff047224 */ /* 0x000fe800078e00bb */
[----:B------:R-:W-:Y:S01]  /*3b60*/  MUFU.EX2 R96, R14 ;  /* 0x0000000e00607308 */ /* 0x000fe20000000800 */
[-C--:B------:R-:W-:Y:S09]  /*3b70*/  HMMA.16816.F32.BF16 R44, R112, R6.reuse, R44 ;  /* 0x00000006702c723c */ /* 0x080ff2000004182c */
[----:B------:R3:W-:Y:S01]  /*3b80*/  MUFU.EX2 R95, R10 ;  /* 0x0000000a005f7308 */ /* 0x0007e20000000800 */
[----:B------:R-:W-:Y:S01]  /*3b90*/  @P1 FSEL R12, R191, -INF , !P6 ;  /* 0xff800000bf0c1808 */ /* 0x000fe20007000000 */
[----:B------:R-:W-:Y:S01]  /*3ba0*/  IMAD.MOV.U32 R13, RZ, RZ, R230 ;  /* 0x000000ffff0d7224 */ /* 0x000fe200078e00e6 */
[----:B------:R-:W-:Y:S01]  /*3bb0*/  PLOP3.LUT P1, PT, PT, PT, UP1, 0x80, 0x8 ;  /* 0x000000000008781c */ /* 0x000fe20003f2f018 */
[----:B-1----:R-:W-:Y:S01]  /*3bc0*/  IMAD.MOV.U32 R11, RZ, RZ, R90 ;  /* 0x000000ffff0b7224 */ /* 0x002fe200078e005a */
[----:B------:R-:W-:Y:S01]  /*3bd0*/  PLOP3.LUT P6, PT, PT, PT, UP1, 0x80, 0x8 ;  /* 0x000000000008781c */ /* 0x000fe20003fcf018 */
[----:B------:R-:W-:Y:S01]  /*3be0*/  FMUL.FTZ R36, R36, UR10 ;  /* 0x0000000a24247c20 */ /* 0x000fe20008410000 */
[C---:B------:R-:W-:Y:S03]  /*3bf0*/  HMMA.16816.F32.BF16 R48, R104.reuse, R6, R48 ;  /* 0x000000066830723c */ /* 0x040fe60000041830 */
[----:B------:R-:W1:Y:S01]  /*3c00*/  MUFU.TANH R82, R36 ;  /* 0x0000002400527308 */ /* 0x000e620000002400 */
[----:B------:R-:W-:Y:S01]  /*3c10*/  FMUL.FTZ R38, R38, UR10 ;  /* 0x0000000a26267c20 */ /* 0x000fe20008410000 */
[----:B------:R-:W-:Y:S01]  /*3c20*/  FMUL.FTZ R37, R37, UR10 ;  /* 0x0000000a25257c20 */ /* 0x000fe20008410000 */
[----:B------:R-:W-:Y:S01]  /*3c30*/  FMUL.FTZ R40, R40, UR10 ;  /* 0x0000000a28287c20 */ /* 0x000fe20008410000 */
[----:B---3--:R-:W-:Y:S01]  /*3c40*/  FFMA.FTZ R10, R12, UR9, -R8 ;  /* 0x000000090c0a7c23 */ /* 0x008fe20008010808 */
[----:B------:R-:W-:Y:S01]  /*3c50*/  FMUL.FTZ R42, R42, UR10 ;  /* 0x0000000a2a2a7c20 */ /* 0x000fe20008410000 */
[----:B------:R-:W-:Y:S01]  /*3c60*/  FMUL.FTZ R41, R41, UR10 ;  /* 0x0000000a29297c20 */ /* 0x000fe20008410000 */
[----:B------:R-:W-:Y:S03]  /*3c70*/  FMUL.FTZ R43, R43, UR10 ;  /* 0x0000000a2b2b7c20 */ /* 0x000fe60008410000 */
[----:B------:R3:W-:Y:S01]  /*3c80*/  MUFU.EX2 R225, R10 ;  /* 0x0000000a00e17308 */ /* 0x0007e20000000800 */
[----:B------:R-:W-:Y:S01]  /*3c90*/  FMUL.FTZ R46, R46, UR10 ;  /* 0x0000000a2e2e7c20 */ /* 0x000fe20008410000 */
[----:B------:R-:W-:Y:S01]  /*3ca0*/  FMUL.FTZ R44, R44, UR10 ;  /* 0x0000000a2c2c7c20 */ /* 0x000fe20008410000 */
[----:B------:R-:W-:Y:S07]  /*3cb0*/  FMUL.FTZ R45, R45, UR10 ;  /* 0x0000000a2d2d7c20 */ /* 0x000fee0008410000 */
[----:B------:R-:W4:Y:S01]  /*3cc0*/  MUFU.TANH R212, R42 ;  /* 0x0000002a00d47308 */ /* 0x000f220000002400 */
[----:B------:R-:W-:Y:S01]  /*3cd0*/  FMUL.FTZ R47, R47, UR10 ;  /* 0x0000000a2f2f7c20 */ /* 0x000fe20008410000 */
[----:B------:R-:W-:Y:S01]  /*3ce0*/  FMUL.FTZ R39, R39, UR10 ;  /* 0x0000000a27277c20 */ /* 0x000fe20008410000 */
[----:B------:R-:W-:Y:S01]  /*3cf0*/  FMUL.FTZ R48, R48, UR10 ;  /* 0x0000000a30307c20 */ /* 0x000fe20008410000 */
[----:B------:R-:W-:Y:S01]  /*3d00*/  FMUL.FTZ R49, R49, UR10 ;  /* 0x0000000a31317c20 */ /* 0x000fe20008410000 */
[----:B-1----:R-:W-:Y:S02]  /*3d10*/  IMAD.MOV.U32 R17, RZ, RZ, R82 ;  /* 0x000000ffff117224 */ /* 0x002fe400078e0052 */
[----:B------:R-:W-:Y:S03]  /*3d20*/  FMUL.FTZ R51, R51, UR10 ;  /* 0x0000000a33337c20 */ /* 0x000fe60008410000 */
[----:B------:R-:W-:Y:S01]  /*3d30*/  MUFU.TANH R178, R38 ;  /* 0x0000002600b27308 */ /* 0x000fe20000002400 */
[----:B------:R-:W-:Y:S01]  /*3d40*/  FMUL.FTZ R50, R50, UR10 ;  /* 0x0000000a32327c20 */ /* 0x000fe20008410000 */
[C---:B---3--:R-:W-:Y:S02]  /*3d50*/  @P0 IADD3 R10, PT, PT, R3.reuse, 0x10, RZ ;  /* 0x00000010030a0810 */ /* 0x048fe40007ffe0ff */
[----:B------:R-:W-:Y:S02]  /*3d60*/  PLOP3.LUT P0, PT, PT, PT, UP1, 0x80, 0x8 ;  /* 0x000000000008781c */ /* 0x000fe40003f0f018 */
[----:B------:R-:W-:Y:S01]  /*3d70*/  @P1 ISETP.GE.AND P1, PT, R10, UR34, PT ;  /* 0x000000220a001c0c */ /* 0x000fe2000bf26270 */
[----:B------:R-:W-:Y:S03]  /*3d80*/  @P6 VIADD R10, R3, 0x11 ;  /* 0x00000011030a6836 */ /* 0x000fe60000000000 */
[----:B------:R-:W-:Y:S01]  /*3d90*/  MUFU.TANH R211, R43 ;  /* 0x0000002b00d37308 */ /* 0x000fe20000002400 */
[----:B------:R-:W-:Y:S02]  /*3da0*/  PLOP3.LUT P6, PT, PT, PT, UP1, 0x80, 0x8 ;  /* 0x000000000008781c */ /* 0x000fe40003fcf018 */
[----:B------:R-:W-:Y:S02]  /*3db0*/  @P3 FSEL R11, R90, -INF , !P1 ;  /* 0xff8000005a0b3808 */ /* 0x000fe40004800000 */
[----:B------:R-:W-:Y:S01]  /*3dc0*/  @P5 ISETP.GE.AND P5, PT, R10, UR34, PT ;  /* 0x000000220a005c0c */ /* 0x000fe2000bfa6270 */
[----:B------:R-:W-:Y:S01]  /*3dd0*/  IMAD.MOV.U32 R10, RZ, RZ, R189 ;  /* 0x000000ffff0a7224 */ /* 0x000fe200078e00bd */
[----:B------:R-:W-:Y:S03]  /*3de0*/  PLOP3.LUT P3, PT, PT, PT, UP1, 0x80, 0x8 ;  /* 0x000000000008781c */ /* 0x000fe60003f6f018 */
[----:B------:R-:W1:Y:S01]  /*3df0*/  MUFU.TANH R196, R40 ;  /* 0x0000002800c47308 */ /* 0x000e620000002400 */
[--C-:B------:R-:W-:Y:S01]  /*3e00*/  FFMA.FTZ R12, R11, UR9, -R9.reuse ;  /* 0x000000090b0c7c23 */ /* 0x100fe20008010809 */
[----:B------:R-:W-:Y:S02]  /*3e10*/  @P0 FSEL R5, R89, -INF , !P5 ;  /* 0xff80000059050808 */ /* 0x000fe40006800000 */
[----:B------:R-:W-:Y:S02]  /*3e20*/  PLOP3.LUT P0, PT, PT, PT, UP1, 0x80, 0x8 ;  /* 0x000000000008781c */ /* 0x000fe40003f0f018 */
[----:B----4-:R-:W-:Y:S01]  /*3e30*/  MOV R20, R212 ;  /* 0x000000d400147202 */ /* 0x010fe20000000f00 */
[----:B------:R-:W-:Y:S03]  /*3e40*/  FFMA.FTZ R11, R5, UR9, -R9 ;  /* 0x00000009050b7c23 */ /* 0x000fe60008010809 */
[----:B------:R3:W-:Y:S01]  /*3e50*/  MUFU.EX2 R94, R12 ;  /* 0x0000000c005e7308 */ /* 0x0007e20000000800 */
[----:B------:R-:W-:Y:S02]  /*3e60*/  @P6 FSEL R10, R189, -INF , !P1 ;  /* 0xff800000bd0a6808 */ /* 0x000fe40004800000 */
[----:B------:R-:W-:Y:S07]  /*3e70*/  PLOP3.LUT P6, PT, PT, PT, UP1, 0x80, 0x8 ;  /* 0x000000000008781c */ /* 0x000fee0003fcf018 */
[----:B------:R-:W-:Y:S01]  /*3e80*/  MUFU.TANH R81, R37 ;  /* 0x0000002500517308 */ /* 0x000fe20000002400 */
[----:B------:R-:W-:Y:S01]  /*3e90*/  @P3 FSEL R4, R187, -INF , !P5 ;  /* 0xff800000bb043808 */ /* 0x000fe20006800000 */
[--C-:B------:R-:W-:Y:S01]  /*3ea0*/  FFMA.FTZ R5, R10, UR9, -R8.reuse ;  /* 0x000000090a057c23 */ /* 0x100fe20008010808 */
[----:B------:R-:W-:Y:S02]  /*3eb0*/  PLOP3.LUT P3, PT, PT, PT, UP1, 0x80, 0x8 ;  /* 0x000000000008781c */ /* 0x000fe40003f6f018 */
[----:B------:R-:W-:Y:S01]  /*3ec0*/  MOV R10, R210 ;  /* 0x000000d2000a7202 */ /* 0x000fe20000000f00 */
[----:B------:R-:W-:Y:S01]  /*3ed0*/  FFMA.FTZ R4, R4, UR9, -R8 ;  /* 0x0000000904047c23 */ /* 0x000fe20008010808 */
[----:B------:R-:W-:Y:S03]  /*3ee0*/  @P0 FSEL R10, R210, -INF , !P1 ;  /* 0xff800000d20a0808 */ /* 0x000fe60004800000 */
[----:B------:R4:W2:Y:S01]  /*3ef0*/  MUFU.EX2 R93, R11 ;  /* 0x0000000b005d7308 */ /* 0x0008a20000000800 */
[----:B------:R-:W-:Y:S01]  /*3f00*/  PLOP3.LUT P0, PT, PT, PT, UP1, 0x80, 0x8 ;  /* 0x000000000008781c */ /* 0x000fe20003f0f018 */
[----:B---3--:R-:W-:Y:S08]  /*3f10*/  IMAD.MOV.U32 R12, RZ, RZ, R208 ;  /* 0x000000ffff0c7224 */ /* 0x008ff000078e00d0 */
[----:B------:R3:W-:Y:S01]  /*3f20*/  MUFU.EX2 R213, R4 ;  /* 0x0000000400d57308 */ /* 0x0007e20000000800 */
[----:B------:R-:W-:Y:S01]  /*3f30*/  @P6 FSEL R12, R208, -INF , !P5 ;  /* 0xff800000d00c6808 */ /* 0x000fe20006800000 */
[----:B------:R-:W-:Y:S01]  /*3f40*/  FFMA.FTZ R14, R10, UR9, -R2 ;  /* 0x000000090a0e7c23 */ /* 0x000fe20008010802 */
[----:B-1----:R-:W-:Y:S07]  /*3f50*/  IMAD.MOV.U32 R19, RZ, RZ, R196 ;  /* 0x000000ffff137224 */ /* 0x002fee00078e00c4 */
[----:B------:R-:W-:Y:S01]  /*3f60*/  MUFU.TANH R186, R44 ;  /* 0x0000002c00ba7308 */ /* 0x000fe20000002400 */
[----:B------:R-:W-:Y:S01]  /*3f70*/  @P3 FSEL R13, R230, -INF , !P1 ;  /* 0xff800000e60d3808 */ /* 0x000fe20004800000 */
[----:B------:R-:W-:Y:S01]  /*3f80*/  FFMA.FTZ R10, R12, UR9, -R2 ;  /* 0x000000090c0a7c23 */ /* 0x000fe20008010802 */
[----:B------:R-:W-:Y:S02]  /*3f90*/  PLOP3.LUT P1, PT, PT, PT, UP1, 0x80, 0x8 ;  /* 0x000000000008781c */ /* 0x000fe40003f2f018 */
[----:B------:R-:W-:Y:S01]  /*3fa0*/  PLOP3.LUT P3, PT, PT, PT, UP1, 0x80, 0x8 ;  /* 0x000000000008781c */ /* 0x000fe20003f6f018 */
[--C-:B------:R-:W-:Y:S01]  /*3fb0*/  FFMA.FTZ R13, R13, UR9, -R0.reuse ;  /* 0x000000090d0d7c23 */ /* 0x100fe20008010800 */
[----:B----4-:R-:W-:Y:S03]  /*3fc0*/  IMAD.MOV.U32 R11, RZ, RZ, R229 ;  /* 0x000000ffff0b7224 */ /* 0x010fe600078e00e5 */
[----:B------:R1:W-:Y:S01]  /*3fd0*/  MUFU.EX2 R239, R10 ;  /* 0x0000000a00ef7308 */ /* 0x0003e20000000800 */
[----:B------:R-:W-:Y:S02]  /*3fe0*/  @P0 FSEL R11, R229, -INF , !P5 ;  /* 0xff800000e50b0808 */ /* 0x000fe40006800000 */
[----:B---3--:R-:W-:Y:S07]  /*3ff0*/  MOV R4, UR20 ;  /* 0x0000001400047c02 */ /* 0x008fee0008000f00 */
[----:B------:R3:W-:Y:S01]  /*4000*/  MUFU.EX2 R252, R13 ;  /* 0x0000000d00fc7308 */ /* 0x0007e20000000800 */
[----:B------:R-:W-:Y:S01]  /*4010*/  PLOP3.LUT P5, PT, PT, PT, UP1, 0x80, 0x8 ;  /* 0x000000000008781c */ /* 0x000fe20003faf018 */
[----:B------:R-:W-:Y:S01]  /*4020*/  FFMA.FTZ R12, R11, UR9, -R0 ;  /* 0x000000090b0c7c23 */ /* 0x000fe20008010800 */
[----:B------:R-:W-:Y:S07]  /*4030*/  PLOP3.LUT P6, PT, PT, PT, UP1, 0x80, 0x8 ;  /* 0x000000000008781c */ /* 0x000fee0003fcf018 */
[----:B------:R4:W2:Y:S10]  /*4040*/  MUFU.EX2 R214, R5 ;  /* 0x0000000500d67308 */ /* 0x0008b40000000800 */
[----:B------:R4:W-:Y:S01]  /*4050*/  MUFU.EX2 R240, R14 ;  /* 0x0000000e00f07308 */ /* 0x0009e20000000800 */
[----:B-1----:R-:W-:Y:S02]  /*4060*/  LEA R10, P0, R15, R4, 0x2 ;  /* 0x000000040f0a7211 */ /* 0x002fe400078010ff */
[C---:B------:R-:W-:Y:S07]  /*4070*/  @P1 IADD3 R4, PT, PT, R3.reuse, 0x18, RZ ;  /* 0x0000001803041810 */ /* 0x040fee0007ffe0ff */
[----:B------:R-:W-:Y:S01]  /*4080*/  MUFU.TANH R177, R39 ;  /* 0x0000002700b17308 */ /* 0x000fe20000002400 */
[----:B------:R-:W-:Y:S02]  /*4090*/  PLOP3.LUT P1, PT, PT, PT, UP1, 0x80, 0x8 ;  /* 0x000000000008781c */ /* 0x000fe40003f2f018 */
[----:B------:R-:W-:Y:S01]  /*40a0*/  @P3 ISETP.GE.AND P3, PT, R4, UR34, PT ;  /* 0x0000002204003c0c */ /* 0x000fe2000bf66270 */
[----:B------:R-:W-:Y:S01]  /*40b0*/  @P6 VIADD R4, R3, 0x19 ;  /* 0x0000001903046836 */ /* 0x000fe20000000000 */
[----:B---3--:R-:W-:Y:S01]  /*40c0*/  MOV R13, R228 ;  /* 0x000000e4000d7202 */ /* 0x008fe20000000f00 */
[----:B----4-:R-:W-:Y:S01]  /*40d0*/  IMAD.U32 R5, RZ, RZ, UR19 ;  /* 0x00000013ff057e24 */ /* 0x010fe2000f8e00ff */
[----:B------:R-:W-:Y:S03]  /*40e0*/  PLOP3.LUT P6, PT, PT, PT, UP1, 0x80, 0x8 ;  /* 0x000000000008781c */ /* 0x000fe60003fcf018 */
[----:B------:R1:W-:Y:S01]  /*40f0*/  MUFU.EX2 R251, R12 ;  /* 0x0000000c00fb7308 */ /* 0x0003e20000000800 */
[----:B------:R-:W-:Y:S02]  /*4100*/  @P5 ISETP.GE.AND P5, PT, R4, UR34, PT ;  /* 0x0000002204005c0c */ /* 0x000fe4000bfa6270 */
[----:B------:R-:W-:Y:S07]  /*4110*/  LEA.HI.X R11, R15, R5, RZ, 0x2, P0 ;  /* 0x000000050f0b7211 */ /* 0x000fee00000f14ff */
[----:B------:R-:W-:Y:S01]  /*4120*/  MUFU.TANH R192, R41 ;  /* 0x0000002900c07308 */ /* 0x000fe20000002400 */
[----:B------:R-:W-:Y:S01]  /*4130*/  PLOP3.LUT P0, PT, PT, PT, UP1, 0x80, 0x8 ;  /* 0x000000000008781c */ /* 0x000fe20003f0f018 */
[----:B------:R-:W-:Y:S01]  /*4140*/  IMAD.MOV.U32 R5, RZ, RZ, R205 ;  /* 0x000000ffff057224 */ /* 0x000fe200078e00cd */
[----:B------:R-:W-:Y:S01]  /*4150*/  @P1 FSEL R13, R228, -INF , !P3 ;  /* 0xff800000e40d1808 */ /* 0x000fe20005800000 */
[----:B------:R-:W3:Y:S01]  /*4160*/  LDG.E R111, desc[UR30][R10.64] ;  /* 0x0000001e0a6f7981 */ /* 0x000ee2000c1e1900 */
[----:B------:R-:W-:Y:S01]  /*4170*/  PLOP3.LUT P1, PT, PT, PT, UP1, 0x80, 0x8 ;  /* 0x000000000008781c */ /* 0x000fe20003f2f018 */
[----:B------:R-:W-:Y:S01]  /*4180*/  IMAD.MOV.U32 R15, RZ, RZ, R182 ;  /* 0x000000ffff0f7224 */ /* 0x000fe200078e00b6 */
[----:B------:R-:W-:Y:S03]  /*4190*/  MOV R4, R203 ;  /* 0x000000cb00047202 */ /* 0x000fe60000000f00 */
[----:B------:R-:W4:Y:S01]  /*41a0*/  MUFU.TANH R169, R51 ;  /* 0x0000003300a97308 */ /* 0x000f220000002400 */
[----:B------:R-:W-:Y:S01]  /*41b0*/  @P6 FSEL R18, R86, -INF , !P3 ;  /* 0xff80000056126808 */ /* 0x000fe20005800000 */
[----:B------:R-:W3:Y:S01]  /*41c0*/  LDG.E R110, desc[UR30][R10.64+0x20] ;  /* 0x0000201e0a6e7981 */ /* 0x000ee2000c1e1900 */
[----:B------:R-:W-:Y:S01]  /*41d0*/  PLOP3.LUT P6, PT, PT, PT, UP1, 0x80, 0x8 ;  /* 0x000000000008781c */ /* 0x000fe20003fcf018 */
[----:B------:R-:W-:Y:S01]  /*41e0*/  FFMA.FTZ R14, R13, UR9, -R0 ;  /* 0x000000090d0e7c23 */ /* 0x000fe20008010800 */
[----:B------:R-:W-:Y:S01]  /*41f0*/  MOV R13, R85 ;  /* 0x00000055000d7202 */ /* 0x000fe20000000f00 */
[----:B------:R-:W5:Y:S01]  /*4200*/  LDG.E R109, desc[UR30][R10.64+0x100] ;  /* 0x0001001e0a6d7981 */ /* 0x000f62000c1e1900 */
[----:B------:R-:W-:Y:S03]  /*4210*/  @P0 FSEL R5, R205, -INF , !P3 ;  /* 0xff800000cd050808 */ /* 0x000fe60005800000 */
[----:B------:R-:W-:Y:S01]  /*4220*/  MUFU.TANH R209, R46 ;  /* 0x0000002e00d17308 */ /* 0x000fe20000002400 */
[----:B------:R-:W-:Y:S01]  /*4230*/  PLOP3.LUT P0, PT, PT, PT, UP1, 0x80, 0x8 ;  /* 0x000000000008781c */ /* 0x000fe20003f0f018 */
[----:B------:R-:W-:Y:S01]  /*4240*/  FFMA.FTZ R18, R18, UR9, -R9 ;  /* 0x0000000912127c23 */ /* 0x000fe20008010809 */
[----:B------:R-:W-:Y:S01]  /*4250*/  @P1 FSEL R4, R203, -INF , !P5 ;  /* 0xff800000cb041808 */ /* 0x000fe20006800000 */
[----:B------:R-:W-:Y:S01]  /*4260*/  FFMA.FTZ R5, R5, UR9, -R2 ;  /* 0x0000000905057c23 */ /* 0x000fe20008010802 */
[----:B------:R-:W-:Y:S01]  /*4270*/  PLOP3.LUT P1, PT, PT, PT, UP1, 0x80, 0x8 ;  /* 0x000000000008781c */ /* 0x000fe20003f2f018 */
[----:B-1----:R-:W-:Y:S01]  /*4280*/  IMAD.MOV.U32 R12, RZ, RZ, R224 ;  /* 0x000000ffff0c7224 */ /* 0x002fe200078e00e0 */
[----:B------:R-:W-:Y:S03]  /*4290*/  @P6 FSEL R12, R224, -INF , !P5 ;  /* 0xff800000e00c6808 */ /* 0x000fe60006800000 */
[----:B------:R1:W-:Y:S01]  /*42a0*/  MUFU.EX2 R248, R14 ;  /* 0x0000000e00f87308 */ /* 0x0003e20000000800 */
[----:B------:R-:W-:Y:S01]  /*42b0*/  PLOP3.LUT P6, PT, PT, PT, UP1, 0x80, 0x8 ;  /* 0x000000000008781c */ /* 0x000fe20003fcf018 */
[----:B------:R-:W-:Y:S01]  /*42c0*/  FFMA.FTZ R16, R4, UR9, -R2 ;  /* 0x0000000904107c23 */ /* 0x000fe20008010802 */
[----:B----4-:R-:W-:Y:S07]  /*42d0*/  IMAD.MOV.U32 R22, RZ, RZ, R169 ;  /* 0x000000ffff167224 */ /* 0x010fee00078e00a9 */
[----:B------:R-:W-:Y:S01]  /*42e0*/  MUFU.EX2 R88, R18 ;  /* 0x0000001200587308 */ /* 0x000fe20000000800 */
[----:B------:R-:W-:Y:S01]  /*42f0*/  @P0 FSEL R15, R182, -INF , !P3 ;  /* 0xff800000b60f0808 */ /* 0x000fe20005800000 */
[----:B------:R-:W-:Y:S01]  /*4300*/  FFMA.FTZ R12, R12, UR9, -R0 ;  /* 0x000000090c0c7c23 */ /* 0x000fe20008010800 */
[----:B------:R-:W-:Y:S07]  /*4310*/  PLOP3.LUT P0, PT, PT, PT, UP1, 0x80, 0x8 ;  /* 0x000000000008781c */ /* 0x000fee0003f0f018 */
[----:B------:R4:W-:Y:S01]  /*4320*/  MUFU.EX2 R233, R16 ;  /* 0x0000001000e97308 */ /* 0x0009e20000000800 */
[----:B------:R-:W-:Y:S09]  /*4330*/  PLOP3.LUT P3, PT, PT, PT, UP1, 0x80, 0x8 ;  /* 0x000000000008781c */ /* 0x000ff20003f6f018 */
[----:B------:R4:W-:Y:S01]  /*4340*/  MUFU.EX2 R234, R5 ;  /* 0x0000000500ea7308 */ /* 0x0009e20000000800 */
[----:B-1----:R-:W-:Y:S01]  /*4350*/  IMAD.MOV.U32 R14, RZ, RZ, R181 ;  /* 0x000000ffff0e7224 */ /* 0x002fe200078e00b5 */
[----:B------:R-:W-:Y:S08]  /*4360*/  @P1 FSEL R14, R181, -INF , !P5 ;  /* 0xff800000b50e1808 */ /* 0x000ff00006800000 */
[----:B------:R-:W1:Y:S01]  /*4370*/  MUFU.TANH R78, R48 ;  /* 0x00000030004e7308 */ /* 0x000e620000002400 */
[----:B------:R-:W-:Y:S01]  /*4380*/  PLOP3.LUT P1, PT, PT, PT, UP1, 0x80, 0x8 ;  /* 0x000000000008781c */ /* 0x000fe20003f2f018 */
[----:B------:R-:W-:Y:S01]  /*4390*/  FFMA.FTZ R14, R14, UR9, -R8 ;  /* 0x000000090e0e7c23 */ /* 0x000fe20008010808 */
[----:B------:R-:W-:Y:S01]  /*43a0*/  @P3 FSEL R13, R85, -INF , !P5 ;  /* 0xff800000550d3808 */ /* 0x000fe20006800000 */
[C---:B----4-:R-:W-:Y:S01]  /*43b0*/  @P0 VIADD R16, R3.reuse, 0x20 ;  /* 0x0000002003100836 */ /* 0x050fe20000000000 */
[----:B------:R-:W-:Y:S05]  /*43c0*/  PLOP3.LUT P0, PT, PT, PT, UP1, 0x80, 0x8 ;  /* 0x000000000008781c */ /* 0x000fea0003f0f018 */
[----:B------:R4:W-:Y:S01]  /*43d0*/  MUFU.EX2 R247, R12 ;  /* 0x0000000c00f77308 */ /* 0x0009e20000000800 */
[----:B------:R-:W-:Y:S01]  /*43e0*/  PLOP3.LUT P3, PT, PT, PT, UP1, 0x80, 0x8 ;  /* 0x000000000008781c */ /* 0x000fe20003f6f018 */
[----:B------:R-:W2:Y:S01]  /*43f0*/  LDSM.16.M88.4 R4, [R151+0x6c00] ;  /* 0x006c00009704783b */ /* 0x000ea20000000200 */
[----:B------:R-:W-:Y:S07]  /*4400*/  PLOP3.LUT P5, PT, PT, PT, UP1, 0x80, 0x8 ;  /* 0x000000000008781c */ /* 0x000fee0003faf018 */
[----:B------:R-:W-:Y:S01]  /*4410*/  MUFU.TANH R77, R49 ;  /* 0x00000031004d7308 */ /* 0x000fe20000002400 */
[----:B------:R-:W-:Y:S01]  /*4420*/  @P6 ISETP.GE.AND P6, PT, R16, UR34, PT ;  /* 0x0000002210006c0c */ /* 0x000fe2000bfc6270 */
[----:B------:R-:W-:Y:S03]  /*4430*/  IMAD.MOV.U32 R16, RZ, RZ, R178 ;  /* 0x000000ffff107224 */ /* 0x000fe600078e00b2 */
[----:B------:R-:W-:Y:S02]  /*4440*/  @P1 FSEL R16, R178, -INF , !P6 ;  /* 0xff800000b2101808 */ /* 0x000fe40007000000 */
[----:B------:R-:W-:Y:S03]  /*4450*/  PLOP3.LUT P1, PT, PT, PT, UP1, 0x80, 0x8 ;  /* 0x000000000008781c */ /* 0x000fe60003f2f018 */
[----:B------:R2:W-:Y:S01]  /*4460*/  MUFU.EX2 R201, R14 ;  /* 0x0000000e00c97308 */ /* 0x0005e20000000800 */
[----:B-1----:R-:W-:Y:S02]  /*4470*/  MOV R23, R78 ;  /* 0x0000004e00177202 */ /* 0x002fe40000000f00 */
[----:B----4-:R-:W-:Y:S07]  /*4480*/  @P0 IADD3 R12, PT, PT, R3, 0x21, RZ ;  /* 0x00000021030c0810 */ /* 0x010fee0007ffe0ff */
[----:B------:R-:W1:Y:S01]  /*4490*/  MUFU.TANH R170, R50 ;  /* 0x0000003200aa7308 */ /* 0x000e620000002400 */
[----:B------:R-:W-:Y:S02]  /*44a0*/  @P3 FSEL R17, R82, -INF , !P6 ;  /* 0xff80000052113808 */ /* 0x000fe40007000000 */
[----:B------:R-:W-:Y:S02]  /*44b0*/  PLOP3.LUT P0, PT, PT, PT, UP1, 0x80, 0x8 ;  /* 0x000000000008781c */ /* 0x000fe40003f0f018 */
[----:B------:R-:W-:Y:S02]  /*44c0*/  PLOP3.LUT P3, PT, PT, PT, UP1, 0x80, 0x8 ;  /* 0x000000000008781c */ /* 0x000fe40003f6f018 */
[----:B------:R-:W-:Y:S01]  /*44d0*/  @P5 ISETP.GE.AND P5, PT, R12, UR34, PT ;  /* 0x000000220c005c0c */ /* 0x000fe2000bfa6270 */
[----:B------:R-:W-:Y:S01]  /*44e0*/  FFMA.FTZ R12, R13, UR9, -R9 ;  /* 0x000000090d0c7c23 */ /* 0x000fe20008010809 */
[----:B------:R-:W-:Y:S01]  /*44f0*/  FFMA.FTZ R13, R15, UR9, -R8 ;  /* 0x000000090f0d7c23 */ /* 0x000fe20008010808 */
[----:B------:R-:W-:Y:S01]  /*4500*/  @P1 VIADD R21, R3, 0x28 ;  /* 0x0000002803151836 */ /* 0x000fe20000000000 */
[----:B------:R-:W-:Y:S01]  /*4510*/  PLOP3.LUT P1, PT, PT, PT, UP1, 0x80, 0x8 ;  /* 0x000000000008781c */ /* 0x000fe20003f2f018 */
[----:B------:R4:W3:Y:S01]  /*4520*/  MUFU.EX2 R87, R12 ;  /* 0x0000000c00577308 */ /* 0x0008e20000000800 */
[----:B--2---:R-:W-:Y:S01]  /*4530*/  MOV R14, R192 ;  /* 0x000000c0000e7202 */ /* 0x004fe20000000f00 */
[----:B------:R-:W-:Y:S02]  /*4540*/  IMAD.MOV.U32 R15, RZ, RZ, R211 ;  /* 0x000000ffff0f7224 */ /* 0x000fe400078e00d3 */
[----:B------:R-:W-:Y:S06]  /*4550*/  @P0 FSEL R19, R196, -INF , !P6 ;  /* 0xff800000c4130808 */ /* 0x000fec0007000000 */
[----:B------:R2:W3:Y:S01]  /*4560*/  MUFU.EX2 R202, R13 ;  /* 0x0000000d00ca7308 */ /* 0x0004e20000000800 */
[----:B------:R-:W-:Y:S01]  /*4570*/  @P3 FSEL R20, R212, -INF , !P6 ;  /* 0xff800000d4143808 */ /* 0x000fe20007000000 */
[----:B-1----:R-:W-:Y:S01]  /*4580*/  IMAD.MOV.U32 R24, RZ, RZ, R170 ;  /* 0x000000ffff187224 */ /* 0x002fe200078e00aa */
[----:B------:R-:W-:Y:S07]  /*4590*/  PLOP3.LUT P6, PT, PT, PT, UP1, 0x80, 0x8 ;  /* 0x000000000008781c */ /* 0x000fee0003fcf018 */
[----:B------:R-:W1:Y:S01]  /*45a0*/  MUFU.TANH R184, R45 ;  /* 0x0000002d00b87308 */ /* 0x000e620000002400 */
[----:B------:R-:W-:Y:S02]  /*45b0*/  PLOP3.LUT P0, PT, PT, PT, UP1, 0x80, 0x8 ;  /* 0x000000000008781c */ /* 0x000fe40003f0f018 */
[----:B------:R-:W-:Y:S02]  /*45c0*/  PLOP3.LUT P3, PT, PT, PT, UP1, 0x80, 0x8 ;  /* 0x000000000008781c */ /* 0x000fe40003f6f018 */
[----:B----4-:R-:W-:Y:S01]  /*45d0*/  MOV R12, R81 ;  /* 0x00000051000c7202 */ /* 0x010fe20000000f00 */
[-C--:B------:R-:W-:Y:S04]  /*45e0*/  HMMA.16816.F32.BF16 R52, R104, R4.reuse, R52 ;  /* 0x000000046834723c */ /* 0x080fe80000041834 */
[----:B------:R-:W4:Y:S01]  /*45f0*/  MUFU.TANH R207, R47 ;  /* 0x0000002f00cf7308 */ /* 0x000f220000002400 */
[----:B------:R-:W-:Y:S01]  /*4600*/  @P1 FSEL R14, R192, -INF , !P5 ;  /* 0xff800000c00e1808 */ /* 0x000fe20006800000 */
[----:B--2---:R-:W-:Y:S01]  /*4610*/  IMAD.MOV.U32 R13, RZ, RZ, R177 ;  /* 0x000000ffff0d7224 */ /* 0x004fe200078e00b1 */
[----:B------:R-:W-:Y:S02]  /*4620*/  PLOP3.LUT P1, PT, PT, PT, UP1, 0x80, 0x8 ;  /* 0x000000000008781c */ /* 0x000fe40003f2f018 */
[----:B------:R-:W-:Y:S01]  /*4630*/  @P6 FSEL R12, R81, -INF , !P5 ;  /* 0xff800000510c6808 */ /* 0x000fe20006800000 */
[----:B------:R-:W-:Y:S01]  /*4640*/  @P0 VIADD R18, R3, 0x29 ;  /* 0x0000002903120836 */ /* 0x000fe20000000000 */
[----:B------:R-:W-:Y:S01]  /*4650*/  PLOP3.LUT P0, PT, PT, PT, UP1, 0x80, 0x8 ;  /* 0x000000000008781c */ /* 0x000fe20003f0f018 */
[C---:B------:R-:W-:Y:S01]  /*4660*/  HMMA.16816.F32.BF16 R56, R112.reuse, R4, R56 ;  /* 0x000000047038723c */ /* 0x040fe20000041838 */
[----:B------:R-:W-:Y:S03]  /*4670*/  PLOP3.LUT P6, PT, PT, PT, UP1, 0x80, 0x8 ;  /* 0x000000000008781c */ /* 0x000fe60003fcf018 */
[----:B------:R-:W-:Y:S01]  /*4680*/  @P3 FSEL R13, R177, -INF , !P5 ;  /* 0xff800000b10d3808 */ /* 0x000fe20006800000 */
[--C-:B------:R-:W-:Y:S01]  /*4690*/  FFMA.FTZ R5, R17, UR9, -R9.reuse ;  /* 0x0000000911057c23 */ /* 0x100fe20008010809 */
[----:B------:R-:W-:Y:S01]  /*46a0*/  PLOP3.LUT P3, PT, PT, PT, UP1, 0x80, 0x8 ;  /* 0x000000000008781c */ /* 0x000fe20003f6f018 */
[----:B------:R-:W-:Y:S01]  /*46b0*/  FFMA.FTZ R4, R12, UR9, -R9 ;  /* 0x000000090c047c23 */ /* 0x000fe20008010809 */
[----:B-1----:R-:W-:Y:S01]  /*46c0*/  MOV R12, R184 ;  /* 0x000000b8000c7202 */ /* 0x002fe20000000f00 */
[----:B------:R1:W-:Y:S01]  /*46d0*/  MUFU.EX2 R84, R5 ;  /* 0x0000000500547308 */ /* 0x0003e20000000800 */
[----:B------:R-:W-:Y:S01]  /*46e0*/  MOV R17, R77 ;  /* 0x0000004d00117202 */ /* 0x000fe20000000f00 */
[-C--:B------:R-:W-:Y:S08]  /*46f0*/  HMMA.16816.F32.BF16 R60, R112, R6.reuse, R60 ;  /* 0x00000006703c723c */ /* 0x080ff0000004183c */
[----:B------:R2:W3:Y:S01]  /*4700*/  MUFU.EX2 R83, R4 ;  /* 0x0000000400537308 */ /* 0x0004e20000000800 */
[----:B------:R-:W-:Y:S01]  /*4710*/  @P0 FSEL R15, R211, -INF , !P5 ;  /* 0xff800000d30f0808 */ /* 0x000fe20006800000 */
[----:B------:R-:W-:Y:S01]  /*4720*/  FMUL.FTZ R52, R52, UR10 ;  /* 0x0000000a34347c20 */ /* 0x000fe20008410000 */
[----:B------:R-:W-:Y:S01]  /*4730*/  @P6 ISETP.GE.AND P6, PT, R21, UR34, PT ;  /* 0x0000002215006c0c */ /* 0x000fe2000bfc6270 */
[----:B------:R-:W-:Y:S01]  /*4740*/  IMAD.MOV.U32 R21, RZ, RZ, R209 ;  /* 0x000000ffff157224 */ /* 0x000fe200078e00d1 */
[----:B------:R-:W-:Y:S01]  /*4750*/  PLOP3.LUT P0, PT, PT, PT, UP1, 0x80, 0x8 ;  /* 0x000000000008781c */ /* 0x000fe20003f0f018 */
[----:B------:R-:W-:Y:S01]  /*4760*/  HMMA.16816.F32.BF16 R64, R104, R6, R64 ;  /* 0x000000066840723c */ /* 0x000fe20000041840 */
[----:B------:R-:W-:Y:S03]  /*4770*/  PLOP3.LUT P5, PT, PT, PT, UP1, 0x80, 0x8 ;  /* 0x000000000008781c */ /* 0x000fe60003faf018 */
[----:B------:R-:W-:Y:S01]  /*4780*/  MUFU.TANH R74, R52 ;  /* 0x00000034004a7308 */ /* 0x000fe20000002400 */
[----:B------:R-:W-:Y:S01]  /*4790*/  @P3 ISETP.GE.AND P3, PT, R18, UR34, PT ;  /* 0x0000002212003c0c */ /* 0x000fe2000bf66270 */
[--C-:B-1----:R-:W-:Y:S01]  /*47a0*/  FFMA.FTZ R5, R16, UR9, -R8.reuse ;  /* 0x0000000910057c23 */ /* 0x102fe20008010808 */
[----:B------:R-:W-:Y:S01]  /*47b0*/  MOV R18, R186 ;  /* 0x000000ba00127202 */ /* 0x000fe20000000f00 */
[----:B----4-:R-:W-:Y:S01]  /*47c0*/  IMAD.MOV.U32 R16, RZ, RZ, R207 ;  /* 0x000000ffff107224 */ /* 0x010fe200078e00cf */
[----:B------:R-:W-:Y:S01]  /*47d0*/  @P1 FSEL R18, R186, -INF , !P6 ;  /* 0xff800000ba121808 */ /* 0x000fe20007000000 */
[----:B--2---:R-:W-:Y:S01]  /*47e0*/  FFMA.FTZ R4, R13, UR9, -R8 ;  /* 0x000000090d047c23 */ /* 0x004fe20008010808 */
[----:B------:R-:W-:Y:S03]  /*47f0*/  PLOP3.LUT P1, PT, PT, PT, UP1, 0x80, 0x8 ;  /* 0x000000000008781c */ /* 0x000fe60003f2f018 */
[----:B------:R1:W-:Y:S01]  /*4800*/  MUFU.EX2 R190, R5 ;  /* 0x0000000500be7308 */ /* 0x0003e20000000800 */
[----:B------:R-:W-:Y:S01]  /*4810*/  @P0 FSEL R21, R209, -INF , !P6 ;  /* 0xff800000d1150808 */ /* 0x000fe20007000000 */
[----:B------:R-:W-:Y:S01]  /*4820*/  FMUL.FTZ R54, R54, UR10 ;  /* 0x0000000a36367c20 */ /* 0x000fe20008410000 */
[----:B------:R-:W-:Y:S07]  /*4830*/  PLOP3.LUT P0, PT, PT, PT, UP1, 0x80, 0x8 ;  /* 0x000000000008781c */ /* 0x000fee0003f0f018 */
[----:B------:R2:W4:Y:S01]  /*4840*/  MUFU.EX2 R193, R4 ;  /* 0x0000000400c17308 */ /* 0x0005220000000800 */
[----:B------:R-:W-:Y:S01]  /*4850*/  @P5 FSEL R23, R78, -INF , !P6 ;  /* 0xff8000004e175808 */ /* 0x000fe20007000000 */
[----:B------:R-:W-:Y:S01]  /*4860*/  FMUL.FTZ R56, R56, UR10 ;  /* 0x0000000a38387c20 */ /* 0x000fe20008410000 */
[----:B------:R-:W-:Y:S07]  /*4870*/  PLOP3.LUT P5, PT, PT, PT, UP1, 0x80, 0x8 ;  /* 0x000000000008781c */ /* 0x000fee0003faf018 */
[----:B------:R-:W-:Y:S01]  /*4880*/  MUFU.TANH R167, R54 ;  /* 0x0000003600a77308 */ /* 0x000fe20000002400 */
[----:B------:R-:W-:Y:S01]  /*4890*/  F2FP.BF16.F32.PACK_AB R6, R93, R94 ;  /* 0x0000005e5d06723e */ /* 0x000fe200000010ff */
[----:B------:R-:W-:Y:S01]  /*48a0*/  FMUL.FTZ R58, R58, UR10 ;  /* 0x0000000a3a3a7c20 */ /* 0x000fe20008410000 */
[----:B------:R-:W-:Y:S01]  /*48b0*/  FMUL.FTZ R53, R53, UR10 ;  /* 0x0000000a35357c20 */ /* 0x000fe20008410000 */
[----:B------:R-:W-:Y:S01]  /*48c0*/  @P1 FSEL R24, R170, -INF , !P6 ;  /* 0xff800000aa181808 */ /* 0x000fe20007000000 */
[----:B------:R-:W-:Y:S01]  /*48d0*/  FMUL.FTZ R55, R55, UR10 ;  /* 0x0000000a37377c20 */ /* 0x000fe20008410000 */
[----:B------:R-:W-:Y:S01]  /*48e0*/  PLOP3.LUT P1, PT, PT, PT, UP1, 0x80, 0x8 ;  /* 0x000000000008781c */ /* 0x000fe20003f2f018 */
[----:B------:R-:W-:Y:S01]  /*48f0*/  FMUL.FTZ R57, R57, UR10 ;  /* 0x0000000a39397c20 */ /* 0x000fe20008410000 */
[----:B------:R-:W-:Y:S02]  /*4900*/  @P0 FSEL R12, R184, -INF , !P3 ;  /* 0xff800000b80c0808 */ /* 0x000fe40005800000 */
[----:B------:R-:W4:Y:S01]  /*4910*/  MUFU.TANH R180, R56 ;  /* 0x0000003800b47308 */ /* 0x000f220000002400 */
[----:B------:R-:W-:Y:S01]  /*4920*/  PLOP3.LUT P0, PT, PT, PT, UP1, 0x80, 0x8 ;  /* 0x000000000008781c */ /* 0x000fe20003f0f018 */
[----:B------:R-:W-:Y:S01]  /*4930*/  FMUL.FTZ R59, R59, UR10 ;  /* 0x0000000a3b3b7c20 */ /* 0x000fe20008410000 */
[----:B------:R-:W-:Y:S01]  /*4940*/  PLOP3.LUT P6, PT, PT, PT, UP1, 0x80, 0x8 ;  /* 0x000000000008781c */ /* 0x000fe20003fcf018 */
[--C-:B------:R-:W-:Y:S01]  /*4950*/  FFMA.FTZ R7, R12, UR9, -R2.reuse ;  /* 0x000000090c077c23 */ /* 0x100fe20008010802 */
[----:B------:R-:W-:Y:S01]  /*4960*/  @P5 FSEL R16, R207, -INF , !P3 ;  /* 0xff800000cf105808 */ /* 0x000fe20005800000 */
[----:B------:R-:W-:Y:S01]  /*4970*/  FMUL.FTZ R60, R60, UR10 ;  /* 0x0000000a3c3c7c20 */ /* 0x000fe20008410000 */
[----:B------:R-:W-:Y:S03]  /*4980*/  PLOP3.LUT P5, PT, PT, PT, UP1, 0x80, 0x8 ;  /* 0x000000000008781c */ /* 0x000fe60003faf018 */
[----:B------:R-:W4:Y:S01]  /*4990*/  MUFU.TANH R200, R58 ;  /* 0x0000003a00c87308 */ /* 0x000f220000002400 */
[----:B------:R-:W-:Y:S01]  /*49a0*/  FMUL.FTZ R61, R61, UR10 ;  /* 0x0000000a3d3d7c20 */ /* 0x000fe20008410000 */
[----:B------:R-:W-:Y:S01]  /*49b0*/  @P1 FSEL R22, R169, -INF , !P3 ;  /* 0xff800000a9161808 */ /* 0x000fe20005800000 */
[----:B------:R-:W-:Y:S01]  /*49c0*/  FMUL.FTZ R64, R64, UR10 ;  /* 0x0000000a40407c20 */ /* 0x000fe20008410000 */
[----:B------:R-:W-:Y:S01]  /*49d0*/  PLOP3.LUT P1, PT, PT, PT, UP1, 0x80, 0x8 ;  /* 0x000000000008781c */ /* 0x000fe20003f2f018 */
[----:B------:R-:W-:Y:S01]  /*49e0*/  FMUL.FTZ R65, R65, UR10 ;  /* 0x0000000a41417c20 */ /* 0x000fe20008410000 */
[----:B-1----:R-:W-:Y:S01]  /*49f0*/  @P0 IADD3 R5, PT, PT, R3, 0x30, RZ ;  /* 0x0000003003050810 */ /* 0x002fe20007ffe0ff */
[----:B------:R-:W-:Y:S01]  /*4a00*/  FMUL.FTZ R66, R66, UR10 ;  /* 0x0000000a42427c20 */ /* 0x000fe20008410000 */
[----:B------:R-:W-:Y:S02]  /*4a10*/  @P6 FSEL R17, R77, -INF , !P3 ;  /* 0xff8000004d116808 */ /* 0x000fe40005800000 */
[----:B------:R-:W-:Y:S01]  /*4a20*/  MUFU.TANH R73, R53 ;  /* 0x0000003500497308 */ /* 0x000fe20000002400 */
[----:B------:R-:W-:Y:S01]  /*4a30*/  PLOP3.LUT P6, PT, PT, PT, UP1, 0x80, 0x8 ;  /* 0x000000000008781c */ /* 0x000fe20003fcf018 */
[----:B------:R-:W-:Y:S01]  /*4a40*/  FMUL.FTZ R67, R67, UR10 ;  /* 0x0000000a43437c20 */ /* 0x000fe20008410000 */
[----:B------:R-:W-:Y:S01]  /*4a50*/  PLOP3.LUT P0, PT, PT, PT, UP1, 0x80, 0x8 ;  /* 0x000000000008781c */ /* 0x000fe20003f0f018 */
[----:B------:R-:W-:Y:S01]  /*4a60*/  @P5 VIADD R13, R3, 0x31 ;  /* 0x00000031030d5836 */ /* 0x000fe20000000000 */
[----:B------:R-:W-:Y:S01]  /*4a70*/  PLOP3.LUT P3, PT, PT, PT, UP1, 0x80, 0x8 ;  /* 0x000000000008781c */ /* 0x000fe20003f6f018 */
[----:B------:R-:W-:Y:S01]  /*4a80*/  FMUL.FTZ R62, R62, UR10 ;  /* 0x0000000a3e3e7c20 */ /* 0x000fe20008410000 */
[----:B------:R-:W-:Y:S03]  /*4a90*/  PLOP3.LUT P5, PT, PT, PT, UP1, 0x80, 0x8 ;  /* 0x000000000008781c */ /* 0x000fe60003faf018 */
[----:B------:R-:W-:Y:S01]  /*4aa0*/  MUFU.EX2 R204, R7 ;  /* 0x0000000700cc7308 */ /* 0x000fe20000000800 */
[----:B------:R-:W-:Y:S01]  /*4ab0*/  @P1 ISETP.GE.AND P1, PT, R5, UR34, PT ;  /* 0x0000002205001c0c */ /* 0x000fe2000bf26270 */
[----:B------:R-:W-:Y:S01]  /*4ac0*/  FFMA.FTZ R5, R19, UR9, -R2 ;  /* 0x0000000913057c23 */ /* 0x000fe20008010802 */
[----:B------:R-:W-:Y:S01]  /*4ad0*/  FMUL.FTZ R63, R63, UR10 ;  /* 0x0000000a3f3f7c20 */ /* 0x000fe20008410000 */
[----:B------:R-:W3:Y:S01]  /*4ae0*/  LDL R19, [R1+0x44] ;  /* 0x0000440001137983 */ /* 0x000ee20000100800 */
[----:B------:R-:W-:Y:S05]  /*4af0*/  LEA R159, R25, UR4, 0x1 ;  /* 0x00000004199f7c11 */ /* 0x000fea000f8e08ff */
[----:B------:R1:W-:Y:S01]  /*4b00*/  MUFU.EX2 R219, R5 ;  /* 0x0000000500db7308 */ /* 0x0003e20000000800 */
[----:B------:R-:W-:Y:S02]  /*4b10*/  @P6 IADD3 R25, PT, PT, R3, 0x38, RZ ;  /* 0x0000003803196810 */ /* 0x000fe40007ffe0ff */
[----:B------:R-:W-:Y:S01]  /*4b20*/  PLOP3.LUT P6, PT, PT, PT, UP1, 0x80, 0x8 ;  /* 0x000000000008781c */ /* 0x000fe20003fcf018 */
[C---:B------:R-:W-:Y:S01]  /*4b30*/  VIADD R160, R159.reuse, 0x10040 ;  /* 0x000100409fa07836 */ /* 0x040fe20000000000 */
[----:B--2---:R-:W-:Y:S01]  /*4b40*/  IADD3 R4, PT, PT, R159, 0x10000, RZ ;  /* 0x000100009f047810 */ /* 0x004fe20007ffe0ff */
[----:B------:R-:W-:Y:S01]  /*4b50*/  IMAD.IADD R162, R26, 0x1, R159 ;  /* 0x000000011aa27824 */ /* 0x000fe200078e029f */
[----:B------:R-:W-:Y:S01]  /*4b60*/  @P3 ISETP.GE.AND P3, PT, R13, UR34, PT ;  /* 0x000000220d003c0c */ /* 0x000fe2000bf66270 */
[----:B----4-:R-:W-:Y:S02]  /*4b70*/  IMAD.MOV.U32 R13, RZ, RZ, R180 ;  /* 0x000000ffff0d7224 */ /* 0x010fe400078e00b4 */
[----:B------:R-:W-:Y:S01]  /*4b80*/  MUFU.TANH R165, R55 ;  /* 0x0000003700a57308 */ /* 0x000fe20000002400 */
[----:B------:R-:W-:Y:S01]  /*4b90*/  @P4 VIADD R160, R4, 0xffffffc0 ;  /* 0xffffffc004a04836 */ /* 0x000fe20000000000 */
[----:B------:R-:W-:Y:S01]  /*4ba0*/  @P0 IADD3 R4, PT, PT, R3, 0x39, RZ ;  /* 0x0000003903040810 */ /* 0x000fe20007ffe0ff */
[----:B------:R-:W-:Y:S01]  /*4bb0*/  FFMA.FTZ R3, R14, UR9, -R2 ;  /* 0x000000090e037c23 */ /* 0x000fe20008010802 */
[----:B------:R-:W-:Y:S01]  /*4bc0*/  PLOP3.LUT P0, PT, PT, PT, UP1, 0x80, 0x8 ;  /* 0x000000000008781c */ /* 0x000fe20003f0f018 */
[----:B-1----:R-:W-:Y:S01]  /*4bd0*/  FFMA.FTZ R5, R15, UR9, -R0 ;  /* 0x000000090f057c23 */ /* 0x002fe20008010800 */
[----:B------:R-:W-:Y:S01]  /*4be0*/  IMAD.MOV.U32 R15, RZ, RZ, R74 ;  /* 0x000000ffff0f7224 */ /* 0x000fe200078e004a */
[----:B------:R-:W-:Y:S01]  /*4bf0*/  @P6 ISETP.GE.AND P6, PT, R4, UR34, PT ;  /* 0x0000002204006c0c */ /* 0x000fe2000bfc6270 */
[----:B------:R-:W-:Y:S02]  /*4c00*/  FFMA.FTZ R4, R20, UR9, -R0 ;  /* 0x0000000914047c23 */ /* 0x000fe40008010800 */
[----:B------:R1:W-:Y:S01]  /*4c10*/  MUFU.EX2 R215, R3 ;  /* 0x0000000300d77308 */ /* 0x0003e20000000800 */
[----:B------:R-:W-:Y:S02]  /*4c20*/  IMAD.IADD R114, R26, 0x1, R160 ;  /* 0x000000011a727824 */ /* 0x000fe400078e02a0 */
[----:B------:R-:W-:Y:S01]  /*4c30*/  FFMA.FTZ R7, R16, UR9, -R0 ;  /* 0x0000000910077c23 */ /* 0x000fe20008010800 */
[----:B------:R-:W-:Y:S06]  /*4c40*/  @P5 ISETP.GE.AND P5, PT, R25, UR34, PT ;  /* 0x0000002219005c0c */ /* 0x000fec000bfa6270 */
[----:B------:R2:W-:Y:S01]  /*4c50*/  MUFU.EX2 R242, R4 ;  /* 0x0000000400f27308 */ /* 0x0005e20000000800 */
[----:B------:R-:W-:Y:S02]  /*4c60*/  MOV R12, R200 ;  /* 0x000000c8000c7202 */ /* 0x000fe40000000f00 */
[----:B------:R-:W-:Y:S07]  /*4c70*/  MOV R14, R167 ;  /* 0x000000a7000e7202 */ /* 0x000fee0000000f00 */
[----:B------:R-:W-:Y:S01]  /*4c80*/  MUFU.TANH R176, R60 ;  /* 0x0000003c00b07308 */ /* 0x000fe20000002400 */
[----:B------:R-:W-:Y:S02]  /*4c90*/  @P0 FSEL R15, R74, -INF , !P1 ;  /* 0xff8000004a0f0808 */ /* 0x000fe40004800000 */
[----:B------:R-:W-:Y:S01]  /*4ca0*/  PLOP3.LUT P0, PT, PT, PT, UP1, 0x80, 0x8 ;  /* 0x000000000008781c */ /* 0x000fe20003f0f018 */
[----:B-1----:R1:W5:Y:S02]  /*4cb0*/  LDG.E R3, desc[UR30][R10.64+0x120] ;  /* 0x0001201e0a037981 */ /* 0x002364000c1e1900 */
[----:B------:R-:W-:Y:S04]  /*4cc0*/  FFMA.FTZ R15, R15, UR9, -R9 ;  /* 0x000000090f0f7c23 */ /* 0x000fe80008010809 */
[----:B------:R4:W-:Y:S01]  /*4cd0*/  MUFU.EX2 R241, R5 ;  /* 0x0000000500f17308 */ /* 0x0009e20000000800 */
[----:B--2---:R-:W-:Y:S09]  /*4ce0*/  F2FP.BF16.F32.PACK_AB R4, R79, R157 ;  /* 0x0000009d4f04723e */ /* 0x004ff200000010ff */
[----:B------:R-:W-:Y:S01]  /*4cf0*/  MUFU.TANH R175, R61 ;  /* 0x0000003d00af7308 */ /* 0x000fe20000002400 */
[----:B------:R2:W-:Y:S01]  /*4d00*/  STS [R159+0x10000], R4 ;  /* 0x010000049f007388 */ /* 0x0005e20000000800 */
[----:B------:R-:W-:Y:S02]  /*4d10*/  @P0 FSEL R14, R167, -INF , !P1 ;  /* 0xff800000a70e0808 */ /* 0x000fe40004800000 */
[----:B------:R-:W-:Y:S06]  /*4d20*/  PLOP3.LUT P0, PT, PT, PT, UP1, 0x80, 0x8 ;  /* 0x000000000008781c */ /* 0x000fec0003f0f018 */
[----:B------:R-:W-:Y:S01]  /*4d30*/  MUFU.TANH R179, R57 ;  /* 0x0000003900b37308 */ /* 0x000fe20000002400 */
[----:B------:R-:W-:Y:S01]  /*4d40*/  FFMA.FTZ R14, R14, UR9, -R8 ;  /* 0x000000090e0e7c23 */ /* 0x000fe20008010808 */
[----:B----4-:R-:W-:Y:S08]  /*4d50*/  F2FP.BF16.F32.PACK_AB R5, R95, R96 ;  /* 0x000000605f05723e */ /* 0x010ff000000010ff */
[----:B------:R-:W4:Y:S01]  /*4d60*/  MUFU.TANH R195, R59 ;  /* 0x0000003b00c37308 */ /* 0x000f220000002400 */
[----:B-1----:R-:W-:Y:S02]  /*4d70*/  F2FP.BF16.F32.PACK_AB R10, R158, R70 ;  /* 0x000000469e0a723e */ /* 0x002fe400000010ff */
[----:B------:R-:W-:Y:S02]  /*4d80*/  F2FP.BF16.F32.PACK_AB R11, R249, R250 ;  /* 0x000000faf90b723e */ /* 0x000fe400000010ff */
[----:B------:R-:W-:Y:S01]  /*4d90*/  @P0 FSEL R13, R180, -INF , !P1 ;  /* 0xff800000b40d0808 */ /* 0x000fe20004800000 */
[----:B------:R1:W-:Y:S04]  /*4da0*/  STS [R159+0x10400], R10 ;  /* 0x0104000a9f007388 */ /* 0x0003e80000000800 */
[----:B------:R-:W4:Y:S01]  /*4db0*/  MUFU.TANH R244, R64 ;  /* 0x0000004000f47308 */ /* 0x000f220000002400 */
[----:B------:R-:W-:Y:S01]  /*4dc0*/  PLOP3.LUT P0, PT, PT, PT, UP1, 0x80, 0x8 ;  /* 0x000000000008781c */ /* 0x000fe20003f0f018 */
[----:B------:R4:W-:Y:S01]  /*4dd0*/  STS [R162+0x10000], R5 ;  /* 0x01000005a2007388 */ /* 0x0009e20000000800 */
[----:B--2---:R-:W-:Y:S01]  /*4de0*/  F2FP.BF16.F32.PACK_AB R4, R225, R223 ;  /* 0x000000dfe104723e */ /* 0x004fe200000010ff */
[----:B------:R-:W-:Y:S06]  /*4df0*/  FFMA.FTZ R13, R13, UR9, -R2 ;  /* 0x000000090d0d7c23 */ /* 0x000fec0008010802 */
[----:B------:R-:W2:Y:S01]  /*4e00*/  MUFU.TANH R243, R65 ;  /* 0x0000004100f37308 */ /* 0x000ea20000002400 */
[----:B------:R2:W-:Y:S04]  /*4e10*/  STS [R162+0x10400], R4 ;  /* 0x01040004a2007388 */ /* 0x0005e80000000800 */
[----:B------:R2:W-:Y:S01]  /*4e20*/  STS [R159+0x12000], R11 ;  /* 0x0120000b9f007388 */ /* 0x0005e20000000800 */
[----:B------:R-:W-:Y:S02]  /*4e30*/  @P0 FSEL R12, R200, -INF , !P1 ;  /* 0xff800000c80c0808 */ /* 0x000fe40004800000 */
[----:B------:R-:W-:Y:S02]  /*4e40*/  PLOP3.LUT P0, PT, PT, PT, UP1, 0x80, 0x8 ;  /* 0x000000000008781c */ /* 0x000fe40003f0f018 */
[----:B------:R4:W-:Y:S01]  /*4e50*/  MUFU.EX2 R231, R7 ;  /* 0x0000000700e77308 */ /* 0x0009e20000000800 */
[----:B------:R-:W-:Y:S09]  /*4e60*/  PLOP3.LUT P1, PT, PT, PT, UP1, 0x80, 0x8 ;  /* 0x000000000008781c */ /* 0x000ff20003f2f018 */
[----:B------:R-:W-:Y:S01]  /*4e70*/  MUFU.EX2 R172, R14 ;  /* 0x0000000e00ac7308 */ /* 0x000fe20000000800 */
[----:B-1----:R-:W-:Y:S09]  /*4e80*/  F2FP.BF16.F32.PACK_AB R10, R76, R75 ;  /* 0x0000004b4c0a723e */ /* 0x002ff200000010ff */
[----:B------:R-:W1:Y:S01]  /*4e90*/  MUFU.TANH R164, R66 ;  /* 0x0000004200a47308 */ /* 0x000e620000002400 */
[----:B----4-:R-:W-:Y:S01]  /*4ea0*/  F2FP.BF16.F32.PACK_AB R5, R245, R246 ;  /* 0x000000f6f505723e */ /* 0x010fe200000010ff */
[----:B------:R4:W-:Y:S01]  /*4eb0*/  STS [R159+0x12400], R10 ;  /* 0x0124000a9f007388 */ /* 0x0009e20000000800 */
[----:B------:R-:W-:Y:S03]  /*4ec0*/  MOV R7, R195 ;  /* 0x000000c300077202 */ /* 0x000fe60000000f00 */
[----:B------:R1:W-:Y:S01]  /*4ed0*/  STS [R162+0x12000], R5 ;  /* 0x01200005a2007388 */ /* 0x0003e20000000800 */
[----:B--2---:R-:W-:Y:S03]  /*4ee0*/  F2FP.BF16.F32.PACK_AB R4, R72, R71 ;  /* 0x000000474804723e */ /* 0x004fe600000010ff */
[----:B------:R-:W2:Y:S01]  /*4ef0*/  MUFU.TANH R163, R67 ;  /* 0x0000004300a37308 */ /* 0x000ea20000002400 */
[----:B------:R-:W-:Y:S01]  /*4f00*/  IMAD.MOV.U32 R11, RZ, RZ, R73 ;  /* 0x000000ffff0b7224 */ /* 0x000fe200078e0049 */
[----:B------:R2:W-:Y:S01]  /*4f10*/  STS [R162+0x12400], R4 ;  /* 0x01240004a2007388 */ /* 0x0005e20000000800 */
[----:B------:R-:W-:Y:S02]  /*4f20*/  @P0 FSEL R11, R73, -INF , !P3 ;  /* 0xff800000490b0808 */ /* 0x000fe40005800000 */
[----:B------:R-:W-:Y:S05]  /*4f30*/  PLOP3.LUT P0, PT, PT, PT, UP1, 0x80, 0x8 ;  /* 0x000000000008781c */ /* 0x000fea0003f0f018 */
[----:B------:R-:W3:Y:S01]  /*4f40*/  MUFU.TANH R185, R62 ;  /* 0x0000003e00b97308 */ /* 0x000ee20000002400 */
[----:B------:R-:W-:Y:S09]  /*4f50*/  FFMA.FTZ R11, R11, UR9, -R9 ;  /* 0x000000090b0b7c23 */ /* 0x000ff20008010809 */
[----:B------:R2:W-:Y:S01]  /*4f60*/  MUFU.EX2 R75, R11 ;  /* 0x0000000b004b7308 */ /* 0x0005e20000000800 */
[----:B----4-:R-:W-:Y:S09]  /*4f70*/  FFMA.FTZ R10, R21, UR9, -R0 ;  /* 0x00000009150a7c23 */ /* 0x010ff20008010800 */
[----:B------:R-:W4:Y:S01]  /*4f80*/  MUFU.TANH R183, R63 ;  /* 0x0000003f00b77308 */ /* 0x000f220000002400 */
[----:B-1----:R-:W-:Y:S09]  /*4f90*/  F2FP.BF16.F32.PACK_AB R5, R213, R214 ;  /* 0x000000d6d505723e */ /* 0x002ff200000010ff */
[----:B------:R1:W-:Y:S01]  /*4fa0*/  MUFU.EX2 R232, R10 ;  /* 0x0000000a00e87308 */ /* 0x0003e20000000800 */
[----:B--2---:R-:W-:Y:S01]  /*4fb0*/  FFMA.FTZ R4, R18, UR9, -R2 ;  /* 0x0000000912047c23 */ /* 0x004fe20008010802 */
[----:B------:R-:W-:Y:S08]  /*4fc0*/  IMAD.MOV.U32 R11, RZ, RZ, R244 ;  /* 0x000000ffff0b7224 */ /* 0x000ff000078e00f4 */
[----:B------:R-:W-:Y:S10]  /*4fd0*/  MUFU.EX2 R76, R15 ;  /* 0x0000000f004c7308 */ /* 0x000ff40000000800 */
[----:B------:R3:W-:Y:S10]  /*4fe0*/  MUFU.EX2 R206, R4 ;  /* 0x0000000400ce7308 */ /* 0x0007f40000000800 */
[----:B------:R-:W-:Y:S01]  /*4ff0*/  MUFU.EX2 R199, R13 ;  /* 0x0000000d00c77308 */ /* 0x000fe20000000800 */
[----:B-1----:R-:W-:Y:S02]  /*5000*/  MOV R10, R165 ;  /* 0x000000a5000a7202 */ /* 0x002fe40000000f00 */
[----:B------:R-:W-:Y:S02]  /*5010*/  @P1 FSEL R10, R165, -INF , !P3 ;  /* 0xff800000a50a1808 */ /* 0x000fe40005800000 */
[----:B------:R-:W-:Y:S03]  /*5020*/  PLOP3.LUT P1, PT, PT, PT, UP1, 0x80, 0x8 ;  /* 0x000000000008781c */ /* 0x000fe60003f2f018 */
[----:B------:R-:W-:Y:S01]  /*5030*/  FFMA.FTZ R10, R10, UR9, -R8 ;  /* 0x000000090a0a7c23 */ /* 0x000fe20008010808 */
[----:B---3--:R-:W-:Y:S03]  /*5040*/  F2FP.BF16.F32.PACK_AB R4, R87, R88 ;  /* 0x000000585704723e */ /* 0x008fe600000010ff */
[----:B------:R1:W-:Y:S06]  /*5050*/  MUFU.EX2 R171, R10 ;  /* 0x0000000a00ab7308 */ /* 0x0003ec0000000800 */
[----:B------:R-:W-:Y:S02]  /*5060*/  @P1 FSEL R7, R195, -INF , !P3 ;  /* 0xff800000c3071808 */ /* 0x000fe40005800000 */
[----:B------:R-:W-:Y:S02]  /*5070*/  PLOP3.LUT P1, PT, PT, PT, UP1, 0x80, 0x8 ;  /* 0x000000000008781c */ /* 0x000fe40003f2f018 */
[----:B-1----:R-:W-:Y:S11]  /*5080*/  MOV R10, R243 ;  /* 0x000000f3000a7202 */ /* 0x002ff60000000f00 */
[----:B------:R-:W-:Y:S02]  /*5090*/  @P1 FSEL R11, R244, -INF , !P5 ;  /* 0xff800000f40b1808 */ /* 0x000fe40006800000 */
[----:B------:R-:W-:Y:S02]  /*50a0*/  PLOP3.LUT P1, PT, PT, PT, UP1, 0x80, 0x8 ;  /* 0x000000000008781c */ /* 0x000fe40003f2f018 */
[----:B------:R-:W-:Y:S02]  /*50b0*/  IADD3 R113, PT, PT, R159, R19, RZ ;  /* 0x000000139f717210 */ /* 0x000fe40007ffe0ff */
[----:B------:R-:W-:Y:S03]  /*50c0*/  IADD3 R112, PT, PT, R19, R160, RZ ;  /* 0x000000a013707210 */ /* 0x000fe60007ffe0ff */
[C---:B------:R-:W-:Y:S01]  /*50d0*/  IMAD.IADD R161, R26.reuse, 0x1, R113 ;  /* 0x000000011aa17824 */ /* 0x040fe200078e0271 */
[----:B------:R1:W-:Y:S01]  /*50e0*/  STS [R113+0x10000], R6 ;  /* 0x0100000671007388 */ /* 0x0003e20000000800 */
[----:B------:R-:W-:Y:S03]  /*50f0*/  IMAD.IADD R115, R26, 0x1, R112 ;  /* 0x000000011a737824 */ /* 0x000fe600078e0270 */
[----:B------:R2:W-:Y:S04]  /*5100*/  STS [R113+0x10400], R5 ;  /* 0x0104000571007388 */ /* 0x0005e80000000800 */
[----:B------:R3:W-:Y:S01]  /*5110*/  STS [R161+0x10000], R4 ;  /* 0x01000004a1007388 */ /* 0x0007e20000000800 */
[----:B-1----:R-:W-:Y:S02]  /*5120*/  F2FP.BF16.F32.PACK_AB R6, R239, R240 ;  /* 0x000000f0ef06723e */ /* 0x002fe400000010ff */
[----:B--2---:R-:W-:Y:S02]  /*5130*/  F2FP.BF16.F32.PACK_AB R5, R251, R252 ;  /* 0x000000fcfb05723e */ /* 0x004fe400000010ff */
[----:B---3--:R-:W-:Y:S05]  /*5140*/  F2FP.BF16.F32.PACK_AB R4, R201, R202 ;  /* 0x000000cac904723e */ /* 0x008fea00000010ff */
[----:B------:R1:W-:Y:S04]  /*5150*/  STS [R161+0x10400], R4 ;  /* 0x01040004a1007388 */ /* 0x0003e80000000800 */
[----:B------:R2:W-:Y:S04]  /*5160*/  STS [R113+0x12000], R6 ;  /* 0x0120000671007388 */ /* 0x0005e80000000800 */
[----:B------:R3:W-:Y:S01]  /*5170*/  STS [R113+0x12400], R5 ;  /* 0x0124000571007388 */ /* 0x0007e20000000800 */
[----:B-1----:R-:W-:Y:S02]  /*5180*/  F2FP.BF16.F32.PACK_AB R4, R233, R234 ;  /* 0x000000eae904723e */ /* 0x002fe400000010ff */
[----:B--2---:R-:W-:Y:S03]  /*5190*/  F2FP.BF16.F32.PACK_AB R6, R247, R248 ;  /* 0x000000f8f706723e */ /* 0x004fe600000010ff */
[----:B------:R1:W-:Y:S01]  /*51a0*/  STS [R161+0x12000], R4 ;  /* 0x01200004a1007388 */ /* 0x0003e20000000800 */
[----:B---3--:R-:W-:Y:S03]  /*51b0*/  F2FP.BF16.F32.PACK_AB R5, R83, R84 ;  /* 0x000000545305723e */ /* 0x008fe600000010ff */
[----:B------:R2:W-:Y:S04]  /*51c0*/  STS [R161+0x12400], R6 ;  /* 0x01240006a1007388 */ /* 0x0005e80000000800 */
[----:B------:R3:W-:Y:S01]  /*51d0*/  STS [R160], R5 ;  /* 0x00000005a0007388 */ /* 0x0007e20000000800 */
[----:B-1----:R-:W-:Y:S01]  /*51e0*/  F2FP.BF16.F32.PACK_AB R4, R193, R190 ;  /* 0x000000bec104723e */ /* 0x002fe200000010ff */
[--C-:B--2---:R-:W-:Y:S04]  /*51f0*/  FFMA.FTZ R6, R17, UR9, -R9.reuse ;  /* 0x0000000911067c23 */ /* 0x104fe80008010809 */
[----:B------:R1:W-:Y:S01]  /*5200*/  STS [R160+0x400], R4 ;  /* 0x00040004a0007388 */ /* 0x0003e20000000800 */
[----:B---3--:R-:W-:Y:S01]  /*5210*/  FFMA.FTZ R5, R23, UR9, -R9 ;  /* 0x0000000917057c23 */ /* 0x008fe20008010809 */
[----:B------:R2:W-:Y:S10]  /*5220*/  MUFU.EX2 R79, R6 ;  /* 0x00000006004f7308 */ /* 0x0005f40000000800 */
[----:B------:R3:W-:Y:S01]  /*5230*/  MUFU.EX2 R80, R5 ;  /* 0x0000000500507308 */ /* 0x0007e20000000800 */
[--C-:B--2---:R-:W-:Y:S01]  /*5240*/  FFMA.FTZ R6, R22, UR9, -R8.reuse ;  /* 0x0000000916067c23 */ /* 0x104fe20008010808 */
[----:B---3--:R-:W-:Y:S08]  /*5250*/  FFMA.FTZ R5, R24, UR9, -R8 ;  /* 0x0000000918057c23 */ /* 0x008ff00008010808 */
[----:B------:R2:W-:Y:S01]  /*5260*/  MUFU.EX2 R173, R6 ;  /* 0x0000000600ad7308 */ /* 0x0005e20000000800 */
[----:B-1----:R-:W-:Y:S01]  /*5270*/  IMAD.MOV.U32 R4, RZ, RZ, R179 ;  /* 0x000000ffff047224 */ /* 0x002fe200078e00b3 */
[----:B------:R-:W-:Y:S08]  /*5280*/  @P0 FSEL R4, R179, -INF , !P3 ;  /* 0xff800000b3040808 */ /* 0x000ff00005800000 */
[----:B------:R1:W3:Y:S01]  /*5290*/  MUFU.EX2 R174, R5 ;  /* 0x0000000500ae7308 */ /* 0x0002e20000000800 */
[----:B------:R-:W-:Y:S02]  /*52a0*/  PLOP3.LUT P0, PT, PT, PT, UP1, 0x80, 0x8 ;  /* 0x000000000008781c */ /* 0x000fe40003f0f018 */
[----:B------:R-:W-:Y:S01]  /*52b0*/  PLOP3.LUT P3, PT, PT, PT, UP1, 0x80, 0x8 ;  /* 0x000000000008781c */ /* 0x000fe20003f6f018 */
[----:B------:R-:W-:Y:S06]  /*52c0*/  FFMA.FTZ R4, R4, UR9, -R2 ;  /* 0x0000000904047c23 */ /* 0x000fec0008010802 */
[----:B------:R4:W-:Y:S01]  /*52d0*/  MUFU.EX2 R198, R4 ;  /* 0x0000000400c67308 */ /* 0x0009e20000000800 */
[----:B--2---:R-:W-:Y:S01]  /*52e0*/  MOV R6, R175 ;  /* 0x000000af00067202 */ /* 0x004fe20000000f00 */
[----:B-1----:R-:W-:Y:S02]  /*52f0*/  IMAD.MOV.U32 R5, RZ, RZ, R176 ;  /* 0x000000ffff057224 */ /* 0x002fe400078e00b0 */
[----:B------:R-:W-:Y:S02]  /*5300*/  @P0 FSEL R5, R176, -INF , !P5 ;  /* 0xff800000b0050808 */ /* 0x000fe40006800000 */
[----:B------:R-:W-:Y:S02]  /*5310*/  @P3 FSEL R6, R175, -INF , !P6 ;  /* 0xff800000af063808 */ /* 0x000fe40007000000 */
[----:B------:R-:W-:Y:S01]  /*5320*/  PLOP3.LUT P0, PT, PT, PT, UP1, 0x80, 0x8 ;  /* 0x000000000008781c */ /* 0x000fe20003f0f018 */
[--C-:B------:R-:W-:Y:S01]  /*5330*/  FFMA.FTZ R14, R5, UR9, -R2.reuse ;  /* 0x00000009050e7c23 */ /* 0x100fe20008010802 */
[----:B------:R-:W-:Y:S01]  /*5340*/  PLOP3.LUT P3, PT, PT, PT, UP1, 0x80, 0x8 ;  /* 0x000000000008781c */ /* 0x000fe20003f6f018 */
[----:B------:R-:W-:Y:S01]  /*5350*/  FFMA.FTZ R2, R6, UR9, -R2 ;  /* 0x0000000906027c23 */ /* 0x000fe20008010802 */
[----:B------:R-:W-:Y:S01]  /*5360*/  FFMA.FTZ R6, R7, UR9, -R0 ;  /* 0x0000000907067c23 */ /* 0x000fe20008010800 */
[----:B----4-:R-:W-:Y:S02]  /*5370*/  IMAD.MOV.U32 R4, RZ, RZ, R164 ;  /* 0x000000ffff047224 */ /* 0x010fe400078e00a4 */
[----:B------:R-:W-:Y:S01]  /*5380*/  FFMA.FTZ R5, R12, UR9, -R0 ;  /* 0x000000090c057c23 */ /* 0x000fe20008010800 */
[----:B------:R1:W-:Y:S01]  /*5390*/  MUFU.EX2 R188, R2 ;  /* 0x0000000200bc7308 */ /* 0x0003e20000000800 */
[----:B---3--:R-:W-:Y:S09]  /*53a0*/  F2FP.BF16.F32.PACK_AB R7, R173, R174 ;  /* 0x000000aead07723e */ /* 0x008ff200000010ff */
[----:B------:R2:W-:Y:S01]  /*53b0*/  MUFU.EX2 R226, R6 ;  /* 0x0000000600e27308 */ /* 0x0005e20000000800 */
[----:B------:R-:W-:Y:S01]  /*53c0*/  @P0 FSEL R10, R243, -INF , !P6 ;  /* 0xff800000f30a0808 */ /* 0x000fe20007000000 */
[----:B------:R-:W-:Y:S01]  /*53d0*/  STS [R114+0x400], R7 ;  /* 0x0004000772007388 */ /* 0x000fe20000000800 */
[----:B------:R-:W-:Y:S07]  /*53e0*/  @P3 FSEL R4, R164, -INF , !P5 ;  /* 0xff800000a4043808 */ /* 0x000fee0006800000 */
[----:B------:R3:W-:Y:S01]  /*53f0*/  MUFU.EX2 R227, R5 ;  /* 0x0000000500e37308 */ /* 0x0007e20000000800 */
[----:B------:R-:W-:Y:S02]  /*5400*/  PLOP3.LUT P0, PT, PT, PT, UP1, 0x80, 0x8 ;  /* 0x000000000008781c */ /* 0x000fe40003f0f018 */
[----:B------:R-:W-:Y:S07]  /*5410*/  PLOP3.LUT P3, PT, PT, PT, UP1, 0x80, 0x8 ;  /* 0x000000000008781c */ /* 0x000fee0003f6f018 */
[----:B------:R-:W-:Y:S01]  /*5420*/  MUFU.EX2 R197, R14 ;  /* 0x0000000e00c57308 */ /* 0x000fe20000000800 */
[----:B-1----:R-:W-:Y:S01]  /*5430*/  F2FP.BF16.F32.PACK_AB R2, R204, R206 ;  /* 0x000000cecc02723e */ /* 0x002fe200000010ff */
[--C-:B--2---:R-:W-:Y:S01]  /*5440*/  FFMA.FTZ R6, R11, UR9, -R9.reuse ;  /* 0x000000090b067c23 */ /* 0x104fe20008010809 */
[----:B------:R-:W-:Y:S01]  /*5450*/  FFMA.FTZ R9, R10, UR9, -R9 ;  /* 0x000000090a097c23 */ /* 0x000fe20008010809 */
[--C-:B------:R-:W-:Y:S01]  /*5460*/  FFMA.FTZ R10, R4, UR9, -R8.reuse ;  /* 0x00000009040a7c23 */ /* 0x100fe20008010808 */
[----:B------:R-:W-:Y:S05]  /*5470*/  F2FP.BF16.F32.PACK_AB R4, R79, R80 ;  /* 0x000000504f04723e */ /* 0x000fea00000010ff */
[----:B------:R1:W-:Y:S01]  /*5480*/  MUFU.EX2 R72, R6 ;  /* 0x0000000600487308 */ /* 0x0003e20000000800 */
[----:B---3--:R-:W-:Y:S02]  /*5490*/  MOV R5, R163 ;  /* 0x000000a300057202 */ /* 0x008fe40000000f00 */
[----:B------:R-:W-:Y:S01]  /*54a0*/  @P1 FSEL R5, R163, -INF , !P6 ;  /* 0xff800000a3051808 */ /* 0x000fe20007000000 */
[----:B------:R2:W-:Y:S06]  /*54b0*/  STS [R114], R4 ;  /* 0x0000000472007388 */ /* 0x0005ec0000000800 */
[----:B------:R3:W-:Y:S01]  /*54c0*/  MUFU.EX2 R71, R9 ;  /* 0x0000000900477308 */ /* 0x0007e20000000800 */
[----:B------:R-:W-:Y:S01]  /*54d0*/  FFMA.FTZ R8, R5, UR9, -R8 ;  /* 0x0000000905087c23 */ /* 0x000fe20008010808 */
[----:B------:R-:W-:Y:S01]  /*54e0*/  IMAD.MOV.U32 R5, RZ, RZ, R185 ;  /* 0x000000ffff057224 */ /* 0x000fe200078e00b9 */
[----:B------:R-:W-:Y:S07]  /*54f0*/  @P0 FSEL R5, R185, -INF , !P5 ;  /* 0xff800000b9050808 */ /* 0x000fee0006800000 */
[----:B------:R-:W-:Y:S01]  /*5500*/  MUFU.EX2 R168, R10 ;  /* 0x0000000a00a87308 */ /* 0x000fe20000000800 */
[----:B-1----:R-:W-:Y:S09]  /*5510*/  MOV R6, R183 ;  /* 0x000000b700067202 */ /* 0x002ff20000000f00 */
[----:B------:R-:W1:Y:S01]  /*5520*/  MUFU.EX2 R166, R8 ;  /* 0x0000000800a67308 */ /* 0x000e620000000800 */
[----:B------:R-:W-:Y:S01]  /*5530*/  @P3 FSEL R6, R183, -INF , !P6 ;  /* 0xff800000b7063808 */ /* 0x000fe20007000000 */
[--C-:B---3--:R-:W-:Y:S01]  /*5540*/  FFMA.FTZ R9, R5, UR9, -R0.reuse ;  /* 0x0000000905097c23 */ /* 0x108fe20008010800 */
[----:B------:R-:W-:Y:S03]  /*5550*/  F2FP.BF16.F32.PACK_AB R5, R241, R242 ;  /* 0x000000f2f105723e */ /* 0x000fe600000010ff */
[----:B------:R-:W-:Y:S01]  /*5560*/  FFMA.FTZ R0, R6, UR9, -R0 ;  /* 0x0000000906007c23 */ /* 0x000fe20008010800 */
[----:B------:R-:W-:Y:S03]  /*5570*/  F2FP.BF16.F32.PACK_AB R6, R231, R232 ;  /* 0x000000e8e706723e */ /* 0x000fe600000010ff */
[----:B------:R-:W-:Y:S01]  /*5580*/  MUFU.EX2 R220, R9 ;  /* 0x0000000900dc7308 */ /* 0x000fe20000000800 */
[----:B------:R3:W-:Y:S09]  /*5590*/  STS [R160+0x2400], R5 ;  /* 0x00240005a0007388 */ /* 0x0007f20000000800 */
[----:B------:R1:W4:Y:S01]  /*55a0*/  MUFU.EX2 R218, R0 ;  /* 0x0000000000da7308 */ /* 0x0003220000000800 */
[----:B--2---:R-:W-:Y:S05]  /*55b0*/  F2FP.BF16.F32.PACK_AB R4, R215, R219 ;  /* 0x000000dbd704723e */ /* 0x004fea00000010ff */
[----:B------:R2:W-:Y:S04]  /*55c0*/  STS [R160+0x2000], R4 ;  /* 0x00200004a0007388 */ /* 0x0005e80000000800 */
[----:B------:R4:W-:Y:S01]  /*55d0*/  STS [R114+0x2000], R2 ;  /* 0x0020000272007388 */ /* 0x0009e20000000800 */
[----:B-1----:R-:W-:Y:S03]  /*55e0*/  F2FP.BF16.F32.PACK_AB R0, R166, R168 ;  /* 0x000000a8a600723e */ /* 0x002fe600000010ff */
[----:B------:R1:W-:Y:S01]  /*55f0*/  STS [R114+0x2400], R6 ;  /* 0x0024000672007388 */ /* 0x0003e20000000800 */
[----:B---3--:R-:W-:Y:S05]  /*5600*/  F2FP.BF16.F32.PACK_AB R5, R75, R76 ;  /* 0x0000004c4b05723e */ /* 0x008fea00000010ff */
[----:B------:R3:W-:Y:S01]  /*5610*/  STS [R112], R5 ;  /* 0x0000000570007388 */ /* 0x0007e20000000800 */
[----:B--2---:R-:W-:Y:S02]  /*5620*/  F2FP.BF16.F32.PACK_AB R4, R171, R172 ;  /* 0x000000acab04723e */ /* 0x004fe400000010ff */
[----:B----4-:R-:W-:Y:S03]  /*5630*/  F2FP.BF16.F32.PACK_AB R2, R71, R72 ;  /* 0x000000484702723e */ /* 0x010fe600000010ff */
[----:B------:R2:W-:Y:S01]  /*5640*/  STS [R112+0x400], R4 ;  /* 0x0004000470007388 */ /* 0x0005e20000000800 */
[----:B-1----:R-:W-:Y:S03]  /*5650*/  F2FP.BF16.F32.PACK_AB R6, R198, R199 ;  /* 0x000000c7c606723e */ /* 0x002fe600000010ff */
[----:B------:R1:W-:Y:S04]  /*5660*/  STS [R115], R2 ;  /* 0x0000000273007388 */ /* 0x0003e80000000800 */
[----:B------:R4:W-:Y:S04]  /*5670*/  STS [R115+0x400], R0 ;  /* 0x0004000073007388 */ /* 0x0009e80000000800 */
[----:B------:R-:W-:Y:S01]  /*5680*/  STS [R112+0x2000], R6 ;  /* 0x0020000670007388 */ /* 0x000fe20000000800 */
[----:B---3--:R-:W-:Y:S05]  /*5690*/  F2FP.BF16.F32.PACK_AB R5, R226, R227 ;  /* 0x000000e3e205723e */ /* 0x008fea00000010ff */
[----:B------:R-:W-:Y:S01]  /*56a0*/  STS [R112+0x2400], R5 ;  /* 0x0024000570007388 */ /* 0x000fe20000000800 */
[----:B--2---:R-:W-:Y:S02]  /*56b0*/  F2FP.BF16.F32.PACK_AB R4, R188, R197 ;  /* 0x000000c5bc04723e */ /* 0x004fe400000010ff */
[----:B-1----:R-:W-:Y:S03]  /*56c0*/  F2FP.BF16.F32.PACK_AB R2, R218, R220 ;  /* 0x000000dcda02723e */ /* 0x002fe600000010ff */
[----:B------:R-:W-:Y:S01]  /*56d0*/  STS [R115+0x2000], R4 ;  /* 0x0020000473007388 */ /* 0x000fe20000000800 */
[----:B----4-:R-:W-:Y:S03]  /*56e0*/  LEA R0, R155, UR4, 0x1 ;  /* 0x000000049b007c11 */ /* 0x010fe6000f8e08ff */
[----:B------:R1:W-:Y:S04]  /*56f0*/  STS [R115+0x2400], R2 ;  /* 0x0024000273007388 */ /* 0x0003e80000000800 */
[----:B------:R-:W2:Y:S08]  /*5700*/  LDSM.16.M88.4 R64, [R0+0x4000] ;  /* 0x004000000040783b */ /* 0x000eb00000000200 */
[----:B------:R3:W4:Y:S01]  /*5710*/  LDSM.16.M88.4 R60, [R0+0x5000] ;  /* 0x00500000003c783b */ /* 0x0007220000000200 */
[C---:B-1----:R-:W-:Y:S01]  /*5720*/  IADD3 R2, PT, PT, R0.reuse, 0x4000, RZ ;  /* 0x0000400000027810 */ /* 0x042fe20007ffe0ff */
[----:B---3--:R-:W-:Y:S03]  /*5730*/  VIADD R0, R0, 0x4020 ;  /* 0x0000402000007836 */ /* 0x008fe60000000000 */
[----:B------:R-:W-:Y:S05]  /*5740*/  @P2 IADD3 R0, PT, PT, R2, -0x20, RZ ;  /* 0xffffffe002002810 */ /* 0x000fea0007ffe0ff */
[----:B------:R-:W1:Y:S01]  /*5750*/  LDSM.16.M88.4 R100, [R0] ;  /* 0x000000000064783b */ /* 0x000e620000000200 */
[-C--:B--2---:R-:W-:Y:S07]  /*5760*/  HMMA.16816.F32.BF16 R4, R64, R116.reuse, RZ ;  /* 0x000000744004723c */ /* 0x084fee00000418ff */
[----:B------:R-:W2:Y:S01]  /*5770*/  LDSM.16.M88.4 R104, [R0+0x1000] ;  /* 0x001000000068783b */ /* 0x000ea20000000200 */
[C---:B----4-:R-:W-:Y:S08]  /*5780*/  HMMA.16816.F32.BF16 R8, R60.reuse, R116, RZ ;  /* 0x000000743c08723c */ /* 0x050ff000000418ff */
        /* <DEDUP_REMOVED lines=15> */
[C---:B--2---:R-:W-:Y:S08]  /*5880*/  HMMA.16816.F32.BF16 R8, R104.reuse, R132, R8 ;  /* 0x000000846808723c */ /* 0x044ff00000041808 */
[-C--:B------:R-:W-:Y:S03]  /*5890*/  HMMA.16816.F32.BF16 R12, R104, R134.reuse, R12 ;  /* 0x00000086680c723c */ /* 0x080fe6000004180c */
[C---:B------:R-:W-:Y:S01]  /*58a0*/  FADD.FTZ R4, -R111.reuse, R4 ;  /* 0x000000046f047221 */ /* 0x040fe20000010100 */
[C---:B------:R-:W-:Y:S01]  /*58b0*/  FADD.FTZ R6, -R110.reuse, R6 ;  /* 0x000000066e067221 */ /* 0x040fe20000010100 */
[----:B------:R-:W-:Y:S03]  /*58c0*/  FADD.FTZ R7, -R110, R7 ;  /* 0x000000076e077221 */ /* 0x000fe60000010100 */
[C---:B------:R-:W-:Y:S04]  /*58d0*/  HMMA.16816.F32.BF16 R16, R100.reuse, R134, R16 ;  /* 0x000000866410723c */ /* 0x040fe80000041810 */
[----:B------:R-:W-:Y:S01]  /*58e0*/  FMUL.FTZ R7, R158, R7 ;  /* 0x000000079e077220 */ /* 0x000fe20000410000 */
[----:B------:R-:W-:Y:S03]  /*58f0*/  SHF.L.U32 R158, R156, 0x5, RZ ;  /* 0x000000059c9e7819 */ /* 0x000fe600000006ff */
[-C--:B------:R-:W-:Y:S08]  /*5900*/  HMMA.16816.F32.BF16 R20, R100, R136.reuse, R20 ;  /* 0x000000886414723c */ /* 0x080ff00000041814 */
[C---:B------:R-:W-:Y:S04]  /*5910*/  HMMA.16816.F32.BF16 R24, R104.reuse, R136, R24 ;  /* 0x000000886818723c */ /* 0x040fe80000041818 */
[C---:B------:R-:W-:Y:S04]  /*5920*/  FADD.FTZ R16, -R111.reuse, R16 ;  /* 0x000000106f107221 */ /* 0x040fe80000010100 */
[-C--:B------:R-:W-:Y:S08]  /*5930*/  HMMA.16816.F32.BF16 R28, R104, R138.reuse, R28 ;  /* 0x0000008a681c723c */ /* 0x080ff0000004181c */
[C---:B------:R-:W-:Y:S08]  /*5940*/  HMMA.16816.F32.BF16 R32, R100.reuse, R138, R32 ;  /* 0x0000008a6420723c */ /* 0x040ff00000041820 */
[-C--:B------:R-:W-:Y:S08]  /*5950*/  HMMA.16816.F32.BF16 R36, R100, R140.reuse, R36 ;  /* 0x0000008c6424723c */ /* 0x080ff00000041824 */
[C---:B------:R-:W-:Y:S04]  /*5960*/  HMMA.16816.F32.BF16 R40, R104.reuse, R140, R40 ;  /* 0x0000008c6828723c */ /* 0x040fe80000041828 */
[----:B------:R-:W-:Y:S04]  /*5970*/  FADD.FTZ R32, -R111, R32 ;  /* 0x000000206f207221 */ /* 0x000fe80000010100 */
[-C--:B------:R-:W-:Y:S08]  /*5980*/  HMMA.16816.F32.BF16 R44, R104, R142.reuse, R44 ;  /* 0x0000008e682c723c */ /* 0x080ff0000004182c */
[C---:B------:R-:W-:Y:S08]  /*5990*/  HMMA.16816.F32.BF16 R48, R100.reuse, R142, R48 ;  /* 0x0000008e6430723c */ /* 0x040ff00000041830 */
[-C--:B------:R-:W-:Y:S08]  /*59a0*/  HMMA.16816.F32.BF16 R52, R100, R144.reuse, R52 ;  /* 0x000000906434723c */ /* 0x080ff00000041834 */
[C---:B------:R-:W-:Y:S08]  /*59b0*/  HMMA.16816.F32.BF16 R56, R104.reuse, R144, R56 ;  /* 0x000000906838723c */ /* 0x040ff00000041838 */
[-C--:B------:R-:W-:Y:S03]  /*59c0*/  HMMA.16816.F32.BF16 R60, R104, R146.reuse, R60 ;  /* 0x00000092683c723c */ /* 0x080fe6000004183c */
[----:B------:R-:W-:Y:S01]  /*59d0*/  LOP3.LUT R105, R108, 0x30, RZ, 0xc0, !PT ;  /* 0x000000306c697812 */ /* 0x000fe200078ec0ff */
[----:B------:R-:W-:Y:S01]  /*59e0*/  FMUL.FTZ R107, R157, R4 ;  /* 0x000000049d6b7220 */ /* 0x000fe20000410000 */
[----:B------:R-:W2:Y:S01]  /*59f0*/  LDL.LU R108, [R1+0x30] ;  /* 0x00003000016c7983 */ /* 0x000ea20000300800 */
[----:B------:R-:W-:Y:S01]  /*5a00*/  IMAD.SHL.U32 R157, R156, 0x40, RZ ;  /* 0x000000409c9d7824 */ /* 0x000fe200078e00ff */
[----:B------:R-:W-:Y:S01]  /*5a10*/  LOP3.LUT R2, R105, 0x8, R156, 0xf8, !PT ;  /* 0x0000000869027812 */ /* 0x000fe200078ef89c */
[----:B------:R-:W-:Y:S01]  /*5a20*/  FFMA.FTZ R4, -R98, R98, 1 ;  /* 0x3f80000062047423 */ /* 0x000fe20000010162 */
[----:B------:R-:W-:Y:S01]  /*5a30*/  SHF.L.U32 R104, R156, 0x3, RZ ;  /* 0x000000039c687819 */ /* 0x000fe200000006ff */
[----:B------:R1:W5:Y:S01]  /*5a40*/  LDL.LU R98, [R1+0xc8] ;  /* 0x0000c80001627983 */ /* 0x0003620000300800 */
[----:B------:R-:W-:Y:S01]  /*5a50*/  LOP3.LUT R2, R2, 0x1c0, R157, 0xf8, !PT ;  /* 0x000001c002027812 */ /* 0x000fe200078ef89d */
[----:B------:R-:W-:Y:S01]  /*5a60*/  FMUL.FTZ R4, R4, UR10 ;  /* 0x0000000a04047c20 */ /* 0x000fe20008410000 */
[----:B------:R-:W-:Y:S01]  /*5a70*/  FADD.FTZ R106, -R111, R5 ;  /* 0x000000056f6a7221 */ /* 0x000fe20000010100 */
[----:B------:R-:W-:Y:S01]  /*5a80*/  FFMA.FTZ R5, -R97, R97, 1 ;  /* 0x3f80000061057423 */ /* 0x000fe20000010161 */
[----:B------:R-:W-:Y:S01]  /*5a90*/  LOP3.LUT R0, R157, 0x400, RZ, 0xc0, !PT ;  /* 0x000004009d007812 */ /* 0x000fe200078ec0ff */
[----:B------:R1:W5:Y:S01]  /*5aa0*/  LDL.LU R97, [R1+0xc4] ;  /* 0x0000c40001617983 */ /* 0x0003620000300800 */
[----:B------:R-:W-:Y:S04]  /*5ab0*/  HMMA.16816.F32.BF16 R64, R100, R146, R64 ;  /* 0x000000926440723c */ /* 0x000fe80000041840 */
[----:B------:R-:W-:Y:S01]  /*5ac0*/  LOP3.LUT R2, R2, 0x38, R104, 0x78, !PT ;  /* 0x0000003802027812 */ /* 0x000fe200078e7868 */
[----:B------:R-:W-:Y:S01]  /*5ad0*/  FMUL.FTZ R101, R107, R4 ;  /* 0x000000046b657220 */ /* 0x000fe20000410000 */
[----:B------:R-:W-:Y:S01]  /*5ae0*/  FADD.FTZ R4, -R111, R17 ;  /* 0x000000116f047221 */ /* 0x000fe20000010100 */
[----:B------:R-:W-:Y:S01]  /*5af0*/  FMUL.FTZ R17, R96, R16 ;  /* 0x0000001060117220 */ /* 0x000fe20000410000 */
[----:B------:R-:W-:Y:S01]  /*5b00*/  FFMA.FTZ R16, -R91, R91, 1 ;  /* 0x3f8000005b107423 */ /* 0x000fe2000001015b */
[----:B------:R1:W5:Y:S01]  /*5b10*/  LDL.LU R96, [R1+0xc0] ;  /* 0x0000c00001607983 */ /* 0x0003620000300800 */
[----:B------:R-:W-:Y:S02]  /*5b20*/  IMAD R2, R2, 0x2, R0 ;  /* 0x0000000202027824 */ /* 0x000fe400078e0200 */
[----:B------:R-:W-:Y:S01]  /*5b30*/  FADD.FTZ R0, -R111, R20 ;  /* 0x000000146f007221 */ /* 0x000fe20000010100 */
[----:B------:R-:W-:Y:S01]  /*5b40*/  FMUL.FTZ R20, R95, R4 ;  /* 0x000000045f147220 */ /* 0x000fe20000410000 */
[----:B------:R-:W-:Y:S01]  /*5b50*/  FFMA.FTZ R4, -R89, R89, 1 ;  /* 0x3f80000059047423 */ /* 0x000fe20000010159 */
[----:B------:R1:W5:Y:S01]  /*5b60*/  LDL.LU R95, [R1+0xbc] ;  /* 0x0000bc00015f7983 */ /* 0x0003620000300800 */
[----:B------:R-:W-:Y:S01]  /*5b70*/  FADD.FTZ R102, -R111, R21 ;  /* 0x000000156f667221 */ /* 0x000fe20000010100 */
[----:B------:R-:W-:Y:S01]  /*5b80*/  FMUL.FTZ R21, R94, R0 ;  /* 0x000000005e157220 */ /* 0x000fe20000410000 */
[----:B------:R-:W-:Y:S01]  /*5b90*/  FFMA.FTZ R0, -R92, R92, 1 ;  /* 0x3f8000005c007423 */ /* 0x000fe2000001015c */
[----:B------:R1:W5:Y:S01]  /*5ba0*/  LDL.LU R94, [R1+0xb8] ;  /* 0x0000b800015e7983 */ /* 0x0003620000300800 */
[----:B------:R-:W-:Y:S01]  /*5bb0*/  FMUL.FTZ R102, R93, R102 ;  /* 0x000000665d667220 */ /* 0x000fe20000410000 */
[----:B------:R-:W-:Y:S01]  /*5bc0*/  FMUL.FTZ R5, R5, UR10 ;  /* 0x0000000a05057c20 */ /* 0x000fe20008410000 */
[----:B------:R-:W-:Y:S01]  /*5bd0*/  FMUL.FTZ R4, R4, UR10 ;  /* 0x0000000a04047c20 */ /* 0x000fe20008410000 */
[----:B------:R1:W5:Y:S01]  /*5be0*/  LDL.LU R93, [R1+0xb4] ;  /* 0x0000b400015d7983 */ /* 0x0003620000300800 */
[----:B------:R-:W-:Y:S01]  /*5bf0*/  FMUL.FTZ R0, R0, UR10 ;  /* 0x0000000a00007c20 */ /* 0x000fe20008410000 */
[----:B------:R-:W-:Y:S01]  /*5c00*/  FMUL.FTZ R16, R16, UR10 ;  /* 0x0000000a10107c20 */ /* 0x000fe20008410000 */
[----:B------:R-:W-:Y:S01]  /*5c10*/  FMUL.FTZ R4, R102, R4 ;  /* 0x0000000466047220 */ /* 0x000fe20000410000 */
[----:B------:R1:W5:Y:S01]  /*5c20*/  LDL.LU R92, [R1+0xb0] ;  /* 0x0000b000015c7983 */ /* 0x0003620000300800 */
[----:B------:R-:W-:Y:S01]  /*5c30*/  FMUL.FTZ R0, R17, R0 ;  /* 0x0000000011007220 */ /* 0x000fe20000410000 */
[----:B------:R-:W-:Y:S01]  /*5c40*/  FMUL.FTZ R16, R20, R16 ;  /* 0x0000001014107220 */ /* 0x000fe20000410000 */
[C---:B------:R-:W-:Y:S01]  /*5c50*/  FADD.FTZ R20, -R111.reuse, R33 ;  /* 0x000000216f147221 */ /* 0x040fe20000010100 */
[----:B------:R1:W5:Y:S01]  /*5c60*/  LDL.LU R91, [R1+0xac] ;  /* 0x0000ac00015b7983 */ /* 0x0003620000300800 */
[C---:B------:R-:W-:Y:S01]  /*5c70*/  FADD.FTZ R33, -R111.reuse, R36 ;  /* 0x000000246f217221 */ /* 0x040fe20000010100 */
[----:B------:R-:W-:Y:S01]  /*5c80*/  FADD.FTZ R36, -R111, R37 ;  /* 0x000000256f247221 */ /* 0x000fe20000010100 */
[----:B------:R-:W-:Y:S01]  /*5c90*/  FMUL.FTZ R20, R87, R20 ;  /* 0x0000001457147220 */ /* 0x000fe20000410000 */
[----:B------:R-:W-:Y:S01]  /*5ca0*/  F2FP.BF16.F32.PACK_AB R16, R16, R0 ;  /* 0x000000001010723e */ /* 0x000fe200000010ff */
[----:B------:R-:W-:Y:S01]  /*5cb0*/  FMUL.FTZ R33, R84, R33 ;  /* 0x0000002154217220 */ /* 0x000fe20000410000 */
[----:B------:R-:W-:Y:S01]  /*5cc0*/  FMUL.FTZ R36, R83, R36 ;  /* 0x0000002453247220 */ /* 0x000fe20000410000 */
[----:B------:R-:W-:Y:S01]  /*5cd0*/  FFMA.FTZ R0, -R81, R81, 1 ;  /* 0x3f80000051007423 */ /* 0x000fe20000010151 */
[C---:B------:R-:W-:Y:S01]  /*5ce0*/  FADD.FTZ R37, -R111.reuse, R48 ;  /* 0x000000306f257221 */ /* 0x040fe20000010100 */
[C---:B------:R-:W-:Y:S01]  /*5cf0*/  FADD.FTZ R48, -R111.reuse, R49 ;  /* 0x000000316f307221 */ /* 0x040fe20000010100 */
[C---:B------:R-:W-:Y:S01]  /*5d00*/  FADD.FTZ R49, -R111.reuse, R52 ;  /* 0x000000346f317221 */ /* 0x040fe20000010100 */
[----:B------:R-:W-:Y:S01]  /*5d10*/  FADD.FTZ R52, -R111, R53 ;  /* 0x000000356f347221 */ /* 0x000fe20000010100 */
[----:B------:R-:W-:Y:S01]  /*5d20*/  FMUL.FTZ R37, R80, R37 ;  /* 0x0000002550257220 */ /* 0x000fe20000410000 */
[----:B------:R-:W-:Y:S01]  /*5d30*/  FMUL.FTZ R48, R79, R48 ;  /* 0x000000304f307220 */ /* 0x000fe20000410000 */
[----:B------:R-:W-:Y:S01]  /*5d40*/  FMUL.FTZ R49, R76, R49 ;  /* 0x000000314c317220 */ /* 0x000fe20000410000 */
[----:B------:R-:W-:Y:S01]  /*5d50*/  FMUL.FTZ R0, R0, UR10 ;  /* 0x0000000a00007c20 */ /* 0x000fe20008410000 */
[----:B------:R-:W-:Y:S03]  /*5d60*/  FMUL.FTZ R52, R75, R52 ;  /* 0x000000344b347220 */ /* 0x000fe60000410000 */
[----:B------:R-:W-:Y:S01]  /*5d70*/  FMUL.FTZ R0, R36, R0 ;  /* 0x0000000024007220 */ /* 0x000fe20000410000 */
[----:B------:R-:W-:Y:S04]  /*5d80*/  FFMA.FTZ R36, -R73, R73, 1 ;  /* 0x3f80000049247423 */ /* 0x000fe80000010149 */
[----:B------:R-:W-:Y:S01]  /*5d90*/  FMUL.FTZ R36, R36, UR10 ;  /* 0x0000000a24247c20 */ /* 0x000fe20008410000 */
[----:B--2---:R-:W-:Y:S01]  /*5da0*/  FMUL.FTZ R106, R108, R106 ;  /* 0x0000006a6c6a7220 */ /* 0x004fe20000410000 */
[----:B------:R-:W-:Y:S03]  /*5db0*/  SHF.R.U32.HI R108, RZ, 0x1, R156 ;  /* 0x00000001ff6c7819 */ /* 0x000fe6000001169c */
[----:B------:R-:W-:Y:S01]  /*5dc0*/  FMUL.FTZ R100, R106, R5 ;  /* 0x000000056a647220 */ /* 0x000fe20000410000 */
[----:B------:R-:W-:Y:S02]  /*5dd0*/  FFMA.FTZ R5, -R90, R90, 1 ;  /* 0x3f8000005a057423 */ /* 0x000fe4000001015a */
[----:B------:R1:W5:Y:S02]  /*5de0*/  LDL.LU R90, [R1+0xa8] ;  /* 0x0000a800015a7983 */ /* 0x0003640000300800 */
[----:B------:R-:W-:Y:S01]  /*5df0*/  FMUL.FTZ R5, R5, UR10 ;  /* 0x0000000a05057c20 */ /* 0x000fe20008410000 */
[----:B------:R-:W-:Y:S01]  /*5e00*/  F2FP.BF16.F32.PACK_AB R17, R100, R101 ;  /* 0x000000656411723e */ /* 0x000fe200000010ff */
[----:B------:R1:W5:Y:S02]  /*5e10*/  LDL.LU R89, [R1+0xa4] ;  /* 0x0000a40001597983 */ /* 0x0003640000300800 */
[----:B------:R-:W-:Y:S01]  /*5e20*/  FMUL.FTZ R5, R21, R5 ;  /* 0x0000000515057220 */ /* 0x000fe20000410000 */
[----:B------:R-:W-:Y:S04]  /*5e30*/  FFMA.FTZ R21, -R85, R85, 1 ;  /* 0x3f80000055157423 */ /* 0x000fe80000010155 */
[----:B------:R-:W-:Y:S01]  /*5e40*/  F2FP.BF16.F32.PACK_AB R101, R4, R5 ;  /* 0x000000050465723e */ /* 0x000fe200000010ff */
[----:B------:R-:W-:Y:S01]  /*5e50*/  FMUL.FTZ R5, R88, R32 ;  /* 0x0000002058057220 */ /* 0x000fe20000410000 */
[----:B------:R-:W-:Y:S01]  /*5e60*/  FFMA.FTZ R32, -R86, R86, 1 ;  /* 0x3f80000056207423 */ /* 0x000fe20000010156 */
[----:B------:R1:W5:Y:S01]  /*5e70*/  LDL.LU R88, [R1+0xa0] ;  /* 0x0000a00001587983 */ /* 0x0003620000300800 */
[----:B------:R-:W-:Y:S01]  /*5e80*/  FFMA.FTZ R4, -R82, R82, 1 ;  /* 0x3f80000052047423 */ /* 0x000fe20000010152 */
[----:B------:R-:W-:Y:S01]  /*5e90*/  FMUL.FTZ R21, R21, UR10 ;  /* 0x0000000a15157c20 */ /* 0x000fe20008410000 */
[----:B------:R-:W-:Y:S01]  /*5ea0*/  FMUL.FTZ R32, R32, UR10 ;  /* 0x0000000a20207c20 */ /* 0x000fe20008410000 */
[----:B------:R1:W5:Y:S01]  /*5eb0*/  LDL.LU R87, [R1+0x9c] ;  /* 0x00009c0001577983 */ /* 0x0003620000300800 */
[----:B------:R-:W-:Y:S01]  /*5ec0*/  FMUL.FTZ R4, R4, UR10 ;  /* 0x0000000a04047c20 */ /* 0x000fe20008410000 */
[----:B------:R-:W-:Y:S01]  /*5ed0*/  FMUL.FTZ R21, R20, R21 ;  /* 0x0000001514157220 */ /* 0x000fe20000410000 */
[----:B------:R-:W-:Y:S01]  /*5ee0*/  FFMA.FTZ R20, -R78, R78, 1 ;  /* 0x3f8000004e147423 */ /* 0x000fe2000001014e */
[----:B------:R1:W5:Y:S01]  /*5ef0*/  LDL.LU R86, [R1+0x98] ;  /* 0x0000980001567983 */ /* 0x0003620000300800 */
[----:B------:R-:W-:Y:S01]  /*5f00*/  FMUL.FTZ R32, R5, R32 ;  /* 0x0000002005207220 */ /* 0x000fe20000410000 */
[----:B------:R-:W-:Y:S01]  /*5f10*/  FFMA.FTZ R5, -R77, R77, 1 ;  /* 0x3f8000004d057423 */ /* 0x000fe2000001014d */
[----:B------:R-:W-:Y:S01]  /*5f20*/  FMUL.FTZ R4, R33, R4 ;  /* 0x0000000421047220 */ /* 0x000fe20000410000 */
[----:B------:R1:W5:Y:S01]  /*5f30*/  LDL.LU R85, [R1+0x94] ;  /* 0x0000940001557983 */ /* 0x0003620000300800 */
[----:B------:R-:W-:Y:S01]  /*5f40*/  FFMA.FTZ R33, -R74, R74, 1 ;  /* 0x3f8000004a217423 */ /* 0x000fe2000001014a */
[----:B------:R-:W-:Y:S01]  /*5f50*/  F2FP.BF16.F32.PACK_AB R100, R21, R32 ;  /* 0x000000201564723e */ /* 0x000fe200000010ff */
[----:B------:R-:W-:Y:S01]  /*5f60*/  FMUL.FTZ R21, R70, R6 ;  /* 0x0000000646157220 */ /* 0x000fe20000410000 */
[----:B------:R1:W5:Y:S01]  /*5f70*/  LDL.LU R84, [R1+0x90] ;  /* 0x0000900001547983 */ /* 0x0003620000300800 */
[----:B------:R-:W-:Y:S01]  /*5f80*/  FFMA.FTZ R6, -R68, R68, 1 ;  /* 0x3f80000044067423 */ /* 0x000fe20000010144 */
[----:B------:R-:W-:Y:S01]  /*5f90*/  FMUL.FTZ R33, R33, UR10 ;  /* 0x0000000a21217c20 */ /* 0x000fe20008410000 */
[----:B------:R-:W-:Y:S01]  /*5fa0*/  FMUL.FTZ R20, R20, UR10 ;  /* 0x0000000a14147c20 */ /* 0x000fe20008410000 */
[----:B------:R1:W5:Y:S01]  /*5fb0*/  LDL.LU R83, [R1+0x8c] ;  /* 0x00008c0001537983 */ /* 0x0003620000300800 */
[----:B------:R-:W-:Y:S01]  /*5fc0*/  F2FP.BF16.F32.PACK_AB R53, R0, R4 ;  /* 0x000000040035723e */ /* 0x000fe200000010ff */
[----:B------:R-:W-:Y:S01]  /*5fd0*/  FMUL.FTZ R4, R49, R33 ;  /* 0x0000002131047220 */ /* 0x000fe20000410000 */
[----:B------:R-:W-:Y:S01]  /*5fe0*/  FADD.FTZ R33, -R111, R64 ;  /* 0x000000406f217221 */ /* 0x000fe20000010100 */
[----:B------:R1:W5:Y:S01]  /*5ff0*/  LDL.LU R82, [R1+0x88] ;  /* 0x0000880001527983 */ /* 0x0003620000300800 */
[----:B------:R-:W-:Y:S01]  /*6000*/  FMUL.FTZ R20, R37, R20 ;  /* 0x0000001425147220 */ /* 0x000fe20000410000 */
[----:B------:R-:W-:Y:S01]  /*6010*/  FFMA.FTZ R32, -R243, R243, 1 ;  /* 0x3f800000f3207423 */ /* 0x000fe200000101f3 */
[----:B------:R-:W-:Y:S01]  /*6020*/  FMUL.FTZ R33, R72, R33 ;  /* 0x0000002148217220 */ /* 0x000fe20000410000 */
[----:B------:R1:W5:Y:S01]  /*6030*/  LDL.LU R81, [R1+0x84] ;  /* 0x0000840001517983 */ /* 0x0003620000300800 */
[----:B------:R-:W-:Y:S01]  /*6040*/  FMUL.FTZ R5, R5, UR10 ;  /* 0x0000000a05057c20 */ /* 0x000fe20008410000 */
[----:B------:R-:W-:Y:S01]  /*6050*/  FMUL.FTZ R32, R32, UR10 ;  /* 0x0000000a20207c20 */ /* 0x000fe20008410000 */
[----:B------:R-:W-:Y:S01]  /*6060*/  FMUL.FTZ R0, R52, R36 ;  /* 0x0000002434007220 */ /* 0x000fe20000410000 */
[----:B------:R1:W5:Y:S01]  /*6070*/  LDL.LU R80, [R1+0x80] ;  /* 0x0000800001507983 */ /* 0x0003620000300800 */
[----:B------:R-:W-:Y:S01]  /*6080*/  FMUL.FTZ R5, R48, R5 ;  /* 0x0000000530057220 */ /* 0x000fe20000410000 */
[----:B------:R-:W-:Y:S02]  /*6090*/  FMUL.FTZ R6, R6, UR10 ;  /* 0x0000000a06067c20 */ /* 0x000fe40008410000 */
[----:B------:R1:W5:Y:S01]  /*60a0*/  LDL.LU R79, [R1+0x7c] ;  /* 0x00007c00014f7983 */ /* 0x0003620000300800 */
[----:B------:R-:W-:Y:S02]  /*60b0*/  F2FP.BF16.F32.PACK_AB R37, R0, R4 ;  /* 0x000000040025723e */ /* 0x000fe400000010ff */
[----:B------:R-:W-:Y:S01]  /*60c0*/  F2FP.BF16.F32.PACK_AB R48, R5, R20 ;  /* 0x000000140530723e */ /* 0x000fe200000010ff */
[----:B------:R1:W5:Y:S01]  /*60d0*/  LDL.LU R78, [R1+0x78] ;  /* 0x00007800014e7983 */ /* 0x0003620000300800 */
[----:B------:R-:W-:Y:S01]  /*60e0*/  FADD.FTZ R20, -R111, R65 ;  /* 0x000000416f147221 */ /* 0x000fe20000010100 */
[----:B------:R-:W-:Y:S02]  /*60f0*/  FFMA.FTZ R5, -R244, R244, 1 ;  /* 0x3f800000f4057423 */ /* 0x000fe400000101f4 */
[----:B------:R1:W5:Y:S01]  /*6100*/  LDL.LU R77, [R1+0x74] ;  /* 0x00007400014d7983 */ /* 0x0003620000300800 */
[----:B------:R-:W-:Y:S01]  /*6110*/  FMUL.FTZ R20, R71, R20 ;  /* 0x0000001447147220 */ /* 0x000fe20000410000 */
[----:B------:R-:W-:Y:S02]  /*6120*/  FMUL.FTZ R5, R5, UR10 ;  /* 0x0000000a05057c20 */ /* 0x000fe40008410000 */
[----:B------:R1:W5:Y:S01]  /*6130*/  LDL.LU R76, [R1+0x70] ;  /* 0x00007000014c7983 */ /* 0x0003620000300800 */
[----:B------:R-:W-:Y:S01]  /*6140*/  FMUL.FTZ R32, R20, R32 ;  /* 0x0000002014207220 */ /* 0x000fe20000410000 */
[----:B------:R-:W-:Y:S01]  /*6150*/  FFMA.FTZ R20, -R69, R69, 1 ;  /* 0x3f80000045147423 */ /* 0x000fe20000010145 */
[----:B------:R-:W-:Y:S01]  /*6160*/  FMUL.FTZ R33, R33, R5 ;  /* 0x0000000521217220 */ /* 0x000fe20000410000 */
[----:B------:R1:W5:Y:S02]  /*6170*/  LDL.LU R75, [R1+0x6c] ;  /* 0x00006c00014b7983 */ /* 0x0003640000300800 */
[----:B------:R-:W-:Y:S02]  /*6180*/  FMUL.FTZ R20, R20, UR10 ;  /* 0x0000000a14147c20 */ /* 0x000fe40008410000 */
[----:B------:R1:W5:Y:S04]  /*6190*/  LDL.LU R74, [R1+0x68] ;  /* 0x00006800014a7983 */ /* 0x0003680000300800 */
[----:B------:R1:W5:Y:S04]  /*61a0*/  LDL.LU R73, [R1+0x64] ;  /* 0x0000640001497983 */ /* 0x0003680000300800 */
[----:B------:R1:W5:Y:S04]  /*61b0*/  LDL.LU R72, [R1+0x60] ;  /* 0x0000600001487983 */ /* 0x0003680000300800 */
[----:B------:R1:W5:Y:S04]  /*61c0*/  LDL.LU R71, [R1+0x5c] ;  /* 0x00005c0001477983 */ /* 0x0003680000300800 */
[----:B------:R1:W5:Y:S04]  /*61d0*/  LDL.LU R70, [R1+0x58] ;  /* 0x0000580001467983 */ /* 0x0003680000300800 */
[----:B------:R1:W5:Y:S04]  /*61e0*/  LDL.LU R69, [R1+0x54] ;  /* 0x0000540001457983 */ /* 0x0003680000300800 */
[----:B------:R1:W5:Y:S01]  /*61f0*/  LDL.LU R68, [R1+0x50] ;  /* 0x0000500001447983 */ /* 0x0003620000300800 */
[----:B------:R-:W-:Y:S05]  /*6200*/  BRA.U !UP0, `(.L_x_370) ;  /* 0x0000000108747547 */ /* 0x000fea000b800000 */
[----:B------:R-:W2:Y:S01]  /*6210*/  LDL.LU R106, [R1+0x24] ;  /* 0x00002400016a7983 */ /* 0x000ea20000300800 */
[----:B------:R-:W3:Y:S01]  /*6220*/  LDC R36, c[0x0][0x3b0] ;  /* 0x0000ec00ff247b82 */ /* 0x000ee20000000800 */
[----:B------:R-:W-:Y:S01]  /*6230*/  IADD3 R4, P0, PT, RZ, -UR32, RZ ;  /* 0x80000020ff047c10 */ /* 0x000fe2000ff1e0ff */
[----:B------:R-:W-:Y:S01]  /*6240*/  ULOP3.LUT UR8, UR43, 0x1, URZ, 0xc0, !UPT ;  /* 0x000000012b087892 */ /* 0x000fe2000f8ec0ff */
[----:B------:R-:W4:Y:S03]  /*6250*/  LDL.LU R103, [R1+0x20] ;  /* 0x0000200001677983 */ /* 0x000f260000300800 */
[----:B------:R-:W-:Y:S01]  /*6260*/  UISETP.NE.U32.AND UP2, UPT, UR8, 0x1, UPT ;  /* 0x000000010800788c */ /* 0x000fe2000bf45070 */
[----:B------:R-:W3:Y:S03]  /*6270*/  LDL.LU R102, [R1+0x1c] ;  /* 0x00001c0001667983 */ /* 0x000ee60000300800 */
[----:B------:R-:W-:Y:S06]  /*6280*/  USEL UR8, UR29, 0x2000, !UP2 ;  /* 0x000020001d087887 */ /* 0x000fec000d000000 */
[----:B------:R-:W-:Y:S02]  /*6290*/  VIADD R149, R149, UR8 ;  /* 0x0000000895957c36 */ /* 0x000fe40008000000 */
[----:B---3--:R-:W-:Y:S02]  /*62a0*/  VIADD R102, R102, UR8 ;  /* 0x0000000866667c36 */ /* 0x008fe40008000000 */
[----:B------:R-:W-:Y:S04]  /*62b0*/  IMAD.SHL.U32 R0, R36, 0x80, RZ ;  /* 0x0000008024007824 */ /* 0x000fe800078e00ff */
[----:B------:R-:W-:Y:S05]  /*62c0*/  IMAD.X R0, RZ, RZ, ~R0, P0 ;  /* 0x000000ffff007224 */ /* 0x000fea00000e0e00 */
[----:B------:R-:W-:Y:S04]  /*62d0*/  SHF.R.S64 R4, R4, 0x1f, R0 ;  /* 0x0000001f04047819 */ /* 0x000fe80000001000 */
[----:B--2---:R-:W-:Y:S04]  /*62e0*/  IADD3 R106, P0, PT, R4, R106, RZ ;  /* 0x0000006a046a7210 */ /* 0x004fe80007f1e0ff */
[----:B----4-:R-:W-:Y:S01]  /*62f0*/  LEA.HI.X.SX32 R103, R0, R103, 0x1, P0 ;  /* 0x0000006700677211 */ /* 0x010fe200000f0eff */
[----:B------:R-:W-:Y:S01]  /*6300*/  IMAD.MOV.U32 R4, RZ, RZ, R106 ;  /* 0x000000ffff047224 */ /* 0x000fe200078e006a */
[----:B------:R-:W2:Y:S03]  /*6310*/  LDC R0, c[0x0][0x3b4] ;  /* 0x0000ed00ff007b82 */ /* 0x000ea60000000800 */
[----:B------:R3:W-:Y:S01]  /*6320*/  STL [R1+0x20], R103 ;  /* 0x0000206701007387 */ /* 0x0007e20000100800 */
[----:B------:R-:W-:Y:S03]  /*6330*/  IMAD.MOV.U32 R5, RZ, RZ, R103 ;  /* 0x000000ffff057224 */ /* 0x000fe600078e0067 */
[----:B------:R3:W-:Y:S04]  /*6340*/  STL [R1+0x24], R106 ;  /* 0x0000246a01007387 */ /* 0x0007e80000100800 */
[----:B------:R-:W-:Y:S01]  /*6350*/  @!PT LDS RZ, [RZ] ;  /* 0x00000000fffff984 */ /* 0x000fe20000000800 */
[----:B------:R-:W-:Y:S01]  /*6360*/  @!PT LDS RZ, [RZ] ;  /* 0x00000000fffff984 */ /* 0x000fe20000000800 */
[----:B------:R-:W-:Y:S01]  /*6370*/  @!PT LDS RZ, [RZ] ;  /* 0x00000000fffff984 */ /* 0x000fe20000000800 */
[----:B------:R4:W-:Y:S04]  /*6380*/  LDGSTS.E.BYPASS.LTC128B.128 [R102], desc[UR30][R4.64] ;  /* 0x0000000004667fae */ /* 0x0009e8000b981a1e */
[----:B------:R3:W-:Y:S01]  /*6390*/  STL [R1+0x1c], R102 ;  /* 0x00001c6601007387 */ /* 0x0007e20000100800 */
[C---:B----4-:R-:W-:Y:S04]  /*63a0*/  LEA R4, P0, R36.reuse, R106, 0x7 ;  /* 0x0000006a24047211 */ /* 0x050fe800078038ff */
[----:B--2---:R-:W-:Y:S05]  /*63b0*/  LEA.HI.X R5, R36, R103, R0, 0x7, P0 ;  /* 0x0000006724057211 */ /* 0x004fea00000f3c00 */
[----:B------:R3:W-:Y:S04]  /*63c0*/  LDGSTS.E.BYPASS.LTC128B.128 [R102+0x1000], desc[UR30][R4.64] ;  /* 0x0100000004667fae */ /* 0x0007e8000b981a1e */
[----:B------:R-:W0:Y:S02]  /*63d0*/  LDGDEPBAR ;  /* 0x00000000000079af */ /* 0x000e240000000000 */
.L_x_370:
[----:B------:R-:W2:Y:S01]  /*63e0*/  LDL.LU R65, [R1+0xc] ;  /* 0x00000c0001417983 */ /* 0x000ea20000300800 */
[----:B------:R-:W-:Y:S01]  /*63f0*/  F2FP.BF16.F32.PACK_AB R36, R32, R33 ;  /* 0x000000212024723e */ /* 0x000fe200000010ff */
[----:B------:R-:W-:Y:S01]  /*6400*/  FMUL.FTZ R6, R7, R6 ;  /* 0x0000000607067220 */ /* 0x000fe20000410000 */
[----:B------:R-:W-:Y:S01]  /*6410*/  FMUL.FTZ R20, R21, R20 ;  /* 0x0000001415147220 */ /* 0x000fe20000410000 */
[----:B------:R-:W4:Y:S01]  /*6420*/  LDL.LU R64, [R1+0x8] ;  /* 0x0000080001407983 */ /* 0x000f220000300800 */
[----:B------:R-:W-:Y:S01]  /*6430*/  FFMA.FTZ R0, -R194, R194, 1 ;  /* 0x3f800000c2007423 */ /* 0x000fe200000101c2 */
[----:B---3--:R-:W-:Y:S01]  /*6440*/  FFMA.FTZ R5, -R191, R191, 1 ;  /* 0x3f800000bf057423 */ /* 0x008fe200000101bf */
[----:B------:R-:W-:Y:S01]  /*6450*/  FFMA.FTZ R4, -R189, R189, 1 ;  /* 0x3f800000bd047423 */ /* 0x000fe200000101bd */
[----:B------:R-:W3:Y:S01]  /*6460*/  LDL.LU R52, [R1+0x4] ;  /* 0x0000040001347983 */ /* 0x000ee20000300800 */
[----:B------:R-:W-:Y:S01]  /*6470*/  FMUL.FTZ R7, R0, UR10 ;  /* 0x0000000a00077c20 */ /* 0x000fe20008410000 */
[----:B------:R-:W-:Y:S01]  /*6480*/  FFMA.FTZ R0, -R187, R187, 1 ;  /* 0x3f800000bb007423 */ /* 0x000fe200000101bb */
[C---:B------:R-:W-:Y:S01]  /*6490*/  FADD.FTZ R23, -R110.reuse, R23 ;  /* 0x000000176e177221 */ /* 0x040fe20000010100 */
[----:B------:R-:W3:Y:S01]  /*64a0*/  LDL.LU R49, [R1] ;  /* 0x0000000001317983 */ /* 0x000ee20000300800 */
[C---:B------:R-:W-:Y:S01]  /*64b0*/  FADD.FTZ R18, -R110.reuse, R18 ;  /* 0x000000126e127221 */ /* 0x040fe20000010100 */
[C---:B------:R-:W-:Y:S01]  /*64c0*/  FADD.FTZ R19, -R110.reuse, R19 ;  /* 0x000000136e137221 */ /* 0x040fe20000010100 */
[----:B------:R-:W-:Y:S01]  /*64d0*/  FMUL.FTZ R23, R213, R23 ;  /* 0x00000017d5177220 */ /* 0x000fe20000410000 */
[----:B------:R1:W-:Y:S01]  /*64e0*/  STS [R159+0x8000], R17 ;  /* 0x008000119f007388 */ /* 0x0003e20000000800 */
[C---:B------:R-:W-:Y:S01]  /*64f0*/  FADD.FTZ R22, -R110.reuse, R22 ;  /* 0x000000166e167221 */ /* 0x040fe20000010100 */
[----:B------:R-:W-:Y:S01]  /*6500*/  FMUL.FTZ R18, R223, R18 ;  /* 0x00000012df127220 */ /* 0x000fe20000410000 */
[----:B------:R-:W-:Y:S01]  /*6510*/  FADD.FTZ R38, -R110, R38 ;  /* 0x000000266e267221 */ /* 0x000fe20000010100 */
[----:B------:R-:W-:Y:S01]  /*6520*/  FMUL.FTZ R19, R225, R19 ;  /* 0x00000013e1137220 */ /* 0x000fe20000410000 */
[----:B------:R-:W-:Y:S01]  /*6530*/  FMUL.FTZ R22, R214, R22 ;  /* 0x00000016d6167220 */ /* 0x000fe20000410000 */
        /* <DEDUP_REMOVED lines=10> */
[C---:B------:R-:W-:Y:S01]  /*65e0*/  FADD.FTZ R66, -R110.reuse, R66 ;  /* 0x000000426e427221 */ /* 0x040fe20000010100 */
[----:B------:R-:W-:Y:S01]  /*65f0*/  FADD.FTZ R51, -R110, R51 ;  /* 0x000000336e337221 */ /* 0x000fe20000010100 */
[----:B------:R-:W-:Y:S01]  /*6600*/  FMUL.FTZ R55, R171, R55 ;  /* 0x00000037ab377220 */ /* 0x000fe20000410000 */
[----:B-----5:R-:W-:Y:S01]  /*6610*/  FADD.FTZ R8, -R109, R8 ;  /* 0x000000086d087221 */ /* 0x020fe20000010100 */
[----:B------:R-:W-:Y:S01]  /*6620*/  FMUL.FTZ R66, R168, R66 ;  /* 0x00000042a8427220 */ /* 0x000fe20000410000 */
[----:B------:R-:W-:Y:S01]  /*6630*/  FMUL.FTZ R51, R173, R51 ;  /* 0x00000033ad337220 */ /* 0x000fe20000410000 */
[C---:B------:R-:W-:Y:S01]  /*6640*/  FADD.FTZ R9, -R109.reuse, R9 ;  /* 0x000000096d097221 */ /* 0x040fe20000010100 */
[----:B------:R-:W-:Y:S01]  /*6650*/  FADD.FTZ R13, -R109, R13 ;  /* 0x0000000d6d0d7221 */ /* 0x000fe20000010100 */
[----:B------:R-:W-:Y:S01]  /*6660*/  FADD.FTZ R67, -R110, R67 ;  /* 0x000000436e437221 */ /* 0x000fe20000010100 */
[----:B-1----:R-:W-:Y:S01]  /*6670*/  FMUL.FTZ R17, R5, UR10 ;  /* 0x0000000a05117c20 */ /* 0x002fe20008410000 */
[----:B------:R-:W-:Y:S01]  /*6680*/  FMUL.FTZ R5, R4, UR10 ;  /* 0x0000000a04057c20 */ /* 0x000fe20008410000 */
[----:B------:R-:W-:Y:S01]  /*6690*/  FMUL.FTZ R4, R0, UR10 ;  /* 0x0000000a00047c20 */ /* 0x000fe20008410000 */
[----:B------:R-:W-:Y:S01]  /*66a0*/  FMUL.FTZ R8, R250, R8 ;  /* 0x00000008fa087220 */ /* 0x000fe20000410000 */
[----:B------:R-:W-:Y:S01]  /*66b0*/  FMUL.FTZ R0, R19, R17 ;  /* 0x0000001113007220 */ /* 0x000fe20000410000 */
[----:B------:R-:W-:Y:S01]  /*66c0*/  FMUL.FTZ R22, R22, R5 ;  /* 0x0000000516167220 */ /* 0x000fe20000410000 */
[----:B------:R-:W-:Y:S01]  /*66d0*/  FMUL.FTZ R23, R23, R4 ;  /* 0x0000000417177220 */ /* 0x000fe20000410000 */
[----:B------:R-:W-:Y:S01]  /*66e0*/  F2FP.BF16.F32.PACK_AB R4, R6, R20 ;  /* 0x000000140604723e */ /* 0x000fe200000010ff */
[----:B------:R-:W-:Y:S01]  /*66f0*/  FFMA.FTZ R6, -R178, R178, 1 ;  /* 0x3f800000b2067423 */ /* 0x000fe200000101b2 */
[----:B------:R-:W-:Y:S01]  /*6700*/  FFMA.FTZ R5, -R181, R181, 1 ;  /* 0x3f800000b5057423 */ /* 0x000fe200000101b5 */
[----:B------:R-:W-:Y:S01]  /*6710*/  FMUL.FTZ R17, R7, UR10 ;  /* 0x0000000a07117c20 */ /* 0x000fe20008410000 */
[----:B------:R-:W-:Y:S01]  /*6720*/  F2FP.BF16.F32.PACK_AB R0, R0, R18 ;  /* 0x000000120000723e */ /* 0x000fe200000010ff */
[----:B------:R1:W-:Y:S01]  /*6730*/  STS [R159+0x8400], R4 ;  /* 0x008400049f007388 */ /* 0x0003e20000000800 */
[----:B------:R-:W-:Y:S01]  /*6740*/  FMUL.FTZ R6, R6, UR10 ;  /* 0x0000000a06067c20 */ /* 0x000fe20008410000 */
[----:B------:R-:W-:Y:S01]  /*6750*/  FMUL.FTZ R7, R5, UR10 ;  /* 0x0000000a05077c20 */ /* 0x000fe20008410000 */
[----:B------:R-:W-:Y:S01]  /*6760*/  FFMA.FTZ R5, -R177, R177, 1 ;  /* 0x3f800000b1057423 */ /* 0x000fe200000101b1 */
[----:B------:R1:W-:Y:S01]  /*6770*/  STS [R162+0x8400], R0 ;  /* 0x00840000a2007388 */ /* 0x0003e20000000800 */
[----:B------:R-:W-:Y:S01]  /*6780*/  FMUL.FTZ R38, R38, R6 ;  /* 0x0000000626267220 */ /* 0x000fe20000410000 */
[----:B------:R-:W-:Y:S01]  /*6790*/  FFMA.FTZ R6, -R170, R170, 1 ;  /* 0x3f800000aa067423 */ /* 0x000fe200000101aa */
[----:B------:R-:W-:Y:S01]  /*67a0*/  FMUL.FTZ R5, R5, UR10 ;  /* 0x0000000a05057c20 */ /* 0x000fe20008410000 */
        /* <DEDUP_REMOVED lines=10> */
[----:B------:R-:W-:Y:S01]  /*6850*/  F2FP.BF16.F32.PACK_AB R33, R23, R22 ;  /* 0x000000161721723e */ /* 0x000fe200000010ff */
[----:B------:R-:W-:Y:S01]  /*6860*/  FMUL.FTZ R6, R6, UR10 ;  /* 0x0000000a06067c20 */ /* 0x000fe20008410000 */
[----:B------:R-:W-:Y:S01]  /*6870*/  FFMA.FTZ R7, -R222, R222, 1 ;  /* 0x3f800000de077423 */ /* 0x000fe200000101de */
[----:B------:R-:W-:Y:S01]  /*6880*/  FMUL.FTZ R22, R51, R5 ;  /* 0x0000000533167220 */ /* 0x000fe20000410000 */
[----:B------:R-:W-:Y:S01]  /*6890*/  FFMA.FTZ R5, -R163, R163, 1 ;  /* 0x3f800000a3057423 */ /* 0x000fe200000101a3 */
[----:B------:R-:W-:Y:S01]  /*68a0*/  FMUL.FTZ R66, R66, R6 ;  /* 0x0000000642427220 */ /* 0x000fe20000410000 */
[----:B------:R-:W-:Y:S01]  /*68b0*/  FFMA.FTZ R6, -R221, R221, 1 ;  /* 0x3f800000dd067423 */ /* 0x000fe200000101dd */
[----:B-1----:R-:W-:Y:S01]  /*68c0*/  FFMA.FTZ R4, -R216, R216, 1 ;  /* 0x3f800000d8047423 */ /* 0x002fe200000101d8 */
[----:B------:R-:W-:Y:S01]  /*68d0*/  FMUL.FTZ R9, R249, R9 ;  /* 0x00000009f9097220 */ /* 0x000fe20000410000 */
[----:B------:R-:W-:Y:S01]  /*68e0*/  FMUL.FTZ R7, R7, UR10 ;  /* 0x0000000a07077c20 */ /* 0x000fe20008410000 */
[----:B------:R-:W-:Y:S01]  /*68f0*/  FMUL.FTZ R6, R6, UR10 ;  /* 0x0000000a06067c20 */ /* 0x000fe20008410000 */
[----:B------:R-:W-:Y:S01]  /*6900*/  FMUL.FTZ R13, R245, R13 ;  /* 0x0000000df50d7220 */ /* 0x000fe20000410000 */
[----:B------:R-:W-:Y:S01]  /*6910*/  FMUL.FTZ R4, R4, UR10 ;  /* 0x0000000a04047c20 */ /* 0x000fe20008410000 */
[----:B------:R-:W-:Y:S01]  /*6920*/  FMUL.FTZ R67, R166, R67 ;  /* 0x00000043a6437220 */ /* 0x000fe20000410000 */
[----:B------:R-:W-:Y:S01]  /*6930*/  FMUL.FTZ R5, R5, UR10 ;  /* 0x0000000a05057c20 */ /* 0x000fe20008410000 */
[----:B------:R-:W-:Y:S01]  /*6940*/  FMUL.FTZ R8, R8, R7 ;  /* 0x0000000708087220 */ /* 0x000fe20000410000 */
[----:B------:R-:W-:Y:S01]  /*6950*/  FMUL.FTZ R9, R9, R6 ;  /* 0x0000000609097220 */ /* 0x000fe20000410000 */
[----:B------:R-:W-:Y:S01]  /*6960*/  FMUL.FTZ R13, R13, R4 ;  /* 0x000000040d0d7220 */ /* 0x000fe20000410000 */
[----:B------:R-:W-:Y:S01]  /*6970*/  FMUL.FTZ R23, R67, R5 ;  /* 0x0000000543177220 */ /* 0x000fe20000410000 */
[----:B------:R-:W-:Y:S01]  /*6980*/  FADD.FTZ R29, -R109, R29 ;  /* 0x0000001d6d1d7221 */ /* 0x000fe20000010100 */
[----:B------:R-:W-:Y:S01]  /*6990*/  FFMA.FTZ R4, -R203, R203, 1 ;  /* 0x3f800000cb047423 */ /* 0x000fe200000101cb */
[----:B------:R-:W-:Y:S01]  /*69a0*/  FADD.FTZ R12, -R109, R12 ;  /* 0x0000000c6d0c7221 */ /* 0x000fe20000010100 */
[----:B------:R-:W-:Y:S01]  /*69b0*/  FFMA.FTZ R5, -R217, R217, 1 ;  /* 0x3f800000d9057423 */ /* 0x000fe200000101d9 */
[----:B------:R-:W-:Y:S01]  /*69c0*/  F2FP.BF16.F32.PACK_AB R0, R9, R8 ;  /* 0x000000080900723e */ /* 0x000fe200000010ff */
[----:B------:R1:W-:Y:S01]  /*69d0*/  STS [R162+0x8000], R16 ;  /* 0x00800010a2007388 */ /* 0x0003e20000000800 */
[----:B------:R-:W-:Y:S01]  /*69e0*/  FMUL.FTZ R29, R233, R29 ;  /* 0x0000001de91d7220 */ /* 0x000fe20000410000 */
[----:B------:R-:W-:Y:S01]  /*69f0*/  FMUL.FTZ R4, R4, UR10 ;  /* 0x0000000a04047c20 */ /* 0x000fe20008410000 */
[----:B------:R-:W-:Y:S01]  /*6a00*/  FADD.FTZ R24, -R109, R24 ;  /* 0x000000186d187221 */ /* 0x000fe20000010100 */
[----:B------:R-:W-:Y:S01]  /*6a10*/  FFMA.FTZ R7, -R210, R210, 1 ;  /* 0x3f800000d2077423 */ /* 0x000fe200000101d2 */
[----:B------:R-:W-:Y:S01]  /*6a20*/  FMUL.FTZ R12, R246, R12 ;  /* 0x0000000cf60c7220 */ /* 0x000fe20000410000 */
[----:B------:R-:W-:Y:S01]  /*6a30*/  FMUL.FTZ R5, R5, UR10 ;  /* 0x0000000a05057c20 */ /* 0x000fe20008410000 */
[----:B------:R1:W-:Y:S01]  /*6a40*/  STS [R159+0xa000], R0 ;  /* 0x00a000009f007388 */ /* 0x0003e20000000800 */
[----:B------:R-:W-:Y:S01]  /*6a50*/  FMUL.FTZ R20, R29, R4 ;  /* 0x000000041d147220 */ /* 0x000fe20000410000 */
[----:B------:R-:W-:Y:S01]  /*6a60*/  FMUL.FTZ R24, R240, R24 ;  /* 0x00000018f0187220 */ /* 0x000fe20000410000 */
[----:B------:R-:W-:Y:S01]  /*6a70*/  FMUL.FTZ R7, R7, UR10 ;  /* 0x0000000a07077c20 */ /* 0x000fe20008410000 */
[----:B------:R-:W-:Y:S01]  /*6a80*/  FMUL.FTZ R12, R12, R5 ;  /* 0x000000050c0c7220 */ /* 0x000fe20000410000 */
[C---:B------:R-:W-:Y:S01]  /*6a90*/  FADD.FTZ R25, -R109.reuse, R25 ;  /* 0x000000196d197221 */ /* 0x040fe20000010100 */
[----:B------:R-:W-:Y:S01]  /*6aa0*/  FFMA.FTZ R6, -R208, R208, 1 ;  /* 0x3f800000d0067423 */ /* 0x000fe200000101d0 */
[C---:B------:R-:W-:Y:S01]  /*6ab0*/  FADD.FTZ R45, -R109.reuse, R45 ;  /* 0x0000002d6d2d7221 */ /* 0x040fe20000010100 */
[----:B------:R-:W-:Y:S01]  /*6ac0*/  FFMA.FTZ R4, -R184, R184, 1 ;  /* 0x3f800000b8047423 */ /* 0x000fe200000101b8 */
[----:B------:R-:W-:Y:S01]  /*6ad0*/  FADD.FTZ R28, -R109, R28 ;  /* 0x0000001c6d1c7221 */ /* 0x000fe20000010100 */
[----:B------:R-:W-:Y:S01]  /*6ae0*/  FFMA.FTZ R5, -R205, R205, 1 ;  /* 0x3f800000cd057423 */ /* 0x000fe200000101cd */
[----:B------:R-:W-:Y:S01]  /*6af0*/  FMUL.FTZ R24, R24, R7 ;  /* 0x0000000718187220 */ /* 0x000fe20000410000 */
[----:B------:R-:W-:Y:S01]  /*6b00*/  FMUL.FTZ R25, R239, R25 ;  /* 0x00000019ef197220 */ /* 0x000fe20000410000 */
[----:B------:R-:W-:Y:S01]  /*6b10*/  FMUL.FTZ R6, R6, UR10 ;  /* 0x0000000a06067c20 */ /* 0x000fe20008410000 */
[----:B------:R-:W-:Y:S01]  /*6b20*/  FADD.FTZ R40, -R109, R40 ;  /* 0x000000286d287221 */ /* 0x000fe20000010100 */
[----:B------:R-:W-:Y:S01]  /*6b30*/  FMUL.FTZ R45, R204, R45 ;  /* 0x0000002dcc2d7220 */ /* 0x000fe20000410000 */
[----:B------:R-:W-:Y:S01]  /*6b40*/  FFMA.FTZ R7, -R196, R196, 1 ;  /* 0x3f800000c4077423 */ /* 0x000fe200000101c4 */
[----:B------:R-:W-:Y:S01]  /*6b50*/  FMUL.FTZ R4, R4, UR10 ;  /* 0x0000000a04047c20 */ /* 0x000fe20008410000 */
[----:B------:R-:W-:Y:S01]  /*6b60*/  FMUL.FTZ R28, R234, R28 ;  /* 0x0000001cea1c7220 */ /* 0x000fe20000410000 */
[----:B------:R-:W-:Y:S01]  /*6b70*/  FMUL.FTZ R5, R5, UR10 ;  /* 0x0000000a05057c20 */ /* 0x000fe20008410000 */
[----:B------:R-:W-:Y:S01]  /*6b80*/  F2FP.BF16.F32.PACK_AB R19, R13, R12 ;  /* 0x0000000c0d13723e */ /* 0x000fe200000010ff */
[----:B------:R-:W-:Y:S01]  /*6b90*/  FMUL.FTZ R18, R25, R6 ;  /* 0x0000000619127220 */ /* 0x000fe20000410000 */
[----:B------:R-:W-:Y:S01]  /*6ba0*/  FMUL.FTZ R40, R219, R40 ;  /* 0x00000028db287220 */ /* 0x000fe20000410000 */
[----:B------:R-:W-:Y:S01]  /*6bb0*/  FMUL.FTZ R7, R7, UR10 ;  /* 0x0000000a07077c20 */ /* 0x000fe20008410000 */
[----:B------:R-:W-:Y:S01]  /*6bc0*/  FMUL.FTZ R13, R45, R4 ;  /* 0x000000042d0d7220 */ /* 0x000fe20000410000 */
[----:B------:R-:W-:Y:S01]  /*6bd0*/  FADD.FTZ R34, -R110, R34 ;  /* 0x000000226e227221 */ /* 0x000fe20000010100 */
[----:B------:R-:W-:Y:S01]  /*6be0*/  FMUL.FTZ R28, R28, R5 ;  /* 0x000000051c1c7220 */ /* 0x000fe20000410000 */
[C---:B------:R-:W-:Y:S01]  /*6bf0*/  FADD.FTZ R41, -R109.reuse, R41 ;  /* 0x000000296d297221 */ /* 0x040fe20000010100 */
[----:B------:R-:W-:Y:S01]  /*6c00*/  FFMA.FTZ R6, -R192, R192, 1 ;  /* 0x3f800000c0067423 */ /* 0x000fe200000101c0 */
[----:B------:R-:W-:Y:S01]  /*6c10*/  FFMA.FTZ R4, -R180, R180, 1 ;  /* 0x3f800000b4047423 */ /* 0x000fe200000101b4 */
[----:B------:R-:W-:Y:S01]  /*6c20*/  FADD.FTZ R44, -R109, R44 ;  /* 0x0000002c6d2c7221 */ /* 0x000fe20000010100 */
[----:B------:R-:W-:Y:S01]  /*6c30*/  FFMA.FTZ R5, -R186, R186, 1 ;  /* 0x3f800000ba057423 */ /* 0x000fe200000101ba */
[----:B------:R-:W-:Y:S01]  /*6c40*/  FMUL.FTZ R40, R40, R7 ;  /* 0x0000000728287220 */ /* 0x000fe20000410000 */
[----:B------:R-:W-:Y:S01]  /*6c50*/  FMUL.FTZ R34, R202, R34 ;  /* 0x00000022ca227220 */ /* 0x000fe20000410000 */
[----:B------:R-:W-:Y:S01]  /*6c60*/  FMUL.FTZ R41, R215, R41 ;  /* 0x00000029d7297220 */ /* 0x000fe20000410000 */
[----:B------:R-:W-:Y:S01]  /*6c70*/  FMUL.FTZ R6, R6, UR10 ;  /* 0x0000000a06067c20 */ /* 0x000fe20008410000 */
[----:B------:R-:W-:Y:S01]  /*6c80*/  FMUL.FTZ R7, R4, UR10 ;  /* 0x0000000a04077c20 */ /* 0x000fe20008410000 */
[----:B------:R-:W-:Y:S01]  /*6c90*/  FMUL.FTZ R44, R206, R44 ;  /* 0x0000002cce2c7220 */ /* 0x000fe20000410000 */
[----:B------:R-:W-:Y:S01]  /*6ca0*/  FMUL.FTZ R5, R5, UR10 ;  /* 0x0000000a05057c20 */ /* 0x000fe20008410000 */
[----:B------:R-:W-:Y:S01]  /*6cb0*/  FADD.FTZ R61, -R109, R61 ;  /* 0x0000003d6d3d7221 */ /* 0x000fe20000010100 */
[----:B------:R-:W-:Y:S01]  /*6cc0*/  FFMA.FTZ R4, -R175, R175, 1 ;  /* 0x3f800000af047423 */ /* 0x000fe200000101af */
[----:B------:R-:W-:Y:S01]  /*6cd0*/  FMUL.FTZ R34, R34, R17 ;  /* 0x0000001122227220 */ /* 0x000fe20000410000 */
[----:B------:R-:W-:Y:S01]  /*6ce0*/  FMUL.FTZ R12, R41, R6 ;  /* 0x00000006290c7220 */ /* 0x000fe20000410000 */
[----:B------:R-:W-:Y:S01]  /*6cf0*/  FADD.FTZ R54, -R110, R54 ;  /* 0x000000366e367221 */ /* 0x000fe20000010100 */
[----:B------:R-:W-:Y:S01]  /*6d00*/  FFMA.FTZ R17, -R167, R167, 1 ;  /* 0x3f800000a7117423 */ /* 0x000fe200000101a7 */
[----:B------:R-:W-:Y:S01]  /*6d10*/  FMUL.FTZ R44, R44, R5 ;  /* 0x000000052c2c7220 */ /* 0x000fe20000410000 */
[----:B------:R-:W-:Y:S01]  /*6d20*/  FMUL.FTZ R61, R188, R61 ;  /* 0x0000003dbc3d7220 */ /* 0x000fe20000410000 */
[----:B------:R-:W-:Y:S01]  /*6d30*/  FMUL.FTZ R4, R4, UR10 ;  /* 0x0000000a04047c20 */ /* 0x000fe20008410000 */
[----:B------:R-:W-:Y:S01]  /*6d40*/  FADD.FTZ R57, -R109, R57 ;  /* 0x000000396d397221 */ /* 0x000fe20000010100 */
[----:B------:R-:W-:Y:S01]  /*6d50*/  FFMA.FTZ R6, -R179, R179, 1 ;  /* 0x3f800000b3067423 */ /* 0x000fe200000101b3 */
[----:B------:R-:W-:Y:S01]  /*6d60*/  FADD.FTZ R60, -R109, R60 ;  /* 0x0000003c6d3c7221 */ /* 0x000fe20000010100 */
[----:B------:R-:W-:Y:S01]  /*6d70*/  FFMA.FTZ R5, -R176, R176, 1 ;  /* 0x3f800000b0057423 */ /* 0x000fe200000101b0 */
[----:B------:R-:W-:Y:S01]  /*6d80*/  FMUL.FTZ R54, R172, R54 ;  /* 0x00000036ac367220 */ /* 0x000fe20000410000 */
[----:B------:R-:W-:Y:S01]  /*6d90*/  FMUL.FTZ R17, R17, UR10 ;  /* 0x0000000a11117c20 */ /* 0x000fe20008410000 */
[----:B-1----:R-:W-:Y:S01]  /*6da0*/  FMUL.FTZ R16, R61, R4 ;  /* 0x000000043d107220 */ /* 0x002fe20000410000 */
[----:B------:R-:W-:Y:S01]  /*6db0*/  FMUL.FTZ R57, R198, R57 ;  /* 0x00000039c6397220 */ /* 0x000fe20000410000 */
[----:B------:R-:W-:Y:S01]  /*6dc0*/  FMUL.FTZ R6, R6, UR10 ;  /* 0x0000000a06067c20 */ /* 0x000fe20008410000 */
[----:B------:R-:W-:Y:S01]  /*6dd0*/  FMUL.FTZ R60, R197, R60 ;  /* 0x0000003cc53c7220 */ /* 0x000fe20000410000 */
[----:B------:R-:W-:Y:S01]  /*6de0*/  FMUL.FTZ R5, R5, UR10 ;  /* 0x0000000a05057c20 */ /* 0x000fe20008410000 */
[----:B------:R-:W-:Y:S01]  /*6df0*/  FFMA.FTZ R4, -R238, R238, 1 ;  /* 0x3f800000ee047423 */ /* 0x000fe200000101ee */
[----:B------:R-:W-:Y:S01]  /*6e00*/  FFMA.FTZ R0, -R237, R237, 1 ;  /* 0x3f800000ed007423 */ /* 0x000fe200000101ed */
[----:B------:R-:W-:Y:S01]  /*6e10*/  FMUL.FTZ R54, R54, R17 ;  /* 0x0000001136367220 */ /* 0x000fe20000410000 */
[----:B------:R-:W-:Y:S01]  /*6e20*/  FMUL.FTZ R17, R57, R6 ;  /* 0x0000000639117220 */ /* 0x000fe20000410000 */
[----:B------:R-:W-:Y:S01]  /*6e30*/  FMUL.FTZ R60, R60, R5 ;  /* 0x000000053c3c7220 */ /* 0x000fe20000410000 */
[----:B------:R-:W-:Y:S01]  /*6e40*/  FMUL.FTZ R6, R4, UR10 ;  /* 0x0000000a04067c20 */ /* 0x000fe20008410000 */
[----:B------:R-:W-:Y:S01]  /*6e50*/  FMUL.FTZ R5, R0, UR10 ;  /* 0x0000000a00057c20 */ /* 0x000fe20008410000 */
[C---:B------:R-:W-:Y:S01]  /*6e60*/  FADD.FTZ R14, -R3.reuse, R14 ;  /* 0x0000000e030e7221 */ /* 0x040fe20000010100 */
[----:B------:R-:W-:Y:S01]  /*6e70*/  FFMA.FTZ R4, -R236, R236, 1 ;  /* 0x3f800000ec047423 */ /* 0x000fe200000101ec */
[----:B------:R-:W-:Y:S01]  /*6e80*/  FADD.FTZ R15, -R3, R15 ;  /* 0x0000000f030f7221 */ /* 0x000fe20000010100 */
[----:B------:R-:W-:Y:S01]  /*6e90*/  FFMA.FTZ R0, -R235, R235, 1 ;  /* 0x3f800000eb007423 */ /* 0x000fe200000101eb */
[C---:B------:R-:W-:Y:S01]  /*6ea0*/  FADD.FTZ R10, -R3.reuse, R10 ;  /* 0x0000000a030a7221 */ /* 0x040fe20000010100 */
[C---:B------:R-:W-:Y:S01]  /*6eb0*/  FADD.FTZ R11, -R3.reuse, R11 ;  /* 0x0000000b030b7221 */ /* 0x040fe20000010100 */
[----:B------:R-:W-:Y:S01]  /*6ec0*/  FMUL.FTZ R4, R4, UR10 ;  /* 0x0000000a04047c20 */ /* 0x000fe20008410000 */
[----:B------:R-:W-:Y:S01]  /*6ed0*/  FMUL.FTZ R0, R0, UR10 ;  /* 0x0000000a00007c20 */ /* 0x000fe20008410000 */
[----:B------:R-:W-:Y:S01]  /*6ee0*/  FADD.FTZ R26, -R3, R26 ;  /* 0x0000001a031a7221 */ /* 0x000fe20000010100 */
[----:B------:R-:W-:Y:S01]  /*6ef0*/  FADD.FTZ R56, -R109, R56 ;  /* 0x000000386d387221 */ /* 0x000fe20000010100 */
[C---:B------:R-:W-:Y:S01]  /*6f00*/  FADD.FTZ R27, -R3.reuse, R27 ;  /* 0x0000001b031b7221 */ /* 0x040fe20000010100 */
[----:B------:R-:W-:Y:S01]  /*6f10*/  FADD.FTZ R30, -R3, R30 ;  /* 0x0000001e031e7221 */ /* 0x000fe20000010100 */
[----:B------:R-:W-:Y:S01]  /*6f20*/  FMUL.FTZ R26, R252, R26 ;  /* 0x0000001afc1a7220 */ /* 0x000fe20000410000 */
[----:B------:R-:W-:Y:S01]  /*6f30*/  FMUL.FTZ R56, R199, R56 ;  /* 0x00000038c7387220 */ /* 0x000fe20000410000 */
[----:B------:R-:W-:Y:S01]  /*6f40*/  FMUL.FTZ R27, R251, R27 ;  /* 0x0000001bfb1b7220 */ /* 0x000fe20000410000 */
[C---:B------:R-:W-:Y:S01]  /*6f50*/  FADD.FTZ R31, -R3.reuse, R31 ;  /* 0x0000001f031f7221 */ /* 0x040fe20000010100 */
[----:B------:R-:W-:Y:S01]  /*6f60*/  FMUL.FTZ R30, R248, R30 ;  /* 0x0000001ef81e7220 */ /* 0x000fe20000410000 */
[----:B------:R-:W-:Y:S01]  /*6f70*/  FMUL.FTZ R56, R56, R7 ;  /* 0x0000000738387220 */ /* 0x000fe20000410000 */
[C---:B------:R-:W-:Y:S01]  /*6f80*/  FADD.FTZ R42, -R3.reuse, R42 ;  /* 0x0000002a032a7221 */ /* 0x040fe20000010100 */
[C---:B------:R-:W-:Y:S01]  /*6f90*/  FADD.FTZ R43, -R3.reuse, R43 ;  /* 0x0000002b032b7221 */ /* 0x040fe20000010100 */
[C---:B------:R-:W-:Y:S01]  /*6fa0*/  FADD.FTZ R46, -R3.reuse, R46 ;  /* 0x0000002e032e7221 */ /* 0x040fe20000010100 */
[C---:B------:R-:W-:Y:S01]  /*6fb0*/  FADD.FTZ R47, -R3.reuse, R47 ;  /* 0x0000002f032f7221 */ /* 0x040fe20000010100 */
[----:B------:R-:W-:Y:S01]  /*6fc0*/  FFMA.FTZ R7, -R212, R212, 1 ;  /* 0x3f800000d4077423 */ /* 0x000fe200000101d4 */
[C---:B------:R-:W-:Y:S01]  /*6fd0*/  FADD.FTZ R58, -R3.reuse, R58 ;  /* 0x0000003a033a7221 */ /* 0x040fe20000010100 */
[C---:B------:R-:W-:Y:S01]  /*6fe0*/  FADD.FTZ R59, -R3.reuse, R59 ;  /* 0x0000003b033b7221 */ /* 0x040fe20000010100 */
[C---:B------:R-:W-:Y:S01]  /*6ff0*/  FADD.FTZ R62, -R3.reuse, R62 ;  /* 0x0000003e033e7221 */ /* 0x040fe20000010100 */
[----:B------:R-:W-:Y:S01]  /*7000*/  FADD.FTZ R63, -R3, R63 ;  /* 0x0000003f033f7221 */ /* 0x000fe20000010100 */
[----:B------:R-:W-:Y:S01]  /*7010*/  FMUL.FTZ R31, R247, R31 ;  /* 0x0000001ff71f7220 */ /* 0x000fe20000410000 */
[----:B------:R-:W-:Y:S01]  /*7020*/  FFMA.FTZ R3, -R183, R183, 1 ;  /* 0x3f800000b7037423 */ /* 0x000fe200000101b7 */
[----:B------:R-:W-:Y:S01]  /*7030*/  F2FP.BF16.F32.PACK_AB R34, R35, R34 ;  /* 0x000000222322723e */ /* 0x000fe200000010ff */
[----:B------:R-:W-:Y:S01]  /*7040*/  FMUL.FTZ R42, R242, R42 ;  /* 0x0000002af22a7220 */ /* 0x000fe20000410000 */
[----:B------:R-:W-:Y:S01]  /*7050*/  FMUL.FTZ R7, R7, UR10 ;  /* 0x0000000a07077c20 */ /* 0x000fe20008410000 */
[----:B------:R-:W-:Y:S01]  /*7060*/  FMUL.FTZ R3, R3, UR10 ;  /* 0x0000000a03037c20 */ /* 0x000fe20008410000 */
[----:B------:R-:W-:Y:S01]  /*7070*/  FMUL.FTZ R63, R218, R63 ;  /* 0x0000003fda3f7220 */ /* 0x000fe20000410000 */
[----:B------:R-:W-:Y:S01]  /*7080*/  F2FP.BF16.F32.PACK_AB R18, R18, R24 ;  /* 0x000000181212723e */ /* 0x000fe200000010ff */
        /* <DEDUP_REMOVED lines=8> */
[----:B------:R-:W-:Y:S01]  /*7110*/  FMUL.FTZ R59, R226, R59 ;  /* 0x0000003be23b7220 */ /* 0x000fe20000410000 */
[----:B------:R-:W-:Y:S01]  /*7120*/  F2FP.BF16.F32.PACK_AB R22, R22, R50 ;  /* 0x000000321616723e */ /* 0x000fe200000010ff */
[----:B------:R-:W-:Y:S01]  /*7130*/  FMUL.FTZ R62, R220, R62 ;  /* 0x0000003edc3e7220 */ /* 0x000fe20000410000 */
[----:B------:R-:W-:Y:S02]  /*7140*/  F2FP.BF16.F32.PACK_AB R12, R12, R40 ;  /* 0x000000280c0c723e */ /* 0x000fe400000010ff */
[----:B------:R-:W-:Y:S01]  /*7150*/  F2FP.BF16.F32.PACK_AB R13, R13, R44 ;  /* 0x0000002c0d0d723e */ /* 0x000fe200000010ff */
[----:B------:R-:W3:Y:S01]  /*7160*/  LDL.LU.64 R40, [R1+0x10] ;  /* 0x0000100001287983 */ /* 0x000ee20000300a00 */
[----:B------:R-:W-:Y:S01]  /*7170*/  F2FP.BF16.F32.PACK_AB R32, R32, R54 ;  /* 0x000000362020723e */ /* 0x000fe200000010ff */
[----:B------:R-:W1:Y:S01]  /*7180*/  LDC R44, c[0x0][0x44c] ;  /* 0x00011300ff2c7b82 */ /* 0x000e620000000800 */
[----:B------:R-:W-:Y:S02]  /*7190*/  F2FP.BF16.F32.PACK_AB R23, R23, R66 ;  /* 0x000000421717723e */ /* 0x000fe400000010ff */
[----:B------:R-:W-:Y:S02]  /*71a0*/  F2FP.BF16.F32.PACK_AB R17, R17, R56 ;  /* 0x000000381111723e */ /* 0x000fe400000010ff */
[----:B------:R-:W-:Y:S02]  /*71b0*/  F2FP.BF16.F32.PACK_AB R16, R16, R60 ;  /* 0x0000003c1010723e */ /* 0x000fe400000010ff */
[----:B------:R-:W-:Y:S01]  /*71c0*/  SHF.L.U32 R60, R156, 0x2, RZ ;  /* 0x000000029c3c7819 */ /* 0x000fe200000006ff */
[----:B-1----:R-:W-:Y:S02]  /*71d0*/  IMAD R61, R44, UR5, RZ ;  /* 0x000000052c3d7c24 */ /* 0x002fe4000f8e02ff */
[----:B--2---:R-:W-:Y:S01]  /*71e0*/  FMUL.FTZ R10, R65, R10 ;  /* 0x0000000a410a7220 */ /* 0x004fe20000410000 */
[----:B----4-:R-:W-:Y:S03]  /*71f0*/  FMUL.FTZ R11, R64, R11 ;  /* 0x0000000b400b7220 */ /* 0x010fe60000410000 */
[----:B------:R-:W-:Y:S01]  /*7200*/  FMUL.FTZ R6, R10, R6 ;  /* 0x000000060a067220 */ /* 0x000fe20000410000 */
[----:B---3--:R-:W-:Y:S01]  /*7210*/  FMUL.FTZ R14, R52, R14 ;  /* 0x0000000e340e7220 */ /* 0x008fe20000410000 */
[----:B------:R-:W-:Y:S01]  /*7220*/  FMUL.FTZ R8, R11, R5 ;  /* 0x000000050b087220 */ /* 0x000fe20000410000 */
[----:B------:R-:W-:Y:S02]  /*7230*/  FMUL.FTZ R15, R49, R15 ;  /* 0x0000000f310f7220 */ /* 0x000fe40000410000 */
[----:B------:R-:W-:Y:S01]  /*7240*/  FMUL.FTZ R14, R14, R4 ;  /* 0x000000040e0e7220 */ /* 0x000fe20000410000 */
[----:B------:R-:W-:Y:S01]  /*7250*/  FFMA.FTZ R4, -R230, R230, 1 ;  /* 0x3f800000e6047423 */ /* 0x000fe200000101e6 */
[----:B------:R-:W-:Y:S01]  /*7260*/  F2FP.BF16.F32.PACK_AB R8, R8, R6 ;  /* 0x000000060808723e */ /* 0x000fe200000010ff */
[----:B------:R-:W-:Y:S01]  /*7270*/  FMUL.FTZ R15, R15, R0 ;  /* 0x000000000f0f7220 */ /* 0x000fe20000410000 */
[----:B------:R-:W-:Y:S01]  /*7280*/  FFMA.FTZ R0, -R229, R229, 1 ;  /* 0x3f800000e5007423 */ /* 0x000fe200000101e5 */
[----:B------:R-:W-:Y:S01]  /*7290*/  FMUL.FTZ R5, R4, UR10 ;  /* 0x0000000a04057c20 */ /* 0x000fe20008410000 */
[----:B------:R-:W-:Y:S01]  /*72a0*/  FFMA.FTZ R4, -R228, R228, 1 ;  /* 0x3f800000e4047423 */ /* 0x000fe200000101e4 */
[----:B------:R-:W-:Y:S01]  /*72b0*/  STS [R159+0xa400], R8 ;  /* 0x00a400089f007388 */ /* 0x000fe20000000800 */
[----:B------:R-:W-:Y:S01]  /*72c0*/  FMUL.FTZ R9, R0, UR10 ;  /* 0x0000000a00097c20 */ /* 0x000fe20008410000 */
[----:B------:R-:W-:Y:S01]  /*72d0*/  FFMA.FTZ R0, -R224, R224, 1 ;  /* 0x3f800000e0007423 */ /* 0x000fe200000101e0 */
[----:B------:R-:W-:Y:S01]  /*72e0*/  FMUL.FTZ R26, R26, R5 ;  /* 0x000000051a1a7220 */ /* 0x000fe20000410000 */
[----:B------:R-:W-:Y:S01]  /*72f0*/  FMUL.FTZ R5, R4, UR10 ;  /* 0x0000000a04057c20 */ /* 0x000fe20008410000 */
[----:B------:R-:W-:Y:S01]  /*7300*/  STS [R162+0xa000], R19 ;  /* 0x00a00013a2007388 */ /* 0x000fe20000000800 */
[----:B------:R-:W-:Y:S01]  /*7310*/  FMUL.FTZ R4, R0, UR10 ;  /* 0x0000000a00047c20 */ /* 0x000fe20008410000 */
[----:B------:R-:W-:Y:S01]  /*7320*/  F2FP.BF16.F32.PACK_AB R0, R15, R14 ;  /* 0x0000000e0f00723e */ /* 0x000fe200000010ff */
[----:B------:R-:W-:Y:S01]  /*7330*/  FMUL.FTZ R9, R27, R9 ;  /* 0x000000091b097220 */ /* 0x000fe20000410000 */
[----:B------:R-:W-:Y:S01]  /*7340*/  FMUL.FTZ R30, R30, R5 ;  /* 0x000000051e1e7220 */ /* 0x000fe20000410000 */
[----:B------:R-:W-:Y:S01]  /*7350*/  FFMA.FTZ R6, -R211, R211, 1 ;  /* 0x3f800000d3067423 */ /* 0x000fe200000101d3 */
[----:B------:R-:W-:Y:S01]  /*7360*/  FFMA.FTZ R5, -R209, R209, 1 ;  /* 0x3f800000d1057423 */ /* 0x000fe200000101d1 */
[----:B------:R1:W-:Y:S01]  /*7370*/  STS [R162+0xa400], R0 ;  /* 0x00a40000a2007388 */ /* 0x0003e20000000800 */
[----:B------:R-:W-:Y:S01]  /*7380*/  FMUL.FTZ R31, R31, R4 ;  /* 0x000000041f1f7220 */ /* 0x000fe20000410000 */
[----:B------:R-:W-:Y:S01]  /*7390*/  F2FP.BF16.F32.PACK_AB R9, R9, R26 ;  /* 0x0000001a0909723e */ /* 0x000fe200000010ff */
[----:B------:R-:W-:Y:S01]  /*73a0*/  FMUL.FTZ R6, R6, UR10 ;  /* 0x0000000a06067c20 */ /* 0x000fe20008410000 */
[----:B------:R-:W-:Y:S01]  /*73b0*/  STS [R113+0x8000], R101 ;  /* 0x0080006571007388 */ /* 0x000fe20000000800 */
[----:B------:R-:W-:Y:S01]  /*73c0*/  FMUL.FTZ R5, R5, UR10 ;  /* 0x0000000a05057c20 */ /* 0x000fe20008410000 */
[----:B------:R-:W-:Y:S01]  /*73d0*/  FFMA.FTZ R4, -R207, R207, 1 ;  /* 0x3f800000cf047423 */ /* 0x000fe200000101cf */
[----:B------:R-:W-:Y:S01]  /*73e0*/  F2FP.BF16.F32.PACK_AB R3, R31, R30 ;  /* 0x0000001e1f03723e */ /* 0x000fe200000010ff */
[----:B------:R-:W-:Y:S01]  /*73f0*/  STS [R113+0x8400], R33 ;  /* 0x0084002171007388 */ /* 0x000fe20000000800 */
[----:B------:R-:W-:Y:S01]  /*7400*/  FMUL.FTZ R43, R43, R6 ;  /* 0x000000062b2b7220 */ /* 0x000fe20000410000 */
[----:B------:R-:W-:Y:S01]  /*7410*/  FMUL.FTZ R46, R46, R5 ;  /* 0x000000052e2e7220 */ /* 0x000fe20000410000 */
[----:B------:R-:W-:Y:S01]  /*7420*/  FMUL.FTZ R4, R4, UR10 ;  /* 0x0000000a04047c20 */ /* 0x000fe20008410000 */
[----:B------:R-:W-:Y:S01]  /*7430*/  STS [R161+0x8000], R100 ;  /* 0x00800064a1007388 */ /* 0x000fe20000000800 */
[----:B------:R-:W-:Y:S01]  /*7440*/  FFMA.FTZ R6, -R200, R200, 1 ;  /* 0x3f800000c8067423 */ /* 0x000fe200000101c8 */
[----:B------:R-:W-:Y:S01]  /*7450*/  FFMA.FTZ R5, -R195, R195, 1 ;  /* 0x3f800000c3057423 */ /* 0x000fe200000101c3 */
[----:B------:R-:W-:Y:S01]  /*7460*/  FMUL.FTZ R47, R47, R4 ;  /* 0x000000042f2f7220 */ /* 0x000fe20000410000 */
[----:B------:R-:W-:Y:S01]  /*7470*/  STS [R161+0x8400], R34 ;  /* 0x00840022a1007388 */ /* 0x000fe20000000800 */
[----:B------:R-:W-:Y:S01]  /*7480*/  FMUL.FTZ R6, R6, UR10 ;  /* 0x0000000a06067c20 */ /* 0x000fe20008410000 */
[----:B------:R-:W-:Y:S01]  /*7490*/  FMUL.FTZ R5, R5, UR10 ;  /* 0x0000000a05057c20 */ /* 0x000fe20008410000 */
[----:B------:R-:W-:Y:S01]  /*74a0*/  FFMA.FTZ R4, -R185, R185, 1 ;  /* 0x3f800000b9047423 */ /* 0x000fe200000101b9 */
[----:B------:R-:W-:Y:S01]  /*74b0*/  STS [R113+0xa000], R18 ;  /* 0x00a0001271007388 */ /* 0x000fe20000000800 */
[----:B------:R-:W-:Y:S01]  /*74c0*/  FMUL.FTZ R58, R58, R6 ;  /* 0x000000063a3a7220 */ /* 0x000fe20000410000 */
[----:B------:R-:W-:Y:S01]  /*74d0*/  FMUL.FTZ R6, R59, R5 ;  /* 0x000000053b067220 */ /* 0x000fe20000410000 */
[----:B------:R-:W-:Y:S01]  /*74e0*/  FMUL.FTZ R4, R4, UR10 ;  /* 0x0000000a04047c20 */ /* 0x000fe20008410000 */
[----:B------:R-:W-:Y:S01]  /*74f0*/  STS [R113+0xa400], R9 ;  /* 0x00a4000971007388 */ /* 0x000fe20000000800 */
[----:B------:R-:W-:Y:S02]  /*7500*/  F2FP.BF16.F32.PACK_AB R5, R43, R42 ;  /* 0x0000002a2b05723e */ /* 0x000fe400000010ff */
[----:B------:R-:W-:Y:S01]  /*7510*/  FMUL.FTZ R62, R62, R4 ;  /* 0x000000043e3e7220 */ /* 0x000fe20000410000 */
[----:B------:R-:W-:Y:S01]  /*7520*/  STS [R161+0xa000], R20 ;  /* 0x00a00014a1007388 */ /* 0x000fe20000000800 */
[----:B------:R-:W-:Y:S02]  /*7530*/  F2FP.BF16.F32.PACK_AB R4, R47, R46 ;  /* 0x0000002e2f04723e */ /* 0x000fe400000010ff */
[----:B------:R-:W-:Y:S01]  /*7540*/  F2FP.BF16.F32.PACK_AB R6, R6, R58 ;  /* 0x0000003a0606723e */ /* 0x000fe200000010ff */
[----:B------:R2:W-:Y:S01]  /*7550*/  STS [R161+0xa400], R3 ;  /* 0x00a40003a1007388 */ /* 0x0005e20000000800 */
[----:B------:R-:W-:Y:S02]  /*7560*/  F2FP.BF16.F32.PACK_AB R7, R7, R62 ;  /* 0x0000003e0707723e */ /* 0x000fe400000010ff */
[--C-:B-1----:R-:W-:Y:S01]  /*7570*/  SHF.R.U32.HI R0, RZ, 0x4, R156.reuse ;  /* 0x00000004ff007819 */ /* 0x102fe2000001169c */
[----:B------:R-:W-:Y:S03]  /*7580*/  STS [R160+-0x8000], R53 ;  /* 0xff800035a0007388 */ /* 0x000fe60000000800 */
[----:B------:R-:W-:Y:S01]  /*7590*/  LOP3.LUT R59, R0, 0x8, RZ, 0xc0, !PT ;  /* 0x00000008003b7812 */ /* 0x000fe200078ec0ff */
[----:B------:R-:W-:Y:S01]  /*75a0*/  STS [R160+-0x7c00], R21 ;  /* 0xff840015a0007388 */ /* 0x000fe20000000800 */
[----:B------:R-:W-:Y:S03]  /*75b0*/  LEA R0, -R61, RZ, 0x7 ;  /* 0x000000ff3d007211 */ /* 0x000fe600078e39ff */
[----:B------:R-:W-:Y:S04]  /*75c0*/  STS [R114+-0x8000], R48 ;  /* 0xff80003072007388 */ /* 0x000fe80000000800 */
[----:B------:R-:W-:Y:S04]  /*75d0*/  STS [R114+-0x7c00], R22 ;  /* 0xff84001672007388 */ /* 0x000fe80000000800 */
[----:B------:R-:W-:Y:S04]  /*75e0*/  STS [R160+-0x6000], R12 ;  /* 0xffa0000ca0007388 */ /* 0x000fe80000000800 */
[----:B------:R-:W-:Y:S01]  /*75f0*/  STS [R160+-0x5c00], R5 ;  /* 0xffa40005a0007388 */ /* 0x000fe20000000800 */
[----:B--2---:R-:W-:Y:S03]  /*7600*/  LOP3.LUT R3, R59, 0x10, R156, 0xf8, !PT ;  /* 0x000000103b037812 */ /* 0x004fe600078ef89c */
[----:B------:R-:W-:Y:S01]  /*7610*/  STS [R114+-0x6000], R13 ;  /* 0xffa0000d72007388 */ /* 0x000fe20000000800 */
[----:B------:R-:W-:Y:S03]  /*7620*/  LOP3.LUT R3, R3, 0xc0, R158, 0xf8, !PT ;  /* 0x000000c003037812 */ /* 0x000fe600078ef89e */
[----:B------:R-:W-:Y:S01]  /*7630*/  STS [R114+-0x5c00], R4 ;  /* 0xffa4000472007388 */ /* 0x000fe20000000800 */
[----:B------:R-:W-:Y:S03]  /*7640*/  LOP3.LUT R3, R3, 0x18, R60, 0x78, !PT ;  /* 0x0000001803037812 */ /* 0x000fe600078e783c */
[----:B------:R-:W-:Y:S01]  /*7650*/  STS [R112+-0x8000], R37 ;  /* 0xff80002570007388 */ /* 0x000fe20000000800 */
[----:B------:R-:W-:Y:S03]  /*7660*/  LOP3.LUT R3, R3, 0x120, R158, 0xf8, !PT ;  /* 0x0000012003037812 */ /* 0x000fe600078ef89e */
[----:B------:R-:W-:Y:S01]  /*7670*/  STS [R112+-0x7c00], R32 ;  /* 0xff84002070007388 */ /* 0x000fe20000000800 */
[----:B------:R-:W-:Y:S03]  /*7680*/  LEA R3, R3, UR4, 0x1 ;  /* 0x0000000403037c11 */ /* 0x000fe6000f8e08ff */
        /* <DEDUP_REMOVED lines=60> */
[----:B------:R-:W-:Y:S02]  /*7a50*/  LEA R6, P0, R0, R40, 0x2 ;  /* 0x0000002800067211 */ /* 0x000fe400078010ff */
[----:B------:R-:W-:Y:S02]  /*7a60*/  LOP3.LUT R4, R104, 0xd8, RZ, 0xc0, !PT ;  /* 0x000000d868047812 */ /* 0x000fe400078ec0ff */
[-C--:B--2---:R-:W-:Y:S05]  /*7a70*/  HMMA.16816.F32.BF16 R68, R16, R20.reuse, R68 ;  /* 0x000000141044723c */ /* 0x084fea0000041844 */
[----:B------:R-:W-:Y:S02]  /*7a80*/  MOV R106, R6 ;  /* 0x00000006006a7202 */ /* 0x000fe40000000f00 */
[----:B------:R-:W-:Y:S01]  /*7a90*/  LOP3.LUT R4, R4, 0x18, R156, 0x78, !PT ;  /* 0x0000001804047812 */ /* 0x000fe200078e789c */
[C---:B------:R-:W-:Y:S04]  /*7aa0*/  HMMA.16816.F32.BF16 R72, R24.reuse, R20, R72 ;  /* 0x000000141848723c */ /* 0x040fe80000041848 */
[----:B------:R-:W-:Y:S02]  /*7ab0*/  LOP3.LUT R5, R4, 0x1f20, R104, 0xf8, !PT ;  /* 0x00001f2004057812 */ /* 0x000fe400078ef868 */
[----:B------:R-:W-:Y:S02]  /*7ac0*/  LEA.HI.X.SX32 R4, R0, R41, 0x2, P0 ;  /* 0x0000002900047211 */ /* 0x000fe400000f16ff */
[-C--:B------:R-:W-:Y:S03]  /*7ad0*/  HMMA.16816.F32.BF16 R76, R24, R22.reuse, R76 ;  /* 0x00000016184c723c */ /* 0x080fe6000004184c */
[----:B------:R-:W-:Y:S02]  /*7ae0*/  MOV R107, R4 ;  /* 0x00000004006b7202 */ /* 0x000fe40000000f00 */
[----:B------:R-:W-:Y:S02]  /*7af0*/  LOP3.LUT R0, R157, 0x1c0, RZ, 0xc0, !PT ;  /* 0x000001c09d007812 */ /* 0x000fe400078ec0ff */
[----:B------:R-:W-:Y:S01]  /*7b00*/  LEA R102, R5, UR4, 0x1 ;  /* 0x0000000405667c11 */ /* 0x000fe2000f8e08ff */
[----:B------:R-:W-:Y:S01]  /*7b10*/  HMMA.16816.F32.BF16 R80, R16, R22, R80 ;  /* 0x000000161050723c */ /* 0x000fe20000041850 */
[----:B------:R1:W-:Y:S01]  /*7b20*/  STL.64 [R1+0x10], R106 ;  /* 0x0000106a01007387 */ /* 0x0003e20000100a00 */
[----:B------:R-:W-:Y:S07]  /*7b30*/  @!UPT UIADD3 URZ, UPT, UPT, URZ, URZ, URZ ;  /* 0x000000fffffff290 */ /* 0x000fee000fffe0ff */
[----:B------:R-:W-:Y:S11]  /*7b40*/  BRA.U !UP0, `(.L_x_371) ;  /* 0x0000000108587547 */ /* 0x000ff6000b800000 */
[----:B------:R-:W2:Y:S01]  /*7b50*/  LDL.LU R41, [R1+0x28] ;  /* 0x0000280001297983 */ /* 0x000ea20000300800 */
[----:B------:R-:W-:Y:S01]  /*7b60*/  IADD3 R5, P0, PT, RZ, -UR33, RZ ;  /* 0x80000021ff057c10 */ /* 0x000fe2000ff1e0ff */
[----:B------:R-:W-:Y:S02]  /*7b70*/  IMAD.U32 R7, RZ, RZ, UR18 ;  /* 0x00000012ff077e24 */ /* 0x000fe4000f8e00ff */
[----:B------:R-:W3:Y:S01]  /*7b80*/  LDL.LU R40, [R1+0x2c] ;  /* 0x00002c0001287983 */ /* 0x000ee20000300800 */
[----:B------:R-:W-:Y:S02]  /*7b90*/  IMAD.U32 R6, RZ, RZ, UR22 ;  /* 0x00000016ff067e24 */ /* 0x000fe4000f8e00ff */
[----:B------:R-:W-:Y:S05]  /*7ba0*/  IMAD.X R4, RZ, RZ, ~UR11, P0 ;  /* 0x8000000bff047e24 */ /* 0x000fea00080e06ff */
[----:B------:R-:W-:Y:S04]  /*7bb0*/  SHF.R.S64 R5, R5, 0x1f, R4 ;  /* 0x0000001f05057819 */ /* 0x000fe80000001004 */
[----:B---3--:R-:W-:Y:S01]  /*7bc0*/  IADD3 R40, P0, PT, R5, R40, RZ ;  /* 0x0000002805287210 */ /* 0x008fe20007f1e0ff */
[----:B------:R-:W-:Y:S03]  /*7bd0*/  IMAD.U32 R5, RZ, RZ, UR18 ;  /* 0x00000012ff057e24 */ /* 0x000fe6000f8e00ff */
[----:B--2---:R-:W-:Y:S01]  /*7be0*/  LEA.HI.X.SX32 R41, R4, R41, 0x1, P0 ;  /* 0x0000002904297211 */ /* 0x004fe200000f0eff */
[----:B------:R2:W-:Y:S01]  /*7bf0*/  STL [R1+0x2c], R40 ;  /* 0x00002c2801007387 */ /* 0x0005e20000100800 */
[----:B------:R-:W-:Y:S03]  /*7c00*/  LEA R4, P0, R5, R40, 0x1 ;  /* 0x0000002805047211 */ /* 0x000fe600078008ff */
[----:B------:R2:W-:Y:S01]  /*7c10*/  STL [R1+0x28], R41 ;  /* 0x0000282901007387 */ /* 0x0005e20000100800 */
[----:B------:R-:W-:Y:S01]  /*7c20*/  LEA.HI.X R5, R7, R41, R6, 0x1, P0 ;  /* 0x0000002907057211 */ /* 0x000fe200000f0c06 */
[----:B------:R-:W-:Y:S02]  /*7c30*/  IMAD.MOV.U32 R6, RZ, RZ, R40 ;  /* 0x000000ffff067224 */ /* 0x000fe400078e0028 */
[----:B------:R-:W-:Y:S05]  /*7c40*/  IMAD.MOV.U32 R7, RZ, RZ, R41 ;  /* 0x000000ffff077224 */ /* 0x000fea00078e0029 */
[----:B------:R-:W-:Y:S01]  /*7c50*/  @!PT LDS RZ, [RZ] ;  /* 0x00000000fffff984 */ /* 0x000fe20000000800 */
[----:B------:R-:W-:Y:S01]  /*7c60*/  @!PT LDS RZ, [RZ] ;  /* 0x00000000fffff984 */ /* 0x000fe20000000800 */
[----:B------:R-:W-:Y:S01]  /*7c70*/  @!PT LDS RZ, [RZ] ;  /* 0x00000000fffff984 */ /* 0x000fe20000000800 */
[----:B------:R2:W-:Y:S04]  /*7c80*/  LDGSTS.E.BYPASS.LTC128B.128 [R102+0x4000], desc[UR30][R6.64] ;  /* 0x0400000006667fae */ /* 0x0005e8000b981a1e */
[----:B------:R2:W-:Y:S04]  /*7c90*/  LDGSTS.E.BYPASS.LTC128B.128 [R102+0x5000], desc[UR30][R4.64] ;  /* 0x0500000004667fae */ /* 0x0005e8000b981a1e */
[----:B------:R-:W0:Y:S02]  /*7ca0*/  LDGDEPBAR ;  /* 0x00000000000079af */ /* 0x000e240000000000 */
.L_x_371:
[----:B------:R-:W3:Y:S01]  /*7cb0*/  LDL R112, [R1+0x18] ;  /* 0x0000180001707983 */ /* 0x000ee20000100800 */
[----:B------:R-:W-:Y:S01]  /*7cc0*/  LOP3.LUT R0, R0, 0x38, R104, 0xf8, !PT ;  /* 0x0000003800007812 */ /* 0x000fe200078ef868 */
[----:B------:R-:W-:Y:S01]  /*7cd0*/  IMAD.U32 R100, RZ, RZ, UR42 ;  /* 0x0000002aff647e24 */ /* 0x000fe2000f8e00ff */
[----:B------:R-:W-:Y:S01]  /*7ce0*/  PLOP3.LUT P1, PT, PT, PT, UP0, 0x80, 0x8 ;  /* 0x000000000008781c */ /* 0x000fe20003f2f008 */
[----:B------:R-:W4:Y:S01]  /*7cf0*/  LDL R111, [R1+0x40] ;  /* 0x00004000016f7983 */ /* 0x000f220000100800 */
[----:B------:R-:W-:Y:S01]  /*7d00*/  LOP3.LUT R0, R0, 0x8, R108, 0x78, !PT ;  /* 0x0000000800007812 */ /* 0x000fe200078e786c */
[----:B------:R-:W-:Y:S01]  /*7d10*/  IMAD.MOV.U32 R113, RZ, RZ, 0x4 ;  /* 0x00000004ff717424 */ /* 0x000fe200078e00ff */
[----:B------:R-:W-:Y:S01]  /*7d20*/  LEA R100, P0, R100, R106, 0x2 ;  /* 0x0000006a64647211 */ /* 0x000fe200078010ff */
[----:B------:R-:W5:Y:S01]  /*7d30*/  LDL R110, [R1+0x3c] ;  /* 0x00003c00016e7983 */ /* 0x000f620000100800 */
[----:B------:R-:W-:Y:S01]  /*7d40*/  LOP3.LUT R0, R154, R0, RZ, 0xfc, !PT ;  /* 0x000000009a007212 */ /* 0x000fe200078efcff */
[----:B------:R-:W-:Y:S02]  /*7d50*/  ULOP3.LUT UR8, UR43, 0x1, URZ, 0xc0, !UPT ;  /* 0x000000012b087892 */ /* 0x000fe4000f8ec0ff */
[----:B------:R-:W5:Y:S01]  /*7d60*/  LDL R109, [R1+0x38] ;  /* 0x00003800016d7983 */ /* 0x000f620000100800 */
[----:B------:R-:W-:Y:S01]  /*7d70*/  LEA R0, R0, UR4, 0x1 ;  /* 0x0000000400007c11 */ /* 0x000fe2000f8e08ff */
[----:B------:R-:W-:Y:S02]  /*7d80*/  UISETP.NE.U32.AND UP2, UPT, UR8, 0x1, UPT ;  /* 0x000000010800788c */ /* 0x000fe4000bf45070 */
[----:B------:R-:W5:Y:S01]  /*7d90*/  LDL R103, [R1+0x34] ;  /* 0x0000340001677983 */ /* 0x000f620000100800 */
[----:B------:R-:W-:Y:S01]  /*7da0*/  @UP0 UIADD3 UR14, UP3, UPT, UR52, -0x200, URZ ;  /* 0xfffffe00340e0890 */ /* 0x000fe2000ff7e0ff */
[C---:B------:R-:W-:Y:S01]  /*7db0*/  IMAD.IADD R57, R0.reuse, 0x1, R152 ;  /* 0x0000000100397824 */ /* 0x040fe200078e0298 */
[----:B------:R-:W-:Y:S01]  /*7dc0*/  UIADD3 UR15, UPT, UPT, UR43, -0x1, URZ ;  /* 0xffffffff2b0f7890 */ /* 0x000fe2000fffe0ff */
[----:B------:R-:W-:Y:S01]  /*7dd0*/  LDSM.16.MT88.4 R20, [R3+0x6000] ;  /* 0x006000000314783b */ /* 0x000fe20000004200 */
[C---:B------:R-:W-:Y:S01]  /*7de0*/  VIADD R8, R0.reuse, 0x8000 ;  /* 0x0000800000087836 */ /* 0x040fe20000000000 */
[----:B------:R-:W-:Y:S01]  /*7df0*/  @UP0 UIADD3.X UR8, UPT, UPT, UR53, -0x1, URZ, UP3, !UPT ;  /* 0xffffffff35080890 */ /* 0x000fe20009ffe4ff */
[----:B------:R-:W-:Y:S01]  /*7e00*/  VIADD R56, R0, 0x8040 ;  /* 0x0000804000387836 */ /* 0x000fe20000000000 */
[----:B------:R-:W1:Y:S01]  /*7e10*/  LDSM.16.M88.4 R16, [R0+0x8000] ;  /* 0x008000000010783b */ /* 0x000e620000000200 */
[----:B------:R-:W-:Y:S03]  /*7e20*/  @P2 VIADD R56, R8, 0xffffffc0 ;  /* 0xffffffc008382836 */ /* 0x000fe60000000000 */
[----:B------:R-:W1:Y:S01]  /*7e30*/  LDSM.16.M88.4 R12, [R0+0xa000] ;  /* 0x00a00000000c783b */ /* 0x000e620000000200 */
[----:B------:R-:W-:Y:S03]  /*7e40*/  IMAD.IADD R58, R152, 0x1, R56 ;  /* 0x00000001983a7824 */ /* 0x000fe600078e0238 */
[----:B------:R-:W-:Y:S04]  /*7e50*/  LDSM.16.MT88.4 R28, [R3+0x6400] ;  /* 0x00640000031c783b */ /* 0x000fe80000004200 */
[----:B------:R-:W1:Y:S04]  /*7e60*/  LDSM.16.M88.4 R24, [R57+0x8000] ;  /* 0x008000003918783b */ /* 0x000e680000000200 */
[----:B------:R-:W1:Y:S04]  /*7e70*/  LDSM.16.M88.4 R32, [R57+0xa000] ;  /* 0x00a000003920783b */ /* 0x000e680000000200 */
[----:B--2---:R-:W-:Y:S04]  /*7e80*/  LDSM.16.MT88.4 R40, [R3+0x6800] ;  /* 0x006800000328783b */ /* 0x004fe80000004200 */
[----:B------:R-:W2:Y:S04]  /*7e90*/  LDSM.16.M88.4 R36, [R56] ;  /* 0x000000003824783b */ /* 0x000ea80000000200 */
[----:B------:R-:W2:Y:S04]  /*7ea0*/  LDSM.16.M88.4 R44, [R56+0x2000] ;  /* 0x00200000382c783b */ /* 0x000ea80000000200 */
[----:B------:R-:W-:Y:S04]  /*7eb0*/  LDSM.16.MT88.4 R48, [R3+0x6c00] ;  /* 0x006c00000330783b */ /* 0x000fe80000004200 */
[----:B------:R-:W-:Y:S01]  /*7ec0*/  LDSM.16.M88.4 R52, [R58+0x2000] ;  /* 0x002000003a34783b */ /* 0x000fe20000000200 */
[-C--:B-1----:R-:W-:Y:S08]  /*7ed0*/  HMMA.16816.F32.BF16 R4, R16, R20.reuse, RZ ;  /* 0x000000141004723c */ /* 0x082ff000000418ff */
[C---:B------:R-:W-:Y:S08]  /*7ee0*/  HMMA.16816.F32.BF16 R8, R12.reuse, R20, RZ ;  /* 0x000000140c08723c */ /* 0x040ff000000418ff */
[-C--:B------:R-:W-:Y:S08]  /*7ef0*/  HMMA.16816.F32.BF16 R12, R12, R22.reuse, RZ ;  /* 0x000000160c0c723c */ /* 0x080ff000000418ff */
[----:B------:R-:W-:Y:S01]  /*7f00*/  HMMA.16816.F32.BF16 R16, R16, R22, RZ ;  /* 0x000000161010723c */ /* 0x000fe200000418ff */
[----:B------:R-:W1:Y:S07]  /*7f10*/  LDSM.16.M88.4 R20, [R58] ;  /* 0x000000003a14783b */ /* 0x000e6e0000000200 */
[-C--:B------:R-:W-:Y:S08]  /*7f20*/  HMMA.16816.F32.BF16 R4, R24, R28.reuse, R4 ;  /* 0x0000001c1804723c */ /* 0x080ff00000041804 */
[C---:B------:R-:W-:Y:S08]  /*7f30*/  HMMA.16816.F32.BF16 R8, R32.reuse, R28, R8 ;  /* 0x0000001c2008723c */ /* 0x040ff00000041808 */
[-C--:B------:R-:W-:Y:S01]  /*7f40*/  HMMA.16816.F32.BF16 R12, R32, R30.reuse, R12 ;  /* 0x0000001e200c723c */ /* 0x080fe2000004180c */
[----:B------:R-:W-:Y:S07]  /*7f50*/  LDSM.16.M88.4 R32, [R0+0xe000] ;  /* 0x00e000000020783b */ /* 0x000fee0000000200 */
[----:B------:R-:W-:Y:S01]  /*7f60*/  HMMA.16816.F32.BF16 R16, R24, R30, R16 ;  /* 0x0000001e1810723c */ /* 0x000fe20000041810 */
[----:B------:R-:W-:Y:S04]  /*7f70*/  LDSM.16.MT88.4 R28, [R3+0x7000] ;  /* 0x00700000031c783b */ /* 0x000fe80000004200 */
[----:B------:R1:W1:Y:S03]  /*7f80*/  LDSM.16.M88.4 R24, [R0+0xc000] ;  /* 0x00c000000018783b */ /* 0x0002660000000200 */
[-C--:B--2---:R-:W-:Y:S08]  /*7f90*/  HMMA.16816.F32.BF16 R4, R36, R40.reuse, R4 ;  /* 0x000000282404723c */ /* 0x084ff00000041804 */
[C---:B------:R-:W-:Y:S08]  /*7fa0*/  HMMA.16816.F32.BF16 R8, R44.reuse, R40, R8 ;  /* 0x000000282c08723c */ /* 0x040ff00000041808 */
[-C--:B------:R-:W-:Y:S01]  /*7fb0*/  HMMA.16816.F32.BF16 R12, R44, R42.reuse, R12 ;  /* 0x0000002a2c0c723c */ /* 0x080fe2000004180c */
[----:B------:R-:W-:Y:S01]  /*7fc0*/  LDSM.16.MT88.4 R44, [R3+0x7800] ;  /* 0x00780000032c783b */ /* 0x000fe20000004200 */
[----:B-1----:R-:W-:Y:S06]  /*7fd0*/  IMAD.U32 R0, RZ, RZ, UR42 ;  /* 0x0000002aff007e24 */ /* 0x002fec000f8e00ff */
[----:B------:R-:W-:Y:S01]  /*7fe0*/  HMMA.16816.F32.BF16 R16, R36, R42, R16 ;  /* 0x0000002a2410723c */ /* 0x000fe20000041810 */
[----:B------:R-:W-:Y:S03]  /*7ff0*/  LDSM.16.MT88.4 R40, [R3+0x7400] ;  /* 0x007400000328783b */ /* 0x000fe60000004200 */
[----:B------:R-:W-:Y:S01]  /*8000*/  LEA.HI.X.SX32 R101, R0, R107, 0x2, P0 ;  /* 0x0000006b00657211 */ /* 0x000fe200000f16ff */
[----:B------:R-:W1:Y:S01]  /*8010*/  LDSM.16.M88.4 R36, [R57+0xc000] ;  /* 0x00c000003924783b */ /* 0x000e620000000200 */
[C---:B------:R-:W-:Y:S02]  /*8020*/  LEA R66, P0, R61.reuse, R100, 0x5 ;  /* 0x000000643d427211 */ /* 0x040fe400078028ff */
[-C--:B------:R-:W-:Y:S05]  /*8030*/  HMMA.16816.F32.BF16 R4, R20, R48.reuse, R4 ;  /* 0x000000301404723c */ /* 0x080fea0000041804 */
[C---:B------:R-:W-:Y:S02]  /*8040*/  LEA.HI.X.SX32 R67, R61.reuse, R101, 0x5, P0 ;  /* 0x000000653d437211 */ /* 0x040fe400000f2eff */
[C---:B------:R-:W-:Y:S01]  /*8050*/  LEA R64, P0, R61.reuse, R66, 0x5 ;  /* 0x000000423d407211 */ /* 0x040fe200078028ff */
[C---:B------:R-:W-:Y:S04]  /*8060*/  HMMA.16816.F32.BF16 R8, R52.reuse, R48, R8 ;  /* 0x000000303408723c */ /* 0x040fe80000041808 */
[C---:B------:R-:W-:Y:S02]  /*8070*/  LEA.HI.X.SX32 R65, R61.reuse, R67, 0x5, P0 ;  /* 0x000000433d417211 */ /* 0x040fe400000f2eff */
[C---:B------:R-:W-:Y:S02]  /*8080*/  LEA R62, P0, R61.reuse, R64, 0x5 ;  /* 0x000000403d3e7211 */ /* 0x040fe400078028ff */
[-C--:B------:R-:W-:Y:S03]  /*8090*/  HMMA.16816.F32.BF16 R12, R52, R50.reuse, R12 ;  /* 0x00000032340c723c */ /* 0x080fe6000004180c */
[C---:B------:R-:W-:Y:S02]  /*80a0*/  LEA.HI.X.SX32 R63, R61.reuse, R65, 0x5, P0 ;  /* 0x000000413d3f7211 */ /* 0x040fe400000f2eff */
[C---:B------:R-:W-:Y:S02]  /*80b0*/  LEA R54, P0, R61.reuse, R62, 0x5 ;  /* 0x0000003e3d367211 */ /* 0x040fe400078028ff */
[----:B------:R-:W-:Y:S01]  /*80c0*/  @P1 SHF.R.U32.HI R0, RZ, 0x2, R156 ;  /* 0x00000002ff001819 */ /* 0x000fe2000001169c */
[----:B------:R-:W-:Y:S01]  /*80d0*/  HMMA.16816.F32.BF16 R16, R20, R50, R16 ;  /* 0x000000321410723c */ /* 0x000fe20000041810 */
[----:B------:R-:W2:Y:S03]  /*80e0*/  LDSM.16.M88.4 R20, [R57+0xe000] ;  /* 0x00e000003914783b */ /* 0x000ea60000000200 */
[C---:B------:R-:W-:Y:S02]  /*80f0*/  LEA.HI.X.SX32 R55, R61.reuse, R63, 0x5, P0 ;  /* 0x0000003f3d377211 */ /* 0x040fe400000f2eff */
[C---:B------:R-:W-:Y:S02]  /*8100*/  LEA R52, P0, R61.reuse, R54, 0x5 ;  /* 0x000000363d347211 */ /* 0x040fe400078028ff */
[-C--:B------:R-:W-:Y:S05]  /*8110*/  HMMA.16816.F32.BF16 R4, R24, R28.reuse, R4 ;  /* 0x0000001c1804723c */ /* 0x080fea0000041804 */
        /* <DEDUP_REMOVED lines=9> */
[----:B------:R-:W2:Y:S04]  /*81b0*/  LDSM.16.M88.4 R24, [R56+0x6000] ;  /* 0x006000003818783b */ /* 0x000ea80000000200 */
[----:B------:R-:W-:Y:S03]  /*81c0*/  LDSM.16.MT88.4 R28, [R3+0x7c00] ;  /* 0x007c0000031c783b */ /* 0x000fe60000004200 */
[-C--:B-1----:R-:W-:Y:S08]  /*81d0*/  HMMA.16816.F32.BF16 R4, R36, R40.reuse, R4 ;  /* 0x000000282404723c */ /* 0x082ff00000041804 */
[C---:B--2---:R-:W-:Y:S08]  /*81e0*/  HMMA.16816.F32.BF16 R8, R20.reuse, R40, R8 ;  /* 0x000000281408723c */ /* 0x044ff00000041808 */
[-C--:B------:R-:W-:Y:S01]  /*81f0*/  HMMA.16816.F32.BF16 R12, R20, R42.reuse, R12 ;  /* 0x0000002a140c723c */ /* 0x080fe2000004180c */
[----:B------:R-:W1:Y:S07]  /*8200*/  LDSM.16.M88.4 R20, [R58+0x4000] ;  /* 0x004000003a14783b */ /* 0x000e6e0000000200 */
[----:B------:R-:W-:Y:S01]  /*8210*/  HMMA.16816.F32.BF16 R16, R36, R42, R16 ;  /* 0x0000002a2410723c */ /* 0x000fe20000041810 */
[----:B------:R-:W2:Y:S03]  /*8220*/  LDSM.16.M88.4 R36, [R58+0x6000] ;  /* 0x006000003a24783b */ /* 0x000ea60000000200 */
[C---:B------:R-:W-:Y:S04]  /*8230*/  LEA R42, P0, R61.reuse, R48, 0x5 ;  /* 0x000000303d2a7211 */ /* 0x040fe800078028ff */
[-C--:B------:R-:W-:Y:S05]  /*8240*/  HMMA.16816.F32.BF16 R4, R32, R44.reuse, R4 ;  /* 0x0000002c2004723c */ /* 0x080fea0000041804 */
[C---:B------:R-:W-:Y:S02]  /*8250*/  LEA.HI.X.SX32 R43, R61.reuse, R49, 0x5, P0 ;  /* 0x000000313d2b7211 */ /* 0x040fe400000f2eff */
[C---:B------:R-:W-:Y:S01]  /*8260*/  LEA R40, P0, R61.reuse, R42, 0x5 ;  /* 0x0000002a3d287211 */ /* 0x040fe200078028ff */
[C---:B------:R-:W-:Y:S04]  /*8270*/  HMMA.16816.F32.BF16 R8, R24.reuse, R44, R8 ;  /* 0x0000002c1808723c */ /* 0x040fe80000041808 */
[C---:B------:R-:W-:Y:S04]  /*8280*/  LEA.HI.X.SX32 R41, R61.reuse, R43, 0x5, P0 ;  /* 0x0000002b3d297211 */ /* 0x040fe800000f2eff */
[-C--:B------:R-:W-:Y:S08]  /*8290*/  HMMA.16816.F32.BF16 R12, R24, R46.reuse, R12 ;  /* 0x0000002e180c723c */ /* 0x080ff0000004180c */
[----:B------:R-:W-:Y:S04]  /*82a0*/  HMMA.16816.F32.BF16 R16, R32, R46, R16 ;  /* 0x0000002e2010723c */ /* 0x000fe80000041810 */
[C---:B------:R-:W-:Y:S04]  /*82b0*/  LEA R32, P0, R61.reuse, R40, 0x5 ;  /* 0x000000283d207211 */ /* 0x040fe800078028ff */
[-C--:B-1----:R-:W-:Y:S05]  /*82c0*/  HMMA.16816.F32.BF16 R4, R20, R28.reuse, R4 ;  /* 0x0000001c1404723c */ /* 0x082fea0000041804 */
[----:B------:R-:W-:Y:S03]  /*82d0*/  LEA.HI.X.SX32 R33, R61, R41, 0x5, P0 ;  /* 0x000000293d217211 */ /* 0x000fe600000f2eff */
[C---:B--2---:R-:W-:Y:S04]  /*82e0*/  HMMA.16816.F32.BF16 R8, R36.reuse, R28, R8 ;  /* 0x0000001c2408723c */ /* 0x044fe80000041808 */
[----:B---3--:R-:W-:Y:S01]  /*82f0*/  @P1 LOP3.LUT R112, R105, 0x7, R0, 0xf8, !PT ;  /* 0x0000000769701812 */ /* 0x008fe200078ef800 */
[----:B------:R-:W-:Y:S01]  /*8300*/  VIADD R0, R148, 0xffffe000 ;  /* 0xffffe00094007836 */ /* 0x000fe20000000000 */
[C---:B------:R-:W-:Y:S02]  /*8310*/  LEA R28, P0, R61.reuse, R32, 0x5 ;  /* 0x000000203d1c7211 */ /* 0x040fe400078028ff */
[-C--:B------:R-:W-:Y:S01]  /*8320*/  HMMA.16816.F32.BF16 R12, R36, R30.reuse, R12 ;  /* 0x0000001e240c723c */ /* 0x080fe2000004180c */
[----:B------:R-:W-:Y:S02]  /*8330*/  LDSM.16.MT88.4 R36, [R2+UR4+0xd000] ;  /* 0x00d000040224783b */ /* 0x000fe40008004200 */
[----:B------:R-:W-:Y:S01]  /*8340*/  @P1 IMAD.WIDE.U32 R24, R112, R113, UR52 ;  /* 0x0000003470181e25 */ /* 0x000fe2000f8e0071 */
[C---:B------:R-:W-:Y:S01]  /*8350*/  LEA.HI.X.SX32 R29, R61.reuse, R33, 0x5, P0 ;  /* 0x000000213d1d7211 */ /* 0x040fe200000f2eff */
[----:B------:R-:W-:Y:S01]  /*8360*/  @P1 STL [R1+0x18], R112 ;  /* 0x0000187001001387 */ /* 0x000fe20000100800 */
[C---:B------:R-:W-:Y:S01]  /*8370*/  LEA R26, P0, R61.reuse, R28, 0x5 ;  /* 0x0000001c3d1a7211 */ /* 0x040fe200078028ff */
[----:B------:R-:W-:Y:S01]  /*8380*/  @UP0 UMOV UR52, UR14 ;  /* 0x0000000e00340c82 */ /* 0x000fe20008000000 */
[----:B------:R-:W-:Y:S01]  /*8390*/  HMMA.16816.F32.BF16 R16, R20, R30, R16 ;  /* 0x0000001e1410723c */ /* 0x000fe20000041810 */
[----:B----4-:R-:W2:Y:S01]  /*83a0*/  @P1 LDG.E R111, desc[UR30][R24.64+-0x200] ;  /* 0xfffe001e186f1981 */ /* 0x010ea2000c1e1900 */
[----:B------:R-:W-:Y:S02]  /*83b0*/  @UP0 UMOV UR53, UR8 ;  /* 0x0000000800350c82 */ /* 0x000fe40008000000 */
[C---:B------:R-:W-:Y:S01]  /*83c0*/  LEA.HI.X.SX32 R27, R61.reuse, R29, 0x5, P0 ;  /* 0x0000001d3d1b7211 */ /* 0x040fe200000f2eff */
[----:B-----5:R-:W3:Y:S01]  /*83d0*/  @P1 LDG.E R110, desc[UR30][R24.64+-0x1e0] ;  /* 0xfffe201e186e1981 */ /* 0x020ee2000c1e1900 */
[C---:B------:R-:W-:Y:S03]  /*83e0*/  LEA R20, P0, R61.reuse, R26, 0x5 ;  /* 0x0000001a3d147211 */ /* 0x040fe600078028ff */
[----:B------:R-:W4:Y:S01]  /*83f0*/  @P1 LDG.E R109, desc[UR30][R24.64+-0x100] ;  /* 0xffff001e186d1981 */ /* 0x000f22000c1e1900 */
[C---:B------:R-:W-:Y:S03]  /*8400*/  LEA.HI.X.SX32 R21, R61.reuse, R27, 0x5, P0 ;  /* 0x0000001b3d157211 */ /* 0x040fe600000f2eff */
[----:B------:R1:W5:Y:S04]  /*8410*/  @P1 LDG.E R103, desc[UR30][R24.64+-0xe0] ;  /* 0xffff201e18671981 */ /* 0x000368000c1e1900 */
[----:B------:R1:W-:Y:S04]  /*8420*/  REDG.E.ADD.F32.FTZ.RN.STRONG.GPU desc[UR30][R106.64], R4 ;  /* 0x000000046a0079a6 */ /* 0x0003e8000c12f31e */
[----:B------:R1:W-:Y:S04]  /*8430*/  REDG.E.ADD.F32.FTZ.RN.STRONG.GPU desc[UR30][R100.64], R5 ;  /* 0x00000005640079a6 */ /* 0x0003e8000c12f31e */
[----:B------:R-:W-:Y:S04]  /*8440*/  REDG.E.ADD.F32.FTZ.RN.STRONG.GPU desc[UR30][R66.64], R6 ;  /* 0x00000006420079a6 */ /* 0x000fe8000c12f31e */
[----:B------:R-:W-:Y:S04]  /*8450*/  REDG.E.ADD.F32.FTZ.RN.STRONG.GPU desc[UR30][R64.64], R7 ;  /* 0x00000007400079a6 */ /* 0x000fe8000c12f31e */
[----:B------:R-:W-:Y:S04]  /*8460*/  REDG.E.ADD.F32.FTZ.RN.STRONG.GPU desc[UR30][R62.64], R8 ;  /* 0x000000083e0079a6 */ /* 0x000fe8000c12f31e */
[----:B------:R-:W-:Y:S04]  /*8470*/  REDG.E.ADD.F32.FTZ.RN.STRONG.GPU desc[UR30][R54.64], R9 ;  /* 0x00000009360079a6 */ /* 0x000fe8000c12f31e */
[----:B------:R-:W-:Y:S01]  /*8480*/  REDG.E.ADD.F32.FTZ.RN.STRONG.GPU desc[UR30][R52.64], R10 ;  /* 0x0000000a340079a6 */ /* 0x000fe2000c12f31e */
[C---:B-1----:R-:W-:Y:S03]  /*8490*/  LEA R4, P0, R61.reuse, R20, 0x5 ;  /* 0x000000143d047211 */ /* 0x042fe600078028ff */
[----:B------:R-:W-:Y:S01]  /*84a0*/  REDG.E.ADD.F32.FTZ.RN.STRONG.GPU desc[UR30][R50.64], R11 ;  /* 0x0000000b320079a6 */ /* 0x000fe2000c12f31e */
[----:B------:R-:W-:Y:S03]  /*84b0*/  LEA.HI.X.SX32 R5, R61, R21, 0x5, P0 ;  /* 0x000000153d057211 */ /* 0x000fe600000f2eff */
[----:B------:R-:W-:Y:S01]  /*84c0*/  REDG.E.ADD.F32.FTZ.RN.STRONG.GPU desc[UR30][R48.64], R16 ;  /* 0x00000010300079a6 */ /* 0x000fe2000c12f31e */
[----:B------:R-:W-:Y:S01]  /*84d0*/  PLOP3.LUT P0, PT, PT, PT, UP2, 0x80, 0x8 ;  /* 0x000000000008781c */ /* 0x000fe20003f0f028 */
[----:B------:R-:W-:Y:S02]  /*84e0*/  @UP0 UIADD3 UR20, UP2, UPT, UR20, -0x200, URZ ;  /* 0xfffffe0014140890 */ /* 0x000fe4000ff5e0ff */
[----:B------:R-:W-:Y:S02]  /*84f0*/  REDG.E.ADD.F32.FTZ.RN.STRONG.GPU desc[UR30][R42.64], R17 ;  /* 0x000000112a0079a6 */ /* 0x000fe4000c12f31e */
[----:B------:R-:W-:Y:S02]  /*8500*/  @UP0 UIADD3.X UR19, UPT, UPT, UR19, -0x1, URZ, UP2, !UPT ;  /* 0xffffffff13130890 */ /* 0x000fe400097fe4ff */
[----:B------:R-:W-:Y:S01]  /*8510*/  REDG.E.ADD.F32.FTZ.RN.STRONG.GPU desc[UR30][R40.64], R18 ;  /* 0x00000012280079a6 */ /* 0x000fe2000c12f31e */
[----:B------:R-:W-:Y:S03]  /*8520*/  UISETP.GT.AND UP2, UPT, UR43, URZ, UPT ;  /* 0x000000ff2b00728c */ /* 0x000fe6000bf44270 */
[----:B------:R-:W-:Y:S01]  /*8530*/  REDG.E.ADD.F32.FTZ.RN.STRONG.GPU desc[UR30][R32.64], R19 ;  /* 0x00000013200079a6 */ /* 0x000fe2000c12f31e */
[----:B------:R-:W-:Y:S01]  /*8540*/  UMOV UR43, UR15 ;  /* 0x0000000f002b7c82 */ /* 0x000fe20008000000 */
[----:B------:R-:W-:Y:S02]  /*8550*/  @P0 VIADD R0, R148, 0x2000 ;  /* 0x0000200094000836 */ /* 0x000fe40000000000 */
[----:B------:R-:W-:Y:S04]  /*8560*/  REDG.E.ADD.F32.FTZ.RN.STRONG.GPU desc[UR30][R28.64], R12 ;  /* 0x0000000c1c0079a6 */ /* 0x000fe8000c12f31e */
[----:B------:R-:W-:Y:S04]  /*8570*/  REDG.E.ADD.F32.FTZ.RN.STRONG.GPU desc[UR30][R26.64], R13 ;  /* 0x0000000d1a0079a6 */ /* 0x000fe8000c12f31e */
[----:B------:R-:W-:Y:S04]  /*8580*/  REDG.E.ADD.F32.FTZ.RN.STRONG.GPU desc[UR30][R20.64], R14 ;  /* 0x0000000e140079a6 */ /* 0x000fe8000c12f31e */
[----:B------:R-:W-:Y:S04]  /*8590*/  REDG.E.ADD.F32.FTZ.RN.STRONG.GPU desc[UR30][R4.64], R15 ;  /* 0x0000000f040079a6 */ /* 0x000fe8000c12f31e */
[----:B------:R-:W-:Y:S04]  /*85a0*/  LDSM.16.MT88.4 R4, [R2+UR4+0x8000] ;  /* 0x008000040204783b */ /* 0x000fe80008004200 */
[----:B------:R-:W1:Y:S04]  /*85b0*/  LDSM.16.MT88.4 R8, [R148] ;  /* 0x000000009408783b */ /* 0x000e680000004200 */
[----:B------:R-:W1:Y:S04]  /*85c0*/  LDSM.16.MT88.4 R12, [R2+UR4+0xc000] ;  /* 0x00c00004020c783b */ /* 0x000e680008004200 */
[----:B------:R-:W-:Y:S04]  /*85d0*/  LDSM.16.MT88.4 R16, [R2+UR4+0x8800] ;  /* 0x008800040210783b */ /* 0x000fe80008004200 */
[----:B------:R-:W1:Y:S04]  /*85e0*/  LDSM.16.MT88.4 R20, [R148+0x400] ;  /* 0x000400009414783b */ /* 0x000e680000004200 */
[----:B------:R-:W1:Y:S04]  /*85f0*/  LDSM.16.MT88.4 R24, [R2+UR4+0xc800] ;  /* 0x00c800040218783b */ /* 0x000e680008004200 */
[----:B------:R-:W-:Y:S04]  /*8600*/  LDSM.16.MT88.4 R28, [R2+UR4+0x9000] ;  /* 0x00900004021c783b */ /* 0x000fe80008004200 */
[----:B------:R-:W1:Y:S02]  /*8610*/  LDSM.16.MT88.4 R32, [R148+0x800] ;  /* 0x000800009420783b */ /* 0x000e640000004200 */
[-C--:B-1----:R-:W-:Y:S08]  /*8620*/  HMMA.16816.F32.BF16 R84, R4, R8.reuse, R84 ;  /* 0x000000080454723c */ /* 0x082ff00000041854 */
[C---:B------:R-:W-:Y:S08]  /*8630*/  HMMA.16816.F32.BF16 R88, R12.reuse, R8, R88 ;  /* 0x000000080c58723c */ /* 0x040ff00000041858 */
[-C--:B------:R-:W-:Y:S01]  /*8640*/  HMMA.16816.F32.BF16 R92, R12, R10.reuse, R92 ;  /* 0x0000000a0c5c723c */ /* 0x080fe2000004185c */
[----:B------:R-:W-:Y:S07]  /*8650*/  LDSM.16.MT88.4 R12, [R2+UR4+0xd800] ;  /* 0x00d80004020c783b */ /* 0x000fee0008004200 */
[----:B------:R-:W-:Y:S01]  /*8660*/  HMMA.16816.F32.BF16 R96, R4, R10, R96 ;  /* 0x0000000a0460723c */ /* 0x000fe20000041860 */
[----:B------:R-:W-:Y:S04]  /*8670*/  LDSM.16.MT88.4 R4, [R2+UR4+0x9800] ;  /* 0x009800040204783b */ /* 0x000fe80008004200 */
[----:B------:R-:W1:Y:S03]  /*8680*/  LDSM.16.MT88.4 R8, [R148+0xc00] ;  /* 0x000c00009408783b */ /* 0x000e660000004200 */
[-C--:B------:R-:W-:Y:S08]  /*8690*/  HMMA.16816.F32.BF16 R84, R16, R20.reuse, R84 ;  /* 0x000000141054723c */ /* 0x080ff00000041854 */
        /* <DEDUP_REMOVED lines=26> */
[----:B------:R1:W5:Y:S03]  /*8840*/  LDSM.16.MT88.4 R20, [R148+0x1c00] ;  /* 0x001c00009414783b */ /* 0x0003660000004200 */
[-C--:B--2---:R-:W-:Y:S08]  /*8850*/  HMMA.16816.F32.BF16 R84, R28, R32.reuse, R84 ;  /* 0x000000201c54723c */ /* 0x084ff00000041854 */
[C---:B------:R-:W-:Y:S08]  /*8860*/  HMMA.16816.F32.BF16 R88, R36.reuse, R32, R88 ;  /* 0x000000202458723c */ /* 0x040ff00000041858 */
[-C--:B------:R-:W-:Y:S01]  /*8870*/  HMMA.16816.F32.BF16 R92, R36, R34.reuse, R92 ;  /* 0x00000022245c723c */ /* 0x080fe2000004185c */
[----:B------:R2:W-:Y:S02]  /*8880*/  @P1 STL [R1+0x40], R111 ;  /* 0x0000406f01001387 */ /* 0x0005e40000100800 */
[----:B-1----:R-:W-:Y:S02]  /*8890*/  IMAD.MOV.U32 R148, RZ, RZ, R0 ;  /* 0x000000ffff947224 */ /* 0x002fe400078e0000 */
[----:B---3--:R2:W-:Y:S03]  /*88a0*/  @P1 STL [R1+0x3c], R110 ;  /* 0x00003c6e01001387 */ /* 0x0085e60000100800 */
[----:B------:R-:W-:Y:S01]  /*88b0*/  HMMA.16816.F32.BF16 R96, R28, R34, R96 ;  /* 0x000000221c60723c */ /* 0x000fe20000041860 */
[----:B----4-:R2:W-:Y:S04]  /*88c0*/  @P1 STL [R1+0x38], R109 ;  /* 0x0000386d01001387 */ /* 0x0105e80000100800 */
[----:B-----5:R2:W-:Y:S03]  /*88d0*/  @P1 STL [R1+0x34], R103 ;  /* 0x0000346701001387 */ /* 0x0205e60000100800 */
[-C--:B------:R-:W-:Y:S08]  /*88e0*/  HMMA.16816.F32.BF16 R84, R4, R8.reuse, R84 ;  /* 0x000000080454723c */ /* 0x080ff00000041854 */
[C---:B------:R-:W-:Y:S08]  /*88f0*/  HMMA.16816.F32.BF16 R88, R12.reuse, R8, R88 ;  /* 0x000000080c58723c */ /* 0x040ff00000041858 */
[-C--:B------:R-:W-:Y:S08]  /*8900*/  HMMA.16816.F32.BF16 R92, R12, R10.reuse, R92 ;  /* 0x0000000a0c5c723c */ /* 0x080ff0000004185c */
[----:B------:R-:W-:Y:S08]  /*8910*/  HMMA.16816.F32.BF16 R96, R4, R10, R96 ;  /* 0x0000000a0460723c */ /* 0x000ff00000041860 */
[-C--:B------:R-:W-:Y:S08]  /*8920*/  HMMA.16816.F32.BF16 R84, R16, R20.reuse, R84 ;  /* 0x000000141054723c */ /* 0x080ff00000041854 */
[C---:B------:R-:W-:Y:S08]  /*8930*/  HMMA.16816.F32.BF16 R88, R24.reuse, R20, R88 ;  /* 0x000000141858723c */ /* 0x040ff00000041858 */
[-C--:B------:R-:W-:Y:S08]  /*8940*/  HMMA.16816.F32.BF16 R92, R24, R22.reuse, R92 ;  /* 0x00000016185c723c */ /* 0x080ff0000004185c */
[----:B------:R-:W-:Y:S01]  /*8950*/  HMMA.16816.F32.BF16 R96, R16, R22, R96 ;  /* 0x000000161060723c */ /* 0x000fe20000041860 */
[----:B------:R-:W-:Y:S08]  /*8960*/  @!UPT UIADD3 URZ, UPT, UPT, URZ, URZ, URZ ;  /* 0x000000fffffff290 */ /* 0x000ff0000fffe0ff */
[----:B--2---:R-:W-:Y:S11]  /*8970*/  BRA.U UP2, `(.L_x_372) ;  /* 0xffffffa102487547 */ /* 0x004ff6000b83ffff */
[----:B------:R-:W2:Y:S01]  /*8980*/  LDL R11, [R1+0x4c] ;  /* 0x00004c00010b7983 */ /* 0x000ea20000100800 */
[C---:B------:R-:W-:Y:S01]  /*8990*/  IMAD.SHL.U32 R2, R156.reuse, 0x10, RZ ;  /* 0x000000109c027824 */ /* 0x040fe200078e00ff */
[----:B------:R-:W1:Y:S01]  /*89a0*/  LDCU UR5, c[0x0][0x500] ;  /* 0x0000a000ff0577ac */ /* 0x000e620008000800 */
[----:B------:R-:W-:Y:S01]  /*89b0*/  IMAD.SHL.U32 R103, R156, 0x2, RZ ;  /* 0x000000029c677824 */ /* 0x000fe200078e00ff */
[----:B------:R-:W-:Y:S02]  /*89c0*/  F2FP.BF16.F32.PACK_AB R68, R69, R68 ;  /* 0x000000444544723e */ /* 0x000fe400000010ff */
[----:B------:R-:W-:Y:S02]  /*89d0*/  LOP3.LUT R2, R2, 0x600, RZ, 0xc0, !PT ;  /* 0x0000060002027812 */ /* 0x000fe400078ec0ff */
[----:B------:R-:W-:Y:S02]  /*89e0*/  LOP3.LUT R0, R104, 0xc0, RZ, 0xc0, !PT ;  /* 0x000000c068007812 */ /* 0x000fe400078ec0ff */
[----:B------:R-:W-:-:S02]  /*89f0*/  LOP3.LUT R2, R2, 0x6, R103, 0xf8, !PT ;  /* 0x0000000602027812 */ /* 0x000fc400078ef867 */
[----:B------:R-:W-:Y:S02]  /*8a00*/  LOP3.LUT R0, R0, 0x18, R156, 0xf8, !PT ;  /* 0x0000001800007812 */ /* 0x000fe400078ef89c */
[----:B------:R-:W-:Y:S02]  /*8a10*/  LOP3.LUT R2, R2, 0x20, R104, 0xf8, !PT ;  /* 0x0000002002027812 */ /* 0x000fe400078ef868 */
[----:B------:R-:W-:Y:S02]  /*8a20*/  F2FP.BF16.F32.PACK_AB R70, R71, R70 ;  /* 0x000000464746723e */ /* 0x000fe400000010ff */
[----:B------:R-:W-:Y:S01]  /*8a30*/  LOP3.LUT R0, R2, R0, R59, 0xf6, !PT ;  /* 0x0000000002007212 */ /* 0x000fe200078ef63b */
        /* <DEDUP_REMOVED lines=12> */
[----:B------:R-:W-:Y:S01]  /*8b00*/  LOP3.LUT R2, R60, 0x40, RZ, 0xc0, !PT ;  /* 0x000000403c027812 */ /* 0x000fe200078ec0ff */
[----:B------:R-:W-:Y:S01]  /*8b10*/  FMUL.FTZ R92, R92, UR5 ;  /* 0x000000055c5c7c20 */ /* 0x000fe20008410000 */
[----:B------:R-:W-:Y:S01]  /*8b20*/  LEA R0, R0, UR4, 0x1 ;  /* 0x0000000400007c11 */ /* 0x000fe2000f8e08ff */
[----:B------:R-:W-:Y:S01]  /*8b30*/  FMUL.FTZ R4, R93, UR5 ;  /* 0x000000055d047c20 */ /* 0x000fe20008410000 */
[----:B------:R-:W-:Y:S01]  /*8b40*/  FMUL.FTZ R94, R94, UR5 ;  /* 0x000000055e5e7c20 */ /* 0x000fe20008410000 */
[----:B------:R-:W-:Y:S01]  /*8b50*/  FMUL.FTZ R3, R95, UR5 ;  /* 0x000000055f037c20 */ /* 0x000fe20008410000 */
[----:B------:R-:W-:Y:S01]  /*8b60*/  F2FP.BF16.F32.PACK_AB R10, R10, R84 ;  /* 0x000000540a0a723e */ /* 0x000fe200000010ff */
[----:B------:R-:W-:Y:S01]  /*8b70*/  BAR.SYNC.DEFER_BLOCKING 0x0 ;  /* 0x0000000000007b1d */ /* 0x000fe20000010000 */
[----:B------:R-:W-:-:S02]  /*8b80*/  F2FP.BF16.F32.PACK_AB R9, R9, R86 ;  /* 0x000000560909723e */ /* 0x000fc400000010ff */
[----:B------:R-:W-:Y:S02]  /*8b90*/  F2FP.BF16.F32.PACK_AB R6, R6, R96 ;  /* 0x000000600606723e */ /* 0x000fe400000010ff */
[----:B------:R-:W-:Y:S02]  /*8ba0*/  F2FP.BF16.F32.PACK_AB R5, R5, R98 ;  /* 0x000000620505723e */ /* 0x000fe400000010ff */
[----:B------:R-:W-:Y:S02]  /*8bb0*/  IADD3 R2, PT, PT, -R2, 0x6000, R0 ;  /* 0x0000600002027810 */ /* 0x000fe40007ffe100 */
[----:B------:R-:W-:Y:S02]  /*8bc0*/  F2FP.BF16.F32.PACK_AB R8, R8, R88 ;  /* 0x000000580808723e */ /* 0x000fe400000010ff */
[----:B------:R-:W-:Y:S02]  /*8bd0*/  F2FP.BF16.F32.PACK_AB R7, R7, R90 ;  /* 0x0000005a0707723e */ /* 0x000fe400000010ff */
[----:B------:R-:W-:-:S02]  /*8be0*/  F2FP.BF16.F32.PACK_AB R4, R4, R92 ;  /* 0x0000005c0404723e */ /* 0x000fc400000010ff */
        /* <DEDUP_REMOVED lines=23> */
[----:B------:R-:W-:Y:S01]  /*8d60*/  UMOV UR39, UR24 ;  /* 0x0000001800277c82 */ /* 0x000fe20008000000 */
[----:B--2---:R-:W-:-:S13]  /*8d70*/  ISETP.NE.AND P0, PT, R11, -0x1, PT ;  /* 0xffffffff0b00780c */ /* 0x004fda0003f05270 */
[----:B-1----:R-:W-:Y:S05]  /*8d80*/  @P0 BRA `(.L_x_373) ;  /* 0x0000000000400947 */ /* 0x002fea0003800000 */
[----:B------:R-:W1:Y:S01]  /*8d90*/  LDCU.64 UR14, c[0x0][0x5c0] ;  /* 0x0000b800ff0e77ac */ /* 0x000e620008000a00 */
[----:B------:R-:W-:Y:S01]  /*8da0*/  MOV R0, UR35 ;  /* 0x0000002300007c02 */ /* 0x000fe20008000f00 */
[----:B------:R-:W2:Y:S03]  /*8db0*/  LDCU.64 UR8, c[0x0][0x5a8] ;  /* 0x0000b500ff0877ac */ /* 0x000ea60008000a00 */
[----:B------:R-:W-:Y:S02]  /*8dc0*/  SHF.R.S32.HI R0, RZ, 0x1f, R0 ;  /* 0x0000001fff007819 */ /* 0x000fe40000011400 */
[----:B-1----:R-:W-:-:S03]  /*8dd0*/  MOV R2, UR14 ;  /* 0x0000000e00027c02 */ /* 0x002fc60008000f00 */
[----:B------:R-:W-:Y:S01]  /*8de0*/  IMAD R0, R0, UR14, RZ ;  /* 0x0000000e00007c24 */ /* 0x000fe2000f8e02ff */
[----:B------:R-:W-:Y:S01]  /*8df0*/  MOV R4, UR15 ;  /* 0x0000000f00047c02 */ /* 0x000fe20008000f00 */
[----:B------:R-:W-:-:S04]  /*8e00*/  IMAD.WIDE.U32 R2, R2, UR35, RZ ;  /* 0x0000002302027c25 */ /* 0x000fc8000f8e00ff */
[----:B------:R-:W-:Y:S01]  /*8e10*/  IMAD R0, R4, UR35, R0 ;  /* 0x0000002304007c24 */ /* 0x000fe2000f8e0200 */
[----:B--2---:R-:W-:-:S04]  /*8e20*/  MOV R4, UR9 ;  /* 0x0000000900047c02 */ /* 0x004fc80008000f00 */
[----:B------:R-:W-:Y:S02]  /*8e30*/  IADD3 R3, PT, PT, R3, R0, RZ ;  /* 0x0000000003037210 */ /* 0x000fe40007ffe0ff */
[----:B------:R-:W-:-:S05]  /*8e40*/  MOV R0, UR8 ;  /* 0x0000000800007c02 */ /* 0x000fca0008000f00 */
[----:B------:R-:W-:-:S04]  /*8e50*/  IMAD.WIDE.U32 R2, R0, UR39, R2 ;  /* 0x0000002700027c25 */ /* 0x000fc8000f8e0002 */
[----:B------:R-:W-:Y:S01]  /*8e60*/  IMAD R6, R4, UR39, R3 ;  /* 0x0000002704067c24 */ /* 0x000fe2000f8e0203 */
[----:B------:R-:W-:Y:S01]  /*8e70*/  MOV R5, R2 ;  /* 0x0000000200057202 */ /* 0x000fe20000000f00 */
[----:B------:R-:W-:Y:S05]  /*8e80*/  BRA `(.L_x_374) ;  /* 0x0000000000187947 */ /* 0x000fea0003800000 */
.L_x_373:
[----:B------:R-:W1:Y:S01]  /*8e90*/  LDCU.64 UR14, c[0x0][0x5c0] ;  /* 0x0000b800ff0e77ac */ /* 0x000e620008000a00 */
[----:B------:R-:W-:-:S05]  /*8ea0*/  IADD3 R2, PT, PT, R11, UR35, RZ ;  /* 0x000000230b027c10 */ /* 0x000fca000fffe0ff */
[C---:B-1----:R-:W-:Y:S02]  /*8eb0*/  IMAD R0, R2.reuse, UR15, RZ ;  /* 0x0000000f02007c24 */ /* 0x042fe4000f8e02ff */
[----:B------:R-:W-:-:S05]  /*8ec0*/  IMAD.WIDE.U32 R2, R2, UR14, RZ ;  /* 0x0000000e02027c25 */ /* 0x000fca000f8e00ff */
[----:B------:R-:W-:Y:S02]  /*8ed0*/  IADD3 R6, PT, PT, R3, R0, RZ ;  /* 0x0000000003067210 */ /* 0x000fe40007ffe0ff */
[----:B------:R-:W-:Y:S02]  /*8ee0*/  MOV R5, R2 ;  /* 0x0000000200057202 */ /* 0x000fe40000000f00 */
.L_x_374:
[----:B------:R-:W-:Y:S05]  /*8ef0*/  @P0 BRA `(.L_x_375) ;  /* 0x0000000000400947 */ /* 0x000fea0003800000 */
        /* <DEDUP_REMOVED lines=15> */
[----:B------:R-:W-:Y:S06]  /*8ff0*/  BRA `(.L_x_376) ;  /* 0x0000000000187947 */ /* 0x000fec0003800000 */
.L_x_375:
[----:B------:R-:W1:Y:S01]  /*9000*/  LDCU.64 UR10, c[0x0][0x5c8] ;  /* 0x0000b900ff0a77ac */ /* 0x000e620008000a00 */
[----:B------:R-:W-:-:S05]  /*9010*/  IADD3 R2, PT, PT, R11, UR35, RZ ;  /* 0x000000230b027c10 */ /* 0x000fca000fffe0ff */
[C---:B-1----:R-:W-:Y:S02]  /*9020*/  IMAD R0, R2.reuse, UR11, RZ ;  /* 0x0000000b02007c24 */ /* 0x042fe4000f8e02ff */
[----:B------:R-:W-:-:S05]  /*9030*/  IMAD.WIDE.U32 R2, R2, UR10, RZ ;  /* 0x0000000a02027c25 */ /* 0x000fca000f8e00ff */
[----:B------:R-:W-:Y:S02]  /*9040*/  IADD3 R19, PT, PT, R3, R0, RZ ;  /* 0x0000000003137210 */ /* 0x000fe40007ffe0ff */
[----:B------:R-:W-:-:S07]  /*9050*/  MOV R18, R2 ;  /* 0x0000000200127202 */ /* 0x000fce0000000f00 */
.L_x_376:
[----:B------:R-:W-:Y:S01]  /*9060*/  BAR.SYNC.DEFER_BLOCKING 0x0 ;  /* 0x0000000000007b1d */ /* 0x000fe20000010000 */
[----:B------:R-:W-:Y:S01]  /*9070*/  USHF.L.U32 UR5, UR38, 0x7, URZ ;  /* 0x0000000726057899 */ /* 0x000fe200080006ff */
[----:B------:R-:W-:Y:S01]  /*9080*/  SHF.R.U32.HI R156, RZ, 0x2, R156 ;  /* 0x00000002ff9c7819 */ /* 0x000fe2000001169c */
[----:B------:R-:W-:Y:S02]  /*9090*/  USHF.L.U32 UR9, UR38, 0x7, URZ ;  /* 0x0000000726097899 */ /* 0x000fe400080006ff */
[----:B------:R-:W-:-:S03]  /*90a0*/  UIMAD.WIDE.U32 UR18, UR5, UR14, URZ ;  /* 0x0000000e051272a5 */ /* 0x000fc6000f8e00ff */
[----:B------:R-:W1:Y:S01]  /*90b0*/  LDC.64 R8, c[0x0][0x5d8] ;  /* 0x00017600ff087b82 */ /* 0x000e620000000a00 */
[----:B------:R-:W-:Y:S01]  /*90c0*/  USHF.R.S32.HI UR16, URZ, 0x1f, UR5 ;  /* 0x0000001fff107899 */ /* 0x000fe20008011405 */
[----:B------:R-:W-:Y:S01]  /*90d0*/  BSSY.RECONVERGENT B0, `(.L_x_377) ;  /* 0x0000021000007945 */ /* 0x000fe20003800200 */
[----:B------:R-:W-:Y:S02]  /*90e0*/  UIADD3 UR34, UPT, UPT, -UR9, UR34, URZ ;  /* 0x0000002209227290 */ /* 0x000fe4000fffe1ff */
[----:B------:R-:W-:Y:S01]  /*90f0*/  UIMAD UR8, UR16, UR14, URZ ;  /* 0x0000000e100872a4 */ /* 0x000fe2000f8e02ff */
[----:B------:R-:W-:Y:S02]  /*9100*/  IMAD.U32 R2, RZ, RZ, UR18 ;  /* 0x00000012ff027e24 */ /* 0x000fe4000f8e00ff */
[----:B------:R-:W2:Y:S01]  /*9110*/  LDC.64 R22, c[0x0][0x5e0] ;  /* 0x00017800ff167b82 */ /* 0x000ea20000000a00 */
[----:B------:R-:W-:Y:S01]  /*9120*/  UIMAD UR8, UR5, UR15, UR8 ;  /* 0x0000000f050872a4 */ /* 0x000fe2000f8e0208 */
[----:B------:R-:W-:Y:S01]  /*9130*/  ISETP.GE.AND P1, PT, R156, UR34, PT ;  /* 0x000000229c007c0c */ /* 0x000fe2000bf26270 */
[----:B------:R-:W-:Y:S01]  /*9140*/  IMAD.U32 R3, RZ, RZ, UR19 ;  /* 0x00000013ff037e24 */ /* 0x000fe2000f8e00ff */
[----:B------:R-:W-:Y:S01]  /*9150*/  LOP3.LUT R2, R2, 0x18, R104, 0xf8, !PT ;  /* 0x0000001802027812 */ /* 0x000fe200078ef868 */
[----:B------:R-:W-:-:S02]  /*9160*/  IMAD.MOV.U32 R3, RZ, RZ, RZ ;  /* 0x000000ffff037224 */ /* 0x000fc400078e00ff */
[----:B------:R-:W-:Y:S02]  /*9170*/  MOV R0, UR8 ;  /* 0x0000000800007c02 */ /* 0x000fe40008000f00 */
[----:B------:R-:W-:Y:S01]  /*9180*/  IADD3 R4, P0, PT, R5, R2, RZ ;  /* 0x0000000205047210 */ /* 0x000fe20007f1e0ff */
[----:B------:R3:W4:Y:S01]  /*9190*/  LDS.128 R24, [R102+0x7000] ;  /* 0x0070000066187984 */ /* 0x0007220000000c00 */
[----:B------:R-:W-:Y:S02]  /*91a0*/  VIADD R2, R156, 0x40 ;  /* 0x000000409c027836 */ /* 0x000fe40000000000 */
[----:B------:R-:W-:Y:S01]  /*91b0*/  IADD3.X R5, PT, PT, R6, UR19, R0, P0, !PT ;  /* 0x0000001306057c10 */ /* 0x000fe200087fe400 */
[----:B------:R-:W-:Y:S01]  /*91c0*/  IMAD.U32 R0, RZ, RZ, UR10 ;  /* 0x0000000aff007e24 */ /* 0x000fe2000f8e00ff */
[----:B------:R-:W-:Y:S02]  /*91d0*/  IADD3 R20, P0, PT, R156, 0x40, RZ ;  /* 0x000000409c147810 */ /* 0x000fe40007f1e0ff */
[----:B------:R-:W-:Y:S01]  /*91e0*/  ISETP.GE.AND P2, PT, R2, UR34, PT ;  /* 0x0000002202007c0c */ /* 0x000fe2000bf46270 */
[----:B-1----:R-:W-:Y:S01]  /*91f0*/  IMAD.WIDE.U32 R6, R8, UR25, R4 ;  /* 0x0000001908067c25 */ /* 0x002fe2000f8e0004 */
[----:B------:R-:W-:-:S02]  /*9200*/  LOP3.LUT R2, R104, 0x18, RZ, 0xc0, !PT ;  /* 0x0000001868027812 */ /* 0x000fc400078ec0ff */
[----:B------:R-:W-:Y:S01]  /*9210*/  IADD3.X R21, PT, PT, RZ, RZ, RZ, P0, !PT ;  /* 0x000000ffff157210 */ /* 0x000fe200007fe4ff */
[----:B------:R-:W-:Y:S02]  /*9220*/  IMAD R12, R9, UR25, R7 ;  /* 0x00000019090c7c24 */ /* 0x000fe4000f8e0207 */
[----:B------:R-:W-:Y:S01]  /*9230*/  IMAD.WIDE.U32 R16, R0, UR5, R2 ;  /* 0x0000000500107c25 */ /* 0x000fe2000f8e0002 */
[----:B---3--:R-:W-:Y:S06]  /*9240*/  @P1 BRA `(.L_x_378) ;  /* 0x0000000000241947 */ /* 0x008fec0003800000 */
        /* <DEDUP_REMOVED lines=9> */
.L_x_378:
[----:B------:R-:W-:Y:S05]  /*92e0*/  BSYNC.RECONVERGENT B0 ;  /* 0x0000000000007941 */ /* 0x000fea0003800200 */
.L_x_377:
[----:B------:R-:W-:Y:S04]  /*92f0*/  BSSY.RECONVERGENT B0, `(.L_x_379) ;  /* 0x000000c000007945 */ /* 0x000fe80003800200 */
[----:B------:R-:W-:Y:S05]  /*9300*/  @P2 BRA `(.L_x_380) ;  /* 0x0000000000282947 */ /* 0x000fea0003800000 */
[----:B------:R-:W3:Y:S01]  /*9310*/  LDCU.64 UR8, c[0x0][0x560] ;  /* 0x0000ac00ff0877ac */ /* 0x000ee20008000a00 */
[----:B------:R-:W-:Y:S01]  /*9320*/  MOV R2, R6 ;  /* 0x0000000600027202 */ /* 0x000fe20000000f00 */
[----:B------:R-:W-:Y:S01]  /*9330*/  IMAD R0, R21, UR14, RZ ;  /* 0x0000000e15007c24 */ /* 0x000fe2000f8e02ff */
[----:B------:R-:W-:-:S03]  /*9340*/  MOV R3, R12 ;  /* 0x0000000c00037202 */ /* 0x000fc60000000f00 */
[C---:B------:R-:W-:Y:S02]  /*9350*/  IMAD R0, R20.reuse, UR15, R0 ;  /* 0x0000000f14007c24 */ /* 0x040fe4000f8e0200 */
[----:B-1----:R-:W-:-:S05]  /*9360*/  IMAD.WIDE.U32 R4, R20, UR14, R2 ;  /* 0x0000000e14047c25 */ /* 0x002fca000f8e0002 */
[----:B------:R-:W-:Y:S02]  /*9370*/  IADD3 R0, PT, PT, R0, R5, RZ ;  /* 0x0000000500007210 */ /* 0x000fe40007ffe0ff */
[----:B---3--:R-:W-:-:S04]  /*9380*/  LEA R2, P0, R4, UR8, 0x1 ;  /* 0x0000000804027c11 */ /* 0x008fc8000f8008ff */
[----:B------:R-:W-:-:S05]  /*9390*/  LEA.HI.X R3, R4, UR9, R0, 0x1, P0 ;  /* 0x0000000904037c11 */ /* 0x000fca00080f0c00 */
[----:B----4-:R3:W-:Y:S04]  /*93a0*/  STG.E.128 desc[UR30][R2.64], R24 ;  /* 0x0000001802007986 */ /* 0x0107e8000c101d1e */
.L_x_380:
[----:B------:R-:W-:Y:S05]  /*93b0*/  BSYNC.RECONVERGENT B0 ;  /* 0x0000000000007941 */ /* 0x000fea0003800200 */
.L_x_379:
[----:B------:R-:W5:Y:S01]  /*93c0*/  LDS.128 R12, [R102+0x8000] ;  /* 0x00800000660c7984 */ /* 0x000f620000000c00 */
[----:B------:R-:W-:Y:S01]  /*93d0*/  UIMAD UR16, UR16, UR10, URZ ;  /* 0x0000000a101072a4 */ /* 0x000fe2000f8e02ff */
[----:B---3--:R-:W-:Y:S01]  /*93e0*/  IADD3 R2, P0, PT, R18, R16, RZ ;  /* 0x0000001012027210 */ /* 0x008fe20007f1e0ff */
[----:B-1----:R-:W1:Y:S02]  /*93f0*/  @!P1 LDC.64 R8, c[0x0][0x568] ;  /* 0x00015a00ff089b82 */ /* 0x002e640000000a00 */
        /* <DEDUP_REMOVED lines=10> */
[----:B-----5:R1:W-:Y:S01]  /*94a0*/  @!P1 STG.E.128 desc[UR30][R8.64], R12 ;  /* 0x0000000c08009986 */ /* 0x0203e2000c101d1e */
[----:B---3--:R-:W-:Y:S05]  /*94b0*/  @P2 BRA `(.L_x_369) ;  /* 0x0000000000242947 */ /* 0x008fea0003800000 */
        /* <DEDUP_REMOVED lines=9> */
.L_x_369:
[----:B------:R-:W-:Y:S05]  /*9550*/  BSYNC.RECONVERGENT B1 ;  /* 0x0000000000017941 */ /* 0x000fea0003800200 */
.L_x_351:
[----:B------:R-:W5:Y:S01]  /*9560*/  LDCU UR8, c[0x0][0x438] ;  /* 0x00008700ff0877ac */ /* 0x000f620008000800 */
[----:B------:R-:W4:Y:S01]  /*9570*/  LDCU UR9, c[0x0][0x370] ;  /* 0x00006e00ff0977ac */ /* 0x000f220008000800 */
[----:B------:R-:W-:Y:S01]  /*9580*/  UMOV UR10, UR7 ;  /* 0x00000007000a7c82 */ /* 0x000fe20008000000 */
[----:B-----5:R-:W-:-:S04]  /*9590*/  UIADD3 UR8, UPT, UPT, UR8, 0x7f, URZ ;  /* 0x0000007f08087890 */ /* 0x020fc8000fffe0ff */
[----:B------:R-:W-:Y:S02]  /*95a0*/  USHF.R.S32.HI UR5, URZ, 0x1f, UR8 ;  /* 0x0000001fff057899 */ /* 0x000fe40008011408 */
[----:B----4-:R-:W-:Y:S02]  /*95b0*/  UIADD3 UR38, UPT, UPT, UR9, UR38, URZ ;  /* 0x0000002609267290 */ /* 0x010fe4000fffe0ff */
[----:B------:R-:W-:-:S04]  /*95c0*/  ULEA.HI UR5, UR5, UR8, URZ, 0x7 ;  /* 0x0000000805057291 */ /* 0x000fc8000f8f38ff */
[----:B------:R-:W-:-:S04]  /*95d0*/  USHF.R.S32.HI UR5, URZ, 0x7, UR5 ;  /* 0x00000007ff057899 */ /* 0x000fc80008011405 */
[----:B------:R-:W-:-:S09]  /*95e0*/  UISETP.GE.AND UP0, UPT, UR38, UR5, UPT ;  /* 0x000000052600728c */ /* 0x000fd2000bf06270 */
[----:B------:R-:W-:Y:S05]  /*95f0*/  BRA.U !UP0, `(.L_x_381) ;  /* 0xffffff6d08247547 */ /* 0x000fea000b83ffff */
[----:B------:R-:W-:Y:S05]  /*9600*/  EXIT ;  /* 0x000000000000794d */ /* 0x000fea0003800000 */
.L_x_382:
        /* <DEDUP_REMOVED lines=15> */
.L_x_1586:


//--------------------- .text._ZN5flash44flash_bwd_dq_dk_dv_loop_seqk_parallel_kernelI23Flash_bwd_kernel_traitsILi32ELi128ELi128ELi8ELi4ELi4ELi4ELb1ELb0EN7cutlass10bfloat16_tE19Flash_kernel_traitsILi32ELi128ELi128ELi8ES3_EELb1ELb0ELb0ELb0ELb0ELb0ELb0EEEvNS_16Flash_bwd_paramsE --------------------------
	.section	.text._ZN5flash44flash_bwd_dq_dk_dv_loop_seqk_parallel_kernelI23Flash_bwd_kernel_traitsILi32ELi128ELi128ELi8ELi4ELi4ELi4ELb1ELb0EN7cutlass10bfloat16_tE19Flash_kernel_traitsILi32ELi128ELi128ELi8ES3_EELb1ELb0ELb0ELb0ELb0ELb0ELb0EEEvNS_16Flash_bwd_paramsE,"ax",@progbits
	.align	128
        .global         _ZN5flash44flash_bwd_dq_dk_dv_loop_seqk_parallel_kernelI23Flash_bwd_kernel_traitsILi32ELi128ELi128ELi8ELi4ELi4ELi4ELb1ELb0EN7cutlass10bfloat16_tE19Flash_kernel_traitsILi32ELi128ELi128ELi8ES3_EELb1ELb0ELb0ELb0ELb0ELb0ELb0EEEvNS_16Flash_bwd_paramsE
        .type           _ZN5flash44flash_bwd_dq_dk_dv_loop_seqk_parallel_kernelI23Flash_bwd_kernel_traitsILi32ELi128ELi128ELi8ELi4ELi4ELi4ELb1ELb0EN7cutlass10bfloat16_tE19Flash_kernel_traitsILi32ELi128ELi128ELi8ES3_EELb1ELb0ELb0ELb0ELb0ELb0ELb0EEEvNS_16Flash_bwd_paramsE,@function
        .size           _ZN5flash44flash_bwd_dq_dk_dv_loop_seqk_parallel_kernelI23Flash_bwd_kernel_traitsILi32ELi128ELi128ELi8ELi4ELi4ELi4ELb1ELb0EN7cutlass10bfloat16_tE19Flash_kernel_traitsILi32ELi128ELi128ELi8ES3_EELb1ELb0ELb0ELb0ELb0ELb0ELb0EEEvNS_16Flash_bwd_paramsE,(.L_x_1587 - _ZN5flash44flash_bwd_dq_dk_dv_loop_seqk_parallel_kernelI23Flash_bwd_kernel_traitsILi32ELi128ELi128ELi8ELi4ELi4ELi4ELb1ELb0EN7cutlass10bfloat16_tE19Flash_kernel_traitsILi32ELi128ELi128ELi8ES3_EELb1ELb0ELb0ELb0ELb0ELb0ELb0EEEvNS_16Flash_bwd_paramsE)
        .other          _ZN5flash44flash_bwd_dq_dk_dv_loop_seqk_parallel_kernelI23Flash_bwd_kernel_traitsILi32ELi128ELi128ELi8ELi4ELi4ELi4ELb1ELb0EN7cutlass10bfloat16_tE19Flash_kernel_traitsILi32ELi128ELi128ELi8ES3_EELb1ELb0ELb0ELb0ELb0ELb0ELb0EEEvNS_16Flash_bwd_paramsE,@"STO_CUDA_ENTRY STV_DEFAULT"
_ZN5flash44flash_bwd_dq_dk_dv_loop_seqk_parallel_kernelI23Flash_bwd_kernel_traitsILi32ELi128ELi128ELi8ELi4ELi4ELi4ELb1ELb0EN7cutlass10bfloat16_tE19Flash_kernel_traitsILi32ELi128ELi128ELi8ES3_EELb1ELb0ELb0ELb0ELb0ELb0ELb0EEEvNS_16Flash_bwd_paramsE:
.text._ZN5flash44flash_bwd_dq_dk_dv_loop_seqk_parallel_kernelI23Flash_bwd_kernel_traitsILi32ELi128ELi128ELi8ELi4ELi4ELi4ELb1ELb0EN7cutlass10bfloat16_tE19Flash_kernel_traitsILi32ELi128ELi128ELi8ES3_EELb1ELb0ELb0ELb0ELb0ELb0ELb0EEEvNS_16Flash_bwd_paramsE:
        /* <DEDUP_REMOVED lines=15> */
[----:B------:R-:W4:Y:S03]  /*00f0*/  LDCU.64 UR28, c[0x0][0x358] ;  /* 0x00006b00ff1c77ac */ /* 0x000f260008000a00 */
[----:B------:R-:W5:Y:S01]  /*0100*/  S2UR UR23, SR_CgaCtaId ;  /* 0x00000000001779c3 */ /* 0x000f620000008800 */
[----:B------:R-:W1:Y:S01]  /*0110*/  LDCU.64 UR10, c[0x0][0x460] ;  /* 0x00008c00ff0a77ac */ /* 0x000e620008000a00 */
[----:B------:R-:W1:Y:S06]  /*0120*/  LDCU.64 UR8, c[0x0][0x470] ;  /* 0x00008e00ff0877ac */ /* 0x000e6c0008000a00 */
[----:B------:R-:W3:Y:S01]  /*0130*/  S2UR UR20, SR_CgaCtaId ;  /* 0x00000000001479c3 */ /* 0x000ee20000008800 */
[----:B------:R-:W-:Y:S01]  /*0140*/  UMOV UR26, URZ ;  /* 0x000000ff001a7c82 */ /* 0x000fe20008000000 */
[----:B------:R-:W-:-:S06]  /*0150*/  UMOV UR27, URZ ;  /* 0x000000ff001b7c82 */ /* 0x000fcc0008000000 */
[----:B------:R-:W3:Y:S01]  /*0160*/  S2UR UR24, SR_CTAID.X ;  /* 0x00000000001879c3 */ /* 0x000ee20000002500 */
[----:B--2---:R-:W-:Y:S01]  /*0170*/  ULEA UR4, UR4, UR6, 0x18 ;  /* 0x0000000604047291 */ /* 0x004fe2000f8ec0ff */
[----:B-1----:R-:W-:-:S06]  /*0180*/  IMAD.SHL.U32 R6, R0, 0x10, RZ ;  /* 0x0000001000067824 */ /* 0x002fcc00078e00ff */
[----:B------:R-:W1:Y:S01]  /*0190*/  S2UR UR22, SR_CTAID.Y ;  /* 0x00000000001679c3 */ /* 0x000e620000002600 */
[C---:B------:R-:W-:Y:S01]  /*01a0*/  IMAD.SHL.U32 R3, R0.reuse, 0x2, RZ ;  /* 0x0000000200037824 */ /* 0x040fe200078e00ff */
[C---:B------:R-:W-:Y:S01]  /*01b0*/  R2P PR, R0.reuse, 0x18 ;  /* 0x0000001800007804 */ /* 0x040fe20000000000 */
[----:B------:R-:W-:Y:S01]  /*01c0*/  IMAD.SHL.U32 R2, R0, 0x40, RZ ;  /* 0x0000004000027824 */ /* 0x000fe200078e00ff */
[----:B------:R-:W-:Y:S01]  /*01d0*/  LOP3.LUT R4, R6, 0x1c0, RZ, 0xc0, !PT ;  /* 0x000001c006047812 */ /* 0x000fe200078ec0ff */
[C---:B------:R-:W-:Y:S01]  /*01e0*/  IMAD.SHL.U32 R9, R0.reuse, 0x20, RZ ;  /* 0x0000002000097824 */ /* 0x040fe200078e00ff */
[----:B------:R-:W-:Y:S01]  /*01f0*/  SHF.R.U32.HI R175, RZ, 0x2, R0 ;  /* 0x00000002ffaf7819 */ /* 0x000fe20000011600 */
[----:B------:R-:W-:Y:S01]  /*0200*/  IMAD.SHL.U32 R5, R0, 0x4, RZ ;  /* 0x0000000400057824 */ /* 0x000fe200078e00ff */
[----:B------:R-:W-:Y:S01]  /*0210*/  LOP3.LUT R2, R3, 0xe006, R2, 0xc8, !PT ;  /* 0x0000e00603027812 */ /* 0x000fe200078ec802 */
[----:B------:R-:W2:Y:S01]  /*0220*/  S2UR UR21, SR_CTAID.Z ;  /* 0x00000000001579c3 */ /* 0x000ea20000002700 */
[C---:B------:R-:W-:Y:S01]  /*0230*/  LOP3.LUT R8, R9.reuse, 0xc0, RZ, 0xc0, !PT ;  /* 0x000000c009087812 */ /* 0x040fe200078ec0ff */
[----:B-----5:R-:W-:Y:S01]  /*0240*/  ULEA UR23, UR23, UR7, 0x18 ;  /* 0x0000000717177291 */ /* 0x020fe2000f8ec0ff */
[----:B------:R-:W-:Y:S01]  /*0250*/  LOP3.LUT R7, R9, 0x20, RZ, 0xc0, !PT ;  /* 0x0000002009077812 */ /* 0x000fe200078ec0ff */
[----:B---3--:R-:W-:Y:S01]  /*0260*/  ULEA UR20, UR20, UR6, 0x18 ;  /* 0x0000000614147291 */ /* 0x008fe2000f8ec0ff */
[----:B------:R-:W-:-:S02]  /*0270*/  LOP3.LUT R4, R4, 0x38, R3, 0xf8, !PT ;  /* 0x0000003804047812 */ /* 0x000fc400078ef803 */
[----:B------:R-:W-:Y:S02]  /*0280*/  LOP3.LUT R9, R2, 0xc00, R9, 0xf8, !PT ;  /* 0x00000c0002097812 */ /* 0x000fe400078ef809 */
[----:B------:R-:W-:Y:S02]  /*0290*/  LOP3.LUT R5, R8, 0x18, R5, 0xf8, !PT ;  /* 0x0000001808057812 */ /* 0x000fe400078ef805 */
[----:B------:R-:W-:Y:S02]  /*02a0*/  LOP3.LUT R4, R9, R4, RZ, 0xfc, !PT ;  /* 0x0000000409047212 */ /* 0x000fe400078efcff */
[----:B------:R-:W-:Y:S02]  /*02b0*/  LOP3.LUT R7, R7, 0x3800, R6, 0xf8, !PT ;  /* 0x0000380007077812 */ /* 0x000fe400078ef806 */
[----:B------:R-:W-:Y:S02]  /*02c0*/  LEA R176, R4, UR4, 0x1 ;  /* 0x0000000404b07c11 */ /* 0x000fe4000f8e08ff */
[----:B------:R-:W-:-:S02]  /*02d0*/  SHF.R.U32.HI R2, RZ, 0x1, R0 ;  /* 0x00000001ff027819 */ /* 0x000fc40000011600 */
[----:B------:R-:W-:Y:S01]  /*02e0*/  LOP3.LUT R5, R5, 0x8, R0, 0x78, !PT ;  /* 0x0000000805057812 */ /* 0x000fe200078e7800 */
[C---:B------:R-:W-:Y:S01]  /*02f0*/  VIADD R0, R176.reuse, 0x10000 ;  /* 0x00010000b0007836 */ /* 0x040fe20000000000 */
[----:B------:R-:W-:Y:S01]  /*0300*/  LOP3.LUT R174, R7, 0x100, R6, 0xf8, !PT ;  /* 0x0000010007ae7812 */ /* 0x000fe200078ef806 */
[----:B------:R-:W-:Y:S01]  /*0310*/  VIADD R173, R176, 0x10040 ;  /* 0x00010040b0ad7836 */ /* 0x000fe20000000000 */
[----:B------:R-:W-:Y:S01]  /*0320*/  SEL R179, R179, 0xffffffe0, !P3 ;  /* 0xffffffe0b3b37807 */ /* 0x000fe20005800000 */
[----:B------:R-:W-:Y:S01]  /*0330*/  @P4 VIADD R173, R0, 0xffffffc0 ;  /* 0xffffffc000ad4836 */ /* 0x000fe20000000000 */
[----:B------:R-:W-:Y:S01]  /*0340*/  LOP3.LUT R2, R2, 0x30, RZ, 0xc0, !PT ;  /* 0x0000003002027812 */ /* 0x000fe200078ec0ff */
[----:B------:R-:W-:Y:S01]  /*0350*/  IMAD.U32 R0, RZ, RZ, UR5 ;  /* 0x00000005ff007e24 */ /* 0x000fe2000f8e00ff */
[----:B------:R-:W-:Y:S01]  /*0360*/  LOP3.LUT R174, R174, R5, RZ, 0xfc, !PT ;  /* 0x00000005aeae7212 */ /* 0x000fe200078efcff */
[----:B------:R-:W-:Y:S01]  /*0370*/  IMAD.IADD R186, R176, 0x1, R179 ;  /* 0x00000001b0ba7824 */ /* 0x000fe200078e02b3 */
[----:B------:R-:W-:Y:S01]  /*0380*/  LOP3.LUT R175, R2, 0x7, R175, 0xf8, !PT ;  /* 0x0000000702af7812 */ /* 0x000fe200078ef8af */
[----:B------:R-:W-:Y:S01]  /*0390*/  IMAD.IADD R179, R179, 0x1, R173 ;  /* 0x00000001b3b37824 */ /* 0x000fe200078e02ad */
[----:B-12-4-:R-:W-:-:S07]  /*03a0*/  LEA R174, R174, UR4, 0x1 ;  /* 0x00000004aeae7c11 */ /* 0x016fce000f8e08ff */
.L_x_438:
[----:B-1----:R-:W1:Y:S01]  /*03b0*/  LDCU.64 UR4, c[0x0][0x478] ;  /* 0x00008f00ff0477ac */ /* 0x002e620008000a00 */
[----:B--2---:R-:W2:Y:S01]  /*03c0*/  S2R R8, SR_CTAID.Y ;  /* 0x0000000000087919 */ /* 0x004ea20000002600 */
        /* <DEDUP_REMOVED lines=44> */
.L_x_383:
[--C-:B-----5:R-:W-:Y:S01]  /*0690*/  @!P0 IADD3 R0, PT, PT, R9, R0, -R193.reuse ;  /* 0x0000000009008210 */ /* 0x120fe20007ffe8c1 */
[----:B------:R-:W-:Y:S01]  /*06a0*/  @P0 IMAD.IADD R10, R10, 0x1, -R193 ;  /* 0x000000010a0a0824 */ /* 0x000fe200078e0ac1 */
[----:B------:R-:W2:Y:S01]  /*06b0*/  @!P3 LDC R15, c[0x0][0x434] ;  /* 0x00010d00ff0fbb82 */ /* 0x000ea20000000800 */
[----:B------:R-:W-:Y:S01]  /*06c0*/  USHF.L.U32 UR32, UR25, 0x7, URZ ;  /* 0x0000000719207899 */ /* 0x000fe200080006ff */
[----:B------:R-:W-:Y:S02]  /*06d0*/  @!P0 R2UR UR4, R0 ;  /* 0x00000000000482ca */ /* 0x000fe400000e0000 */
[----:B------:R-:W-:-:S11]  /*06e0*/  @P0 R2UR UR30, R10 ;  /* 0x000000000a1e02ca */ /* 0x000fd600000e0000 */
[----:B------:R-:W-:Y:S02]  /*06f0*/  @!UP0 UMOV UR30, UR4 ;  /* 0x00000004001e8c82 */ /* 0x000fe40008000000 */
[----:B------:R-:W-:Y:S01]  /*0700*/  UISETP.GT.AND UP0, UPT, UR30, UR32, UPT ;  /* 0x000000201e00728c */ /* 0x000fe2000bf04270 */
[----:B------:R-:W-:-:S08]  /*0710*/  @P3 IMAD.IADD R15, R4, 0x1, -R5 ;  /* 0x00000001040f3824 */ /* 0x000fd000078e0a05 */
[----:B--2---:R-:W-:Y:S05]  /*0720*/  BRA.U !UP0, `(.L_x_384) ;  /* 0x0000008d08d07547 */ /* 0x004fea000b800000 */
[----:B------:R-:W-:Y:S01]  /*0730*/  ISETP.NE.AND P3, PT, R5, -0x1, PT ;  /* 0xffffffff0500780c */ /* 0x000fe20003f65270 */
[----:B------:R-:W-:Y:S01]  /*0740*/  VIADD R9, R15, 0x7f ;  /* 0x0000007f0f097836 */ /* 0x000fe20000000000 */
        /* <DEDUP_REMOVED lines=22> */
[----:B-1----:R-:W-:Y:S01]  /*08b0*/  IMAD R13, R8, UR5, R3 ;  /* 0x00000005080d7c24 */ /* 0x002fe2000f8e0203 */
[----:B------:R-:W-:Y:S01]  /*08c0*/  MOV R14, R2 ;  /* 0x00000002000e7202 */ /* 0x000fe20000000f00 */
[----:B------:R-:W-:Y:S06]  /*08d0*/  BRA `(.L_x_386) ;  /* 0x0000000000187947 */ /* 0x000fec0003800000 */
.L_x_385:
[----:B------:R-:W1:Y:S01]  /*08e0*/  LDCU.64 UR14, c[0x0][0x3b8] ;  /* 0x00007700ff0e77ac */ /* 0x000e620008000a00 */
[----:B------:R-:W-:-:S05]  /*08f0*/  IADD3 R2, PT, PT, R193, R194, RZ ;  /* 0x000000c2c1027210 */ /* 0x000fca0007ffe0ff */
[C---:B-1----:R-:W-:Y:S02]  /*0900*/  IMAD R13, R2.reuse, UR15, RZ ;  /* 0x0000000f020d7c24 */ /* 0x042fe4000f8e02ff */
[----:B------:R-:W-:-:S05]  /*0910*/  IMAD.WIDE.U32 R2, R2, UR14, RZ ;  /* 0x0000000e02027c25 */ /* 0x000fca000f8e00ff */
[----:B------:R-:W-:Y:S02]  /*0920*/  IADD3 R13, PT, PT, R3, R13, RZ ;  /* 0x0000000d030d7210 */ /* 0x000fe40007ffe0ff */
[----:B------:R-:W-:-:S07]  /*0930*/  MOV R14, R2 ;  /* 0x00000002000e7202 */ /* 0x000fce0000000f00 */
.L_x_386:
        /* <DEDUP_REMOVED lines=8> */
[----:B-1----:R-:W-:Y:S02]  /*09c0*/  IMAD.MOV R3, RZ, RZ, -R11 ;  /* 0x000000ffff037224 */ /* 0x002fe400078e0a0b */
[----:B------:R-:W-:Y:S02]  /*09d0*/  IMAD.MOV.U32 R10, RZ, RZ, RZ ;  /* 0x000000ffff0a7224 */ /* 0x000fe400078e00ff */
[----:B------:R-:W-:Y:S01]  /*09e0*/  IMAD R4, R3, R6, RZ ;  /* 0x0000000603047224 */ /* 0x000fe200078e02ff */
[----:B--2---:R-:W-:-:S03]  /*09f0*/  IABS R3, R9 ;  /* 0x0000000900037213 */ /* 0x004fc60000000000 */
        /* <DEDUP_REMOVED lines=12> */
[----:B------:R-:W-:-:S06]  /*0ac0*/  @P4 VIADD R12, R12, 0x1 ;  /* 0x000000010c0c4836 */ /* 0x000fcc0000000000 */
        /* <DEDUP_REMOVED lines=14> */
.L_x_387:
[----:B------:R-:W1:Y:S01]  /*0bb0*/  LDCU.64 UR12, c[0x0][0x3c0] ;  /* 0x00007800ff0c77ac */ /* 0x000e620008000a00 */
[----:B------:R-:W-:-:S05]  /*0bc0*/  IADD3 R20, PT, PT, R193, R194, RZ ;  /* 0x000000c2c1147210 */ /* 0x000fca0007ffe0ff */
[C---:B-1----:R-:W-:Y:S02]  /*0bd0*/  IMAD R19, R20.reuse, UR13, RZ ;  /* 0x0000000d14137c24 */ /* 0x042fe4000f8e02ff */
[----:B------:R-:W-:-:S05]  /*0be0*/  IMAD.WIDE.U32 R20, R20, UR12, RZ ;  /* 0x0000000c14147c25 */ /* 0x000fca000f8e00ff */
[----:B------:R-:W-:Y:S02]  /*0bf0*/  IADD3 R19, PT, PT, R21, R19, RZ ;  /* 0x0000001315137210 */ /* 0x000fe40007ffe0ff */
.L_x_388:
        /* <DEDUP_REMOVED lines=27> */
.L_x_389:
[-C--:B------:R-:W-:Y:S02]  /*0db0*/  IMAD R27, R23, R5.reuse, RZ ;  /* 0x00000005171b7224 */ /* 0x080fe400078e02ff */
[----:B------:R-:W-:-:S05]  /*0dc0*/  IMAD.WIDE.U32 R28, R22, R5, RZ ;  /* 0x00000005161c7225 */ /* 0x000fca00078e00ff */
[----:B------:R-:W-:-:S07]  /*0dd0*/  IADD3 R27, PT, PT, R29, R27, RZ ;  /* 0x0000001b1d1b7210 */ /* 0x000fce0007ffe0ff */
.L_x_390:
[----:B------:R-:W1:Y:S01]  /*0de0*/  LDCU.U8 UR4, c[0x0][0x548] ;  /* 0x0000a900ff0477ac */ /* 0x000e620008000000 */
[----:B------:R-:W-:Y:S01]  /*0df0*/  SHF.L.U32 R6, R8, 0x7, RZ ;  /* 0x0000000708067819 */ /* 0x000fe200000006ff */
[----:B------:R-:W2:Y:S03]  /*0e00*/  LDCU.U8 UR16, c[0x0][0x5f0] ;  /* 0x0000be00ff1077ac */ /* 0x000ea60008000000 */
[----:B------:R-:W-:-:S04]  /*0e10*/  SEL R2, R6, RZ, P5 ;  /* 0x000000ff06027207 */ /* 0x000fc80002800000 */
[----:B------:R-:W-:-:S04]  /*0e20*/  IADD3 R3, P0, PT, R25, R2, RZ ;  /* 0x0000000219037210 */ /* 0x000fc80007f1e0ff */
[----:B------:R-:W-:Y:S01]  /*0e30*/  IADD3.X R21, PT, PT, RZ, R17, RZ, P0, !PT ;  /* 0x00000011ff157210 */ /* 0x000fe200007fe4ff */
[----:B------:R-:W-:Y:S01]  /*0e40*/  IMAD.WIDE.U32 R30, R3, R22, RZ ;  /* 0x00000016031e7225 */ /* 0x000fe200078e00ff */
[----:B-1----:R-:W-:-:S03]  /*0e50*/  UISETP.NE.AND UP0, UPT, UR4, URZ, UPT ;  /* 0x000000ff0400728c */ /* 0x002fc6000bf05270 */
[----:B------:R-:W-:Y:S02]  /*0e60*/  IMAD R2, R21, R22, RZ ;  /* 0x0000001615027224 */ /* 0x000fe400078e02ff */
[----:B------:R-:W-:Y:S02]  /*0e70*/  IMAD R22, R9, UR17, RZ ;  /* 0x0000001109167c24 */ /* 0x000fe4000f8e02ff */
        /* <DEDUP_REMOVED lines=10> */
.L_x_391:
[----:B------:R-:W1:Y:S01]  /*0f20*/  LDC R21, c[0x0][0x434] ;  /* 0x00010d00ff157b82 */ /* 0x000e620000000800 */
[----:B------:R-:W-:-:S04]  /*0f30*/  IMAD R2, R8, R4, R9 ;  /* 0x0000000408027224 */ /* 0x000fc800078e0209 */
[----:B-1----:R-:W-:-:S03]  /*0f40*/  IMAD R21, R2, R21, RZ ;  /* 0x0000001502157224 */ /* 0x002fc600078e02ff */
.L_x_392:
        /* <DEDUP_REMOVED lines=11> */
.L_x_393:
[----:B------:R-:W1:Y:S01]  /*1000*/  LDC R29, c[0x0][0x444] ;  /* 0x00011100ff1d7b82 */ /* 0x000e620000000800 */
[----:B------:R-:W-:-:S04]  /*1010*/  IMAD R2, R8, R4, R9 ;  /* 0x0000000408027224 */ /* 0x000fc800078e0209 */
[----:B-1----:R-:W-:-:S07]  /*1020*/  IMAD R29, R2, R29, RZ ;  /* 0x0000001d021d7224 */ /* 0x002fce00078e02ff */
.L_x_394:
[----:B------:R-:W1:Y:S01]  /*1030*/  S2R R10, SR_TID.X ;  /* 0x00000000000a7919 */ /* 0x000e620000002100 */
[----:B------:R-:W2:Y:S01]  /*1040*/  LDCU.128 UR4, c[0x0][0x590] ;  /* 0x0000b200ff0477ac */ /* 0x000ea20008000c00 */
[----:B------:R-:W3:Y:S01]  /*1050*/  LDC.64 R2, c[0x0][0x3b0] ;  /* 0x0000ec00ff027b82 */ /* 0x000ee20000000a00 */
[----:B------:R-:W-:Y:S01]  /*1060*/  ISETP.NE.AND P4, PT, RZ, UR16, PT ;  /* 0x00000010ff007c0c */ /* 0x000fe2000bf85270 */
[----:B------:R-:W4:Y:S01]  /*1070*/  S2R R5, SR_TID.X ;  /* 0x0000000000057919 */ /* 0x000f220000002100 */
[----:B------:R-:W-:Y:S01]  /*1080*/  IMAD R201, R4, UR17, RZ ;  /* 0x0000001104c97c24 */ /* 0x000fe2000f8e02ff */
[----:B------:R-:W5:Y:S01]  /*1090*/  LDCU.64 UR16, c[0x0][0x550] ;  /* 0x0000aa00ff1077ac */ /* 0x000f620008000a00 */
[----:B------:R-:W-:Y:S01]  /*10a0*/  IMAD R21, R192, 0x80, R21 ;  /* 0x00000080c0157824 */ /* 0x000fe200078e0215 */
[----:B------:R-:W-:Y:S01]  /*10b0*/  BSSY.RECONVERGENT B1, `(.L_x_384) ;  /* 0x000085b000017945 */ /* 0x000fe20003800200 */
[----:B------:R-:W5:Y:S01]  /*10c0*/  LDCU.64 UR18, c[0x0][0x380] ;  /* 0x00007000ff1277ac */ /* 0x000f620008000a00 */
[----:B------:R-:W5:Y:S01]  /*10d0*/  LDC.64 R204, c[0x0][0x420] ;  /* 0x00010800ffcc7b82 */ /* 0x000f620000000a00 */
[----:B--2---:R-:W-:Y:S01]  /*10e0*/  IMAD R6, R17, UR4, RZ ;  /* 0x0000000411067c24 */ /* 0x004fe2000f8e02ff */
[----:B------:R-:W-:-:S02]  /*10f0*/  USHF.L.U64.HI UR33, UR4, 0x6, UR5 ;  /* 0x0000000604217899 */ /* 0x000fc40008010205 */
[----:B------:R-:W-:Y:S01]  /*1100*/  USHF.L.U32 UR34, UR4, 0x6, URZ ;  /* 0x0000000604227899 */ /* 0x000fe200080006ff */
[----:B------:R-:W-:Y:S02]  /*1110*/  IMAD R6, R25, UR5, R6 ;  /* 0x0000000519067c24 */ /* 0x000fe4000f8e0206 */
[----:B---3--:R-:W-:Y:S02]  /*1120*/  IMAD R24, R17, R2, RZ ;  /* 0x0000000211187224 */ /* 0x008fe400078e02ff */
[----:B------:R-:W-:Y:S02]  /*1130*/  IMAD.MOV.U32 R17, RZ, RZ, RZ ;  /* 0x000000ffff117224 */ /* 0x000fe400078e00ff */
[----:B------:R-:W-:Y:S02]  /*1140*/  IMAD R23, R25, R3, R24 ;  /* 0x0000000319177224 */ /* 0x000fe400078e0218 */
[----:B-1----:R-:W-:Y:S01]  /*1150*/  IMAD.SHL.U32 R177, R10, 0x8, RZ ;  /* 0x000000080ab17824 */ /* 0x002fe200078e00ff */
[----:B------:R-:W-:Y:S01]  /*1160*/  SHF.R.U32.HI R10, RZ, 0x2, R10 ;  /* 0x00000002ff0a7819 */ /* 0x000fe2000001160a */
[----:B-----5:R-:W-:Y:S01]  /*1170*/  IMAD.WIDE R204, R21, 0x4, R204 ;  /* 0x0000000415cc7825 */ /* 0x020fe200078e02cc */
[----:B----4-:R-:W-:-:S02]  /*1180*/  LOP3.LUT R214, R5, 0x1f, RZ, 0xc0, !PT ;  /* 0x0000001f05d67812 */ /* 0x010fc400078ec0ff */
[----:B------:R-:W-:Y:S02]  /*1190*/  LOP3.LUT R16, R177, 0x18, RZ, 0xc0, !PT ;  /* 0x00000018b1107812 */ /* 0x000fe400078ec0ff */
[----:B------:R-:W-:Y:S02]  /*11a0*/  LEA.HI R21, R5, 0x40, RZ, 0x1e ;  /* 0x0000004005157811 */ /* 0x000fe400078ff0ff */
[----:B------:R-:W-:-:S05]  /*11b0*/  IADD3 R32, P0, PT, R16, R32, RZ ;  /* 0x0000002010207210 */ /* 0x000fca0007f1e0ff */
[----:B------:R-:W-:Y:S01]  /*11c0*/  IMAD.X R33, RZ, RZ, R7, P0 ;  /* 0x000000ffff217224 */ /* 0x000fe200000e0607 */
[----:B------:R-:W-:Y:S01]  /*11d0*/  IADD3 R28, P1, P0, R30, R28, R22 ;  /* 0x0000001c1e1c7210 */ /* 0x000fe2000783e016 */
[----:B------:R-:W-:Y:S01]  /*11e0*/  IMAD.WIDE.U32 R30, R25, R2, R16 ;  /* 0x00000002191e7225 */ /* 0x000fe200078e0010 */
[----:B------:R-:W-:-:S03]  /*11f0*/  SHF.R.S32.HI R22, RZ, 0x1f, R22 ;  /* 0x0000001fff167819 */ /* 0x000fc60000011416 */
[----:B------:R-:W-:Y:S01]  /*1200*/  IMAD.WIDE.U32 R32, R25, UR4, R32 ;  /* 0x0000000419207c25 */ /* 0x000fe2000f8e0020 */
[----:B------:R-:W-:Y:S02]  /*1210*/  IADD3 R26, P3, PT, R26, R30, RZ ;  /* 0x0000001e1a1a7210 */ /* 0x000fe40007f7e0ff */
[----:B------:R-:W-:Y:S01]  /*1220*/  IADD3.X R18, PT, PT, R18, R27, R22, P1, P0 ;  /* 0x0000001b12127210 */ /* 0x000fe20000fe0416 */
[----:B------:R-:W-:Y:S01]  /*1230*/  IMAD.IADD R33, R33, 0x1, R6 ;  /* 0x0000000121217824 */ /* 0x000fe200078e0206 */
[----:B------:R-:W-:Y:S01]  /*1240*/  IADD3.X R27, PT, PT, R0, R31, R23, P3, !PT ;  /* 0x0000001f001b7210 */ /* 0x000fe20001ffe417 */
[----:B------:R-:W1:Y:S01]  /*1250*/  LDC.64 R6, c[0x0][0x5f8] ;  /* 0x00017e00ff067b82 */ /* 0x000e620000000a00 */
[----:B------:R-:W-:Y:S01]  /*1260*/  SHF.R.U32.HI R0, RZ, 0x5, R5 ;  /* 0x00000005ff007819 */ /* 0x000fe20000011605 */
[----:B------:R-:W-:-:S04]  /*1270*/  IMAD.WIDE.U32 R32, R9, UR6, R32 ;  /* 0x0000000609207c25 */ /* 0x000fc8000f8e0020 */
[----:B------:R-:W-:Y:S01]  /*1280*/  IMAD R33, R9, UR7, R33 ;  /* 0x0000000709217c24 */ /* 0x000fe2000f8e0221 */
[----:B------:R-:W2:Y:S01]  /*1290*/  LDCU.64 UR6, c[0x0][0x3c8] ;  /* 0x00007900ff0677ac */ /* 0x000ea20008000a00 */
[----:B------:R-:W3:Y:S01]  /*12a0*/  LDC.64 R22, c[0x0][0x5e8] ;  /* 0x00017a00ff167b82 */ /* 0x000ee20000000a00 */
[----:B------:R-:W-:-:S04]  /*12b0*/  IMAD.WIDE.U32 R24, R10, UR4, R32 ;  /* 0x000000040a187c25 */ /* 0x000fc8000f8e0020 */
[----:B------:R-:W-:Y:S01]  /*12c0*/  IMAD R185, R10, UR5, R25 ;  /* 0x000000050ab97c24 */ /* 0x000fe2000f8e0219 */
[----:B------:R-:W4:Y:S01]  /*12d0*/  LDCU.64 UR4, c[0x0][0x570] ;  /* 0x0000ae00ff0477ac */ /* 0x000f220008000a00 */
[----:B------:R-:W-:Y:S02]  /*12e0*/  IMAD R25, R201, R0, R214 ;  /* 0x00000000c9197224 */ /* 0x000fe400078e02d6 */
        /* <DEDUP_REMOVED lines=12> */
[----:B------:R-:W-:Y:S01]  /*13b0*/  LEA R184, P1, R24, UR16, 0x1 ;  /* 0x0000001018b87c11 */ /* 0x000fe2000f8208ff */
        /* <DEDUP_REMOVED lines=8> */
[----:B------:R-:W-:-:S02]  /*1440*/  LEA.HI.X R197, R7, UR5, R6, 0x2, P0 ;  /* 0x0000000507c57c11 */ /* 0x000fc400080f1406 */
[----:B------:R-:W-:Y:S02]  /*1450*/  IADD3 R6, P0, PT, R10, 0x40, RZ ;  /* 0x000000400a067810 */ /* 0x000fe40007f1e0ff */
[----:B------:R-:W-:Y:S02]  /*1460*/  LEA.HI.X R183, R26, UR19, R183, 0x1, P3 ;  /* 0x000000131ab77c11 */ /* 0x000fe400098f0cb7 */
[C---:B------:R-:W-:Y:S02]  /*1470*/  SHF.L.U64.HI R18, R2.reuse, 0x6, R3 ;  /* 0x0000000602127819 */ /* 0x040fe40000010203 */
[----:B------:R-:W-:Y:S01]  /*1480*/  SHF.L.U32 R3, R2, 0x6, RZ ;  /* 0x0000000602037819 */ /* 0x000fe200000006ff */
        /* <DEDUP_REMOVED lines=13> */
.L_x_396:
[----:B------:R-:W1:Y:S01]  /*1560*/  LDCU.64 UR12, c[0x0][0x5c0] ;  /* 0x0000b800ff0c77ac */ /* 0x000e620008000a00 */
[----:B------:R-:W-:-:S05]  /*1570*/  IADD3 R0, PT, PT, R193, R194, RZ ;  /* 0x000000c2c1007210 */ /* 0x000fca0007ffe0ff */
[C---:B-1----:R-:W-:Y:S02]  /*1580*/  IMAD R3, R0.reuse, UR13, RZ ;  /* 0x0000000d00037c24 */ /* 0x042fe4000f8e02ff */
[----:B------:R-:W-:-:S05]  /*1590*/  IMAD.WIDE.U32 R4, R0, UR12, RZ ;  /* 0x0000000c00047c25 */ /* 0x000fca000f8e00ff */
[----:B------:R-:W-:Y:S02]  /*15a0*/  IADD3 R3, PT, PT, R5, R3, RZ ;  /* 0x0000000305037210 */ /* 0x000fe40007ffe0ff */
.L_x_397:
        /* <DEDUP_REMOVED lines=12> */
.L_x_398:
[----:B------:R-:W1:Y:S01]  /*1670*/  LDCU.64 UR6, c[0x0][0x5c8] ;  /* 0x0000b900ff0677ac */ /* 0x000e620008000a00 */
[----:B------:R-:W-:-:S05]  /*1680*/  IADD3 R193, PT, PT, R193, R194, RZ ;  /* 0x000000c2c1c17210 */ /* 0x000fca0007ffe0ff */
[C---:B-1----:R-:W-:Y:S02]  /*1690*/  IMAD R8, R193.reuse, UR7, RZ ;  /* 0x00000007c1087c24 */ /* 0x042fe4000f8e02ff */
[----:B------:R-:W-:-:S05]  /*16a0*/  IMAD.WIDE.U32 R12, R193, UR6, RZ ;  /* 0x00000006c10c7c25 */ /* 0x000fca000f8e00ff */
[----:B------:R-:W-:Y:S02]  /*16b0*/  IADD3 R8, PT, PT, R13, R8, RZ ;  /* 0x000000080d087210 */ /* 0x000fe40007ffe0ff */
[----:B------:R-:W-:-:S07]  /*16c0*/  MOV R0, R12 ;  /* 0x0000000c00007202 */ /* 0x000fce0000000f00 */
.L_x_399:
        /* <DEDUP_REMOVED lines=8> */
[----:B------:R-:W-:Y:S01]  /*1750*/  IADD3.X R15, PT, PT, R3, UR14, R13, P2, !PT ;  /* 0x0000000e030f7c10 */ /* 0x000fe200097fe40d */
[----:B------:R-:W-:Y:S01]  /*1760*/  IMAD.U32 R3, RZ, RZ, UR6 ;  /* 0x00000006ff037e24 */ /* 0x000fe2000f8e00ff */
        /* <DEDUP_REMOVED lines=16> */
[----:B-1----:R-:W-:Y:S01]  /*1870*/  IMAD R5, R2, UR12, RZ ;  /* 0x0000000c02057c24 */ /* 0x002fe2000f8e02ff */
[----:B------:R-:W-:-:S03]  /*1880*/  MOV R13, R19 ;  /* 0x00000013000d7202 */ /* 0x000fc60000000f00 */
[C---:B------:R-:W-:Y:S02]  /*1890*/  IMAD R5, R6.reuse, UR13, R5 ;  /* 0x0000000d06057c24 */ /* 0x040fe4000f8e0205 */
[----:B------:R-:W-:-:S05]  /*18a0*/  IMAD.WIDE.U32 R12, R6, UR12, R12 ;  /* 0x0000000c060c7c25 */ /* 0x000fca000f8e000c */
[----:B------:R-:W-:Y:S02]  /*18b0*/  IADD3 R5, PT, PT, R13, R5, RZ ;  /* 0x000000050d057210 */ /* 0x000fe40007ffe0ff */
[----:B--2---:R-:W-:-:S04]  /*18c0*/  LEA R4, P2, R12, UR4, 0x1 ;  /* 0x000000040c047c11 */ /* 0x004fc8000f8408ff */
[----:B------:R-:W-:-:S05]  /*18d0*/  LEA.HI.X R5, R12, UR5, R5, 0x1, P2 ;  /* 0x000000050c057c11 */ /* 0x000fca00090f0c05 */
[----:B------:R2:W-:Y:S04]  /*18e0*/  STG.E.128 desc[UR28][R4.64], RZ ;  /* 0x000000ff04007986 */ /* 0x0005e8000c101d1c */
.L_x_401:
[----:B------:R-:W-:Y:S05]  /*18f0*/  BSYNC.RECONVERGENT B0 ;  /* 0x0000000000007941 */ /* 0x000fea0003800200 */
.L_x_400:
[----:B------:R-:W3:Y:S01]  /*1900*/  LDCU.64 UR4, c[0x0][0x5e0] ;  /* 0x0000bc00ff0477ac */ /* 0x000ee20008000a00 */
[----:B------:R-:W-:Y:S01]  /*1910*/  IMAD.WIDE.U32 R16, R3, UR32, R16 ;  /* 0x0000002003107c25 */ /* 0x000fe2000f8e0010 */
[----:B-12---:R-:W1:Y:S01]  /*1920*/  @!P1 LDC.64 R4, c[0x0][0x568] ;  /* 0x00015a00ff049b82 */ /* 0x006e620000000a00 */
[----:B------:R-:W-:Y:S01]  /*1930*/  UIMAD UR31, UR31, UR6, URZ ;  /* 0x000000061f1f72a4 */ /* 0x000fe2000f8e02ff */
[----:B------:R-:W-:-:S03]  /*1940*/  IADD3 R12, P2, PT, R0, R16, RZ ;  /* 0x00000010000c7210 */ /* 0x000fc60007f5e0ff */
[----:B------:R-:W-:-:S06]  /*1950*/  UIMAD UR31, UR32, UR7, UR31 ;  /* 0x00000007201f72a4 */ /* 0x000fcc000f8e021f */
[----:B------:R-:W-:-:S03]  /*1960*/  IADD3.X R13, PT, PT, R8, UR31, R17, P2, !PT ;  /* 0x0000001f080d7c10 */ /* 0x000fc600097fe411 */
        /* <DEDUP_REMOVED lines=19> */
.L_x_395:
[----:B------:R-:W1:Y:S01]  /*1aa0*/  LDCU.64 UR4, c[0x0][0x3d8] ;  /* 0x00007b00ff0477ac */ /* 0x000e620008000a00 */
[----:B------:R-:W-:Y:S01]  /*1ab0*/  IMAD.U32 R23, RZ, RZ, UR12 ;  /* 0x0000000cff177e24 */ /* 0x000fe2000f8e00ff */
[----:B------:R-:W-:Y:S01]  /*1ac0*/  BSSY.RECONVERGENT B0, `(.L_x_403) ;  /* 0x0000028000007945 */ /* 0x000fe20003800200 */
[----:B------:R-:W-:Y:S01]  /*1ad0*/  IMAD.SHL.U32 R7, R5, 0x8, RZ ;  /* 0x0000000805077824 */ /* 0x000fe200078e00ff */
[----:B------:R-:W-:Y:S01]  /*1ae0*/  UIADD3 UR6, UPT, UPT, -UR32, UR30, URZ ;  /* 0x0000001e20067290 */ /* 0x000fe2000fffe1ff */
[----:B------:R-:W-:Y:S01]  /*1af0*/  IMAD.WIDE.U32 R24, R23, UR32, R16 ;  /* 0x0000002017187c25 */ /* 0x000fe2000f8e0010 */
[----:B------:R-:W-:Y:S02]  /*1b00*/  UIMAD UR7, UR31, UR12, URZ ;  /* 0x0000000c1f0772a4 */ /* 0x000fe4000f8e02ff */
[----:B------:R-:W-:Y:S02]  /*1b10*/  LOP3.LUT R22, R7, 0xd8, RZ, 0xc0, !PT ;  /* 0x000000d807167812 */ /* 0x000fe400078ec0ff */
[----:B------:R-:W-:Y:S01]  /*1b20*/  UIMAD UR7, UR32, UR13, UR7 ;  /* 0x0000000d200772a4 */ /* 0x000fe2000f8e0207 */
[----:B------:R-:W-:Y:S01]  /*1b30*/  @P4 BAR.SYNC.DEFER_BLOCKING 0x0 ;  /* 0x0000000000004b1d */ /* 0x000fe20000010000 */
[----:B------:R-:W-:-:S02]  /*1b40*/  ISETP.GE.AND P6, PT, R10, UR6, PT ;  /* 0x000000060a007c0c */ /* 0x000fc4000bfc6270 */
[----:B------:R-:W-:Y:S02]  /*1b50*/  IADD3 R24, P0, PT, R20, R24, RZ ;  /* 0x0000001814187210 */ /* 0x000fe40007f1e0ff */
[----:B------:R-:W-:Y:S02]  /*1b60*/  LOP3.LUT R20, R192, 0x80000001, RZ, 0xc0, !PT ;  /* 0x80000001c0147812 */ /* 0x000fe400078ec0ff */
[----:B------:R-:W-:Y:S01]  /*1b70*/  IADD3.X R25, PT, PT, R19, UR7, R25, P0, !PT ;  /* 0x0000000713197c10 */ /* 0x000fe200087fe419 */
[----:B-1----:R-:W-:Y:S01]  /*1b80*/  IMAD R19, R11, UR4, RZ ;  /* 0x000000040b137c24 */ /* 0x002fe2000f8e02ff */
[----:B------:R-:W-:Y:S02]  /*1b90*/  LOP3.LUT R22, R22, 0x18, R5, 0x78, !PT ;  /* 0x0000001816167812 */ /* 0x000fe400078e7805 */
[----:B------:R-:W-:Y:S01]  /*1ba0*/  ISETP.NE.AND P0, PT, R20, 0x1, PT ;  /* 0x000000011400780c */ /* 0x000fe20003f05270 */
[----:B------:R-:W-:Y:S01]  /*1bb0*/  IMAD R19, R12, UR5, R19 ;  /* 0x000000050c137c24 */ /* 0x000fe2000f8e0213 */
[----:B------:R-:W-:Y:S01]  /*1bc0*/  LOP3.LUT R7, R22, 0x1f20, R7, 0xf8, !PT ;  /* 0x00001f2016077812 */ /* 0x000fe200078ef807 */
[----:B------:R-:W-:Y:S01]  /*1bd0*/  IMAD.WIDE.U32 R24, R12, UR4, R24 ;  /* 0x000000040c187c25 */ /* 0x000fe2000f8e0018 */
[----:B------:R-:W-:-:S02]  /*1be0*/  SEL R170, RZ, 0x2000, P0 ;  /* 0x00002000ffaa7807 */ /* 0x000fc40000000000 */
[----:B------:R-:W-:Y:S01]  /*1bf0*/  LEA R7, R7, UR23, 0x1 ;  /* 0x0000001707077c11 */ /* 0x000fe2000f8e08ff */
        /* <DEDUP_REMOVED lines=17> */
.L_x_405:
[----:B------:R2:W-:Y:S01]  /*1d10*/  STS.128 [R7+0x8000], RZ ;  /* 0x008000ff07007388 */ /* 0x0005e20000000c00 */
[----:B------:R-:W-:Y:S05]  /*1d20*/  BRA `(.L_x_406) ;  /* 0x0000000000047947 */ /* 0x000fea0003800000 */
.L_x_404:
[----:B------:R3:W-:Y:S02]  /*1d30*/  STS.128 [R7+0x8000], RZ ;  /* 0x008000ff07007388 */ /* 0x0007e40000000c00 */
.L_x_406:
[----:B------:R-:W-:Y:S05]  /*1d40*/  BSYNC.RECONVERGENT B0 ;  /* 0x0000000000007941 */ /* 0x000fea0003800200 */
.L_x_403:
        /* <DEDUP_REMOVED lines=10> */
[----:B-1----:R-:W-:Y:S02]  /*1df0*/  IMAD R23, R2, UR12, RZ ;  /* 0x0000000c02177c24 */ /* 0x002fe4000f8e02ff */
[----:B------:R-:W-:-:S04]  /*1e00*/  IMAD.WIDE.U32 R24, R6, UR12, R24 ;  /* 0x0000000c06187c25 */ /* 0x000fc8000f8e0018 */
[----:B------:R-:W-:-:S05]  /*1e10*/  IMAD R23, R6, UR13, R23 ;  /* 0x0000000d06177c24 */ /* 0x000fca000f8e0217 */
[----:B------:R-:W-:Y:S02]  /*1e20*/  IADD3 R23, PT, PT, R25, R23, RZ ;  /* 0x0000001719177210 */ /* 0x000fe40007ffe0ff */
[----:B-----5:R-:W-:-:S04]  /*1e30*/  LEA R22, P0, R24, UR4, 0x1 ;  /* 0x0000000418167c11 */ /* 0x020fc8000f8008ff */
[----:B------:R-:W-:-:S05]  /*1e40*/  LEA.HI.X R23, R24, UR5, R23, 0x1, P0 ;  /* 0x0000000518177c11 */ /* 0x000fca00080f0c17 */
[----:B------:R-:W-:Y:S01]  /*1e50*/  @!PT LDS RZ, [RZ] ;  /* 0x00000000fffff984 */ /* 0x000fe20000000800 */
[----:B------:R-:W-:Y:S01]  /*1e60*/  @!PT LDS RZ, [RZ] ;  /* 0x00000000fffff984 */ /* 0x000fe20000000800 */
[----:B------:R-:W-:Y:S01]  /*1e70*/  @!PT LDS RZ, [RZ] ;  /* 0x00000000fffff984 */ /* 0x000fe20000000800 */
[----:B------:R1:W-:Y:S04]  /*1e80*/  LDGSTS.E.BYPASS.LTC128B.128 [R7+0x9000], desc[UR28][R22.64] ;  /* 0x0900000016077fae */ /* 0x0003e8000b981a1c */
.L_x_408:
[----:B------:R-:W-:Y:S05]  /*1e90*/  BSYNC.RECONVERGENT B0 ;  /* 0x0000000000007941 */ /* 0x000fea0003800200 */
.L_x_407:
        /* <DEDUP_REMOVED lines=8> */
[----:B------:R-:W-:Y:S01]  /*1f20*/  @!PT LDS RZ, [RZ] ;  /* 0x00000000fffff984 */ /* 0x000fe20000000800 */
[----:B------:R-:W-:Y:S01]  /*1f30*/  @!PT LDS RZ, [RZ] ;  /* 0x00000000fffff984 */ /* 0x000fe20000000800 */
[----:B------:R-:W-:Y:S01]  /*1f40*/  @!PT LDS RZ, [RZ] ;  /* 0x00000000fffff984 */ /* 0x000fe20000000800 */
[----:B------:R1:W-:Y:S01]  /*1f50*/  LDGSTS.E.BYPASS.LTC128B.128 [R7+0x4000], desc[UR28][R184.64] ;  /* 0x04000000b8077fae */ /* 0x0003e2000b981a1c */
[----:B------:R-:W-:Y:S05]  /*1f60*/  BRA `(.L_x_412) ;  /* 0x00000000000c7947 */ /* 0x000fea0003800000 */
.L_x_411:
[----:B------:R1:W-:Y:S01]  /*1f70*/  STS.128 [R7+0x4000], RZ ;  /* 0x004000ff07007388 */ /* 0x0003e20000000c00 */
[----:B------:R-:W-:Y:S05]  /*1f80*/  BRA `(.L_x_412) ;  /* 0x0000000000047947 */ /* 0x000fea0003800000 */
.L_x_410:
[----:B------:R1:W-:Y:S02]  /*1f90*/  STS.128 [R7+0x4000], RZ ;  /* 0x004000ff07007388 */ /* 0x0003e40000000c00 */
.L_x_412:
[----:B------:R-:W-:Y:S05]  /*1fa0*/  BSYNC.RECONVERGENT B0 ;  /* 0x0000000000007941 */ /* 0x000fea0003800200 */
.L_x_409:
        /* <DEDUP_REMOVED lines=8> */
[----:B------:R-:W-:Y:S01]  /*2030*/  IMAD.U32 R19, RZ, RZ, UR34 ;  /* 0x00000022ff137e24 */ /* 0x000fe2000f8e00ff */
[----:B------:R-:W-:Y:S01]  /*2040*/  MOV R15, UR34 ;  /* 0x00000022000f7c02 */ /* 0x000fe20008000f00 */
[----:B-1----:R-:W-:-:S03]  /*2050*/  IMAD.U32 R22, RZ, RZ, UR33 ;  /* 0x00000021ff167e24 */ /* 0x002fc6000f8e00ff */
[----:B------:R-:W-:-:S04]  /*2060*/  LEA R24, P0, R19, R184, 0x1 ;  /* 0x000000b813187211 */ /* 0x000fc800078008ff */
[----:B------:R-:W-:-:S05]  /*2070*/  LEA.HI.X R25, R15, R185, R22, 0x1, P0 ;  /* 0x000000b90f197211 */ /* 0x000fca00000f0c16 */
[----:B------:R-:W-:Y:S01]  /*2080*/  @!PT LDS RZ, [RZ] ;  /* 0x00000000fffff984 */ /* 0x000fe20000000800 */
[----:B------:R-:W-:Y:S01]  /*2090*/  @!PT LDS RZ, [RZ] ;  /* 0x00000000fffff984 */ /* 0x000fe20000000800 */
[----:B------:R-:W-:Y:S01]  /*20a0*/  @!PT LDS RZ, [RZ] ;  /* 0x00000000fffff984 */ /* 0x000fe20000000800 */
[----:B------:R1:W-:Y:S04]  /*20b0*/  LDGSTS.E.BYPASS.LTC128B.128 [R7+0x5000], desc[UR28][R24.64] ;  /* 0x0500000018077fae */ /* 0x0003e8000b981a1c */
.L_x_414:
[----:B------:R-:W-:Y:S05]  /*20c0*/  BSYNC.RECONVERGENT B0 ;  /* 0x0000000000007941 */ /* 0x000fea0003800200 */
.L_x_413:
[----:B------:R-:W-:Y:S01]  /*20d0*/  BSSY.RECONVERGENT B0, `(.L_x_415) ;  /* 0x000000e000007945 */ /* 0x000fe20003800200 */
[----:B------:R-:W-:-:S03]  /*20e0*/  IADD3 R191, PT, PT, R170, R7, RZ ;  /* 0x00000007aabf7210 */ /* 0x000fc60007ffe0ff */
[----:B------:R-:W-:Y:S05]  /*20f0*/  @P1 BRA `(.L_x_416) ;  /* 0x0000000000281947 */ /* 0x000fea0003800000 */
[----:B------:R-:W5:Y:S02]  /*2100*/  LDCU UR4, c[0x0][0x440] ;  /* 0x00008800ff0477ac */ /* 0x000f640008000800 */
[----:B-----5:R-:W-:-:S13]  /*2110*/  ISETP.GE.AND P0, PT, R16, UR4, PT ;  /* 0x0000000410007c0c */ /* 0x020fda000bf06270 */
[----:B------:R-:W-:Y:S05]  /*2120*/  @P0 BRA `(.L_x_417) ;  /* 0x0000000000140947 */ /* 0x000fea0003800000 */
[----:B------:R-:W-:Y:S01]  /*2130*/  @!PT LDS RZ, [RZ] ;  /* 0x00000000fffff984 */ /* 0x000fe20000000800 */
[----:B------:R-:W-:Y:S01]  /*2140*/  @!PT LDS RZ, [RZ] ;  /* 0x00000000fffff984 */ /* 0x000fe20000000800 */
[----:B------:R-:W-:Y:S01]  /*2150*/  @!PT LDS RZ, [RZ] ;  /* 0x00000000fffff984 */ /* 0x000fe20000000800 */
[----:B------:R1:W-:Y:S01]  /*2160*/  LDGSTS.E.BYPASS.LTC128B.128 [R191], desc[UR28][R182.64] ;  /* 0x00000000b6bf7fae */ /* 0x0003e2000b981a1c */
[----:B------:R-:W-:Y:S05]  /*2170*/  BRA `(.L_x_418) ;  /* 0x00000000000c7947 */ /* 0x000fea0003800000 */
.L_x_417:
[----:B------:R1:W-:Y:S01]  /*2180*/  STS.128 [R191], RZ ;  /* 0x000000ffbf007388 */ /* 0x0003e20000000c00 */
[----:B------:R-:W-:Y:S05]  /*2190*/  BRA `(.L_x_418) ;  /* 0x0000000000047947 */ /* 0x000fea0003800000 */
.L_x_416:
[----:B------:R1:W-:Y:S02]  /*21a0*/  STS.128 [R191], RZ ;  /* 0x000000ffbf007388 */ /* 0x0003e40000000c00 */
.L_x_418:
[----:B------:R-:W-:Y:S05]  /*21b0*/  BSYNC.RECONVERGENT B0 ;  /* 0x0000000000007941 */ /* 0x000fea0003800200 */
.L_x_415:
[C---:B------:R-:W-:Y:S01]  /*21c0*/  VIADD R21, R175.reuse, 0x8 ;  /* 0x00000008af157836 */ /* 0x040fe20000000000 */
[C---:B------:R-:W-:Y:S01]  /*21d0*/  LOP3.LUT R19, R175.reuse, 0x40, RZ, 0xfc, !PT ;  /* 0x00000040af137812 */ /* 0x040fe200078efcff */
        /* <DEDUP_REMOVED lines=27> */
.L_x_420:
[----:B------:R-:W-:Y:S05]  /*2390*/  BSYNC.RECONVERGENT B0 ;  /* 0x0000000000007941 */ /* 0x000fea0003800200 */
.L_x_419:
[----:B------:R-:W3:Y:S01]  /*23a0*/  LDCU.64 UR4, c[0x0][0x3d0] ;  /* 0x00007a00ff0477ac */ /* 0x000ee20008000a00 */
[----:B------:R-:W-:Y:S01]  /*23b0*/  MOV R3, UR14 ;  /* 0x0000000e00037c02 */ /* 0x000fe20008000f00 */
        /* <DEDUP_REMOVED lines=11> */
[----:B------:R-:W3:Y:S02]  /*2470*/  LDCU UR4, c[0x0][0x440] ;  /* 0x00008800ff0477ac */ /* 0x000ee40008000800 */
[----:B---3--:R-:W-:-:S13]  /*2480*/  ISETP.GE.AND P0, PT, R16, UR4, PT ;  /* 0x0000000410007c0c */ /* 0x008fda000bf06270 */
[----:B------:R-:W-:Y:S05]  /*2490*/  @P0 BRA `(.L_x_423) ;  /* 0x0000000000300947 */ /* 0x000fea0003800000 */
[----:B------:R-:W3:Y:S01]  /*24a0*/  LDCU.64 UR4, c[0x0][0x388] ;  /* 0x00007100ff0477ac */ /* 0x000ee20008000a00 */
[----:B------:R-:W-:Y:S02]  /*24b0*/  MOV R12, R14 ;  /* 0x0000000e000c7202 */ /* 0x000fe40000000f00 */
[----:B------:R-:W-:-:S03]  /*24c0*/  MOV R13, R3 ;  /* 0x00000003000d7202 */ /* 0x000fc60000000f00 */
[----:B------:R-:W-:-:S04]  /*24d0*/  IMAD.WIDE.U32 R12, R10, UR14, R12 ;  /* 0x0000000e0a0c7c25 */ /* 0x000fc8000f8e000c */
[----:B------:R-:W-:Y:S01]  /*24e0*/  IMAD R10, R10, UR15, R13 ;  /* 0x0000000f0a0a7c24 */ /* 0x000fe2000f8e020d */
[----:B---3--:R-:W-:-:S04]  /*24f0*/  LEA R18, P0, R12, UR4, 0x1 ;  /* 0x000000040c127c11 */ /* 0x008fc8000f8008ff */
[----:B------:R-:W-:-:S05]  /*2500*/  LEA.HI.X R19, R12, UR5, R10, 0x1, P0 ;  /* 0x000000050c137c11 */ /* 0x000fca00080f0c0a */
[----:B------:R-:W-:Y:S01]  /*2510*/  @!PT LDS RZ, [RZ] ;  /* 0x00000000fffff984 */ /* 0x000fe20000000800 */
[----:B------:R-:W-:Y:S01]  /*2520*/  @!PT LDS RZ, [RZ] ;  /* 0x00000000fffff984 */ /* 0x000fe20000000800 */
[----:B------:R-:W-:Y:S01]  /*2530*/  @!PT LDS RZ, [RZ] ;  /* 0x00000000fffff984 */ /* 0x000fe20000000800 */
[----:B------:R3:W-:Y:S01]  /*2540*/  LDGSTS.E.BYPASS.LTC128B.128 [R7+0x6000], desc[UR28][R18.64] ;  /* 0x0600000012077fae */ /* 0x0007e2000b981a1c */
[----:B------:R-:W-:Y:S05]  /*2550*/  BRA `(.L_x_424) ;  /* 0x00000000000c7947 */ /* 0x000fea0003800000 */
.L_x_423:
[----:B------:R3:W-:Y:S01]  /*2560*/  STS.128 [R7+0x6000], RZ ;  /* 0x006000ff07007388 */ /* 0x0007e20000000c00 */
[----:B------:R-:W-:Y:S05]  /*2570*/  BRA `(.L_x_424) ;  /* 0x0000000000047947 */ /* 0x000fea0003800000 */
.L_x_422:
[----:B------:R3:W-:Y:S02]  /*2580*/  STS.128 [R7+0x6000], RZ ;  /* 0x006000ff07007388 */ /* 0x0007e40000000c00 */
.L_x_424:
[----:B------:R-:W-:Y:S05]  /*2590*/  BSYNC.RECONVERGENT B0 ;  /* 0x0000000000007941 */ /* 0x000fea0003800200 */
.L_x_421:
        /* <DEDUP_REMOVED lines=8> */
[----:B------:R-:W-:Y:S01]  /*2620*/  IMAD R11, R2, UR14, RZ ;  /* 0x0000000e020b7c24 */ /* 0x000fe2000f8e02ff */
[----:B------:R-:W-:-:S03]  /*2630*/  MOV R2, R14 ;  /* 0x0000000e00027202 */ /* 0x000fc60000000f00 */
[C---:B------:R-:W-:Y:S02]  /*2640*/  IMAD R11, R6.reuse, UR15, R11 ;  /* 0x0000000f060b7c24 */ /* 0x040fe4000f8e020b */
[----:B------:R-:W-:-:S05]  /*2650*/  IMAD.WIDE.U32 R2, R6, UR14, R2 ;  /* 0x0000000e06027c25 */ /* 0x000fca000f8e0002 */
[----:B------:R-:W-:Y:S02]  /*2660*/  IADD3 R11, PT, PT, R3, R11, RZ ;  /* 0x0000000b030b7210 */ /* 0x000fe40007ffe0ff */
[----:B-1----:R-:W-:-:S04]  /*2670*/  LEA R10, P0, R2, UR4, 0x1 ;  /* 0x00000004020a7c11 */ /* 0x002fc8000f8008ff */
[----:B------:R-:W-:-:S05]  /*2680*/  LEA.HI.X R11, R2, UR5, R11, 0x1, P0 ;  /* 0x00000005020b7c11 */ /* 0x000fca00080f0c0b */
[----:B------:R-:W-:Y:S01]  /*2690*/  @!PT LDS RZ, [RZ] ;  /* 0x00000000fffff984 */ /* 0x000fe20000000800 */
[----:B------:R-:W-:Y:S01]  /*26a0*/  @!PT LDS RZ, [RZ] ;  /* 0x00000000fffff984 */ /* 0x000fe20000000800 */
[----:B------:R-:W-:Y:S01]  /*26b0*/  @!PT LDS RZ, [RZ] ;  /* 0x00000000fffff984 */ /* 0x000fe20000000800 */
[----:B------:R1:W-:Y:S04]  /*26c0*/  LDGSTS.E.BYPASS.LTC128B.128 [R7+0x7000], desc[UR28][R10.64] ;  /* 0x070000000a077fae */ /* 0x0003e8000b981a1c */
.L_x_426:
[----:B------:R-:W-:Y:S05]  /*26d0*/  BSYNC.RECONVERGENT B0 ;  /* 0x0000000000007941 */ /* 0x000fea0003800200 */
.L_x_425:
[----:B------:R-:W0:Y:S01]  /*26e0*/  LDGDEPBAR ;  /* 0x00000000000079af */ /* 0x000e220000000000 */
[----:B------:R-:W1:Y:S01]  /*26f0*/  LDC.64 R16, c[0x0][0x528] ;  /* 0x00014a00ff107b82 */ /* 0x000e620000000a00 */
[----:B------:R-:W1:Y:S01]  /*2700*/  S2R R3, SR_TID.X ;  /* 0x0000000000037919 */ /* 0x000e620000002100 */
[----:B------:R-:W-:Y:S01]  /*2710*/  LOP3.LUT P0, RZ, R5, 0x4, RZ, 0xc0, !PT ;  /* 0x0000000405ff7812 */ /* 0x000fe2000780c0ff */
[----:B------:R-:W-:Y:S01]  /*2720*/  VIADD R12, R174, 0x8000 ;  /* 0x00008000ae0c7836 */ /* 0x000fe20000000000 */
[----:B------:R-:W-:Y:S01]  /*2730*/  SHF.R.U32.HI R13, RZ, 0x6, R5 ;  /* 0x00000006ff0d7819 */ /* 0x000fe20000011605 */
[----:B------:R-:W-:Y:S01]  /*2740*/  IMAD R8, R8, R4, R9 ;  /* 0x0000000408087224 */ /* 0x000fe200078e0209 */
[----:B------:R-:W-:Y:S01]  /*2750*/  LOP3.LUT R15, R0, 0x3, RZ, 0xc0, !PT ;  /* 0x00000003000f7812 */ /* 0x000fe200078ec0ff */
[----:B------:R-:W-:Y:S01]  /*2760*/  IMAD.U32 R2, RZ, RZ, UR25 ;  /* 0x00000019ff027e24 */ /* 0x000fe2000f8e00ff */
[----:B---3--:R-:W-:Y:S01]  /*2770*/  SHF.R.U32.HI R18, RZ, 0x4, R5 ;  /* 0x00000004ff127819 */ /* 0x008fe20000011605 */
[----:B------:R-:W3:Y:S01]  /*2780*/  LDC R195, c[0x0][0x44c] ;  /* 0x00011300ffc37b82 */ /* 0x000ee20000000800 */
[----:B------:R-:W3:Y:S01]  /*2790*/  LDCU UR14, c[0x0][0x590] ;  /* 0x0000b200ff0e77ac */ /* 0x000ee20008000800 */
[----:B------:R-:W1:Y:S01]  /*27a0*/  LDCU UR6, c[0x0][0x440] ;  /* 0x00008800ff0677ac */ /* 0x000e620008000800 */
[----:B------:R-:W1:Y:S01]  /*27b0*/  LDCU UR7, c[0x0][0x3e0] ;  /* 0x00007c00ff0777ac */ /* 0x000e620008000800 */
[----:B------:R-:W-:-:S04]  /*27c0*/  DEPBAR.LE SB0, 0x1 ;  /* 0x000080400000791a */ /* 0x000fc80000000000 */
[----:B------:R-:W-:Y:S06]  /*27d0*/  BAR.SYNC.DEFER_BLOCKING 0x0 ;  /* 0x0000000000007b1d */ /* 0x000fec0000010000 */
[----:B------:R-:W1:Y:S01]  /*27e0*/  LDCU UR13, c[0x0][0x45c] ;  /* 0x00008b80ff0d77ac */ /* 0x000e620008000800 */
[----:B------:R-:W1:Y:S02]  /*27f0*/  LDCU.U8 UR12, c[0x0][0x4f8] ;  /* 0x00009f00ff0c77ac */ /* 0x000e640008000000 */
[----:B-12-4-:R-:W2:Y:S04]  /*2800*/  LDG.E.64 R6, desc[UR28][R16.64] ;  /* 0x0000001c10067981 */ /* 0x016ea8000c1e1b00 */
[----:B------:R1:W4:Y:S01]  /*2810*/  LDG.E.64 R10, desc[UR28][R16.64+0x8] ;  /* 0x0000081c100a7981 */ /* 0x000322000c1e1b00 */
[----:B------:R-:W-:Y:S01]  /*2820*/  IMAD.SHL.U32 R9, R5, 0x20, RZ ;  /* 0x0000002005097824 */ /* 0x000fe200078e00ff */
[----:B------:R-:W-:Y:S01]  /*2830*/  LOP3.LUT R13, R13, 0xe, RZ, 0xc0, !PT ;  /* 0x0000000e0d0d7812 */ /* 0x000fe200078ec0ff */
[----:B------:R-:W-:Y:S01]  /*2840*/  VIADD R0, R174, 0x8020 ;  /* 0x00008020ae007836 */ /* 0x000fe20000000000 */
[----:B------:R-:W-:Y:S01]  /*2850*/  LOP3.LUT R18, R18, 0x8, RZ, 0xc0, !PT ;  /* 0x0000000812127812 */ /* 0x000fe200078ec0ff */
[----:B------:R-:W-:Y:S01]  /*2860*/  @P0 VIADD R0, R12, 0xffffffe0 ;  /* 0xffffffe00c000836 */ /* 0x000fe20000000000 */
[----:B------:R-:W2:Y:S01]  /*2870*/  LDSM.16.M88.4 R136, [R174+0x8000] ;  /* 0x00800000ae88783b */ /* 0x000ea20000000200 */
[----:B------:R-:W-:Y:S01]  /*2880*/  IMAD R202, R202, 0x8, R15 ;  /* 0x00000008caca7824 */ /* 0x000fe200078e020f */
[----:B------:R-:W-:Y:S01]  /*2890*/  LOP3.LUT R15, R9, 0x120, RZ, 0xc0, !PT ;  /* 0x00000120090f7812 */ /* 0x000fe200078ec0ff */
[----:B------:R-:W-:Y:S01]  /*28a0*/  IMAD.SHL.U32 R12, R5, 0x10, RZ ;  /* 0x00000010050c7824 */ /* 0x000fe200078e00ff */
[----:B------:R-:W2:Y:S01]  /*28b0*/  LDSM.16.M88.4 R140, [R174+0x8400] ;  /* 0x00840000ae8c783b */ /* 0x000ea20000000200 */
[----:B------:R-:W-:-:S02]  /*28c0*/  IMAD.SHL.U32 R14, R3, 0x20, RZ ;  /* 0x00000020030e7824 */ /* 0x000fc400078e00ff */
[----:B------:R-:W-:Y:S01]  /*28d0*/  IMAD R4, R2, 0x4, R13 ;  /* 0x0000000402047824 */ /* 0x000fe200078e020d */
[----:B------:R-:W2:Y:S01]  /*28e0*/  LDSM.16.M88.4 R144, [R174+0x8800] ;  /* 0x00880000ae90783b */ /* 0x000ea20000000200 */
[----:B------:R-:W-:Y:S01]  /*28f0*/  IMAD.SHL.U32 R2, R5, 0x4, RZ ;  /* 0x0000000405027824 */ /* 0x000fe200078e00ff */
[----:B------:R-:W-:Y:S02]  /*2900*/  LOP3.LUT R12, R15, 0x600, R12, 0xf8, !PT ;  /* 0x000006000f0c7812 */ /* 0x000fe400078ef80c */
[----:B------:R-:W2:Y:S01]  /*2910*/  LDSM.16.M88.4 R148, [R174+0x8c00] ;  /* 0x008c0000ae94783b */ /* 0x000ea20000000200 */
[C---:B------:R-:W-:Y:S01]  /*2920*/  IMAD.SHL.U32 R13, R3.reuse, 0x4, RZ ;  /* 0x00000004030d7824 */ /* 0x040fe200078e00ff */
[--C-:B------:R-:W-:Y:S02]  /*2930*/  LOP3.LUT R18, R18, 0x10, R5.reuse, 0xf8, !PT ;  /* 0x0000001012127812 */ /* 0x100fe400078ef805 */
[----:B------:R-:W-:Y:S01]  /*2940*/  SHF.R.U32.HI R15, RZ, 0x1, R5 ;  /* 0x00000001ff0f7819 */ /* 0x000fe20000011605 */
[----:B------:R-:W-:Y:S01]  /*2950*/  IMAD.SHL.U32 R5, R3, 0x10, RZ ;  /* 0x0000001003057824 */ /* 0x000fe200078e00ff */
[----:B------:R-:W-:Y:S01]  /*2960*/  SHF.R.U32.HI R178, RZ, 0x1, R3 ;  /* 0x00000001ffb27819 */ /* 0x000fe20000011603 */
[----:B------:R-:W-:Y:S01]  /*2970*/  IMAD.MOV.U32 R169, RZ, RZ, 0x20 ;  /* 0x00000020ffa97424 */ /* 0x000fe200078e00ff */
[C---:B-1----:R-:W-:Y:S01]  /*2980*/  LOP3.LUT R16, R14.reuse, 0xc0, RZ, 0xc0, !PT ;  /* 0x000000c00e107812 */ /* 0x042fe200078ec0ff */
[----:B------:R-:W-:Y:S01]  /*2990*/  IMAD.MOV.U32 R200, RZ, RZ, 0x10 ;  /* 0x00000010ffc87424 */ /* 0x000fe200078e00ff */
[----:B------:R-:W-:Y:S01]  /*29a0*/  LOP3.LUT R14, R14, 0x120, RZ, 0xc0, !PT ;  /* 0x000001200e0e7812 */ /* 0x000fe200078ec0ff */
[----:B------:R-:W-:Y:S01]  /*29b0*/  IMAD.MOV.U32 R168, RZ, RZ, 0x20 ;  /* 0x00000020ffa87424 */ /* 0x000fe200078e00ff */
[----:B------:R-:W-:Y:S01]  /*29c0*/  LOP3.LUT R2, R2, 0x18, RZ, 0xc0, !PT ;  /* 0x0000001802027812 */ /* 0x000fe200078ec0ff */
[----:B------:R-:W1:Y:S01]  /*29d0*/  LDSM.16.M88.4 R152, [R0] ;  /* 0x000000000098783b */ /* 0x000e620000000200 */
[----:B------:R-:W-:-:S02]  /*29e0*/  LOP3.LUT R17, R18, 0xc0, R9, 0xf8, !PT ;  /* 0x000000c012117812 */ /* 0x000fc400078ef809 */
[----:B------:R-:W-:Y:S01]  /*29f0*/  LOP3.LUT R13, R16, 0x18, R13, 0xf8, !PT ;  /* 0x00000018100d7812 */ /* 0x000fe200078ef80d */
[----:B------:R-:W1:Y:S01]  /*2a00*/  LDSM.16.M88.4 R156, [R0+0x400] ;  /* 0x00040000009c783b */ /* 0x000e620000000200 */
[----:B------:R-:W-:Y:S02]  /*2a10*/  LOP3.LUT R5, R14, 0x600, R5, 0xf8, !PT ;  /* 0x000006000e057812 */ /* 0x000fe400078ef805 */
[----:B------:R-:W-:Y:S01]  /*2a20*/  LOP3.LUT R16, R2, 0xc0, R9, 0xf8, !PT ;  /* 0x000000c002107812 */ /* 0x000fe200078ef809 */
[----:B------:R-:W1:Y:S01]  /*2a30*/  LDSM.16.M88.4 R160, [R0+0x800] ;  /* 0x0008000000a0783b */ /* 0x000e620000000200 */
[----:B------:R-:W-:Y:S02]  /*2a40*/  LOP3.LUT R14, R17, R2, RZ, 0x3c, !PT ;  /* 0x00000002110e7212 */ /* 0x000fe400078e3cff */
[----:B------:R-:W-:Y:S01]  /*2a50*/  LOP3.LUT R2, R13, 0x8, R178, 0x78, !PT ;  /* 0x000000080d027812 */ /* 0x000fe200078e78b2 */
[----:B------:R3:W1:Y:S03]  /*2a60*/  LDSM.16.M88.4 R164, [R0+0xc00] ;  /* 0x000c000000a4783b */ /* 0x0006660000000200 */
[----:B------:R-:W-:Y:S01]  /*2a70*/  LOP3.LUT R2, R5, R2, RZ, 0xfc, !PT ;  /* 0x0000000205027212 */ /* 0x000fe200078efcff */
[----:B------:R-:W-:Y:S01]  /*2a80*/  IMAD.SHL.U32 R5, R8, 0x20, RZ ;  /* 0x0000002008057824 */ /* 0x000fe200078e00ff */
[----:B------:R-:W-:-:S04]  /*2a90*/  LOP3.LUT R15, R16, 0x8, R15, 0x78, !PT ;  /* 0x00000008100f7812 */ /* 0x000fc800078e780f */
[----:B------:R-:W-:Y:S02]  /*2aa0*/  SHF.R.S32.HI R199, RZ, 0x1f, R5 ;  /* 0x0000001fffc77819 */ /* 0x000fe40000011405 */
[----:B------:R-:W-:Y:S02]  /*2ab0*/  LOP3.LUT R12, R12, R15, RZ, 0xfc, !PT ;  /* 0x0000000f0c0c7212 */ /* 0x000fe400078efcff */
[----:B------:R-:W-:Y:S02]  /*2ac0*/  LOP3.LUT R14, R14, 0x120, R9, 0xf8, !PT ;  /* 0x000001200e0e7812 */ /* 0x000fe400078ef809 */
[----:B------:R-:W-:Y:S02]  /*2ad0*/  LEA R13, R12, UR23, 0x1 ;  /* 0x000000170c0d7c11 */ /* 0x000fe4000f8e08ff */
[----:B------:R-:W-:Y:S02]  /*2ae0*/  LEA R9, R14, UR23, 0x1 ;  /* 0x000000170e097c11 */ /* 0x000fe4000f8e08ff */
[----:B------:R-:W-:-:S02]  /*2af0*/  SEL R169, R169, 0xffffffe0, !P0 ;  /* 0xffffffe0a9a97807 */ /* 0x000fc40004000000 */
[----:B------:R-:W-:Y:S01]  /*2b00*/  LOP3.LUT P0, RZ, R3, 0x2, RZ, 0xc0, !PT ;  /* 0x0000000203ff7812 */ /* 0x000fe2000780c0ff */
[C---:B------:R-:W-:Y:S01]  /*2b10*/  IMAD.IADD R172, R170.reuse, 0x1, R13 ;  /* 0x00000001aaac7824 */ /* 0x040fe200078e020d */
[----:B------:R-:W-:Y:S01]  /*2b20*/  UIADD3 UR4, UPT, UPT, UR32, 0x80, URZ ;  /* 0x0000008020047890 */ /* 0x000fe2000fffe0ff */
[----:B------:R-:W-:Y:S01]  /*2b30*/  IMAD.IADD R170, R170, 0x1, R9 ;  /* 0x00000001aaaa7824 */ /* 0x000fe200078e0209 */
[----:B------:R-:W-:Y:S01]  /*2b40*/  LOP3.LUT R198, R177, 0x18, RZ, 0xc0, !PT ;  /* 0x00000018b1c67812 */ /* 0x000fe200078ec0ff */
[----:B------:R-:W-:Y:S01]  /*2b50*/  IMAD.SHL.U32 R201, R201, 0x8, RZ ;  /* 0x00000008c9c97824 */ /* 0x000fe200078e00ff */
[----:B------:R-:W-:Y:S01]  /*2b60*/  CS2R R94, SRZ ;  /* 0x00000000005e7805 */ /* 0x000fe2000001ff00 */
[----:B------:R-:W-:Y:S01]  /*2b70*/  IMAD.MOV.U32 R203, RZ, RZ, R191 ;  /* 0x000000ffffcb7224 */ /* 0x000fe200078e00bf */
[----:B------:R-:W-:Y:S02]  /*2b80*/  CS2R R92, SRZ ;  /* 0x00000000005c7805 */ /* 0x000fe4000001ff00 */
        /* <DEDUP_REMOVED lines=13> */
[----:B------:R-:W-:Y:S01]  /*2c60*/  CS2R R68, SRZ ;  /* 0x0000000000447805 */ /* 0x000fe2000001ff00 */
[----:B------:R-:W-:Y:S01]  /*2c70*/  VIADD R202, R202, 0xfffffff8 ;  /* 0xfffffff8caca7836 */ /* 0x000fe20000000000 */
[----:B------:R-:W-:Y:S01]  /*2c80*/  SEL R168, R168, 0xffffffe0, !P0 ;  /* 0xffffffe0a8a87807 */ /* 0x000fe20004000000 */
[----:B---3--:R-:W-:Y:S01]  /*2c90*/  IMAD.IADD R0, R174, 0x1, R169 ;  /* 0x00000001ae007824 */ /* 0x008fe200078e02a9 */
[----:B------:R-:W-:Y:S02]  /*2ca0*/  USHF.L.U32 UR14, UR14, 0x7, URZ ;  /* 0x000000070e0e7899 */ /* 0x000fe400080006ff */
[----:B------:R-:W-:Y:S01]  /*2cb0*/  UISETP.GE.AND UP0, UPT, UR4, UR30, UPT ;  /* 0x0000001e0400728c */ /* 0x000fe2000bf06270 */
[----:B--2---:R-:W-:Y:S02]  /*2cc0*/  R2UR UR16, R7 ;  /* 0x00000000071072ca */ /* 0x004fe400000e0000 */
[----:B----4-:R-:W-:Y:S01]  /*2cd0*/  IADD3 R214, P2, P1, R5, R10, R214 ;  /* 0x0000000a05d67210 */ /* 0x010fe2000795e0d6 */
[----:B------:R-:W-:Y:S01]  /*2ce0*/  VIADD R5, R4, 0x1 ;  /* 0x0000000104057836 */ /* 0x000fe20000000000 */
[----:B------:R-:W-:-:S02]  /*2cf0*/  R2UR UR15, R6 ;  /* 0x00000000060f72ca */ /* 0x000fc400000e0000 */
[----:B------:R-:W-:Y:S01]  /*2d00*/  IADD3.X R199, PT, PT, R199, R11, RZ, P2, P1 ;  /* 0x0000000bc7c77210 */ /* 0x000fe200017e24ff */
[----:B------:R-:W-:Y:S01]  /*2d10*/  IMAD.WIDE.U32 R214, R214, -0x2daee0ad, RZ ;  /* 0xd2511f53d6d67825 */ /* 0x000fe200078e00ff */
[----:B------:R-:W-:-:S05]  /*2d20*/  LOP3.LUT P1, RZ, R3, 0x4, RZ, 0xc0, !PT ;  /* 0x0000000403ff7812 */ /* 0x000fca000782c0ff */
[----:B------:R-:W-:Y:S02]  /*2d30*/  LOP3.LUT R7, R4, UR16, RZ, 0x3c, !PT ;  /* 0x0000001004077c12 */ /* 0x000fe4000f8e3cff */
[----:B------:R-:W-:Y:S02]  /*2d40*/  LOP3.LUT R5, R5, UR16, RZ, 0x3c, !PT ;  /* 0x0000001005057c12 */ /* 0x000fe4000f8e3cff */
[----:B------:R-:W-:Y:S02]  /*2d50*/  SEL R200, R200, 0xfffffff0, !P1 ;  /* 0xfffffff0c8c87807 */ /* 0x000fe40004800000 */
[C---:B------:R-:W-:Y:S02]  /*2d60*/  LOP3.LUT R212, R215.reuse, R7, RZ, 0x3c, !PT ;  /* 0x00000007d7d47212 */ /* 0x040fe400078e3cff */
[----:B------:R-:W-:Y:S01]  /*2d70*/  LOP3.LUT R210, R215, R5, RZ, 0x3c, !PT ;  /* 0x00000005d7d27212 */ /* 0x000fe200078e3cff */
[----:B------:R-:W-:Y:S02]  /*2d80*/  IMAD.IADD R208, R176, 0x1, R200 ;  /* 0x00000001b0d07824 */ /* 0x000fe400078e02c8 */
[----:B------:R-:W-:-:S02]  /*2d90*/  IMAD.IADD R207, R200, 0x1, R186 ;  /* 0x00000001c8cf7824 */ /* 0x000fc400078e02ba */
[----:B------:R-:W-:Y:S02]  /*2da0*/  IMAD.IADD R206, R179, 0x1, R200 ;  /* 0x00000001b3ce7824 */ /* 0x000fe400078e02c8 */
[----:B------:R-:W-:Y:S01]  /*2db0*/  IMAD.WIDE.U32 R212, R212, -0x326172a9, RZ ;  /* 0xcd9e8d57d4d47825 */ /* 0x000fe200078e00ff */
[----:B------:R-:W-:-:S03]  /*2dc0*/  UIADD3 UR32, UPT, UPT, UR16, -0x4498517b, URZ ;  /* 0xbb67ae8510207890 */ /* 0x000fc6000fffe0ff */
[----:B------:R-:W-:Y:S01]  /*2dd0*/  IMAD.WIDE.U32 R210, R210, -0x326172a9, RZ ;  /* 0xcd9e8d57d2d27825 */ /* 0x000fe200078e00ff */
[----:B------:R-:W-:Y:S02]  /*2de0*/  UIADD3 UR31, UPT, UPT, UR16, 0x76cf5d0a, URZ ;  /* 0x76cf5d0a101f7890 */ /* 0x000fe4000fffe0ff */
[----:B------:R-:W-:Y:S02]  /*2df0*/  UIADD3 UR19, UPT, UPT, UR16, 0x32370b8f, URZ ;  /* 0x32370b8f10137890 */ /* 0x000fe4000fffe0ff */
[----:B------:R-:W-:Y:S02]  /*2e00*/  UIADD3 UR18, UPT, UPT, UR16, -0x126145ec, URZ ;  /* 0xed9eba1410127890 */ /* 0x000fe4000fffe0ff */
[----:B------:R-:W-:Y:S02]  /*2e10*/  UIADD3 UR17, UPT, UPT, UR16, -0x56f99767, URZ ;  /* 0xa906689910117890 */ /* 0x000fe4000fffe0ff */
[----:B-1----:R-:W-:-:S12]  /*2e20*/  UIADD3 UR16, UPT, UPT, UR16, 0x646e171e, URZ ;  /* 0x646e171e10107890 */ /* 0x002fd8000fffe0ff */
.L_x_429:
[----:B------:R-:W-:Y:S01]  /*2e30*/  PLOP3.LUT P4, PT, PT, PT, UP0, 0x80, 0x8 ;  /* 0x000000000008781c */ /* 0x000fe20003f8f008 */
[----:B------:R-:W0:Y:S01]  /*2e40*/  LDGDEPBAR ;  /* 0x00000000000079af */ /* 0x000e220000000000 */
[----:B------:R-:W-:Y:S01]  /*2e50*/  PLOP3.LUT P3, PT, PT, PT, UP0, 0x80, 0x8 ;  /* 0x000000000008781c */ /* 0x000fe20003f6f008 */
[----:B------:R-:W-:Y:S01]  /*2e60*/  IMAD.IADD R171, R172, 0x1, R169 ;  /* 0x00000001acab7824 */ /* 0x000fe200078e02a9 */
[----:B------:R-:W-:Y:S01]  /*2e70*/  PLOP3.LUT P2, PT, PT, PT, UP0, 0x80, 0x8 ;  /* 0x000000000008781c */ /* 0x000fe20003f4f008 */
[----:B------:R-:W1:Y:S01]  /*2e80*/  S2UR UR4, SR_CgaCtaId ;  /* 0x00000000000479c3 */ /* 0x000e620000008800 */
[----:B------:R-:W-:Y:S01]  /*2e90*/  PLOP3.LUT P0, PT, PT, PT, UP0, 0x80, 0x8 ;  /* 0x000000000008781c */ /* 0x000fe20003f0f008 */
[----:B------:R-:W-:Y:S01]  /*2ea0*/  UMOV UR5, 0x400 ;  /* 0x0000040000057882 */ /* 0x000fe20000000000 */
[----:B------:R-:W-:Y:S01]  /*2eb0*/  PLOP3.LUT P5, PT, PT, PT, UP0, 0x80, 0x8 ;  /* 0x000000000008781c */ /* 0x000fe20003faf008 */
[----:B------:R-:W-:Y:S01]  /*2ec0*/  IMAD.U32 R216, RZ, RZ, UR25 ;  /* 0x00000019ffd87e24 */ /* 0x000fe2000f8e00ff */
[----:B------:R-:W-:Y:S01]  /*2ed0*/  PLOP3.LUT P6, PT, PT, PT, UP0, 0x80, 0x8 ;  /* 0x000000000008781c */ /* 0x000fe20003fcf008 */
[C---:B------:R-:W-:Y:S01]  /*2ee0*/  IMAD.WIDE.U32 R240, R202.reuse, -0x326172a9, RZ ;  /* 0xcd9e8d57caf07825 */ /* 0x040fe200078e00ff */
[----:B------:R-:W-:Y:S02]  /*2ef0*/  UIADD3 UR35, UPT, UPT, UR15, -0x61c88647, URZ ;  /* 0x9e3779b90f237890 */ /* 0x000fe4000fffe0ff */
[----:B------:R-:W-:Y:S01]  /*2f00*/  UIADD3 UR36, UPT, UPT, UR15, 0x3c6ef372, URZ ;  /* 0x3c6ef3720f247890 */ /* 0x000fe2000fffe0ff */
[----:B------:R-:W-:Y:S01]  /*2f10*/  @P4 IMAD.SHL.U32 R209, R3, 0x2, RZ ;  /* 0x0000000203d14824 */ /* 0x000fe200078e00ff */
[----:B------:R-:W-:Y:S01]  /*2f20*/  PLOP3.LUT P4, PT, PT, PT, UP0, 0x80, 0x8 ;  /* 0x000000000008781c */ /* 0x000fe20003f8f008 */
[----:B------:R-:W-:Y:S01]  /*2f30*/  VIADD R236, R202, 0x4 ;  /* 0x00000004caec7836 */ /* 0x000fe20000000000 */
[----:B------:R-:W-:Y:S02]  /*2f40*/  LOP3.LUT R242, R240, UR35, R213, 0x96, !PT ;  /* 0x00000023f0f27c12 */ /* 0x000fe4000f8e96d5 */
[----:B------:R-:W-:Y:S01]  /*2f50*/  @P3 LOP3.LUT R209, R209, 0x6, RZ, 0xc0, !PT ;  /* 0x00000006d1d13812 */ /* 0x000fe200078ec0ff */
[----:B------:R-:W-:Y:S01]  /*2f60*/  IMAD.WIDE.U32 R236, R236, -0x326172a9, RZ ;  /* 0xcd9e8d57ecec7825 */ /* 0x000fe200078e00ff */
[----:B------:R-:W-:Y:S02]  /*2f70*/  PLOP3.LUT P3, PT, PT, PT, UP0, 0x80, 0x8 ;  /* 0x000000000008781c */ /* 0x000fe40003f6f008 */
[----:B------:R-:W-:Y:S01]  /*2f80*/  @P2 LOP3.LUT R209, R209, 0x1c0, R178, 0xf8, !PT ;  /* 0x000001c0d1d12812 */ /* 0x000fe200078ef8b2 */
[----:B------:R-:W-:Y:S01]  /*2f90*/  IMAD.WIDE.U32 R242, R242, -0x2daee0ad, RZ ;  /* 0xd2511f53f2f27825 */ /* 0x000fe200078e00ff */
[----:B------:R-:W-:Y:S02]  /*2fa0*/  LOP3.LUT R240, R240, UR35, R211, 0x96, !PT ;  /* 0x00000023f0f07c12 */ /* 0x000fe4000f8e96d3 */
[----:B------:R-:W-:Y:S01]  /*2fb0*/  PLOP3.LUT P2, PT, PT, PT, UP0, 0x80, 0x8 ;  /* 0x000000000008781c */ /* 0x000fe20003f4f008 */
[----:B------:R-:W-:Y:S04]  /*2fc0*/  DEPBAR.LE SB0, 0x0 ;  /* 0x000080000000791a */ /* 0x000fe80000000000 */
[C---:B------:R-:W-:Y:S01]  /*2fd0*/  LOP3.LUT R238, R236.reuse, UR35, R213, 0x96, !PT ;  /* 0x00000023ecee7c12 */ /* 0x040fe2000f8e96d5 */
[----:B------:R-:W-:Y:S01]  /*2fe0*/  BAR.SYNC.DEFER_BLOCKING 0x0 ;  /* 0x0000000000007b1d */ /* 0x000fe20000010000 */
[----:B------:R-:W-:Y:S01]  /*2ff0*/  LOP3.LUT R236, R236, UR35, R211, 0x96, !PT ;  /* 0x00000023ecec7c12 */ /* 0x000fe2000f8e96d3 */
[----:B------:R-:W-:Y:S01]  /*3000*/  @P0 IMAD R209, R216, 0x80, R209 ;  /* 0x00000080d8d10824 */ /* 0x000fe200078e02d1 */
[----:B------:R-:W-:Y:S01]  /*3010*/  PLOP3.LUT P0, PT, PT, PT, UP0, 0x80, 0x8 ;  /* 0x000000000008781c */ /* 0x000fe20003f0f008 */
[----:B-1----:R-:W-:Y:S01]  /*3020*/  ULEA UR4, UR4, UR5, 0x18 ;  /* 0x0000000504047291 */ /* 0x002fe2000f8ec0ff */
[----:B------:R-:W-:Y:S01]  /*3030*/  IMAD.WIDE.U32 R238, R238, -0x2daee0ad, RZ ;  /* 0xd2511f53eeee7825 */ /* 0x000fe200078e00ff */
[----:B------:R-:W-:Y:S01]  /*3040*/  UIADD3 UR35, UPT, UPT, UR15, -0x255992d5, URZ ;  /* 0xdaa66d2b0f237890 */ /* 0x000fe2000fffe0ff */
[C---:B------:R-:W-:Y:S09]  /*3050*/  @P4 ISETP.GE.AND P4, PT, R209.reuse, UR30, PT ;  /* 0x0000001ed1004c0c */ /* 0x040ff2000bf86270 */
[C---:B------:R-:W-:Y:S01]  /*3060*/  @P0 VIADD R216, R209.reuse, 0x1 ;  /* 0x00000001d1d80836 */ /* 0x040fe20000000000 */
[----:B------:R-:W-:Y:S01]  /*3070*/  PLOP3.LUT P0, PT, PT, PT, UP0, 0x80, 0x8 ;  /* 0x000000000008781c */ /* 0x000fe20003f0f008 */
[----:B------:R-:W-:Y:S08]  /*3080*/  LDSM.16.M88.4 R100, [R172] ;  /* 0x00000000ac64783b */ /* 0x000ff00000000200 */
[----:B------:R-:W1:Y:S08]  /*3090*/  LDSM.16.M88.4 R104, [R174+0x6000] ;  /* 0x00600000ae68783b */ /* 0x000e700000000200 */
[----:B------:R-:W2:Y:S08]  /*30a0*/  LDSM.16.M88.4 R108, [R172+0x1000] ;  /* 0x00100000ac6c783b */ /* 0x000eb00000000200 */
[----:B------:R-:W3:Y:S08]  /*30b0*/  LDSM.16.M88.4 R112, [R174+0x6400] ;  /* 0x00640000ae70783b */ /* 0x000ef00000000200 */
[----:B------:R-:W4:Y:S08]  /*30c0*/  LDSM.16.M88.4 R116, [R174+0x6800] ;  /* 0x00680000ae74783b */ /* 0x000f300000000200 */
[----:B------:R-:W4:Y:S01]  /*30d0*/  LDSM.16.M88.4 R120, [R174+0x6c00] ;  /* 0x006c0000ae78783b */ /* 0x000f220000000200 */
[-C--:B-1----:R-:W-:Y:S07]  /*30e0*/  HMMA.16816.F32.BF16 R4, R100, R104.reuse, RZ ;  /* 0x000000686404723c */ /* 0x082fee00000418ff */
[----:B------:R-:W-:Y:S01]  /*30f0*/  LDSM.16.M88.4 R124, [R171] ;  /* 0x00000000ab7c783b */ /* 0x000fe20000000200 */
[C---:B--2---:R-:W-:Y:S07]  /*3100*/  HMMA.16816.F32.BF16 R8, R108.reuse, R104, RZ ;  /* 0x000000686c08723c */ /* 0x044fee00000418ff */
[----:B------:R-:W1:Y:S01]  /*3110*/  LDSM.16.M88.4 R128, [R0+0x6000] ;  /* 0x006000000080783b */ /* 0x000e620000000200 */
[-C--:B------:R-:W-:Y:S07]  /*3120*/  HMMA.16816.F32.BF16 R12, R108, R106.reuse, RZ ;  /* 0x0000006a6c0c723c */ /* 0x080fee00000418ff */
[----:B------:R-:W2:Y:S01]  /*3130*/  LDSM.16.M88.4 R132, [R171+0x1000] ;  /* 0x00100000ab84783b */ /* 0x000ea20000000200 */
[C---:B------:R-:W-:Y:S07]  /*3140*/  HMMA.16816.F32.BF16 R16, R100.reuse, R106, RZ ;  /* 0x0000006a6410723c */ /* 0x040fee00000418ff */
[----:B------:R-:W-:Y:S01]  /*3150*/  LDSM.16.M88.4 R104, [R0+0x6800] ;  /* 0x006800000068783b */ /* 0x000fe20000000200 */
        /* <DEDUP_REMOVED lines=12> */
[----:B------:R-:W3:Y:S07]  /*3220*/  LDSM.16.M88.4 R100, [R0+0x6400] ;  /* 0x006400000064783b */ /* 0x000eee0000000200 */
[-C--:B-1----:R-:W-:Y:S08]  /*3230*/  HMMA.16816.F32.BF16 R4, R124, R128.reuse, R4 ;  /* 0x000000807c04723c */ /* 0x082ff00000041804 */
[C---:B--2---:R-:W-:Y:S08]  /*3240*/  HMMA.16816.F32.BF16 R8, R132.reuse, R128, R8 ;  /* 0x000000808408723c */ /* 0x044ff00000041808 */
[-C--:B------:R-:W-:Y:S03]  /*3250*/  HMMA.16816.F32.BF16 R12, R132, R130.reuse, R12 ;  /* 0x00000082840c723c */ /* 0x080fe6000004180c */
[----:B------:R-:W-:Y:S02]  /*3260*/  @P5 FSEL R4, R4, -INF , !P4 ;  /* 0xff80000004045808 */ /* 0x000fe40006000000 */
[----:B------:R-:W-:Y:S02]  /*3270*/  PLOP3.LUT P5, PT, PT, PT, UP0, 0x80, 0x8 ;  /* 0x000000000008781c */ /* 0x000fe40003faf008 */
[----:B------:R-:W-:Y:S01]  /*3280*/  @P6 FSEL R6, R6, -INF , !P4 ;  /* 0xff80000006066808 */ /* 0x000fe20006000000 */
[C---:B------:R-:W-:Y:S01]  /*3290*/  HMMA.16816.F32.BF16 R16, R124.reuse, R130, R16 ;  /* 0x000000827c10723c */ /* 0x040fe20000041810 */
[----:B------:R-:W-:Y:S03]  /*32a0*/  PLOP3.LUT P6, PT, PT, PT, UP0, 0x80, 0x8 ;  /* 0x000000000008781c */ /* 0x000fe60003fcf008 */
[----:B------:R-:W-:Y:S02]  /*32b0*/  @P3 FSEL R10, R10, -INF , !P4 ;  /* 0xff8000000a0a3808 */ /* 0x000fe40006000000 */
[----:B------:R-:W-:Y:S02]  /*32c0*/  @P2 FSEL R8, R8, -INF , !P4 ;  /* 0xff80000008082808 */ /* 0x000fe40006000000 */
[----:B------:R-:W-:Y:S01]  /*32d0*/  PLOP3.LUT P2, PT, PT, PT, UP0, 0x80, 0x8 ;  /* 0x000000000008781c */ /* 0x000fe20003f4f008 */
[-C--:B---3--:R-:W-:Y:S01]  /*32e0*/  HMMA.16816.F32.BF16 R20, R124, R100.reuse, R20 ;  /* 0x000000647c14723c */ /* 0x088fe20000041814 */
[----:B------:R-:W-:Y:S02]  /*32f0*/  PLOP3.LUT P3, PT, PT, PT, UP0, 0x80, 0x8 ;  /* 0x000000000008781c */ /* 0x000fe40003f6f008 */
[----:B------:R-:W-:Y:S02]  /*3300*/  PLOP3.LUT P4, PT, PT, PT, UP0, 0x80, 0x8 ;  /* 0x000000000008781c */ /* 0x000fe40003f8f008 */
[----:B------:R-:W-:Y:S01]  /*3310*/  @P5 ISETP.GE.AND P5, PT, R216, UR30, PT ;  /* 0x0000001ed8005c0c */ /* 0x000fe2000bfa6270 */
[----:B------:R-:W-:Y:S01]  /*3320*/  @P6 VIADD R216, R209, 0x8 ;  /* 0x00000008d1d86836 */ /* 0x000fe20000000000 */
[----:B------:R-:W-:Y:S01]  /*3330*/  PLOP3.LUT P6, PT, PT, PT, UP0, 0x80, 0x8 ;  /* 0x000000000008781c */ /* 0x000fe20003fcf008 */
[C---:B------:R-:W-:Y:S04]  /*3340*/  HMMA.16816.F32.BF16 R24, R132.reuse, R100, R24 ;  /* 0x000000648418723c */ /* 0x040fe80000041818 */
[----:B------:R-:W-:Y:S02]  /*3350*/  @P2 FSEL R5, R5, -INF , !P5 ;  /* 0xff80000005052808 */ /* 0x000fe40006800000 */
[----:B------:R-:W-:Y:S02]  /*3360*/  PLOP3.LUT P2, PT, PT, PT, UP0, 0x80, 0x8 ;  /* 0x000000000008781c */ /* 0x000fe40003f4f008 */
[----:B------:R-:W-:Y:S01]  /*3370*/  @P3 FSEL R7, R7, -INF , !P5 ;  /* 0xff80000007073808 */ /* 0x000fe20006800000 */
[-C--:B------:R-:W-:Y:S01]  /*3380*/  HMMA.16816.F32.BF16 R28, R132, R102.reuse, R28 ;  /* 0x00000066841c723c */ /* 0x080fe2000004181c */
[----:B------:R-:W-:Y:S02]  /*3390*/  PLOP3.LUT P3, PT, PT, PT, UP0, 0x80, 0x8 ;  /* 0x000000000008781c */ /* 0x000fe40003f6f008 */
[----:B------:R-:W-:Y:S02]  /*33a0*/  @P4 FSEL R9, R9, -INF , !P5 ;  /* 0xff80000009094808 */ /* 0x000fe40006800000 */
[----:B------:R-:W-:Y:S02]  /*33b0*/  @P6 ISETP.GE.AND P6, PT, R216, UR30, PT ;  /* 0x0000001ed8006c0c */ /* 0x000fe4000bfc6270 */
[----:B------:R-:W-:Y:S01]  /*33c0*/  PLOP3.LUT P4, PT, PT, PT, UP0, 0x80, 0x8 ;  /* 0x000000000008781c */ /* 0x000fe20003f8f008 */
[C---:B------:R-:W-:Y:S01]  /*33d0*/  HMMA.16816.F32.BF16 R32, R124.reuse, R102, R32 ;  /* 0x000000667c20723c */ /* 0x040fe20000041820 */
[----:B------:R-:W1:Y:S03]  /*33e0*/  LDSM.16.M88.4 R100, [R0+0x6c00] ;  /* 0x006c00000064783b */ /* 0x000e660000000200 */
[----:B------:R-:W-:Y:S01]  /*33f0*/  @P0 FSEL R11, R11, -INF , !P5 ;  /* 0xff8000000b0b0808 */ /* 0x000fe20006800000 */
[C---:B------:R-:W-:Y:S01]  /*3400*/  @P2 VIADD R216, R209.reuse, 0x9 ;  /* 0x00000009d1d82836 */ /* 0x040fe20000000000 */
[----:B------:R-:W-:Y:S02]  /*3410*/  @P3 FSEL R12, R12, -INF , !P6 ;  /* 0xff8000000c0c3808 */ /* 0x000fe40007000000 */
[----:B------:R-:W-:Y:S01]  /*3420*/  PLOP3.LUT P5, PT, PT, PT, UP0, 0x80, 0x8 ;  /* 0x000000000008781c */ /* 0x000fe20003faf008 */
[-C--:B------:R-:W-:Y:S01]  /*3430*/  HMMA.16816.F32.BF16 R36, R124, R104.reuse, R36 ;  /* 0x000000687c24723c */ /* 0x080fe20000041824 */
[----:B------:R-:W-:Y:S02]  /*3440*/  PLOP3.LUT P3, PT, PT, PT, UP0, 0x80, 0x8 ;  /* 0x000000000008781c */ /* 0x000fe40003f6f008 */
[----:B------:R-:W-:Y:S02]  /*3450*/  PLOP3.LUT P0, PT, PT, PT, UP0, 0x80, 0x8 ;  /* 0x000000000008781c */ /* 0x000fe40003f0f008 */
[----:B------:R-:W-:Y:S02]  /*3460*/  PLOP3.LUT P2, PT, PT, PT, UP0, 0x80, 0x8 ;  /* 0x000000000008781c */ /* 0x000fe40003f4f008 */
[----:B------:R-:W-:Y:S01]  /*3470*/  @P4 FSEL R14, R14, -INF , !P6 ;  /* 0xff8000000e0e4808 */ /* 0x000fe20007000000 */
[C---:B------:R-:W-:Y:S01]  /*3480*/  HMMA.16816.F32.BF16 R40, R132.reuse, R104, R40 ;  /* 0x000000688428723c */ /* 0x040fe20000041828 */
[----:B------:R-:W-:Y:S03]  /*3490*/  PLOP3.LUT P4, PT, PT, PT, UP0, 0x80, 0x8 ;  /* 0x000000000008781c */ /* 0x000fe60003f8f008 */
[----:B------:R-:W-:Y:S02]  /*34a0*/  @P5 FSEL R16, R16, -INF , !P6 ;  /* 0xff80000010105808 */ /* 0x000fe40007000000 */
[----:B------:R-:W-:Y:S02]  /*34b0*/  PLOP3.LUT P5, PT, PT, PT, UP0, 0x80, 0x8 ;  /* 0x000000000008781c */ /* 0x000fe40003faf008 */
[----:B------:R-:W-:Y:S01]  /*34c0*/  @P0 FSEL R18, R18, -INF , !P6 ;  /* 0xff80000012120808 */ /* 0x000fe20007000000 */
[-C--:B------:R-:W-:Y:S01]  /*34d0*/  HMMA.16816.F32.BF16 R44, R132, R106.reuse, R44 ;  /* 0x0000006a842c723c */ /* 0x080fe2000004182c */
[----:B------:R-:W-:Y:S02]  /*34e0*/  PLOP3.LUT P6, PT, PT, PT, UP0, 0x80, 0x8 ;  /* 0x000000000008781c */ /* 0x000fe40003fcf008 */
[----:B------:R-:W-:Y:S01]  /*34f0*/  @P2 ISETP.GE.AND P2, PT, R216, UR30, PT ;  /* 0x0000001ed8002c0c */ /* 0x000fe2000bf46270 */
[----:B------:R-:W-:Y:S01]  /*3500*/  @P3 VIADD R216, R209, 0x10 ;  /* 0x00000010d1d83836 */ /* 0x000fe20000000000 */
[----:B------:R-:W-:Y:S02]  /*3510*/  PLOP3.LUT P3, PT, PT, PT, UP0, 0x80, 0x8 ;  /* 0x000000000008781c */ /* 0x000fe40003f6f008 */
[----:B------:R-:W-:Y:S01]  /*3520*/  PLOP3.LUT P0, PT, PT, PT, UP0, 0x80, 0x8 ;  /* 0x000000000008781c */ /* 0x000fe20003f0f008 */
[C---:B------:R-:W-:Y:S04]  /*3530*/  HMMA.16816.F32.BF16 R48, R124.reuse, R106, R48 ;  /* 0x0000006a7c30723c */ /* 0x040fe80000041830 */
[----:B------:R-:W-:Y:S02]  /*3540*/  @P4 FSEL R13, R13, -INF , !P2 ;  /* 0xff8000000d0d4808 */ /* 0x000fe40005000000 */
[----:B------:R-:W-:Y:S02]  /*3550*/  PLOP3.LUT P4, PT, PT, PT, UP0, 0x80, 0x8 ;  /* 0x000000000008781c */ /* 0x000fe40003f8f008 */
[----:B------:R-:W-:Y:S01]  /*3560*/  @P5 FSEL R15, R15, -INF , !P2 ;  /* 0xff8000000f0f5808 */ /* 0x000fe20005000000 */
[-C--:B-1----:R-:W-:Y:S01]  /*3570*/  HMMA.16816.F32.BF16 R52, R124, R100.reuse, R52 ;  /* 0x000000647c34723c */ /* 0x082fe20000041834 */
[----:B------:R-:W-:Y:S02]  /*3580*/  PLOP3.LUT P5, PT, PT, PT, UP0, 0x80, 0x8 ;  /* 0x000000000008781c */ /* 0x000fe40003faf008 */
[----:B------:R-:W-:Y:S02]  /*3590*/  @P3 ISETP.GE.AND P3, PT, R216, UR30, PT ;  /* 0x0000001ed8003c0c */ /* 0x000fe4000bf66270 */
[----:B------:R-:W-:Y:S02]  /*35a0*/  @P6 FSEL R17, R17, -INF , !P2 ;  /* 0xff80000011116808 */ /* 0x000fe40005000000 */
[----:B------:R-:W-:Y:S01]  /*35b0*/  PLOP3.LUT P6, PT, PT, PT, UP0, 0x80, 0x8 ;  /* 0x000000000008781c */ /* 0x000fe20003fcf008 */
[C---:B------:R-:W-:Y:S04]  /*35c0*/  HMMA.16816.F32.BF16 R56, R132.reuse, R100, R56 ;  /* 0x000000648438723c */ /* 0x040fe80000041838 */
[----:B------:R-:W-:Y:S01]  /*35d0*/  @P0 FSEL R19, R19, -INF , !P2 ;  /* 0xff80000013130808 */ /* 0x000fe20005000000 */
[----:B------:R-:W-:Y:S01]  /*35e0*/  @P4 VIADD R216, R209, 0x11 ;  /* 0x00000011d1d84836 */ /* 0x000fe20000000000 */
[----:B------:R-:W-:Y:S02]  /*35f0*/  PLOP3.LUT P0, PT, PT, PT, UP0, 0x80, 0x8 ;  /* 0x000000000008781c */ /* 0x000fe40003f0f008 */
[----:B------:R-:W-:Y:S01]  /*3600*/  @P5 FSEL R20, R20, -INF , !P3 ;  /* 0xff80000014145808 */ /* 0x000fe20005800000 */
[-C--:B------:R-:W-:Y:S01]  /*3610*/  HMMA.16816.F32.BF16 R60, R132, R102.reuse, R60 ;  /* 0x00000066843c723c */ /* 0x080fe2000004183c */
[----:B------:R-:W-:Y:S02]  /*3620*/  PLOP3.LUT P2, PT, PT, PT, UP0, 0x80, 0x8 ;  /* 0x000000000008781c */ /* 0x000fe40003f4f008 */
[----:B------:R-:W-:Y:S02]  /*3630*/  PLOP3.LUT P5, PT, PT, PT, UP0, 0x80, 0x8 ;  /* 0x000000000008781c */ /* 0x000fe40003faf008 */
[----:B------:R-:W-:Y:S02]  /*3640*/  PLOP3.LUT P4, PT, PT, PT, UP0, 0x80, 0x8 ;  /* 0x000000000008781c */ /* 0x000fe40003f8f008 */
[----:B------:R-:W-:Y:S01]  /*3650*/  @P6 FSEL R22, R22, -INF , !P3 ;  /* 0xff80000016166808 */ /* 0x000fe20005800000 */
[----:B------:R-:W-:Y:S01]  /*3660*/  HMMA.16816.F32.BF16 R64, R124, R102, R64 ;  /* 0x000000667c40723c */ /* 0x000fe20000041840 */
[----:B------:R-:W-:Y:S03]  /*3670*/  PLOP3.LUT P6, PT, PT, PT, UP0, 0x80, 0x8 ;  /* 0x000000000008781c */ /* 0x000fe60003fcf008 */
[----:B------:R-:W-:Y:S02]  /*3680*/  @P0 FSEL R24, R24, -INF , !P3 ;  /* 0xff80000018180808 */ /* 0x000fe40005800000 */
[----:B------:R-:W-:Y:S02]  /*3690*/  PLOP3.LUT P0, PT, PT, PT, UP0, 0x80, 0x8 ;  /* 0x000000000008781c */ /* 0x000fe40003f0f008 */
[----:B------:R-:W-:Y:S02]  /*36a0*/  @P2 FSEL R26, R26, -INF , !P3 ;  /* 0xff8000001a1a2808 */ /* 0x000fe40005800000 */
[----:B------:R-:W-:Y:S02]  /*36b0*/  PLOP3.LUT P3, PT, PT, PT, UP0, 0x80, 0x8 ;  /* 0x000000000008781c */ /* 0x000fe40003f6f008 */
[----:B------:R-:W-:Y:S02]  /*36c0*/  @P4 ISETP.GE.AND P4, PT, R216, UR30, PT ;  /* 0x0000001ed8004c0c */ /* 0x000fe4000bf86270 */
        /* <DEDUP_REMOVED lines=8> */
[----:B------:R-:W-:Y:S02]  /*3750*/  @P3 FSEL R27, R27, -INF , !P4 ;  /* 0xff8000001b1b3808 */ /* 0x000fe40006000000 */
[----:B------:R-:W-:Y:S02]  /*3760*/  PLOP3.LUT P3, PT, PT, PT, UP0, 0x80, 0x8 ;  /* 0x000000000008781c */ /* 0x000fe40003f6f008 */
[----:B------:R-:W-:Y:S02]  /*3770*/  @P5 ISETP.GE.AND P5, PT, R216, UR30, PT ;  /* 0x0000001ed8005c0c */ /* 0x000fe4000bfa6270 */
[----:B------:R-:W-:Y:S02]  /*3780*/  PLOP3.LUT P4, PT, PT, PT, UP0, 0x80, 0x8 ;  /* 0x000000000008781c */ /* 0x000fe40003f8f008 */
[----:B------:R-:W-:Y:S01]  /*3790*/  PLOP3.LUT P2, PT, PT, PT, UP0, 0x80, 0x8 ;  /* 0x000000000008781c */ /* 0x000fe20003f4f008 */
[----:B------:R-:W-:Y:S01]  /*37a0*/  @P6 VIADD R216, R209, 0x19 ;  /* 0x00000019d1d86836 */ /* 0x000fe20000000000 */
        /* <DEDUP_REMOVED lines=8> */
[----:B------:R-:W-:Y:S02]  /*3830*/  PLOP3.LUT P2, PT, PT, PT, UP0, 0x80, 0x8 ;  /* 0x000000000008781c */ /* 0x000fe40003f4f008 */
[----:B------:R-:W-:Y:S02]  /*3840*/  @P6 ISETP.GE.AND P6, PT, R216, UR30, PT ;  /* 0x0000001ed8006c0c */ /* 0x000fe4000bfc6270 */
[----:B------:R-:W-:Y:S02]  /*3850*/  PLOP3.LUT P5, PT, PT, PT, UP0, 0x80, 0x8 ;  /* 0x000000000008781c */ /* 0x000fe40003faf008 */
[----:B------:R-:W-:Y:S02]  /*3860*/  @P0 FSEL R29, R29, -INF , !P6 ;  /* 0xff8000001d1d0808 */ /* 0x000fe40007000000 */
[----:B------:R-:W-:Y:S02]  /*3870*/  PLOP3.LUT P0, PT, PT, PT, UP0, 0x80, 0x8 ;  /* 0x000000000008781c */ /* 0x000fe40003f0f008 */
[----:B------:R-:W-:Y:S02]  /*3880*/  @P3 FSEL R31, R31, -INF , !P6 ;  /* 0xff8000001f1f3808 */ /* 0x000fe40007000000 */
[----:B------:R-:W-:Y:S02]  /*3890*/  PLOP3.LUT P3, PT, PT, PT, UP0, 0x80, 0x8 ;  /* 0x000000000008781c */ /* 0x000fe40003f6f008 */
[----:B------:R-:W-:Y:S02]  /*38a0*/  @P4 FSEL R33, R33, -INF , !P6 ;  /* 0xff80000021214808 */ /* 0x000fe40007000000 */
[----:B------:R-:W-:Y:S01]  /*38b0*/  @P2 FSEL R35, R35, -INF , !P6 ;  /* 0xff80000023232808 */ /* 0x000fe20007000000 */
[C---:B------:R-:W-:Y:S01]  /*38c0*/  @P5 VIADD R216, R209.reuse, 0x20 ;  /* 0x00000020d1d85836 */ /* 0x040fe20000000000 */
[----:B------:R-:W-:Y:S02]  /*38d0*/  PLOP3.LUT P6, PT, PT, PT, UP0, 0x80, 0x8 ;  /* 0x000000000008781c */ /* 0x000fe40003fcf008 */
[----:B------:R-:W-:Y:S01]  /*38e0*/  PLOP3.LUT P2, PT, PT, PT, UP0, 0x80, 0x8 ;  /* 0x000000000008781c */ /* 0x000fe20003f4f008 */
[----:B------:R-:W-:Y:S01]  /*38f0*/  @P0 VIADD R217, R209, 0x21 ;  /* 0x00000021d1d90836 */ /* 0x000fe20000000000 */
[----:B------:R-:W-:Y:S02]  /*3900*/  PLOP3.LUT P0, PT, PT, PT, UP0, 0x80, 0x8 ;  /* 0x000000000008781c */ /* 0x000fe40003f0f008 */
[----:B------:R-:W-:Y:S02]  /*3910*/  PLOP3.LUT P4, PT, PT, PT, UP0, 0x80, 0x8 ;  /* 0x000000000008781c */ /* 0x000fe40003f8f008 */
[----:B------:R-:W-:Y:S02]  /*3920*/  @P3 ISETP.GE.AND P3, PT, R216, UR30, PT ;  /* 0x0000001ed8003c0c */ /* 0x000fe4000bf66270 */
[----:B------:R-:W-:Y:S01]  /*3930*/  LOP3.LUT R216, R199, UR15, R241, 0x96, !PT ;  /* 0x0000000fc7d87c12 */ /* 0x000fe2000f8e96f1 */
[----:B------:R-:W-:Y:S01]  /*3940*/  IMAD.WIDE.U32 R240, R240, -0x2daee0ad, RZ ;  /* 0xd2511f53f0f07825 */ /* 0x000fe200078e00ff */
[----:B------:R-:W-:Y:S02]  /*3950*/  PLOP3.LUT P5, PT, PT, PT, UP0, 0x80, 0x8 ;  /* 0x000000000008781c */ /* 0x000fe40003faf008 */
[----:B------:R-:W-:Y:S01]  /*3960*/  @P6 FSEL R36, R36, -INF , !P3 ;  /* 0xff80000024246808 */ /* 0x000fe20005800000 */
[----:B------:R-:W-:Y:S01]  /*3970*/  IMAD.WIDE.U32 R226, R216, -0x2daee0ad, RZ ;  /* 0xd2511f53d8e27825 */ /* 0x000fe200078e00ff */
[----:B------:R-:W-:Y:S02]  /*3980*/  PLOP3.LUT P6, PT, PT, PT, UP0, 0x80, 0x8 ;  /* 0x000000000008781c */ /* 0x000fe40003fcf008 */
[----:B------:R-:W-:Y:S02]  /*3990*/  @P2 FSEL R38, R38, -INF , !P3 ;  /* 0xff80000026262808 */ /* 0x000fe40005800000 */
[----:B------:R-:W-:Y:S02]  /*39a0*/  PLOP3.LUT P2, PT, PT, PT, UP0, 0x80, 0x8 ;  /* 0x000000000008781c */ /* 0x000fe40003f4f008 */
[----:B------:R-:W-:Y:S02]  /*39b0*/  @P0 FSEL R42, R42, -INF , !P3 ;  /* 0xff8000002a2a0808 */ /* 0x000fe40005800000 */
[----:B------:R-:W-:Y:S02]  /*39c0*/  PLOP3.LUT P0, PT, PT, PT, UP0, 0x80, 0x8 ;  /* 0x000000000008781c */ /* 0x000fe40003f0f008 */
[----:B------:R-:W-:Y:S02]  /*39d0*/  @P4 ISETP.GE.AND P4, PT, R217, UR30, PT ;  /* 0x0000001ed9004c0c */ /* 0x000fe4000bf86270 */
[----:B------:R-:W-:Y:S01]  /*39e0*/  LOP3.LUT R216, R199, UR15, R237, 0x96, !PT ;  /* 0x0000000fc7d87c12 */ /* 0x000fe2000f8e96ed */
[----:B------:R-:W-:Y:S01]  /*39f0*/  IMAD.WIDE.U32 R236, R236, -0x2daee0ad, RZ ;  /* 0xd2511f53ecec7825 */ /* 0x000fe200078e00ff */
[----:B------:R-:W-:Y:S02]  /*3a00*/  @P6 FSEL R37, R37, -INF , !P4 ;  /* 0xff80000025256808 */ /* 0x000fe40006000000 */
[----:B------:R-:W-:Y:S01]  /*3a10*/  PLOP3.LUT P6, PT, PT, PT, UP0, 0x80, 0x8 ;  /* 0x000000000008781c */ /* 0x000fe20003fcf008 */
[----:B------:R-:W-:Y:S01]  /*3a20*/  IMAD.WIDE.U32 R230, R216, -0x2daee0ad, RZ ;  /* 0xd2511f53d8e67825 */ /* 0x000fe200078e00ff */
[----:B------:R-:W-:Y:S02]  /*3a30*/  @P2 FSEL R39, R39, -INF , !P4 ;  /* 0xff80000027272808 */ /* 0x000fe40006000000 */
[----:B------:R-:W-:Y:S01]  /*3a40*/  PLOP3.LUT P2, PT, PT, PT, UP0, 0x80, 0x8 ;  /* 0x000000000008781c */ /* 0x000fe20003f4f008 */
[----:B------:R-:W-:Y:S01]  /*3a50*/  @P0 VIADD R217, R209, 0x28 ;  /* 0x00000028d1d90836 */ /* 0x000fe20000000000 */
[----:B------:R-:W-:Y:S02]  /*3a60*/  PLOP3.LUT P0, PT, PT, PT, UP0, 0x80, 0x8 ;  /* 0x000000000008781c */ /* 0x000fe40003f0f008 */
[----:B------:R-:W-:Y:S02]  /*3a70*/  @P5 FSEL R40, R40, -INF , !P3 ;  /* 0xff80000028285808 */ /* 0x000fe40005800000 */
[----:B------:R-:W-:Y:S02]  /*3a80*/  PLOP3.LUT P5, PT, PT, PT, UP0, 0x80, 0x8 ;  /* 0x000000000008781c */ /* 0x000fe40003faf008 */
[----:B------:R-:W-:Y:S02]  /*3a90*/  PLOP3.LUT P3, PT, PT, PT, UP0, 0x80, 0x8 ;  /* 0x000000000008781c */ /* 0x000fe40003f6f008 */
[----:B------:R-:W-:Y:S02]  /*3aa0*/  @P6 ISETP.GE.AND P6, PT, R217, UR30, PT ;  /* 0x0000001ed9006c0c */ /* 0x000fe4000bfc6270 */
[----:B------:R-:W-:Y:S02]  /*3ab0*/  LOP3.LUT R219, R214, UR32, R227, 0x96, !PT ;  /* 0x00000020d6db7c12 */ /* 0x000fe4000f8e96e3 */
[----:B------:R-:W-:Y:S01]  /*3ac0*/  @P2 FSEL R44, R44, -INF , !P6 ;  /* 0xff8000002c2c2808 */ /* 0x000fe20007000000 */
[----:B------:R-:W-:Y:S01]  /*3ad0*/  @P0 VIADD R216, R209, 0x29 ;  /* 0x00000029d1d80836 */ /* 0x000fe20000000000 */
[----:B------:R-:W-:Y:S01]  /*3ae0*/  PLOP3.LUT P2, PT, PT, PT, UP0, 0x80, 0x8 ;  /* 0x000000000008781c */ /* 0x000fe20003f4f008 */
[----:B------:R-:W-:Y:S01]  /*3af0*/  IMAD.WIDE.U32 R246, R219, -0x326172a9, RZ ;  /* 0xcd9e8d57dbf67825 */ /* 0x000fe200078e00ff */
[----:B------:R-:W-:Y:S02]  /*3b00*/  PLOP3.LUT P0, PT, PT, PT, UP0, 0x80, 0x8 ;  /* 0x000000000008781c */ /* 0x000fe40003f0f008 */
[----:B------:R-:W-:Y:S02]  /*3b10*/  @P5 FSEL R41, R41, -INF , !P4 ;  /* 0xff80000029295808 */ /* 0x000fe40006000000 */
[----:B------:R-:W-:Y:S02]  /*3b20*/  PLOP3.LUT P5, PT, PT, PT, UP0, 0x80, 0x8 ;  /* 0x000000000008781c */ /* 0x000fe40003faf008 */
[----:B------:R-:W-:Y:S02]  /*3b30*/  @P3 FSEL R43, R43, -INF , !P4 ;  /* 0xff8000002b2b3808 */ /* 0x000fe40006000000 */
[----:B------:R-:W-:Y:S02]  /*3b40*/  PLOP3.LUT P4, PT, PT, PT, UP0, 0x80, 0x8 ;  /* 0x000000000008781c */ /* 0x000fe40003f8f008 */
[----:B------:R-:W-:Y:S02]  /*3b50*/  PLOP3.LUT P3, PT, PT, PT, UP0, 0x80, 0x8 ;  /* 0x000000000008781c */ /* 0x000fe40003f6f008 */
[----:B------:R-:W-:Y:S02]  /*3b60*/  @P2 ISETP.GE.AND P2, PT, R216, UR30, PT ;  /* 0x0000001ed8002c0c */ /* 0x000fe4000bf46270 */
[C---:B------:R-:W-:Y:S02]  /*3b70*/  LOP3.LUT R234, R226.reuse, UR31, R243, 0x96, !PT ;  /* 0x0000001fe2ea7c12 */ /* 0x040fe4000f8e96f3 */
[----:B------:R-:W-:Y:S02]  /*3b80*/  LOP3.LUT R226, R226, UR31, R241, 0x96, !PT ;  /* 0x0000001fe2e27c12 */ /* 0x000fe4000f8e96f1 */
[----:B------:R-:W-:Y:S01]  /*3b90*/  @P0 FSEL R45, R45, -INF , !P2 ;  /* 0xff8000002d2d0808 */ /* 0x000fe20005000000 */
        /* <DEDUP_REMOVED lines=9> */
[----:B------:R-:W-:Y:S02]  /*3c30*/  @P0 FSEL R47, R47, -INF , !P2 ;  /* 0xff8000002f2f0808 */ /* 0x000fe40005000000 */
[----:B------:R-:W-:Y:S01]  /*3c40*/  PLOP3.LUT P0, PT, PT, PT, UP0, 0x80, 0x8 ;  /* 0x000000000008781c */ /* 0x000fe20003f0f008 */
[C---:B------:R-:W-:Y:S01]  /*3c50*/  @P5 VIADD R217, R209.reuse, 0x30 ;  /* 0x00000030d1d95836 */ /* 0x040fe20000000000 */
[----:B------:R-:W-:Y:S02]  /*3c60*/  PLOP3.LUT P5, PT, PT, PT, UP0, 0x80, 0x8 ;  /* 0x000000000008781c */ /* 0x000fe40003faf008 */
[----:B------:R-:W-:Y:S01]  /*3c70*/  PLOP3.LUT P3, PT, PT, PT, UP0, 0x80, 0x8 ;  /* 0x000000000008781c */ /* 0x000fe20003f6f008 */
[C---:B------:R-:W-:Y:S01]  /*3c80*/  @P4 VIADD R222, R209.reuse, 0x38 ;  /* 0x00000038d1de4836 */ /* 0x040fe20000000000 */
[----:B------:R-:W-:Y:S02]  /*3c90*/  PLOP3.LUT P4, PT, PT, PT, UP0, 0x80, 0x8 ;  /* 0x000000000008781c */ /* 0x000fe40003f8f008 */
[----:B------:R-:W-:Y:S01]  /*3ca0*/  LOP3.LUT R218, R214, UR32, R231, 0x96, !PT ;  /* 0x00000020d6da7c12 */ /* 0x000fe2000f8e96e7 */
[----:B------:R-:W-:Y:S01]  /*3cb0*/  @P6 VIADD R216, R209, 0x39 ;  /* 0x00000039d1d86836 */ /* 0x000fe20000000000 */
[----:B------:R-:W-:Y:S02]  /*3cc0*/  PLOP3.LUT P6, PT, PT, PT, UP0, 0x80, 0x8 ;  /* 0x000000000008781c */ /* 0x000fe40003fcf008 */
[----:B------:R-:W-:Y:S01]  /*3cd0*/  LOP3.LUT R223, R212, UR36, R247, 0x96, !PT ;  /* 0x00000024d4df7c12 */ /* 0x000fe2000f8e96f7 */
[----:B------:R-:W-:Y:S01]  /*3ce0*/  IMAD.WIDE.U32 R244, R218, -0x326172a9, RZ ;  /* 0xcd9e8d57daf47825 */ /* 0x000fe200078e00ff */
[----:B------:R-:W-:Y:S02]  /*3cf0*/  @P0 FSEL R49, R49, -INF , !P2 ;  /* 0xff80000031310808 */ /* 0x000fe40005000000 */
[----:B------:R-:W-:Y:S01]  /*3d00*/  PLOP3.LUT P0, PT, PT, PT, UP0, 0x80, 0x8 ;  /* 0x000000000008781c */ /* 0x000fe20003f0f008 */
[----:B------:R-:W-:Y:S01]  /*3d10*/  @P3 VIADD R221, R209, 0x31 ;  /* 0x00000031d1dd3836 */ /* 0x000fe20000000000 */
[--C-:B------:R-:W-:Y:S02]  /*3d20*/  LOP3.LUT R219, R212, UR36, R245.reuse, 0x96, !PT ;  /* 0x00000024d4db7c12 */ /* 0x100fe4000f8e96f5 */
[----:B------:R-:W-:Y:S02]  /*3d30*/  @P5 ISETP.GE.AND P5, PT, R217, UR30, PT ;  /* 0x0000001ed9005c0c */ /* 0x000fe4000bfa6270 */
[----:B------:R-:W-:Y:S02]  /*3d40*/  LOP3.LUT R209, R210, UR36, R245, 0x96, !PT ;  /* 0x00000024d2d17c12 */ /* 0x000fe4000f8e96f5 */
[----:B------:R-:W-:Y:S02]  /*3d50*/  PLOP3.LUT P3, PT, PT, PT, UP0, 0x80, 0x8 ;  /* 0x000000000008781c */ /* 0x000fe40003f6f008 */
[----:B------:R-:W-:Y:S01]  /*3d60*/  LOP3.LUT R228, R246, UR35, R235, 0x96, !PT ;  /* 0x00000023f6e47c12 */ /* 0x000fe2000f8e96eb */
[----:B------:R-:W-:Y:S01]  /*3d70*/  IMAD.WIDE.U32 R248, R209, -0x2daee0ad, RZ ;  /* 0xd2511f53d1f87825 */ /* 0x000fe200078e00ff */
[----:B------:R-:W-:Y:S02]  /*3d80*/  @P4 ISETP.GE.AND P4, PT, R222, UR30, PT ;  /* 0x0000001ede004c0c */ /* 0x000fe4000bf86270 */
[----:B------:R-:W-:Y:S01]  /*3d90*/  @P0 FSEL R51, R51, -INF , !P2 ;  /* 0xff80000033330808 */ /* 0x000fe20005000000 */
[----:B------:R-:W-:Y:S01]  /*3da0*/  IMAD.WIDE.U32 R228, R228, -0x2daee0ad, RZ ;  /* 0xd2511f53e4e47825 */ /* 0x000fe200078e00ff */
[----:B------:R-:W-:Y:S02]  /*3db0*/  PLOP3.LUT P0, PT, PT, PT, UP0, 0x80, 0x8 ;  /* 0x000000000008781c */ /* 0x000fe40003f0f008 */
[----:B------:R-:W-:Y:S01]  /*3dc0*/  PLOP3.LUT P2, PT, PT, PT, UP0, 0x80, 0x8 ;  /* 0x000000000008781c */ /* 0x000fe20003f4f008 */
[----:B------:R-:W-:Y:S01]  /*3dd0*/  IMAD.WIDE.U32 R222, R223, -0x2daee0ad, RZ ;  /* 0xd2511f53dfde7825 */ /* 0x000fe200078e00ff */
[----:B------:R-:W-:Y:S02]  /*3de0*/  LOP3.LUT R232, R230, UR31, R239, 0x96, !PT ;  /* 0x0000001fe6e87c12 */ /* 0x000fe4000f8e96ef */
[----:B------:R-:W-:Y:S01]  /*3df0*/  LOP3.LUT R220, R210, UR36, R247, 0x96, !PT ;  /* 0x00000024d2dc7c12 */ /* 0x000fe2000f8e96f7 */
[----:B------:R-:W-:Y:S01]  /*3e00*/  UIADD3 UR36, UPT, UPT, UR15, 0x78dde6e4, URZ ;  /* 0x78dde6e40f247890 */ /* 0x000fe2000fffe0ff */
[----:B------:R-:W-:Y:S01]  /*3e10*/  LOP3.LUT R217, R242, UR19, R223, 0x96, !PT ;  /* 0x00000013f2d97c12 */ /* 0x000fe2000f8e96df */
[----:B------:R-:W-:Y:S01]  /*3e20*/  IMAD.WIDE.U32 R232, R232, -0x326172a9, RZ ;  /* 0xcd9e8d57e8e87825 */ /* 0x000fe200078e00ff */
[----:B------:R-:W-:Y:S02]  /*3e30*/  LOP3.LUT R230, R230, UR31, R237, 0x96, !PT ;  /* 0x0000001fe6e67c12 */ /* 0x000fe4000f8e96ed */
[----:B------:R-:W-:Y:S02]  /*3e40*/  @P6 ISETP.GE.AND P6, PT, R216, UR30, PT ;  /* 0x0000001ed8006c0c */ /* 0x000fe4000bfc6270 */
[----:B------:R-:W-:Y:S01]  /*3e50*/  @P0 FSEL R52, R52, -INF , !P5 ;  /* 0xff80000034340808 */ /* 0x000fe20006800000 */
[----:B------:R-:W-:Y:S01]  /*3e60*/  IMAD.WIDE.U32 R230, R230, -0x326172a9, RZ ;  /* 0xcd9e8d57e6e67825 */ /* 0x000fe200078e00ff */
[----:B------:R-:W-:Y:S02]  /*3e70*/  PLOP3.LUT P0, PT, PT, PT, UP0, 0x80, 0x8 ;  /* 0x000000000008781c */ /* 0x000fe40003f0f008 */
[----:B------:R-:W-:Y:S02]  /*3e80*/  @P2 FSEL R54, R54, -INF , !P5 ;  /* 0xff80000036362808 */ /* 0x000fe40006800000 */
[----:B------:R-:W-:Y:S02]  /*3e90*/  PLOP3.LUT P2, PT, PT, PT, UP0, 0x80, 0x8 ;  /* 0x000000000008781c */ /* 0x000fe40003f4f008 */
[----:B------:R-:W-:Y:S01]  /*3ea0*/  LOP3.LUT R216, R222, UR18, R229, 0x96, !PT ;  /* 0x00000012ded87c12 */ /* 0x000fe2000f8e96e5 */
[----:B------:R-:W-:Y:S01]  /*3eb0*/  IMAD.WIDE.U32 R222, R220, -0x2daee0ad, RZ ;  /* 0xd2511f53dcde7825 */ /* 0x000fe200078e00ff */
[----:B------:R-:W-:Y:S02]  /*3ec0*/  @P3 ISETP.GE.AND P3, PT, R221, UR30, PT ;  /* 0x0000001edd003c0c */ /* 0x000fe4000bf66270 */
        /* <DEDUP_REMOVED lines=9> */
[----:B------:R-:W-:Y:S01]  /*3f60*/  LOP3.LUT R218, R244, UR35, R231, 0x96, !PT ;  /* 0x00000023f4da7c12 */ /* 0x000fe2000f8e96e7 */
[----:B------:R-:W-:Y:S01]  /*3f70*/  UIADD3 UR35, UPT, UPT, UR15, 0x1715609d, URZ ;  /* 0x1715609d0f237890 */ /* 0x000fe2000fffe0ff */
[----:B------:R-:W-:Y:S01]  /*3f80*/  LOP3.LUT R221, R238, UR19, R221, 0x96, !PT ;  /* 0x00000013eedd7c12 */ /* 0x000fe2000f8e96dd */
[----:B------:R-:W-:Y:S01]  /*3f90*/  IMAD.WIDE.U32 R238, R217, -0x326172a9, RZ ;  /* 0xcd9e8d57d9ee7825 */ /* 0x000fe200078e00ff */
[----:B------:R-:W-:Y:S02]  /*3fa0*/  LOP3.LUT R223, R240, UR19, R223, 0x96, !PT ;  /* 0x00000013f0df7c12 */ /* 0x000fe4000f8e96df */
[----:B------:R-:W-:Y:S01]  /*3fb0*/  LOP3.LUT R222, R222, UR18, R247, 0x96, !PT ;  /* 0x00000012dede7c12 */ /* 0x000fe2000f8e96f7 */
[----:B------:R-:W-:Y:S01]  /*3fc0*/  IMAD.WIDE.U32 R216, R216, -0x326172a9, RZ ;  /* 0xcd9e8d57d8d87825 */ /* 0x000fe200078e00ff */
[----:B------:R-:W-:Y:S02]  /*3fd0*/  LOP3.LUT R209, R236, UR19, R249, 0x96, !PT ;  /* 0x00000013ecd17c12 */ /* 0x000fe4000f8e96f9 */
[----:B------:R-:W-:Y:S01]  /*3fe0*/  @P0 FSEL R53, R53, -INF , !P3 ;  /* 0xff80000035350808 */ /* 0x000fe20005800000 */
[----:B------:R-:W-:Y:S01]  /*3ff0*/  IMAD.WIDE.U32 R236, R223, -0x326172a9, RZ ;  /* 0xcd9e8d57dfec7825 */ /* 0x000fe200078e00ff */
[----:B------:R-:W-:Y:S02]  /*4000*/  PLOP3.LUT P5, PT, PT, PT, UP0, 0x80, 0x8 ;  /* 0x000000000008781c */ /* 0x000fe40003faf008 */
[----:B------:R-:W-:Y:S01]  /*4010*/  PLOP3.LUT P0, PT, PT, PT, UP0, 0x80, 0x8 ;  /* 0x000000000008781c */ /* 0x000fe20003f0f008 */
        /* <DEDUP_REMOVED lines=8> */
[----:B------:R-:W-:Y:S01]  /*40a0*/  LOP3.LUT R222, R232, UR36, R239, 0x96, !PT ;  /* 0x00000024e8de7c12 */ /* 0x000fe2000f8e96ef */
[----:B------:R-:W-:Y:S01]  /*40b0*/  IMAD.WIDE.U32 R234, R209, -0x326172a9, RZ ;  /* 0xcd9e8d57d1ea7825 */ /* 0x000fe200078e00ff */
[----:B------:R-:W-:Y:S02]  /*40c0*/  LOP3.LUT R226, R226, UR36, R237, 0x96, !PT ;  /* 0x00000024e2e27c12 */ /* 0x000fe4000f8e96ed */
[----:B------:R-:W-:Y:S01]  /*40d0*/  LOP3.LUT R225, R236, UR35, R119, 0x96, !PT ;  /* 0x00000023ece17c12 */ /* 0x000fe2000f8e9677 */
[----:B------:R-:W-:Y:S01]  /*40e0*/  IMAD.WIDE.U32 R232, R223, -0x2daee0ad, RZ ;  /* 0xd2511f53dfe87825 */ /* 0x000fe200078e00ff */
[----:B------:R-:W-:Y:S02]  /*40f0*/  LOP3.LUT R248, R248, UR18, R219, 0x96, !PT ;  /* 0x00000012f8f87c12 */ /* 0x000fe4000f8e96db */
[----:B------:R-:W-:Y:S01]  /*4100*/  LOP3.LUT R219, R230, UR36, R235, 0x96, !PT ;  /* 0x00000024e6db7c12 */ /* 0x000fe2000f8e96eb */
[----:B------:R-:W-:Y:S01]  /*4110*/  IMAD.WIDE.U32 R220, R220, -0x326172a9, RZ ;  /* 0xcd9e8d57dcdc7825 */ /* 0x000fe200078e00ff */
[----:B------:R-:W-:Y:S02]  /*4120*/  @P5 FSEL R57, R57, -INF , !P3 ;  /* 0xff80000039395808 */ /* 0x000fe40005800000 */
[----:B------:R-:W-:Y:S01]  /*4130*/  @P0 FSEL R59, R59, -INF , !P3 ;  /* 0xff8000003b3b0808 */ /* 0x000fe20005800000 */
[----:B------:R-:W-:Y:S01]  /*4140*/  IMAD.WIDE.U32 R230, R217, -0x2daee0ad, RZ ;  /* 0xd2511f53d9e67825 */ /* 0x000fe200078e00ff */
[----:B------:R-:W-:Y:S02]  /*4150*/  LOP3.LUT R217, R228, UR17, R233, 0x96, !PT ;  /* 0x00000011e4d97c12 */ /* 0x000fe4000f8e96e9 */
[----:B------:R-:W-:Y:S01]  /*4160*/  PLOP3.LUT P3, PT, PT, PT, UP0, 0x80, 0x8 ;  /* 0x000000000008781c */ /* 0x000fe20003f6f008 */
[----:B------:R-:W-:Y:S01]  /*4170*/  IMAD.WIDE.U32 R228, R225, -0x2daee0ad, RZ ;  /* 0xd2511f53e1e47825 */ /* 0x000fe200078e00ff */
[----:B------:R-:W-:Y:S02]  /*4180*/  LOP3.LUT R209, R238, UR35, R221, 0x96, !PT ;  /* 0x00000023eed17c12 */ /* 0x000fe4000f8e96dd */
[----:B------:R-:W-:Y:S01]  /*4190*/  PLOP3.LUT P0, PT, PT, PT, UP0, 0x80, 0x8 ;  /* 0x000000000008781c */ /* 0x000fe20003f0f008 */
[----:B------:R-:W-:Y:S01]  /*41a0*/  IMAD.WIDE.U32 R226, R226, -0x2daee0ad, RZ ;  /* 0xd2511f53e2e27825 */ /* 0x000fe200078e00ff */
[----:B------:R-:W-:Y:S02]  /*41b0*/  PRMT R245, R228, 0x7770, RZ ;  /* 0x00007770e4f57816 */ /* 0x000fe400000000ff */
        /* <DEDUP_REMOVED lines=11> */
[----:B------:R-:W-:Y:S01]  /*4270*/  LOP3.LUT R209, R224, UR17, R227, 0x96, !PT ;  /* 0x00000011e0d17c12 */ /* 0x000fe2000f8e96e3 */
[----:B------:R-:W-:Y:S01]  /*4280*/  UIADD3 UR35, UPT, UPT, UR15, -0x4ab325aa, URZ ;  /* 0xb54cda560f237890 */ /* 0x000fe2000fffe0ff */
[----:B------:R-:W-:Y:S02]  /*4290*/  @P3 FSEL R64, R64, -INF , !P4 ;  /* 0xff80000040403808 */ /* 0x000fe40006000000 */
[----:B------:R-:W-:Y:S02]  /*42a0*/  PRMT R242, R222, 0x7771, RZ ;  /* 0x00007771def27816 */ /* 0x000fe400000000ff */
[----:B------:R-:W-:Y:S02]  /*42b0*/  LOP3.LUT R239, R226, UR16, R223, 0x96, !PT ;  /* 0x00000010e2ef7c12 */ /* 0x000fe4000f8e96df */
[C---:B------:R-:W-:Y:S02]  /*42c0*/  PRMT R241, R222.reuse, 0x7773, RZ ;  /* 0x00007773def17816 */ /* 0x040fe400000000ff */
[C---:B------:R-:W-:Y:S02]  /*42d0*/  PRMT R227, R222.reuse, 0x7770, RZ ;  /* 0x00007770dee37816 */ /* 0x040fe400000000ff */
[----:B------:R-:W-:Y:S01]  /*42e0*/  PRMT R252, R222, 0x7772, RZ ;  /* 0x00007772defc7816 */ /* 0x000fe200000000ff */
[----:B------:R-:W-:Y:S01]  /*42f0*/  IMAD.WIDE.U32 R222, R217, -0x326172a9, RZ ;  /* 0xcd9e8d57d9de7825 */ /* 0x000fe200078e00ff */
[----:B------:R-:W-:Y:S02]  /*4300*/  LOP3.LUT R217, R232, 0xff, RZ, 0xc0, !PT ;  /* 0x000000ffe8d97812 */ /* 0x000fe400078ec0ff */
[----:B------:R-:W-:Y:S02]  /*4310*/  PLOP3.LUT P3, PT, PT, PT, UP0, 0x80, 0x8 ;  /* 0x000000000008781c */ /* 0x000fe40003f6f008 */
[----:B------:R-:W-:Y:S02]  /*4320*/  @P0 FSEL R66, R66, -INF , !P4 ;  /* 0xff80000042420808 */ /* 0x000fe40006000000 */
[----:B------:R-:W-:Y:S02]  /*4330*/  PLOP3.LUT P0, PT, PT, PT, UP0, 0x80, 0x8 ;  /* 0x000000000008781c */ /* 0x000fe40003f0f008 */
[----:B------:R-:W-:Y:S02]  /*4340*/  @P5 FSEL R62, R62, -INF , !P4 ;  /* 0xff8000003e3e5808 */ /* 0x000fe40006000000 */
[----:B------:R-:W-:Y:S02]  /*4350*/  @P2 FSEL R61, R61, -INF , !P6 ;  /* 0xff8000003d3d2808 */ /* 0x000fe40007000000 */
[----:B------:R-:W-:Y:S02]  /*4360*/  ISETP.LE.U32.AND P5, PT, R217, UR12, PT ;  /* 0x0000000cd9007c0c */ /* 0x000fe4000bfa3070 */
[----:B------:R-:W-:Y:S02]  /*4370*/  PLOP3.LUT P2, PT, PT, PT, UP0, 0x80, 0x8 ;  /* 0x000000000008781c */ /* 0x000fe40003f4f008 */
[----:B------:R-:W-:Y:S02]  /*4380*/  SHF.R.U32.HI R217, RZ, 0x18, R232 ;  /* 0x00000018ffd97819 */ /* 0x000fe400000116e8 */
[----:B------:R-:W-:Y:S02]  /*4390*/  LOP3.LUT R216, R216, UR35, R223, 0x96, !PT ;  /* 0x00000023d8d87c12 */ /* 0x000fe4000f8e96df */
[----:B------:R-:W-:Y:S02]  /*43a0*/  ISETP.LE.U32.AND P4, PT, R217, UR12, PT ;  /* 0x0000000cd9007c0c */ /* 0x000fe4000bf83070 */
[----:B------:R-:W-:Y:S01]  /*43b0*/  LOP3.LUT R119, R218, UR17, R123, 0x96, !PT ;  /* 0x00000011da777c12 */ /* 0x000fe2000f8e967b */
[----:B------:R-:W-:Y:S01]  /*43c0*/  IMAD.WIDE.U32 R218, R209, -0x326172a9, RZ ;  /* 0xcd9e8d57d1da7825 */ /* 0x000fe200078e00ff */
[C---:B------:R-:W-:Y:S02]  /*43d0*/  LOP3.LUT R217, R216.reuse, 0xff, RZ, 0xc0, !PT ;  /* 0x000000ffd8d97812 */ /* 0x040fe400078ec0ff */
[----:B------:R-:W-:Y:S02]  /*43e0*/  SHF.R.U32.HI R209, RZ, 0x18, R216 ;  /* 0x00000018ffd17819 */ /* 0x000fe400000116d8 */
[----:B------:R-:W-:Y:S02]  /*43f0*/  @P3 FSEL R63, R63, -INF , !P6 ;  /* 0xff8000003f3f3808 */ /* 0x000fe40007000000 */
[----:B------:R-:W-:Y:S02]  /*4400*/  ISETP.LE.U32.AND P3, PT, R217, UR12, PT ;  /* 0x0000000cd9007c0c */ /* 0x000fe4000bf63070 */
[----:B------:R-:W-:Y:S02]  /*4410*/  @P0 FSEL R65, R65, -INF , !P6 ;  /* 0xff80000041410808 */ /* 0x000fe40007000000 */
[----:B------:R-:W-:Y:S02]  /*4420*/  PRMT R217, R216, 0x7632, R217 ;  /* 0x00007632d8d97816 */ /* 0x000fe400000000d9 */
[C---:B------:R-:W-:Y:S02]  /*4430*/  PRMT R224, R218.reuse, 0x7770, RZ ;  /* 0x00007770dae07816 */ /* 0x040fe400000000ff */
[C---:B------:R-:W-:Y:S02]  /*4440*/  PRMT R226, R218.reuse, 0x7771, RZ ;  /* 0x00007771dae27816 */ /* 0x040fe400000000ff */
[C---:B------:R-:W-:Y:S02]  /*4450*/  PRMT R231, R218.reuse, 0x7772, RZ ;  /* 0x00007772dae77816 */ /* 0x040fe400000000ff */
[----:B------:R-:W-:Y:S01]  /*4460*/  PRMT R225, R218, 0x7773, RZ ;  /* 0x00007773dae17816 */ /* 0x000fe200000000ff */
[C---:B-----5:R-:W-:Y:S01]  /*4470*/  FMUL.FTZ R218, R190.reuse, 1.4426950216293334961 ;  /* 0x3fb8aa3bbeda7820 */ /* 0x060fe20000410000 */
[----:B------:R-:W-:Y:S01]  /*4480*/  ISETP.LE.U32.AND P0, PT, R209, UR12, PT ;  /* 0x0000000cd1007c0c */ /* 0x000fe2000bf03070 */
[----:B------:R-:W-:Y:S01]  /*4490*/  FMUL.FTZ R209, R189, 1.4426950216293334961 ;  /* 0x3fb8aa3bbdd17820 */ /* 0x000fe20000410000 */
[----:B------:R-:W-:Y:S02]  /*44a0*/  @P2 FSEL R67, R67, -INF , !P6 ;  /* 0xff80000043432808 */ /* 0x000fe40007000000 */
[----:B------:R-:W-:Y:S02]  /*44b0*/  FSETP.NEU.FTZ.AND P2, PT, R190, -INF , PT ;  /* 0xff800000be00780b */ /* 0x000fe40003f5d000 */
[----:B------:R-:W-:Y:S02]  /*44c0*/  FSETP.NEU.FTZ.AND P6, PT, R189, -INF , PT ;  /* 0xff800000bd00780b */ /* 0x000fe40003fdd000 */
[----:B------:R-:W-:Y:S02]  /*44d0*/  LOP3.LUT R217, R217, 0xff, RZ, 0xc0, !PT ;  /* 0x000000ffd9d97812 */ /* 0x000fe400078ec0ff */
[----:B------:R-:W-:Y:S02]  /*44e0*/  FSEL R113, R218, RZ, P2 ;  /* 0x000000ffda717208 */ /* 0x000fe40001000000 */
[----:B------:R-:W-:Y:S02]  /*44f0*/  FSEL R171, R209, RZ, P6 ;  /* 0x000000ffd1ab7208 */ /* 0x000fe40003000000 */
[----:B------:R-:W-:Y:S01]  /*4500*/  ISETP.LE.U32.AND P2, PT, R217, UR12, PT ;  /* 0x0000000cd9007c0c */ /* 0x000fe2000bf43070 */
[----:B------:R-:W-:Y:S01]  /*4510*/  FFMA.FTZ R65, R65, UR13, -R113 ;  /* 0x0000000d41417c23 */ /* 0x000fe20008010871 */
[----:B------:R-:W-:Y:S01]  /*4520*/  LOP3.LUT R209, R216, 0xffff, RZ, 0xc0, !PT ;  /* 0x0000ffffd8d17812 */ /* 0x000fe200078ec0ff */
[C---:B------:R-:W-:Y:S01]  /*4530*/  FMUL.FTZ R217, R188.reuse, 1.4426950216293334961 ;  /* 0x3fb8aa3bbcd97820 */ /* 0x040fe20000410000 */
[----:B------:R-:W-:Y:S01]  /*4540*/  FSETP.NEU.FTZ.AND P6, PT, R188, -INF , PT ;  /* 0xff800000bc00780b */ /* 0x000fe20003fdd000 */
[----:B------:R-:W-:Y:S01]  /*4550*/  FFMA.FTZ R66, R66, UR13, -R171 ;  /* 0x0000000d42427c23 */ /* 0x000fe200080108ab */
[----:B------:R-:W-:Y:S01]  /*4560*/  SHF.R.U32.HI R209, RZ, 0x8, R209 ;  /* 0x00000008ffd17819 */ /* 0x000fe200000116d1 */
[--C-:B------:R-:W-:Y:S01]  /*4570*/  FFMA.FTZ R221, R4, UR13, -R113.reuse ;  /* 0x0000000d04dd7c23 */ /* 0x100fe20008010871 */
[C---:B------:R-:W-:Y:S01]  /*4580*/  PRMT R251, R230.reuse, 0x7770, RZ ;  /* 0x00007770e6fb7816 */ /* 0x040fe200000000ff */
[----:B------:R-:W-:Y:S01]  /*4590*/  MUFU.EX2 R115, R65 ;  /* 0x0000004100737308 */ /* 0x000fe20000000800 */
[----:B------:R-:W-:Y:S01]  /*45a0*/  PRMT R250, R230, 0x7771, RZ ;  /* 0x00007771e6fa7816 */ /* 0x000fe200000000ff */
[----:B------:R-:W-:Y:S01]  /*45b0*/  FFMA.FTZ R64, R64, UR13, -R113 ;  /* 0x0000000d40407c23 */ /* 0x000fe20008010871 */
[C---:B------:R-:W-:Y:S07]  /*45c0*/  PRMT R249, R230.reuse, 0x7772, RZ ;  /* 0x00007772e6f97816 */ /* 0x040fee00000000ff */
[----:B------:R-:W-:Y:S01]  /*45d0*/  MUFU.EX2 R124, R66 ;  /* 0x00000042007c7308 */ /* 0x000fe20000000800 */
[----:B------:R-:W-:Y:S01]  /*45e0*/  PRMT R247, R230, 0x7773, RZ ;  /* 0x00007773e6f77816 */ /* 0x000fe200000000ff */
[--C-:B------:R-:W-:Y:S01]  /*45f0*/  FFMA.FTZ R234, R6, UR13, -R171.reuse ;  /* 0x0000000d06ea7c23 */ /* 0x100fe200080108ab */
[C---:B------:R-:W-:Y:S01]  /*4600*/  PRMT R244, R228.reuse, 0x7771, RZ ;  /* 0x00007771e4f47816 */ /* 0x040fe200000000ff */
[--C-:B------:R-:W-:Y:S01]  /*4610*/  FFMA.FTZ R23, R23, UR13, -R171.reuse ;  /* 0x0000000d17177c23 */ /* 0x100fe200080108ab */
[----:B------:R-:W-:Y:S01]  /*4620*/  PRMT R106, R228, 0x7772, RZ ;  /* 0x00007772e46a7816 */ /* 0x000fe200000000ff */
[--C-:B------:R-:W-:Y:S01]  /*4630*/  FFMA.FTZ R38, R38, UR13, -R171.reuse ;  /* 0x0000000d26267c23 */ /* 0x100fe200080108ab */
[----:B------:R-:W-:Y:S01]  /*4640*/  PRMT R105, R228, 0x7773, RZ ;  /* 0x00007773e4697816 */ /* 0x000fe200000000ff */
[----:B------:R-:W-:Y:S01]  /*4650*/  FFMA.FTZ R39, R39, UR13, -R171 ;  /* 0x0000000d27277c23 */ /* 0x000fe200080108ab */
[----:B------:R-:W-:Y:S01]  /*4660*/  FSEL R107, R217, RZ, P6 ;  /* 0x000000ffd96b7208 */ /* 0x000fe20003000000 */
[----:B------:R-:W-:Y:S01]  /*4670*/  FMUL.FTZ R216, R187, 1.4426950216293334961 ;  /* 0x3fb8aa3bbbd87820 */ /* 0x000fe20000410000 */
[C---:B------:R-:W-:Y:S01]  /*4680*/  PRMT R228, R222.reuse, 0x7770, RZ ;  /* 0x00007770dee47816 */ /* 0x040fe200000000ff */
[----:B------:R-:W-:Y:S01]  /*4690*/  FFMA.FTZ R49, R49, UR13, -R113 ;  /* 0x0000000d31317c23 */ /* 0x000fe20008010871 */
[----:B------:R-:W-:Y:S01]  /*46a0*/  PRMT R233, R222, 0x7771, RZ ;  /* 0x00007771dee97816 */ /* 0x000fe200000000ff */
[--C-:B------:R-:W-:Y:S01]  /*46b0*/  FFMA.FTZ R60, R60, UR13, -R107.reuse ;  /* 0x0000000d3c3c7c23 */ /* 0x100fe2000801086b */
[----:B------:R-:W-:Y:S01]  /*46c0*/  PRMT R230, R222, 0x7772, RZ ;  /* 0x00007772dee67816 */ /* 0x000fe200000000ff */
[--C-:B------:R-:W-:Y:S01]  /*46d0*/  FFMA.FTZ R217, R8, UR13, -R107.reuse ;  /* 0x0000000d08d97c23 */ /* 0x100fe2000801086b */
[----:B------:R-:W-:Y:S01]  /*46e0*/  PRMT R229, R222, 0x7773, RZ ;  /* 0x00007773dee57816 */ /* 0x000fe200000000ff */
[----:B------:R-:W-:Y:S01]  /*46f0*/  MUFU.EX2 R116, R60 ;  /* 0x0000003c00747308 */ /* 0x000fe20000000800 */
[----:B------:R-:W-:Y:S01]  /*4700*/  FSETP.NEU.FTZ.AND P6, PT, R187, -INF , PT ;  /* 0xff800000bb00780b */ /* 0x000fe20003fdd000 */
[----:B------:R-:W-:Y:S01]  /*4710*/  FFMA.FTZ R236, R12, UR13, -R107 ;  /* 0x0000000d0cec7c23 */ /* 0x000fe2000801086b */
[----:B------:R-:W-:Y:S01]  /*4720*/  LOP3.LUT R222, R220, UR35, R219, 0x96, !PT ;  /* 0x00000023dcde7c12 */ /* 0x000fe2000f8e96db */
[----:B------:R-:W-:Y:S01]  /*4730*/  FFMA.FTZ R220, R5, UR13, -R113 ;  /* 0x0000000d05dc7c23 */ /* 0x000fe20008010871 */
[----:B------:R-:W-:Y:S01]  /*4740*/  LOP3.LUT R209, R209, 0xffff, RZ, 0xc0, !PT ;  /* 0x0000ffffd1d17812 */ /* 0x000fe200078ec0ff */
[----:B------:R-:W-:Y:S01]  /*4750*/  FFMA.FTZ R237, R13, UR13, -R107 ;  /* 0x0000000d0ded7c23 */ /* 0x000fe2000801086b */
[----:B------:R-:W-:Y:S03]  /*4760*/  FSEL R5, R216, RZ, P6 ;  /* 0x000000ffd8057208 */ /* 0x000fe60003000000 */
[----:B------:R-:W1:Y:S01]  /*4770*/  MUFU.EX2 R221, R221 ;  /* 0x000000dd00dd7308 */ /* 0x000e620000000800 */
[----:B------:R-:W-:Y:S01]  /*4780*/  ISETP.LE.U32.AND P6, PT, R209, UR12, PT ;  /* 0x0000000cd1007c0c */ /* 0x000fe2000bfc3070 */
[----:B------:R-:W-:Y:S01]  /*4790*/  FFMA.FTZ R216, R7, UR13, -R171 ;  /* 0x0000000d07d87c23 */ /* 0x000fe200080108ab */
[C---:B------:R-:W-:Y:S07]  /*47a0*/  LOP3.LUT R219, R222.reuse, 0xffff, RZ, 0xc0, !PT ;  /* 0x0000ffffdedb7812 */ /* 0x040fee00078ec0ff */
[----:B------:R2:W3:Y:S01]  /*47b0*/  MUFU.EX2 R209, R234 ;  /* 0x000000ea00d17308 */ /* 0x0004e20000000800 */
[----:B------:R-:W-:Y:S01]  /*47c0*/  LOP3.LUT R218, R222, 0xff, RZ, 0xc0, !PT ;  /* 0x000000ffdeda7812 */ /* 0x000fe200078ec0ff */
[----:B------:R-:W-:Y:S01]  /*47d0*/  FFMA.FTZ R62, R62, UR13, -R5 ;  /* 0x0000000d3e3e7c23 */ /* 0x000fe20008010805 */
[----:B------:R-:W-:Y:S07]  /*47e0*/  SHF.R.U32.HI R219, RZ, 0x8, R219 ;  /* 0x00000008ffdb7819 */ /* 0x000fee00000116db */
[----:B------:R-:W4:Y:S01]  /*47f0*/  MUFU.EX2 R220, R220 ;  /* 0x000000dc00dc7308 */ /* 0x000f220000000800 */
[----:B------:R-:W-:Y:S01]  /*4800*/  PRMT R223, R222, 0x7632, R223 ;  /* 0x00007632dedf7816 */ /* 0x000fe200000000df */
[----:B------:R-:W-:Y:S01]  /*4810*/  FFMA.FTZ R235, R11, UR13, -R5 ;  /* 0x0000000d0beb7c23 */ /* 0x000fe20008010805 */
[----:B------:R-:W-:Y:S07]  /*4820*/  LOP3.LUT R219, R219, 0xffff, RZ, 0xc0, !PT ;  /* 0x0000ffffdbdb7812 */ /* 0x000fee00078ec0ff */
[----:B------:R-:W4:Y:S01]  /*4830*/  MUFU.EX2 R216, R216 ;  /* 0x000000d800d87308 */ /* 0x000f220000000800 */
[----:B------:R-:W-:Y:S01]  /*4840*/  LOP3.LUT R223, R223, 0xff, RZ, 0xc0, !PT ;  /* 0x000000ffdfdf7812 */ /* 0x000fe200078ec0ff */
[----:B-1----:R-:W-:Y:S01]  /*4850*/  @!P3 FADD.FTZ R221, -R221, -RZ ;  /* 0x800000ffddddb221 */ /* 0x002fe20000010100 */
[----:B------:R-:W-:Y:S01]  /*4860*/  ISETP.LE.U32.AND P3, PT, R218, UR12, PT ;  /* 0x0000000cda007c0c */ /* 0x000fe2000bf63070 */
[----:B------:R-:W-:Y:S01]  /*4870*/  FFMA.FTZ R218, R9, UR13, -R107 ;  /* 0x0000000d09da7c23 */ /* 0x000fe2000801086b */
[----:B------:R-:W-:Y:S01]  /*4880*/  LOP3.LUT R238, R239, 0xff, RZ, 0xc0, !PT ;  /* 0x000000ffefee7812 */ /* 0x000fe200078ec0ff */
[----:B--2---:R-:W-:Y:S04]  /*4890*/  FFMA.FTZ R234, R10, UR13, -R5 ;  /* 0x0000000d0aea7c23 */ /* 0x004fe80008010805 */
[----:B------:R-:W1:Y:S01]  /*48a0*/  MUFU.EX2 R217, R217 ;  /* 0x000000d900d97308 */ /* 0x000e620000000800 */
[----:B---3--:R-:W-:Y:S01]  /*48b0*/  @!P2 FADD.FTZ R209, -R209, -RZ ;  /* 0x800000ffd1d1a221 */ /* 0x008fe20000010100 */
[----:B------:R-:W-:Y:S01]  /*48c0*/  ISETP.LE.U32.AND P2, PT, R223, UR12, PT ;  /* 0x0000000cdf007c0c */ /* 0x000fe2000bf43070 */
[----:B----4-:R-:W-:Y:S01]  /*48d0*/  @!P6 FADD.FTZ R220, -R220, -RZ ;  /* 0x800000ffdcdce221 */ /* 0x010fe20000010100 */
[----:B------:R-:W-:Y:S06]  /*48e0*/  ISETP.LE.U32.AND P6, PT, R219, UR12, PT ;  /* 0x0000000cdb007c0c */ /* 0x000fec000bfc3070 */
[----:B------:R-:W2:Y:S01]  /*48f0*/  MUFU.EX2 R218, R218 ;  /* 0x000000da00da7308 */ /* 0x000ea20000000800 */
[----:B------:R-:W-:Y:S01]  /*4900*/  SHF.R.U32.HI R223, RZ, 0x18, R222 ;  /* 0x00000018ffdf7819 */ /* 0x000fe200000116de */
[----:B------:R-:W-:Y:S01]  /*4910*/  @!P0 FADD.FTZ R216, -R216, -RZ ;  /* 0x800000ffd8d88221 */ /* 0x000fe20000010100 */
[----:B------:R-:W-:Y:S07]  /*4920*/  FFMA.FTZ R7, R24, UR13, -R107 ;  /* 0x0000000d18077c23 */ /* 0x000fee000801086b */
[----:B------:R3:W4:Y:S01]  /*4930*/  MUFU.EX2 R219, R234 ;  /* 0x000000ea00db7308 */ /* 0x0007220000000800 */
[----:B------:R-:W-:Y:S01]  /*4940*/  ISETP.LE.U32.AND P0, PT, R223, UR12, PT ;  /* 0x0000000cdf007c0c */ /* 0x000fe2000bf03070 */
[--C-:B------:R-:W-:Y:S01]  /*4950*/  FFMA.FTZ R240, R26, UR13, -R5.reuse ;  /* 0x0000000d1af07c23 */ /* 0x100fe20008010805 */
[--C-:B------:R-:W-:Y:S07]  /*4960*/  FFMA.FTZ R27, R27, UR13, -R5.reuse ;  /* 0x0000000d1b1b7c23 */ /* 0x100fee0008010805 */
[----:B------:R4:W4:Y:S01]  /*4970*/  MUFU.EX2 R222, R235 ;  /* 0x000000eb00de7308 */ /* 0x0009220000000800 */
[----:B-1----:R-:W-:Y:S01]  /*4980*/  @!P3 FADD.FTZ R217, -R217, -RZ ;  /* 0x800000ffd9d9b221 */ /* 0x002fe20000010100 */
[----:B------:R-:W-:Y:S01]  /*4990*/  ISETP.LE.U32.AND P3, PT, R224, UR12, PT ;  /* 0x0000000ce0007c0c */ /* 0x000fe2000bf63070 */
[--C-:B------:R-:W-:Y:S07]  /*49a0*/  FFMA.FTZ R31, R31, UR13, -R5.reuse ;  /* 0x0000000d1f1f7c23 */ /* 0x100fee0008010805 */
[----:B------:R-:W1:Y:S01]  /*49b0*/  MUFU.EX2 R223, R236 ;  /* 0x000000ec00df7308 */ /* 0x000e620000000800 */
[----:B------:R-:W-:Y:S01]  /*49c0*/  FFMA.FTZ R30, R30, UR13, -R5 ;  /* 0x0000000d1e1e7c23 */ /* 0x000fe20008010805 */
[----:B--2---:R-:W-:Y:S01]  /*49d0*/  @!P6 FADD.FTZ R218, -R218, -RZ ;  /* 0x800000ffdadae221 */ /* 0x004fe20000010100 */
[----:B------:R-:W-:Y:S07]  /*49e0*/  ISETP.GT.U32.AND P6, PT, R226, UR12, PT ;  /* 0x0000000ce2007c0c */ /* 0x000fee000bfc4070 */
[----:B------:R2:W2:Y:S01]  /*49f0*/  MUFU.EX2 R224, R237 ;  /* 0x000000ed00e07308 */ /* 0x0004a20000000800 */
[----:B------:R-:W-:Y:S01]  /*4a00*/  FFMA.FTZ R29, R29, UR13, -R107 ;  /* 0x0000000d1d1d7c23 */ /* 0x000fe2000801086b */
[----:B---3--:R-:W-:Y:S01]  /*4a10*/  FFMA.FTZ R234, R14, UR13, -R5 ;  /* 0x0000000d0eea7c23 */ /* 0x008fe20008010805 */
[----:B----4-:R-:W-:Y:S01]  /*4a20*/  @!P2 FADD.FTZ R219, -R219, -RZ ;  /* 0x800000ffdbdba221 */ /* 0x010fe20000010100 */
[----:B------:R-:W-:Y:S01]  /*4a30*/  ISETP.GT.U32.AND P2, PT, R231, UR12, PT ;  /* 0x0000000ce7007c0c */ /* 0x000fe2000bf44070 */
[----:B------:R-:W-:Y:S05]  /*4a40*/  FFMA.FTZ R231, R16, UR13, -R113 ;  /* 0x0000000d10e77c23 */ /* 0x000fea0008010871 */
[----:B------:R3:W4:Y:S01]  /*4a50*/  MUFU.EX2 R226, R234 ;  /* 0x000000ea00e27308 */ /* 0x0007220000000800 */
[----:B------:R-:W-:Y:S01]  /*4a60*/  FFMA.FTZ R235, R15, UR13, -R5 ;  /* 0x0000000d0feb7c23 */ /* 0x000fe20008010805 */
[----:B------:R-:W-:Y:S01]  /*4a70*/  @!P0 FADD.FTZ R222, -R222, -RZ ;  /* 0x800000ffdede8221 */ /* 0x000fe20000010100 */
[----:B------:R-:W-:Y:S01]  /*4a80*/  ISETP.GT.U32.AND P0, PT, R225, UR12, PT ;  /* 0x0000000ce1007c0c */ /* 0x000fe2000bf04070 */
[----:B-1----:R-:W-:Y:S01]  /*4a90*/  @!P3 FADD.FTZ R223, -R223, -RZ ;  /* 0x800000ffdfdfb221 */ /* 0x002fe20000010100 */
[----:B------:R-:W-:Y:S05]  /*4aa0*/  ISETP.LE.U32.AND P3, PT, R228, UR12, PT ;  /* 0x0000000ce4007c0c */ /* 0x000fea000bf63070 */
[----:B------:R1:W1:Y:S01]  /*4ab0*/  MUFU.EX2 R225, R235 ;  /* 0x000000eb00e17308 */ /* 0x0002620000000800 */
[----:B------:R-:W-:Y:S01]  /*4ac0*/  FFMA.FTZ R228, R17, UR13, -R113 ;  /* 0x0000000d11e47c23 */ /* 0x000fe20008010871 */
[----:B--2---:R-:W-:Y:S01]  /*4ad0*/  FFMA.FTZ R237, R22, UR13, -R171 ;  /* 0x0000000d16ed7c23 */ /* 0x004fe200080108ab */
[----:B------:R-:W-:Y:S07]  /*4ae0*/  FFMA.FTZ R236, R21, UR13, -R113 ;  /* 0x0000000d15ec7c23 */ /* 0x000fee0008010871 */
[----:B------:R-:W2:Y:S01]  /*4af0*/  MUFU.EX2 R231, R231 ;  /* 0x000000e700e77308 */ /* 0x000ea20000000800 */
[----:B------:R-:W-:Y:S01]  /*4b00*/  @P6 FADD.FTZ R224, -R224, -RZ ;  /* 0x800000ffe0e06221 */ /* 0x000fe20000010100 */
[----:B------:R-:W-:Y:S01]  /*4b10*/  ISETP.LE.U32.AND P6, PT, R227, UR12, PT ;  /* 0x0000000ce3007c0c */ /* 0x000fe2000bfc3070 */
[--C-:B------:R-:W-:Y:S01]  /*4b20*/  FFMA.FTZ R227, R18, UR13, -R171.reuse ;  /* 0x0000000d12e37c23 */ /* 0x100fe200080108ab */
[----:B---3--:R-:W-:Y:S01]  /*4b30*/  PRMT R234, R232, 0x7632, R234 ;  /* 0x00007632e8ea7816 */ /* 0x008fe200000000ea */
[----:B----4-:R-:W-:Y:S01]  /*4b40*/  @P2 FADD.FTZ R226, -R226, -RZ ;  /* 0x800000ffe2e22221 */ /* 0x010fe20000010100 */
[----:B------:R-:W-:Y:S04]  /*4b50*/  ISETP.GT.U32.AND P2, PT, R233, UR12, PT ;  /* 0x0000000ce9007c0c */ /* 0x000fe8000bf44070 */
[----:B------:R-:W3:Y:S01]  /*4b60*/  MUFU.EX2 R228, R228 ;  /* 0x000000e400e47308 */ /* 0x000ee20000000800 */
[----:B------:R-:W-:Y:S01]  /*4b70*/  LOP3.LUT R234, R234, 0xff, RZ, 0xc0, !PT ;  /* 0x000000ffeaea7812 */ /* 0x000fe200078ec0ff */
[----:B------:R-:W-:Y:S01]  /*4b80*/  FFMA.FTZ R233, R19, UR13, -R171 ;  /* 0x0000000d13e97c23 */ /* 0x000fe200080108ab */
[--C-:B-1----:R-:W-:Y:S01]  /*4b90*/  FFMA.FTZ R235, R20, UR13, -R113.reuse ;  /* 0x0000000d14eb7c23 */ /* 0x102fe20008010871 */
[----:B------:R-:W-:Y:S01]  /*4ba0*/  @P0 FADD.FTZ R225, -R225, -RZ ;  /* 0x800000ffe1e10221 */ /* 0x000fe20000010100 */
[----:B------:R-:W-:Y:S05]  /*4bb0*/  ISETP.GT.U32.AND P0, PT, R230, UR12, PT ;  /* 0x0000000ce6007c0c */ /* 0x000fea000bf04070 */
[----:B------:R-:W1:Y:S01]  /*4bc0*/  MUFU.EX2 R227, R227 ;  /* 0x000000e300e37308 */ /* 0x000e620000000800 */
[----:B--2---:R-:W-:Y:S01]  /*4bd0*/  @!P3 FADD.FTZ R231, -R231, -RZ ;  /* 0x800000ffe7e7b221 */ /* 0x004fe20000010100 */
[----:B------:R-:W-:Y:S01]  /*4be0*/  ISETP.GT.U32.AND P3, PT, R229, UR12, PT ;  /* 0x0000000ce5007c0c */ /* 0x000fe2000bf64070 */
[----:B------:R-:W-:Y:S07]  /*4bf0*/  IMAD.WIDE.U32 R10, R243, -0x2daee0ad, RZ ;  /* 0xd2511f53f30a7825 */ /* 0x000fee00078e00ff */
[----:B------:R-:W2:Y:S01]  /*4c00*/  MUFU.EX2 R229, R235 ;  /* 0x000000eb00e57308 */ /* 0x000ea20000000800 */
[----:B------:R-:W-:Y:S01]  /*4c10*/  FFMA.FTZ R243, R32, UR13, -R113 ;  /* 0x0000000d20f37c23 */ /* 0x000fe20008010871 */
[----:B------:R-:W-:Y:S08]  /*4c20*/  IMAD.WIDE.U32 R18, R119, -0x326172a9, RZ ;  /* 0xcd9e8d5777127825 */ /* 0x000ff000078e00ff */
[----:B------:R-:W4:Y:S01]  /*4c30*/  MUFU.EX2 R230, R233 ;  /* 0x000000e900e67308 */ /* 0x000f220000000800 */
[----:B---3--:R-:W-:Y:S01]  /*4c40*/  @P2 FADD.FTZ R228, -R228, -RZ ;  /* 0x800000ffe4e42221 */ /* 0x008fe20000010100 */
[----:B------:R-:W-:Y:S08]  /*4c50*/  ISETP.LE.U32.AND P2, PT, R234, UR12, PT ;  /* 0x0000000cea007c0c */ /* 0x000ff0000bf43070 */
[----:B------:R-:W-:Y:S01]  /*4c60*/  MUFU.EX2 R132, R62 ;  /* 0x0000003e00847308 */ /* 0x000fe20000000800 */
[----:B------:R-:W-:Y:S01]  /*4c70*/  LOP3.LUT R14, R248, UR35, R19, 0x96, !PT ;  /* 0x00000023f80e7c12 */ /* 0x000fe2000f8e9613 */
[----:B-1----:R-:W-:Y:S01]  /*4c80*/  @P0 FADD.FTZ R227, -R227, -RZ ;  /* 0x800000ffe3e30221 */ /* 0x002fe20000010100 */
[----:B------:R-:W-:Y:S07]  /*4c90*/  LOP3.LUT R234, R232, 0xffff, RZ, 0xc0, !PT ;  /* 0x0000ffffe8ea7812 */ /* 0x000fee00078ec0ff */
[----:B------:R-:W1:Y:S01]  /*4ca0*/  MUFU.EX2 R233, R237 ;  /* 0x000000ed00e97308 */ /* 0x000e620000000800 */
[----:B------:R-:W-:Y:S01]  /*4cb0*/  LOP3.LUT R15, R14, 0xff, RZ, 0xc0, !PT ;  /* 0x000000ff0e0f7812 */ /* 0x000fe200078ec0ff */
[----:B--2---:R-:W-:Y:S01]  /*4cc0*/  @!P5 FADD.FTZ R229, -R229, -RZ ;  /* 0x800000ffe5e5d221 */ /* 0x004fe20000010100 */
[----:B------:R-:W-:Y:S01]  /*4cd0*/  ISETP.LE.U32.AND P0, PT, R238, UR12, PT ;  /* 0x0000000cee007c0c */ /* 0x000fe2000bf03070 */
[--C-:B------:R-:W-:Y:S01]  /*4ce0*/  FFMA.FTZ R43, R43, UR13, -R5.reuse ;  /* 0x0000000d2b2b7c23 */ /* 0x100fe20008010805 */
[----:B------:R-:W-:Y:S05]  /*4cf0*/  SHF.R.U32.HI R234, RZ, 0x8, R234 ;  /* 0x00000008ffea7819 */ /* 0x000fea00000116ea */
[----:B------:R2:W3:Y:S01]  /*4d00*/  MUFU.EX2 R232, R236 ;  /* 0x000000ec00e87308 */ /* 0x0004e20000000800 */
[----:B------:R-:W-:Y:S01]  /*4d10*/  PRMT R238, R239, 0x7632, R238 ;  /* 0x00007632efee7816 */ /* 0x000fe200000000ee */
[----:B----4-:R-:W-:Y:S01]  /*4d20*/  @P3 FADD.FTZ R230, -R230, -RZ ;  /* 0x800000ffe6e63221 */ /* 0x010fe20000010100 */
[----:B------:R-:W-:Y:S01]  /*4d30*/  LOP3.LUT R235, R234, 0xffff, RZ, 0xc0, !PT ;  /* 0x0000ffffeaeb7812 */ /* 0x000fe200078ec0ff */
[----:B------:R-:W-:Y:S01]  /*4d40*/  FFMA.FTZ R42, R42, UR13, -R5 ;  /* 0x0000000d2a2a7c23 */ /* 0x000fe20008010805 */
[----:B------:R-:W-:Y:S01]  /*4d50*/  LOP3.LUT R238, R238, 0xff, RZ, 0xc0, !PT ;  /* 0x000000ffeeee7812 */ /* 0x000fe200078ec0ff */
[----:B------:R-:W-:Y:S01]  /*4d60*/  FFMA.FTZ R45, R45, UR13, -R107 ;  /* 0x0000000d2d2d7c23 */ /* 0x000fe2000801086b */
[----:B------:R-:W-:Y:S01]  /*4d70*/  ISETP.LE.U32.AND P3, PT, R235, UR12, PT ;  /* 0x0000000ceb007c0c */ /* 0x000fe2000bf63070 */
[----:B-1----:R-:W-:Y:S01]  /*4d80*/  @!P2 FADD.FTZ R233, -R233, -RZ ;  /* 0x800000ffe9e9a221 */ /* 0x002fe20000010100 */
[----:B------:R-:W-:Y:S01]  /*4d90*/  LOP3.LUT R237, R239, 0xffff, RZ, 0xc0, !PT ;  /* 0x0000ffffefed7812 */ /* 0x000fe200078ec0ff */
[--C-:B------:R-:W-:Y:S01]  /*4da0*/  FFMA.FTZ R47, R47, UR13, -R5.reuse ;  /* 0x0000000d2f2f7c23 */ /* 0x100fe20008010805 */
[----:B------:R-:W-:Y:S01]  /*4db0*/  ISETP.LE.U32.AND P5, PT, R238, UR12, PT ;  /* 0x0000000cee007c0c */ /* 0x000fe2000bfa3070 */
[----:B------:R-:W-:Y:S01]  /*4dc0*/  FFMA.FTZ R46, R46, UR13, -R5 ;  /* 0x0000000d2e2e7c23 */ /* 0x000fe20008010805 */
[----:B------:R-:W-:Y:S01]  /*4dd0*/  SHF.R.U32.HI R6, RZ, 0x8, R237 ;  /* 0x00000008ff067819 */ /* 0x000fe200000116ed */
[--C-:B--2---:R-:W-:Y:S01]  /*4de0*/  FFMA.FTZ R236, R25, UR13, -R107.reuse ;  /* 0x0000000d19ec7c23 */ /* 0x104fe2000801086b */
[----:B------:R-:W-:Y:S01]  /*4df0*/  FFMA.FTZ R44, R44, UR13, -R107 ;  /* 0x0000000d2c2c7c23 */ /* 0x000fe2000801086b */
[----:B------:R1:W-:Y:S01]  /*4e00*/  MUFU.EX2 R123, R47 ;  /* 0x0000002f007b7308 */ /* 0x0003e20000000800 */
[----:B------:R-:W-:Y:S01]  /*4e10*/  LOP3.LUT R6, R6, 0xffff, RZ, 0xc0, !PT ;  /* 0x0000ffff06067812 */ /* 0x000fe200078ec0ff */
[----:B------:R-:W-:Y:S01]  /*4e20*/  FFMA.FTZ R50, R50, UR13, -R171 ;  /* 0x0000000d32327c23 */ /* 0x000fe200080108ab */
[----:B------:R-:W-:Y:S07]  /*4e30*/  FFMA.FTZ R48, R48, UR13, -R113 ;  /* 0x0000000d30307c23 */ /* 0x000fee0008010871 */
[----:B------:R2:W4:Y:S01]  /*4e40*/  MUFU.EX2 R235, R7 ;  /* 0x0000000700eb7308 */ /* 0x0005220000000800 */
[----:B---3--:R-:W-:Y:S01]  /*4e50*/  @!P3 FADD.FTZ R232, -R232, -RZ ;  /* 0x800000ffe8e8b221 */ /* 0x008fe20000010100 */
[----:B------:R-:W-:Y:S01]  /*4e60*/  ISETP.LE.U32.AND P3, PT, R6, UR12, PT ;  /* 0x0000000c06007c0c */ /* 0x000fe2000bf63070 */
[----:B------:R-:W-:Y:S01]  /*4e70*/  FFMA.FTZ R51, R51, UR13, -R171 ;  /* 0x0000000d33337c23 */ /* 0x000fe200080108ab */
[----:B------:R-:W-:Y:S06]  /*4e80*/  SHF.R.U32.HI R6, RZ, 0x18, R239 ;  /* 0x00000018ff067819 */ /* 0x000fec00000116ef */
[----:B------:R-:W3:Y:S01]  /*4e90*/  MUFU.EX2 R236, R236 ;  /* 0x000000ec00ec7308 */ /* 0x000ee20000000800 */
[----:B------:R-:W-:Y:S01]  /*4ea0*/  FFMA.FTZ R53, R53, UR13, -R113 ;  /* 0x0000000d35357c23 */ /* 0x000fe20008010871 */
[----:B------:R-:W-:Y:S01]  /*4eb0*/  FFMA.FTZ R54, R54, UR13, -R171 ;  /* 0x0000000d36367c23 */ /* 0x000fe200080108ab */
[----:B------:R-:W-:Y:S07]  /*4ec0*/  ISETP.LE.U32.AND P2, PT, R6, UR12, PT ;  /* 0x0000000c06007c0c */ /* 0x000fee000bf43070 */
[----:B------:R-:W3:Y:S01]  /*4ed0*/  MUFU.EX2 R234, R23 ;  /* 0x0000001700ea7308 */ /* 0x000ee20000000800 */
[----:B------:R-:W-:Y:S01]  /*4ee0*/  LOP3.LUT R6, R122, UR16, R11, 0x96, !PT ;  /* 0x000000107a067c12 */ /* 0x000fe2000f8e960b */
[----:B------:R-:W-:Y:S01]  /*4ef0*/  FFMA.FTZ R52, R52, UR13, -R113 ;  /* 0x0000000d34347c23 */ /* 0x000fe20008010871 */
[----:B-1----:R-:W-:Y:S07]  /*4f00*/  F2FP.RELU.BF16.F32.PACK_AB R47, R232, R229 ;  /* 0x000000e5e82f723e */ /* 0x002fee00000018ff */
[----:B------:R-:W1:Y:S01]  /*4f10*/  MUFU.EX2 R237, R240 ;  /* 0x000000f000ed7308 */ /* 0x000e620000000800 */
[--C-:B--2---:R-:W-:Y:S01]  /*4f20*/  FFMA.FTZ R7, R28, UR13, -R107.reuse ;  /* 0x0000000d1c077c23 */ /* 0x104fe2000801086b */
[----:B----4-:R-:W-:Y:S01]  /*4f30*/  @!P0 FADD.FTZ R235, -R235, -RZ ;  /* 0x800000ffebeb8221 */ /* 0x010fe20000010100 */
[----:B------:R-:W-:Y:S07]  /*4f40*/  ISETP.GT.U32.AND P0, PT, R252, UR12, PT ;  /* 0x0000000cfc007c0c */ /* 0x000fee000bf04070 */
[----:B------:R-:W2:Y:S01]  /*4f50*/  MUFU.EX2 R238, R27 ;  /* 0x0000001b00ee7308 */ /* 0x000ea20000000800 */
[----:B------:R-:W-:Y:S01]  /*4f60*/  FFMA.FTZ R57, R57, UR13, -R107 ;  /* 0x0000000d39397c23 */ /* 0x000fe2000801086b */
[----:B---3--:R-:W-:Y:S01]  /*4f70*/  @!P3 FADD.FTZ R236, -R236, -RZ ;  /* 0x800000ffececb221 */ /* 0x008fe20000010100 */
[----:B------:R-:W-:Y:S07]  /*4f80*/  ISETP.GT.U32.AND P3, PT, R241, UR12, PT ;  /* 0x0000000cf1007c0c */ /* 0x000fee000bf64070 */
[----:B------:R-:W3:Y:S01]  /*4f90*/  MUFU.EX2 R239, R7 ;  /* 0x0000000700ef7308 */ /* 0x000ee20000000800 */
[----:B------:R-:W-:Y:S01]  /*4fa0*/  FFMA.FTZ R55, R55, UR13, -R171 ;  /* 0x0000000d37377c23 */ /* 0x000fe200080108ab */
[----:B------:R-:W-:Y:S01]  /*4fb0*/  @!P4 FADD.FTZ R234, -R234, -RZ ;  /* 0x800000ffeaeac221 */ /* 0x000fe20000010100 */
[----:B------:R-:W-:Y:S07]  /*4fc0*/  ISETP.GT.U32.AND P4, PT, R242, UR12, PT ;  /* 0x0000000cf2007c0c */ /* 0x000fee000bf84070 */
[----:B------:R-:W4:Y:S01]  /*4fd0*/  MUFU.EX2 R241, R31 ;  /* 0x0000001f00f17308 */ /* 0x000f220000000800 */
[----:B------:R-:W-:Y:S01]  /*4fe0*/  FFMA.FTZ R56, R56, UR13, -R107 ;  /* 0x0000000d38387c23 */ /* 0x000fe2000801086b */
[----:B-1----:R-:W-:Y:S01]  /*4ff0*/  @!P5 FADD.FTZ R237, -R237, -RZ ;  /* 0x800000ffededd221 */ /* 0x002fe20000010100 */
[----:B------:R-:W-:Y:S07]  /*5000*/  ISETP.LE.U32.AND P5, PT, R251, UR12, PT ;  /* 0x0000000cfb007c0c */ /* 0x000fee000bfa3070 */
[----:B------:R-:W1:Y:S01]  /*5010*/  MUFU.EX2 R242, R30 ;  /* 0x0000001e00f27308 */ /* 0x000e620000000800 */
[----:B------:R-:W-:Y:S01]  /*5020*/  FFMA.FTZ R58, R58, UR13, -R5 ;  /* 0x0000000d3a3a7c23 */ /* 0x000fe20008010805 */
[----:B--2---:R-:W-:Y:S01]  /*5030*/  @!P2 FADD.FTZ R238, -R238, -RZ ;  /* 0x800000ffeeeea221 */ /* 0x004fe20000010100 */
[----:B------:R-:W-:Y:S01]  /*5040*/  ISETP.GT.U32.AND P2, PT, R250, UR12, PT ;  /* 0x0000000cfa007c0c */ /* 0x000fe2000bf44070 */
[----:B------:R-:W-:Y:S06]  /*5050*/  IMAD.WIDE.U32 R250, R246, -0x326172a9, RZ ;  /* 0xcd9e8d57f6fa7825 */ /* 0x000fec00078e00ff */
[----:B------:R-:W2:Y:S01]  /*5060*/  MUFU.EX2 R240, R29 ;  /* 0x0000001d00f07308 */ /* 0x000ea20000000800 */
[----:B------:R-:W-:Y:S01]  /*5070*/  FFMA.FTZ R246, R33, UR13, -R113 ;  /* 0x0000000d21f67c23 */ /* 0x000fe20008010871 */
[----:B---3--:R-:W-:Y:S01]  /*5080*/  @!P6 FADD.FTZ R239, -R239, -RZ ;  /* 0x800000ffefefe221 */ /* 0x008fe20000010100 */
[C---:B------:R-:W-:Y:S01]  /*5090*/  PRMT R13, R250.reuse, 0x7770, RZ ;  /* 0x00007770fa0d7816 */ /* 0x040fe200000000ff */
[----:B----4-:R-:W-:Y:S01]  /*50a0*/  @P3 FADD.FTZ R241, -R241, -RZ ;  /* 0x800000fff1f13221 */ /* 0x010fe20000010100 */
[----:B------:R-:W-:Y:S05]  /*50b0*/  ISETP.GT.U32.AND P6, PT, R249, UR12, PT ;  /* 0x0000000cf9007c0c */ /* 0x000fea000bfc4070 */
[----:B------:R-:W-:Y:S01]  /*50c0*/  MUFU.EX2 R122, R45 ;  /* 0x0000002d007a7308 */ /* 0x000fe20000000800 */
[----:B------:R-:W-:Y:S01]  /*50d0*/  PRMT R11, R250, 0x7771, RZ ;  /* 0x00007771fa0b7816 */ /* 0x000fe200000000ff */
[----:B-1----:R-:W-:Y:S01]  /*50e0*/  @P0 FADD.FTZ R242, -R242, -RZ ;  /* 0x800000fff2f20221 */ /* 0x002fe20000010100 */
[----:B------:R-:W-:Y:S01]  /*50f0*/  ISETP.GT.U32.AND P3, PT, R244, UR12, PT ;  /* 0x0000000cf4007c0c */ /* 0x000fe2000bf64070 */
[----:B------:R-:W-:Y:S01]  /*5100*/  FFMA.FTZ R244, R34, UR13, -R171 ;  /* 0x0000000d22f47c23 */ /* 0x000fe200080108ab */
[----:B------:R-:W-:Y:S05]  /*5110*/  ISETP.LE.U32.AND P0, PT, R245, UR12, PT ;  /* 0x0000000cf5007c0c */ /* 0x000fea000bf03070 */
[----:B------:R-:W-:Y:S01]  /*5120*/  MUFU.EX2 R126, R46 ;  /* 0x0000002e007e7308 */ /* 0x000fe20000000800 */
[----:B------:R-:W-:Y:S01]  /*5130*/  LOP3.LUT R249, R118, UR35, R251, 0x96, !PT ;  /* 0x0000002376f97c12 */ /* 0x000fe2000f8e96fb */
[----:B--2---:R-:W-:Y:S01]  /*5140*/  @P4 FADD.FTZ R240, -R240, -RZ ;  /* 0x800000fff0f04221 */ /* 0x004fe20000010100 */
[----:B------:R-:W-:Y:S07]  /*5150*/  PRMT R9, R250, 0x7772, RZ ;  /* 0x00007772fa097816 */ /* 0x000fee00000000ff */
[----:B------:R-:W1:Y:S01]  /*5160*/  MUFU.EX2 R243, R243 ;  /* 0x000000f300f37308 */ /* 0x000e620000000800 */
[----:B------:R-:W-:Y:S01]  /*5170*/  LOP3.LUT R245, R249, 0xffff, RZ, 0xc0, !PT ;  /* 0x0000fffff9f57812 */ /* 0x000fe200078ec0ff */
[----:B------:R-:W-:Y:S01]  /*5180*/  FFMA.FTZ R251, R36, UR13, -R113 ;  /* 0x0000000d24fb7c23 */ /* 0x000fe20008010871 */
[----:B------:R-:W-:Y:S07]  /*5190*/  PRMT R7, R250, 0x7773, RZ ;  /* 0x00007773fa077816 */ /* 0x000fee00000000ff */
[----:B------:R-:W2:Y:S01]  /*51a0*/  MUFU.EX2 R246, R246 ;  /* 0x000000f600f67308 */ /* 0x000ea20000000800 */
[----:B------:R-:W-:Y:S01]  /*51b0*/  SHF.R.U32.HI R248, RZ, 0x8, R245 ;  /* 0x00000008fff87819 */ /* 0x000fe200000116f5 */
[--C-:B------:R-:W-:Y:S01]  /*51c0*/  FFMA.FTZ R250, R35, UR13, -R171.reuse ;  /* 0x0000000d23fa7c23 */ /* 0x100fe200080108ab */
[----:B------:R-:W-:Y:S07]  /*51d0*/  ISETP.GT.U32.AND P4, PT, R247, UR12, PT ;  /* 0x0000000cf7007c0c */ /* 0x000fee000bf84070 */
[----:B------:R-:W3:Y:S01]  /*51e0*/  MUFU.EX2 R244, R244 ;  /* 0x000000f400f47308 */ /* 0x000ee20000000800 */
[----:B------:R-:W-:Y:S01]  /*51f0*/  LOP3.LUT R247, R249, 0xff, RZ, 0xc0, !PT ;  /* 0x000000fff9f77812 */ /* 0x000fe200078ec0ff */
[----:B------:R-:W-:Y:S01]  /*5200*/  FFMA.FTZ R171, R67, UR13, -R171 ;  /* 0x0000000d43ab7c23 */ /* 0x000fe200080108ab */
[--C-:B------:R-:W-:Y:S07]  /*5210*/  SHF.R.U32.HI R252, RZ, 0x18, R249.reuse ;  /* 0x00000018fffc7819 */ /* 0x100fee00000116f9 */
[----:B------:R4:W4:Y:S01]  /*5220*/  MUFU.EX2 R245, R250 ;  /* 0x000000fa00f57308 */ /* 0x0009220000000800 */
[----:B------:R-:W-:Y:S01]  /*5230*/  PRMT R249, R249, 0x7632, R249 ;  /* 0x00007632f9f97816 */ /* 0x000fe200000000f9 */
[----:B-1----:R-:W-:Y:S01]  /*5240*/  @!P5 FADD.FTZ R243, -R243, -RZ ;  /* 0x800000fff3f3d221 */ /* 0x002fe20000010100 */
[----:B------:R-:W-:Y:S07]  /*5250*/  ISETP.LE.U32.AND P5, PT, R247, UR12, PT ;  /* 0x0000000cf7007c0c */ /* 0x000fee000bfa3070 */
[----:B------:R-:W-:Y:S01]  /*5260*/  MUFU.EX2 R121, R44 ;  /* 0x0000002c00797308 */ /* 0x000fe20000000800 */
[----:B------:R-:W-:Y:S01]  /*5270*/  LOP3.LUT R248, R248, 0xffff, RZ, 0xc0, !PT ;  /* 0x0000fffff8f87812 */ /* 0x000fe200078ec0ff */
[----:B--2---:R-:W-:Y:S01]  /*5280*/  @P2 FADD.FTZ R246, -R246, -RZ ;  /* 0x800000fff6f62221 */ /* 0x004fe20000010100 */
[----:B------:R-:W-:Y:S07]  /*5290*/  ISETP.LE.U32.AND P2, PT, R252, UR12, PT ;  /* 0x0000000cfc007c0c */ /* 0x000fee000bf43070 */
[----:B------:R1:W2:Y:S01]  /*52a0*/  MUFU.EX2 R247, R251 ;  /* 0x000000fb00f77308 */ /* 0x0002a20000000800 */
[----:B------:R-:W-:Y:S01]  /*52b0*/  F2FP.RELU.BF16.F32.PACK_AB R45, R220, R221 ;  /* 0x000000dddc2d723e */ /* 0x000fe200000018ff */
[----:B------:R-:W-:Y:S01]  /*52c0*/  FFMA.FTZ R252, R37, UR13, -R113 ;  /* 0x0000000d25fc7c23 */ /* 0x000fe20008010871 */
[----:B------:R-:W-:Y:S01]  /*52d0*/  F2FP.RELU.BF16.F32.PACK_AB R46, R246, R243 ;  /* 0x000000f3f62e723e */ /* 0x000fe200000018ff */
[----:B---3--:R-:W-:Y:S01]  /*52e0*/  @P6 FADD.FTZ R244, -R244, -RZ ;  /* 0x800000fff4f46221 */ /* 0x008fe20000010100 */
[----:B------:R-:W-:Y:S01]  /*52f0*/  ISETP.LE.U32.AND P6, PT, R248, UR12, PT ;  /* 0x0000000cf8007c0c */ /* 0x000fe2000bfc3070 */
[----:B------:R3:W-:Y:S01]  /*5300*/  STS [R176+0x10000], R45 ;  /* 0x0100002db0007388 */ /* 0x0007e20000000800 */
[----:B----4-:R-:W-:Y:S03]  /*5310*/  PRMT R250, R18, 0x7770, RZ ;  /* 0x0000777012fa7816 */ /* 0x010fe600000000ff */
[----:B------:R-:W4:Y:S01]  /*5320*/  MUFU.EX2 R248, R252 ;  /* 0x000000fc00f87308 */ /* 0x000f220000000800 */
[----:B------:R-:W-:Y:S01]  /*5330*/  @P4 FADD.FTZ R245, -R245, -RZ ;  /* 0x800000fff5f54221 */ /* 0x000fe20000010100 */
[----:B------:R-:W-:Y:S01]  /*5340*/  @P3 FADD.FTZ R115, -R115, -RZ ;  /* 0x800000ff73733221 */ /* 0x000fe20000010100 */
[----:B------:R-:W-:Y:S07]  /*5350*/  ISETP.LE.U32.AND P4, PT, R250, UR12, PT ;  /* 0x0000000cfa007c0c */ /* 0x000fee000bf83070 */
[----:B------:R-:W-:Y:S01]  /*5360*/  MUFU.EX2 R113, R64 ;  /* 0x0000004000717308 */ /* 0x000fe20000000800 */
[----:B------:R-:W-:Y:S01]  /*5370*/  LOP3.LUT R250, R249, 0xff, RZ, 0xc0, !PT ;  /* 0x000000fff9fa7812 */ /* 0x000fe200078ec0ff */
[----:B-1----:R-:W-:Y:S01]  /*5380*/  FFMA.FTZ R251, R40, UR13, -R107 ;  /* 0x0000000d28fb7c23 */ /* 0x002fe2000801086b */
[----:B------:R-:W-:Y:S01]  /*5390*/  F2FP.RELU.BF16.F32.PACK_AB R44, R245, R244 ;  /* 0x000000f4f52c723e */ /* 0x000fe200000018ff */
[----:B--2---:R-:W-:Y:S01]  /*53a0*/  @!P5 FADD.FTZ R247, -R247, -RZ ;  /* 0x800000fff7f7d221 */ /* 0x004fe20000010100 */
[----:B------:R-:W-:Y:S05]  /*53b0*/  LOP3.LUT R40, R14, 0xffff, RZ, 0xc0, !PT ;  /* 0x0000ffff0e287812 */ /* 0x000fea00078ec0ff */
[----:B------:R-:W1:Y:S01]  /*53c0*/  MUFU.EX2 R249, R38 ;  /* 0x0000002600f97308 */ /* 0x000e620000000800 */
[----:B------:R-:W-:Y:S01]  /*53d0*/  ISETP.LE.U32.AND P5, PT, R250, UR12, PT ;  /* 0x0000000cfa007c0c */ /* 0x000fe2000bfa3070 */
[----:B------:R-:W-:Y:S01]  /*53e0*/  FFMA.FTZ R59, R59, UR13, -R5 ;  /* 0x0000000d3b3b7c23 */ /* 0x000fe20008010805 */
[----:B------:R-:W-:Y:S01]  /*53f0*/  SHF.R.U32.HI R40, RZ, 0x8, R40 ;  /* 0x00000008ff287819 */ /* 0x000fe20000011628 */
[----:B----4-:R-:W-:Y:S06]  /*5400*/  @!P6 FADD.FTZ R248, -R248, -RZ ;  /* 0x800000fff8f8e221 */ /* 0x010fec0000010100 */
[----:B------:R-:W2:Y:S01]  /*5410*/  MUFU.EX2 R251, R251 ;  /* 0x000000fb00fb7308 */ /* 0x000ea20000000800 */
[----:B------:R-:W-:Y:S01]  /*5420*/  ISETP.LE.U32.AND P6, PT, R15, UR12, PT ;  /* 0x0000000c0f007c0c */ /* 0x000fe2000bfc3070 */
[----:B------:R-:W-:Y:S01]  /*5430*/  FFMA.FTZ R252, R41, UR13, -R107 ;  /* 0x0000000d29fc7c23 */ /* 0x000fe2000801086b */
[----:B------:R-:W-:Y:S07]  /*5440*/  LOP3.LUT R40, R40, 0xffff, RZ, 0xc0, !PT ;  /* 0x0000ffff28287812 */ /* 0x000fee00078ec0ff */
[----:B------:R-:W4:Y:S01]  /*5450*/  MUFU.EX2 R250, R39 ;  /* 0x0000002700fa7308 */ /* 0x000f220000000800 */
[----:B------:R-:W-:Y:S01]  /*5460*/  PRMT R41, R14, 0x7632, R41 ;  /* 0x000076320e297816 */ /* 0x000fe20000000029 */
[----:B------:R-:W-:Y:S01]  /*5470*/  @!P4 FADD.FTZ R121, -R121, -RZ ;  /* 0x800000ff7979c221 */ /* 0x000fe20000010100 */
[----:B------:R-:W-:Y:S07]  /*5480*/  ISETP.LE.U32.AND P4, PT, R13, UR12, PT ;  /* 0x0000000c0d007c0c */ /* 0x000fee000bf83070 */
[----:B------:R-:W3:Y:S01]  /*5490*/  MUFU.EX2 R252, R252 ;  /* 0x000000fc00fc7308 */ /* 0x000ee20000000800 */
[----:B-1----:R-:W-:Y:S01]  /*54a0*/  @!P5 FADD.FTZ R249, -R249, -RZ ;  /* 0x800000fff9f9d221 */ /* 0x002fe20000010100 */
[----:B------:R-:W-:Y:S01]  /*54b0*/  ISETP.LE.U32.AND P5, PT, R40, UR12, PT ;  /* 0x0000000c28007c0c */ /* 0x000fe2000bfa3070 */
[----:B------:R-:W-:Y:S01]  /*54c0*/  @!P0 FADD.FTZ R113, -R113, -RZ ;  /* 0x800000ff71718221 */ /* 0x000fe20000010100 */
[----:B------:R-:W-:Y:S06]  /*54d0*/  SHF.R.U32.HI R40, RZ, 0x18, R14 ;  /* 0x00000018ff287819 */ /* 0x000fec000001160e */
[----:B------:R-:W1:Y:S01]  /*54e0*/  MUFU.EX2 R119, R43 ;  /* 0x0000002b00777308 */ /* 0x000e620000000800 */
[----:B------:R-:W-:Y:S01]  /*54f0*/  LOP3.LUT R41, R41, 0xff, RZ, 0xc0, !PT ;  /* 0x000000ff29297812 */ /* 0x000fe200078ec0ff */
[----:B--2---:R-:W-:Y:S01]  /*5500*/  @!P6 FADD.FTZ R251, -R251, -RZ ;  /* 0x800000fffbfbe221 */ /* 0x004fe20000010100 */
[----:B------:R-:W-:Y:S07]  /*5510*/  ISETP.LE.U32.AND P6, PT, R40, UR12, PT ;  /* 0x0000000c28007c0c */ /* 0x000fee000bfc3070 */
[----:B------:R-:W2:Y:S01]  /*5520*/  MUFU.EX2 R118, R42 ;  /* 0x0000002a00767308 */ /* 0x000ea20000000800 */
[----:B----4-:R-:W-:Y:S01]  /*5530*/  @!P2 FADD.FTZ R250, -R250, -RZ ;  /* 0x800000fffafaa221 */ /* 0x010fe20000010100 */
[----:B------:R-:W-:Y:S01]  /*5540*/  ISETP.LE.U32.AND P2, PT, R41, UR12, PT ;  /* 0x0000000c29007c0c */ /* 0x000fe2000bf43070 */
[----:B------:R-:W-:Y:S01]  /*5550*/  FFMA.FTZ R107, R61, UR13, -R107 ;  /* 0x0000000d3d6b7c23 */ /* 0x000fe2000801086b */
[----:B------:R-:W-:Y:S06]  /*5560*/  PRMT R40, R18, 0x7771, RZ ;  /* 0x0000777112287816 */ /* 0x000fec00000000ff */
[----:B------:R-:W-:Y:S01]  /*5570*/  MUFU.EX2 R130, R49 ;  /* 0x0000003100827308 */ /* 0x000fe20000000800 */
[----:B---3--:R-:W-:Y:S01]  /*5580*/  @!P5 FADD.FTZ R252, -R252, -RZ ;  /* 0x800000fffcfcd221 */ /* 0x008fe20000010100 */
[----:B------:R-:W-:Y:S01]  /*5590*/  PRMT R41, R18, 0x7773, RZ ;  /* 0x0000777312297816 */ /* 0x000fe200000000ff */
[----:B------:R-:W-:Y:S01]  /*55a0*/  FFMA.FTZ R5, R63, UR13, -R5 ;  /* 0x0000000d3f057c23 */ /* 0x000fe20008010805 */
[----:B------:R-:W-:Y:S06]  /*55b0*/  ISETP.GT.U32.AND P5, PT, R40, UR12, PT ;  /* 0x0000000c28007c0c */ /* 0x000fec000bfa4070 */
[----:B------:R-:W-:Y:S01]  /*55c0*/  MUFU.EX2 R127, R50 ;  /* 0x00000032007f7308 */ /* 0x000fe20000000800 */
[----:B------:R-:W-:Y:S01]  /*55d0*/  PRMT R40, R18, 0x7772, RZ ;  /* 0x0000777212287816 */ /* 0x000fe200000000ff */
[----:B-1----:R-:W-:Y:S01]  /*55e0*/  @!P6 FADD.FTZ R119, -R119, -RZ ;  /* 0x800000ff7777e221 */ /* 0x002fe20000010100 */
[----:B------:R-:W-:Y:S07]  /*55f0*/  ISETP.GT.U32.AND P6, PT, R41, UR12, PT ;  /* 0x0000000c29007c0c */ /* 0x000fee000bfc4070 */
[----:B------:R-:W1:Y:S01]  /*5600*/  MUFU.EX2 R125, R48 ;  /* 0x00000030007d7308 */ /* 0x000e620000000800 */
[----:B--2---:R-:W-:Y:S01]  /*5610*/  @!P2 FADD.FTZ R118, -R118, -RZ ;  /* 0x800000ff7676a221 */ /* 0x004fe20000010100 */
[----:B------:R-:W-:Y:S02]  /*5620*/  ISETP.GT.U32.AND P2, PT, R40, UR12, PT ;  /* 0x0000000c28007c0c */ /* 0x000fe4000bf44070 */
[----:B------:R-:W-:Y:S06]  /*5630*/  LOP3.LUT R40, R131, 0xff, RZ, 0xc0, !PT ;  /* 0x000000ff83287812 */ /* 0x000fec00078ec0ff */
[----:B------:R-:W-:Y:S01]  /*5640*/  MUFU.EX2 R134, R51 ;  /* 0x0000003300867308 */ /* 0x000fe20000000800 */
[----:B------:R-:W-:Y:S01]  /*5650*/  SHF.R.U32.HI R41, RZ, 0x18, R131 ;  /* 0x00000018ff297819 */ /* 0x000fe20000011683 */
[----:B------:R-:W-:Y:S01]  /*5660*/  @P5 FADD.FTZ R122, -R122, -RZ ;  /* 0x800000ff7a7a5221 */ /* 0x000fe20000010100 */
[----:B------:R-:W-:Y:S07]  /*5670*/  ISETP.GT.U32.AND P5, PT, R11, UR12, PT ;  /* 0x0000000c0b007c0c */ /* 0x000fee000bfa4070 */
[----:B------:R-:W-:Y:S01]  /*5680*/  MUFU.EX2 R133, R54 ;  /* 0x0000003600857308 */ /* 0x000fe20000000800 */
[----:B------:R-:W-:Y:S01]  /*5690*/  PRMT R43, R10, 0x7773, RZ ;  /* 0x000077730a2b7816 */ /* 0x000fe200000000ff */
[----:B------:R-:W-:Y:S01]  /*56a0*/  @P6 FADD.FTZ R123, -R123, -RZ ;  /* 0x800000ff7b7b6221 */ /* 0x000fe20000010100 */
[----:B------:R-:W-:Y:S01]  /*56b0*/  ISETP.GT.U32.AND P6, PT, R9, UR12, PT ;  /* 0x0000000c09007c0c */ /* 0x000fe2000bfc4070 */
[----:B-1----:R-:W-:Y:S01]  /*56c0*/  @!P4 FADD.FTZ R125, -R125, -RZ ;  /* 0x800000ff7d7dc221 */ /* 0x002fe20000010100 */
[----:B------:R-:W-:Y:S01]  /*56d0*/  @P2 FADD.FTZ R126, -R126, -RZ ;  /* 0x800000ff7e7e2221 */ /* 0x000fe20000010100 */
[----:B------:R-:W-:Y:S04]  /*56e0*/  ISETP.LE.U32.AND P2, PT, R40, UR12, PT ;  /* 0x0000000c28007c0c */ /* 0x000fe8000bf43070 */
[----:B------:R-:W1:Y:S01]  /*56f0*/  MUFU.EX2 R129, R52 ;  /* 0x0000003400817308 */ /* 0x000e620000000800 */
[----:B------:R-:W-:Y:S02]  /*5700*/  LOP3.LUT R40, R131, 0xffff, RZ, 0xc0, !PT ;  /* 0x0000ffff83287812 */ /* 0x000fe400078ec0ff */
[----:B------:R-:W-:Y:S07]  /*5710*/  ISETP.LE.U32.AND P4, PT, R41, UR12, PT ;  /* 0x0000000c29007c0c */ /* 0x000fee000bf83070 */
[----:B------:R-:W-:Y:S01]  /*5720*/  MUFU.EX2 R117, R57 ;  /* 0x0000003900757308 */ /* 0x000fe20000000800 */
[----:B------:R-:W-:Y:S01]  /*5730*/  SHF.R.U32.HI R40, RZ, 0x8, R40 ;  /* 0x00000008ff287819 */ /* 0x000fe20000011628 */
[----:B------:R-:W-:Y:S01]  /*5740*/  @P5 FADD.FTZ R130, -R130, -RZ ;  /* 0x800000ff82825221 */ /* 0x000fe20000010100 */
[----:B------:R-:W-:Y:S07]  /*5750*/  ISETP.GT.U32.AND P5, PT, R7, UR12, PT ;  /* 0x0000000c07007c0c */ /* 0x000fee000bfa4070 */
[----:B------:R-:W2:Y:S01]  /*5760*/  MUFU.EX2 R135, R55 ;  /* 0x0000003700877308 */ /* 0x000ea20000000800 */
[----:B------:R-:W-:Y:S01]  /*5770*/  LOP3.LUT R40, R40, 0xffff, RZ, 0xc0, !PT ;  /* 0x0000ffff28287812 */ /* 0x000fe200078ec0ff */
[----:B------:R-:W-:Y:S01]  /*5780*/  @P6 FADD.FTZ R127, -R127, -RZ ;  /* 0x800000ff7f7f6221 */ /* 0x000fe20000010100 */
[----:B------:R-:W-:Y:S07]  /*5790*/  ISETP.GT.U32.AND P3, PT, R43, UR12, PT ;  /* 0x0000000c2b007c0c */ /* 0x000fee000bf64070 */
[----:B------:R3:W-:Y:S01]  /*57a0*/  MUFU.EX2 R120, R171 ;  /* 0x000000ab00787308 */ /* 0x0007e20000000800 */
[----:B------:R-:W-:Y:S01]  /*57b0*/  ISETP.LE.U32.AND P6, PT, R40, UR12, PT ;  /* 0x0000000c28007c0c */ /* 0x000fe2000bfc3070 */
[----:B-1----:R-:W-:Y:S01]  /*57c0*/  @!P2 FADD.FTZ R129, -R129, -RZ ;  /* 0x800000ff8181a221 */ /* 0x002fe20000010100 */
[----:B------:R-:W-:Y:S07]  /*57d0*/  PRMT R40, R131, 0x7632, R40 ;  /* 0x0000763283287816 */ /* 0x000fee0000000028 */
[----:B------:R-:W-:Y:S01]  /*57e0*/  MUFU.EX2 R114, R56 ;  /* 0x0000003800727308 */ /* 0x000fe20000000800 */
[----:B------:R-:W-:Y:S02]  /*57f0*/  F2FP.RELU.BF16.F32.PACK_AB R43, R228, R231 ;  /* 0x000000e7e42b723e */ /* 0x000fe400000018ff */
[----:B------:R-:W-:Y:S07]  /*5800*/  LOP3.LUT R41, R40, 0xff, RZ, 0xc0, !PT ;  /* 0x000000ff28297812 */ /* 0x000fee00078ec0ff */
[----:B------:R-:W1:Y:S01]  /*5810*/  MUFU.EX2 R131, R53 ;  /* 0x0000003500837308 */ /* 0x000e620000000800 */
[----:B------:R-:W-:Y:S01]  /*5820*/  LOP3.LUT R40, R6, 0xffff, RZ, 0xc0, !PT ;  /* 0x0000ffff06287812 */ /* 0x000fe200078ec0ff */
[----:B------:R-:W-:Y:S01]  /*5830*/  @P5 FADD.FTZ R134, -R134, -RZ ;  /* 0x800000ff86865221 */ /* 0x000fe20000010100 */
[----:B------:R-:W-:Y:S01]  /*5840*/  ISETP.LE.U32.AND P5, PT, R41, UR12, PT ;  /* 0x0000000c29007c0c */ /* 0x000fe2000bfa3070 */
[----:B--2---:R-:W-:Y:S01]  /*5850*/  @!P4 FADD.FTZ R135, -R135, -RZ ;  /* 0x800000ff8787c221 */ /* 0x004fe20000010100 */
[----:B------:R-:W-:Y:S01]  /*5860*/  SHF.R.U32.HI R40, RZ, 0x8, R40 ;  /* 0x00000008ff287819 */ /* 0x000fe20000011628 */
[----:B---3--:R-:W-:Y:S01]  /*5870*/  IMAD.IADD R171, R173, 0x1, R200 ;  /* 0x00000001adab7824 */ /* 0x008fe200078e02c8 */
[----:B------:R-:W-:Y:S03]  /*5880*/  LOP3.LUT R41, R6, 0xff, RZ, 0xc0, !PT ;  /* 0x000000ff06297812 */ /* 0x000fe600078ec0ff */
[----:B------:R-:W-:Y:S01]  /*5890*/  MUFU.EX2 R110, R58 ;  /* 0x0000003a006e7308 */ /* 0x000fe20000000800 */
[----:B------:R-:W-:Y:S02]  /*58a0*/  LOP3.LUT R40, R40, 0xffff, RZ, 0xc0, !PT ;  /* 0x0000ffff28287812 */ /* 0x000fe400078ec0ff */
[----:B------:R-:W-:Y:S07]  /*58b0*/  ISETP.LE.U32.AND P2, PT, R41, UR12, PT ;  /* 0x0000000c29007c0c */ /* 0x000fee000bf43070 */
[----:B------:R-:W-:Y:S01]  /*58c0*/  MUFU.EX2 R109, R59 ;  /* 0x0000003b006d7308 */ /* 0x000fe20000000800 */
[----:B------:R-:W-:Y:S01]  /*58d0*/  PRMT R41, R10, 0x7771, RZ ;  /* 0x000077710a297816 */ /* 0x000fe200000000ff */
[----:B-1----:R-:W-:Y:S01]  /*58e0*/  @!P6 FADD.FTZ R131, -R131, -RZ ;  /* 0x800000ff8383e221 */ /* 0x002fe20000010100 */
[----:B------:R-:W-:Y:S01]  /*58f0*/  ISETP.LE.U32.AND P6, PT, R40, UR12, PT ;  /* 0x0000000c28007c0c */ /* 0x000fe2000bfc3070 */
[----:B------:R-:W-:Y:S01]  /*5900*/  @!P5 FADD.FTZ R133, -R133, -RZ ;  /* 0x800000ff8585d221 */ /* 0x000fe20000010100 */
[----:B------:R-:W-:Y:S05]  /*5910*/  ISETP.GT.U32.AND P5, PT, R106, UR12, PT ;  /* 0x0000000c6a007c0c */ /* 0x000fea000bfa4070 */
[----:B------:R-:W-:Y:S01]  /*5920*/  MUFU.EX2 R111, R107 ;  /* 0x0000006b006f7308 */ /* 0x000fe20000000800 */
[----:B------:R-:W-:Y:S02]  /*5930*/  F2FP.RELU.BF16.F32.PACK_AB R57, R216, R209 ;  /* 0x000000d1d839723e */ /* 0x000fe400000018ff */
[----:B------:R-:W-:Y:S07]  /*5940*/  F2FP.RELU.BF16.F32.PACK_AB R55, R218, R217 ;  /* 0x000000d9da37723e */ /* 0x000fee00000018ff */
[----:B------:R-:W1:Y:S01]  /*5950*/  MUFU.EX2 R128, R5 ;  /* 0x0000000500807308 */ /* 0x000e620000000800 */
[----:B------:R-:W-:Y:S01]  /*5960*/  F2FP.RELU.BF16.F32.PACK_AB R53, R222, R219 ;  /* 0x000000dbde35723e */ /* 0x000fe200000018ff */
[----:B------:R-:W-:Y:S01]  /*5970*/  STS [R176+0x10400], R57 ;  /* 0x01040039b0007388 */ /* 0x000fe20000000800 */
[----:B------:R-:W-:Y:S01]  /*5980*/  F2FP.RELU.BF16.F32.PACK_AB R51, R224, R223 ;  /* 0x000000dfe033723e */ /* 0x000fe200000018ff */
[----:B------:R-:W-:Y:S01]  /*5990*/  @!P2 FADD.FTZ R114, -R114, -RZ ;  /* 0x800000ff7272a221 */ /* 0x000fe20000010100 */
[----:B------:R-:W-:Y:S01]  /*59a0*/  F2FP.RELU.BF16.F32.PACK_AB R49, R225, R226 ;  /* 0x000000e2e131723e */ /* 0x000fe200000018ff */
[----:B------:R-:W-:Y:S01]  /*59b0*/  @!P6 FADD.FTZ R117, -R117, -RZ ;  /* 0x800000ff7575e221 */ /* 0x000fe20000010100 */
[----:B------:R-:W-:Y:S01]  /*59c0*/  ISETP.GT.U32.AND P6, PT, R41, UR12, PT ;  /* 0x0000000c29007c0c */ /* 0x000fe2000bfc4070 */
[----:B------:R-:W-:Y:S01]  /*59d0*/  @P5 FADD.FTZ R124, -R124, -RZ ;  /* 0x800000ff7c7c5221 */ /* 0x000fe20000010100 */
[----:B------:R-:W-:Y:S01]  /*59e0*/  SHF.R.U32.HI R41, RZ, 0x18, R6 ;  /* 0x00000018ff297819 */ /* 0x000fe20000011606 */
[----:B------:R2:W-:Y:S01]  /*59f0*/  STS [R208+0x10000], R43 ;  /* 0x0100002bd0007388 */ /* 0x0005e20000000800 */
[----:B------:R-:W-:Y:S02]  /*5a00*/  ISETP.GT.U32.AND P4, PT, R105, UR12, PT ;  /* 0x0000000c69007c0c */ /* 0x000fe4000bf84070 */
[----:B------:R-:W-:Y:S01]  /*5a10*/  ISETP.LE.U32.AND P5, PT, R41, UR12, PT ;  /* 0x0000000c29007c0c */ /* 0x000fe2000bfa3070 */
[----:B-1----:R-:W-:Y:S01]  /*5a20*/  @P3 FADD.FTZ R128, -R128, -RZ ;  /* 0x800000ff80803221 */ /* 0x002fe20000010100 */
[----:B------:R-:W-:Y:S02]  /*5a30*/  F2FP.RELU.BF16.F32.PACK_AB R41, R230, R227 ;  /* 0x000000e3e629723e */ /* 0x000fe400000018ff */
[----:B------:R-:W-:Y:S02]  /*5a40*/  PRMT R40, R10, 0x7772, RZ ;  /* 0x000077720a287816 */ /* 0x000fe400000000ff */
[----:B------:R-:W-:Y:S01]  /*5a50*/  F2FP.RELU.BF16.F32.PACK_AB R45, R234, R233 ;  /* 0x000000e9ea2d723e */ /* 0x000fe200000018ff */
[----:B------:R1:W-:Y:S01]  /*5a60*/  STS [R208+0x10400], R41 ;  /* 0x01040029d0007388 */ /* 0x0003e20000000800 */
[----:B------:R-:W-:Y:S01]  /*5a70*/  ISETP.GT.U32.AND P0, PT, R40, UR12, PT ;  /* 0x0000000c28007c0c */ /* 0x000fe2000bf04070 */
[----:B------:R-:W-:Y:S01]  /*5a80*/  @P6 FADD.FTZ R111, -R111, -RZ ;  /* 0x800000ff6f6f6221 */ /* 0x000fe20000010100 */
[----:B------:R-:W-:Y:S01]  /*5a90*/  PRMT R40, R6, 0x7632, R40 ;  /* 0x0000763206287816 */ /* 0x000fe20000000028 */
[----:B------:R-:W-:Y:S01]  /*5aa0*/  STS [R176+0x12000], R55 ;  /* 0x01200037b0007388 */ /* 0x000fe20000000800 */
[----:B------:R-:W-:Y:S01]  /*5ab0*/  @P4 FADD.FTZ R120, -R120, -RZ ;  /* 0x800000ff78784221 */ /* 0x000fe20000010100 */
[----:B------:R-:W-:Y:S01]  /*5ac0*/  PRMT R42, R10, 0x7770, RZ ;  /* 0x000077700a2a7816 */ /* 0x000fe200000000ff */
[----:B------:R-:W-:Y:S01]  /*5ad0*/  @!P5 FADD.FTZ R109, -R109, -RZ ;  /* 0x800000ff6d6dd221 */ /* 0x000fe20000010100 */
[----:B------:R-:W-:Y:S01]  /*5ae0*/  STS [R176+0x12400], R53 ;  /* 0x01240035b0007388 */ /* 0x000fe20000000800 */
[----:B------:R-:W-:Y:S02]  /*5af0*/  LOP3.LUT R40, R40, 0xff, RZ, 0xc0, !PT ;  /* 0x000000ff28287812 */ /* 0x000fe400078ec0ff */
[----:B------:R-:W-:Y:S01]  /*5b00*/  ISETP.LE.U32.AND P2, PT, R42, UR12, PT ;  /* 0x0000000c2a007c0c */ /* 0x000fe2000bf43070 */
[----:B------:R-:W-:Y:S01]  /*5b10*/  STS [R208+0x12000], R51 ;  /* 0x01200033d0007388 */ /* 0x000fe20000000800 */
[----:B------:R-:W-:Y:S01]  /*5b20*/  ISETP.LE.U32.AND P4, PT, R40, UR12, PT ;  /* 0x0000000c28007c0c */ /* 0x000fe2000bf83070 */
[----:B------:R-:W-:Y:S01]  /*5b30*/  @P0 FADD.FTZ R132, -R132, -RZ ;  /* 0x800000ff84840221 */ /* 0x000fe20000010100 */
[----:B--2---:R-:W-:Y:S01]  /*5b40*/  F2FP.RELU.BF16.F32.PACK_AB R43, R236, R235 ;  /* 0x000000ebec2b723e */ /* 0x004fe200000018ff */
[----:B------:R-:W-:Y:S01]  /*5b50*/  STS [R208+0x12400], R49 ;  /* 0x01240031d0007388 */ /* 0x000fe20000000800 */
[----:B------:R-:W-:Y:S02]  /*5b60*/  F2FP.RELU.BF16.F32.PACK_AB R40, R241, R242 ;  /* 0x000000f2f128723e */ /* 0x000fe400000018ff */
[----:B------:R-:W-:Y:S01]  /*5b70*/  F2FP.RELU.BF16.F32.PACK_AB R42, R240, R239 ;  /* 0x000000eff02a723e */ /* 0x000fe200000018ff */
[----:B------:R2:W-:Y:S01]  /*5b80*/  STS [R186+0x10000], R47 ;  /* 0x0100002fba007388 */ /* 0x0005e20000000800 */
[----:B------:R-:W-:Y:S02]  /*5b90*/  F2FP.RELU.BF16.F32.PACK_AB R52, R248, R247 ;  /* 0x000000f7f834723e */ /* 0x000fe400000018ff */
[----:B------:R-:W-:Y:S01]  /*5ba0*/  F2FP.RELU.BF16.F32.PACK_AB R50, R250, R249 ;  /* 0x000000f9fa32723e */ /* 0x000fe200000018ff */
[----:B------:R3:W-:Y:S01]  /*5bb0*/  STS [R186+0x10400], R45 ;  /* 0x0104002dba007388 */ /* 0x0007e20000000800 */
[----:B-1----:R-:W-:Y:S01]  /*5bc0*/  F2FP.RELU.BF16.F32.PACK_AB R41, R238, R237 ;  /* 0x000000edee29723e */ /* 0x002fe200000018ff */
[----:B------:R-:W-:Y:S01]  /*5bd0*/  @!P4 FADD.FTZ R110, -R110, -RZ ;  /* 0x800000ff6e6ec221 */ /* 0x000fe20000010100 */
[----:B------:R-:W-:Y:S01]  /*5be0*/  F2FP.RELU.BF16.F32.PACK_AB R48, R130, R125 ;  /* 0x0000007d8230723e */ /* 0x000fe200000018ff */
[----:B------:R1:W-:Y:S01]  /*5bf0*/  STS [R207+0x10000], R46 ;  /* 0x0100002ecf007388 */ /* 0x0003e20000000800 */
[----:B------:R-:W-:Y:S01]  /*5c00*/  @!P2 FADD.FTZ R116, -R116, -RZ ;  /* 0x800000ff7474a221 */ /* 0x000fe20000010100 */
[----:B------:R-:W-:Y:S02]  /*5c10*/  FSETP.GE.FTZ.AND P3, PT, R221, RZ, PT ;  /* 0x000000ffdd00720b */ /* 0x000fe40003f76000 */
[----:B------:R4:W-:Y:S01]  /*5c20*/  STS [R207+0x10400], R44 ;  /* 0x0104002ccf007388 */ /* 0x0009e20000000800 */
[----:B------:R-:W-:Y:S02]  /*5c30*/  FSETP.GE.FTZ.AND P2, PT, R220, RZ, PT ;  /* 0x000000ffdc00720b */ /* 0x000fe40003f56000 */
[----:B------:R-:W-:Y:S01]  /*5c40*/  FSETP.GE.FTZ.AND P4, PT, R243, RZ, PT ;  /* 0x000000fff300720b */ /* 0x000fe20003f96000 */
[----:B------:R4:W-:Y:S01]  /*5c50*/  STS [R186+0x12000], R43 ;  /* 0x0120002bba007388 */ /* 0x0009e20000000800 */
[----:B------:R-:W-:Y:S03]  /*5c60*/  FSETP.GE.FTZ.AND P5, PT, R125, RZ, PT ;  /* 0x000000ff7d00720b */ /* 0x000fe60003fb6000 */
[----:B------:R4:W-:Y:S04]  /*5c70*/  STS [R186+0x12400], R41 ;  /* 0x01240029ba007388 */ /* 0x0009e80000000800 */
[----:B------:R4:W-:Y:S01]  /*5c80*/  STS [R207+0x12400], R40 ;  /* 0x01240028cf007388 */ /* 0x0009e20000000800 */
[----:B--2---:R-:W-:Y:S03]  /*5c90*/  F2FP.RELU.BF16.F32.PACK_AB R47, R120, R124 ;  /* 0x0000007c782f723e */ /* 0x004fe600000018ff */
[----:B------:R2:W-:Y:S01]  /*5ca0*/  STS [R207+0x12000], R42 ;  /* 0x0120002acf007388 */ /* 0x0005e20000000800 */
[----:B---3--:R-:W-:Y:S03]  /*5cb0*/  F2FP.RELU.BF16.F32.PACK_AB R45, R111, R116 ;  /* 0x000000746f2d723e */ /* 0x008fe600000018ff */
[----:B------:R3:W-:Y:S01]  /*5cc0*/  STS [R173], R52 ;  /* 0x00000034ad007388 */ /* 0x0007e20000000800 */
[----:B-1----:R-:W-:Y:S03]  /*5cd0*/  F2FP.RELU.BF16.F32.PACK_AB R46, R119, R118 ;  /* 0x00000076772e723e */ /* 0x002fe600000018ff */
[----:B------:R1:W-:Y:S01]  /*5ce0*/  STS [R173+0x400], R50 ;  /* 0x00040032ad007388 */ /* 0x0003e20000000800 */
[----:B----4-:R-:W-:Y:S03]  /*5cf0*/  F2FP.RELU.BF16.F32.PACK_AB R44, R134, R127 ;  /* 0x0000007f862c723e */ /* 0x010fe600000018ff */
[----:B------:R4:W-:Y:S01]  /*5d00*/  STS [R171], R48 ;  /* 0x00000030ab007388 */ /* 0x0009e20000000800 */
[----:B------:R-:W-:Y:S03]  /*5d10*/  F2FP.RELU.BF16.F32.PACK_AB R43, R128, R132 ;  /* 0x00000084802b723e */ /* 0x000fe600000018ff */
[----:B------:R-:W-:Y:S01]  /*5d20*/  STS [R171+0x400], R44 ;  /* 0x0004002cab007388 */ /* 0x000fe20000000800 */
[----:B------:R-:W-:Y:S03]  /*5d30*/  F2FP.RELU.BF16.F32.PACK_AB R41, R115, R113 ;  /* 0x000000717329723e */ /* 0x000fe600000018ff */
[----:B------:R4:W-:Y:S01]  /*5d40*/  STS [R173+0x2400], R46 ;  /* 0x0024002ead007388 */ /* 0x0009e20000000800 */
[----:B------:R-:W-:Y:S02]  /*5d50*/  F2FP.RELU.BF16.F32.PACK_AB R40, R252, R251 ;  /* 0x000000fbfc28723e */ /* 0x000fe400000018ff */
[----:B--2---:R-:W-:Y:S03]  /*5d60*/  F2FP.RELU.BF16.F32.PACK_AB R42, R122, R121 ;  /* 0x000000797a2a723e */ /* 0x004fe600000018ff */
[----:B------:R2:W-:Y:S01]  /*5d70*/  STS [R173+0x2000], R40 ;  /* 0x00200028ad007388 */ /* 0x0005e20000000800 */
[----:B---3--:R-:W-:Y:S03]  /*5d80*/  F2FP.RELU.BF16.F32.PACK_AB R52, R123, R126 ;  /* 0x0000007e7b34723e */ /* 0x008fe600000018ff */
[----:B------:R3:W-:Y:S01]  /*5d90*/  STS [R171+0x2000], R42 ;  /* 0x0020002aab007388 */ /* 0x0007e20000000800 */
[----:B-1----:R-:W-:Y:S03]  /*5da0*/  F2FP.RELU.BF16.F32.PACK_AB R50, R131, R129 ;  /* 0x000000818332723e */ /* 0x002fe600000018ff */
[----:B------:R-:W-:Y:S01]  /*5db0*/  STS [R171+0x2400], R52 ;  /* 0x00240034ab007388 */ /* 0x000fe20000000800 */
[----:B----4-:R-:W-:Y:S03]  /*5dc0*/  F2FP.RELU.BF16.F32.PACK_AB R48, R135, R133 ;  /* 0x000000858730723e */ /* 0x010fe600000018ff */
[----:B------:R-:W-:Y:S04]  /*5dd0*/  STS [R179], R50 ;  /* 0x00000032b3007388 */ /* 0x000fe80000000800 */
[----:B------:R-:W-:Y:S01]  /*5de0*/  STS [R179+0x400], R48 ;  /* 0x00040030b3007388 */ /* 0x000fe20000000800 */
[----:B------:R-:W-:Y:S03]  /*5df0*/  F2FP.RELU.BF16.F32.PACK_AB R46, R117, R114 ;  /* 0x00000072752e723e */ /* 0x000fe600000018ff */
[----:B------:R1:W-:Y:S04]  /*5e00*/  STS [R206], R41 ;  /* 0x00000029ce007388 */ /* 0x0003e80000000800 */
[----:B------:R-:W-:Y:S01]  /*5e10*/  STS [R206+0x400], R47 ;  /* 0x0004002fce007388 */ /* 0x000fe20000000800 */
[----:B--2---:R-:W-:Y:S03]  /*5e20*/  LEA R40, R2, UR4, 0x1 ;  /* 0x0000000402287c11 */ /* 0x004fe6000f8e08ff */
[----:B------:R-:W-:Y:S01]  /*5e30*/  STS [R179+0x2000], R46 ;  /* 0x0020002eb3007388 */ /* 0x000fe20000000800 */
[----:B---3--:R-:W-:Y:S01]  /*5e40*/  F2FP.RELU.BF16.F32.PACK_AB R42, R109, R110 ;  /* 0x0000006e6d2a723e */ /* 0x008fe200000018ff */
[C---:B------:R-:W-:Y:S04]  /*5e50*/  VIADD R44, R40.reuse, 0x4020 ;  /* 0x00004020282c7836 */ /* 0x040fe80000000000 */
[----:B------:R-:W-:Y:S04]  /*5e60*/  STS [R179+0x2400], R42 ;  /* 0x0024002ab3007388 */ /* 0x000fe80000000800 */
[----:B------:R-:W-:Y:S04]  /*5e70*/  STS [R206+0x2000], R45 ;  /* 0x0020002dce007388 */ /* 0x000fe80000000800 */
[----:B------:R-:W-:Y:S01]  /*5e80*/  STS [R206+0x2400], R43 ;  /* 0x0024002bce007388 */ /* 0x000fe20000000800 */
[----:B-1----:R-:W-:Y:S03]  /*5e90*/  VIADD R41, R40, 0x4000 ;  /* 0x0000400028297836 */ /* 0x002fe60000000000 */
[----:B------:R-:W1:Y:S01]  /*5ea0*/  LDSM.16.M88.4 R64, [R40+0x4000] ;  /* 0x004000002840783b */ /* 0x000e620000000200 */
[----:B------:R-:W-:Y:S07]  /*5eb0*/  @P1 VIADD R44, R41, 0xffffffe0 ;  /* 0xffffffe0292c1836 */ /* 0x000fee0000000000 */
        /* <DEDUP_REMOVED lines=38> */
[----:B------:R-:W2:Y:S01]  /*6120*/  LDG.E R106, desc[UR28][R104.64] ;  /* 0x0000001c686a7981 */ /* 0x000ea2000c1e1900 */
[----:B------:R-:W-:Y:S01]  /*6130*/  SHF.R.U32.HI R101, RZ, 0x1, R3 ;  /* 0x00000001ff657819 */ /* 0x000fe20000011603 */
[----:B------:R-:W-:Y:S02]  /*6140*/  IMAD.SHL.U32 R102, R3, 0x40, RZ ;  /* 0x0000004003667824 */ /* 0x000fe400078e00ff */
[----:B------:R-:W5:Y:S01]  /*6150*/  LDG.E R108, desc[UR28][R104.64+0x20] ;  /* 0x0000201c686c7981 */ /* 0x000f62000c1e1900 */
[----:B------:R-:W-:Y:S01]  /*6160*/  LOP3.LUT R100, R101, 0x30, RZ, 0xc0, !PT ;  /* 0x0000003065647812 */ /* 0x000fe200078ec0ff */
[----:B------:R-:W-:Y:S02]  /*6170*/  IMAD.SHL.U32 R103, R3, 0x8, RZ ;  /* 0x0000000803677824 */ /* 0x000fe400078e00ff */
[----:B------:R-:W5:Y:S04]  /*6180*/  LDG.E R112, desc[UR28][R104.64+0x100] ;  /* 0x0001001c68707981 */ /* 0x000f68000c1e1900 */
[----:B------:R1:W5:Y:S02]  /*6190*/  LDG.E R107, desc[UR28][R104.64+0x120] ;  /* 0x0001201c686b7981 */ /* 0x000364000c1e1900 */
[----:B-1----:R-:W-:Y:S01]  /*61a0*/  LOP3.LUT R104, R102, 0x400, RZ, 0xc0, !PT ;  /* 0x0000040066687812 */ /* 0x002fe200078ec0ff */
[C---:B--2---:R-:W-:Y:S01]  /*61b0*/  FADD.FTZ R105, -R106.reuse, R4 ;  /* 0x000000046a697221 */ /* 0x044fe20000010100 */
[C---:B------:R-:W-:Y:S01]  /*61c0*/  FADD.FTZ R4, -R106.reuse, R5 ;  /* 0x000000056a047221 */ /* 0x040fe20000010100 */
[C---:B------:R-:W-:Y:S01]  /*61d0*/  FADD.FTZ R5, -R106.reuse, R16 ;  /* 0x000000106a057221 */ /* 0x040fe20000010100 */
[C---:B------:R-:W-:Y:S01]  /*61e0*/  FADD.FTZ R17, -R106.reuse, R17 ;  /* 0x000000116a117221 */ /* 0x040fe20000010100 */
[C---:B------:R-:W-:Y:S01]  /*61f0*/  FADD.FTZ R21, -R106.reuse, R21 ;  /* 0x000000156a157221 */ /* 0x040fe20000010100 */
[-C--:B------:R-:W-:Y:S01]  /*6200*/  FSEL R105, R105, R106.reuse, P3 ;  /* 0x0000006a69697208 */ /* 0x080fe20001800000 */
[----:B------:R-:W-:Y:S01]  /*6210*/  FADD.FTZ R37, -R106, R37 ;  /* 0x000000256a257221 */ /* 0x000fe20000010100 */
[----:B------:R-:W-:Y:S01]  /*6220*/  FSETP.GE.FTZ.AND P3, PT, R228, RZ, PT ;  /* 0x000000ffe400720b */ /* 0x000fe20003f76000 */
[C---:B------:R-:W-:Y:S01]  /*6230*/  FADD.FTZ R53, -R106.reuse, R53 ;  /* 0x000000356a357221 */ /* 0x040fe20000010100 */
[-C--:B------:R-:W-:Y:S01]  /*6240*/  FSEL R5, R5, R106.reuse, P0 ;  /* 0x0000006a05057208 */ /* 0x080fe20000000000 */
[----:B------:R-:W-:Y:S01]  /*6250*/  FMUL.FTZ R221, R221, R105 ;  /* 0x00000069dddd7220 */ /* 0x000fe20000410000 */
[-C--:B------:R-:W-:Y:S01]  /*6260*/  FSEL R17, R17, R106.reuse, P3 ;  /* 0x0000006a11117208 */ /* 0x080fe20001800000 */
[----:B------:R-:W-:Y:S01]  /*6270*/  FADD.FTZ R49, -R106, R49 ;  /* 0x000000316a317221 */ /* 0x000fe20000010100 */
[----:B------:R-:W-:Y:S01]  /*6280*/  FSEL R4, R4, R106, P2 ;  /* 0x0000006a04047208 */ /* 0x000fe20001000000 */
[----:B------:R-:W-:Y:S01]  /*6290*/  FMUL.FTZ R231, R231, R5 ;  /* 0x00000005e7e77220 */ /* 0x000fe20000410000 */
[----:B------:R-:W-:Y:S01]  /*62a0*/  FSETP.GE.FTZ.AND P2, PT, R229, RZ, PT ;  /* 0x000000ffe500720b */ /* 0x000fe20003f56000 */
[----:B------:R-:W-:Y:S01]  /*62b0*/  FMUL.FTZ R228, R228, R17 ;  /* 0x00000011e4e47220 */ /* 0x000fe20000410000 */
[----:B------:R-:W-:Y:S01]  /*62c0*/  FSETP.GE.FTZ.AND P0, PT, R232, RZ, PT ;  /* 0x000000ffe800720b */ /* 0x000fe20003f16000 */
[----:B------:R-:W-:Y:S01]  /*62d0*/  FADD.FTZ R5, -R106, R20 ;  /* 0x000000146a057221 */ /* 0x000fe20000010100 */
[----:B------:R-:W-:Y:S01]  /*62e0*/  FSETP.GE.FTZ.AND P3, PT, R246, RZ, PT ;  /* 0x000000fff600720b */ /* 0x000fe20003f76000 */
[----:B------:R-:W-:Y:S01]  /*62f0*/  FMUL.FTZ R220, R220, R4 ;  /* 0x00000004dcdc7220 */ /* 0x000fe20000410000 */
[----:B------:R-:W-:Y:S01]  /*6300*/  F2FP.BF16.F32.PACK_AB R228, R228, R231 ;  /* 0x000000e7e4e4723e */ /* 0x000fe200000010ff */
[C---:B------:R-:W-:Y:S01]  /*6310*/  FADD.FTZ R231, -R106.reuse, R32 ;  /* 0x000000206ae77221 */ /* 0x040fe20000010100 */
[-C--:B------:R-:W-:Y:S02]  /*6320*/  FSEL R5, R5, R106.reuse, P2 ;  /* 0x0000006a05057208 */ /* 0x080fe40001000000 */
[-C--:B------:R-:W-:Y:S02]  /*6330*/  FSEL R21, R21, R106.reuse, P0 ;  /* 0x0000006a15157208 */ /* 0x080fe40000000000 */
[-C--:B------:R-:W-:Y:S01]  /*6340*/  FSEL R231, R231, R106.reuse, P4 ;  /* 0x0000006ae7e77208 */ /* 0x080fe20002000000 */
[----:B------:R-:W-:Y:S01]  /*6350*/  FMUL.FTZ R229, R229, R5 ;  /* 0x00000005e5e57220 */ /* 0x000fe20000410000 */
[----:B------:R-:W-:Y:S01]  /*6360*/  FSETP.GE.FTZ.AND P2, PT, R247, RZ, PT ;  /* 0x000000fff700720b */ /* 0x000fe20003f56000 */
[----:B------:R-:W-:Y:S01]  /*6370*/  FADD.FTZ R5, -R106, R36 ;  /* 0x000000246a057221 */ /* 0x000fe20000010100 */
[----:B------:R-:W-:Y:S01]  /*6380*/  F2FP.BF16.F32.PACK_AB R221, R220, R221 ;  /* 0x000000dddcdd723e */ /* 0x000fe200000010ff */
        /* <DEDUP_REMOVED lines=9> */
[----:B------:R-:W-:Y:S02]  /*6420*/  F2FP.BF16.F32.PACK_AB R229, R232, R229 ;  /* 0x000000e5e8e5723e */ /* 0x000fe400000010ff */
[----:B------:R-:W-:Y:S01]  /*6430*/  FSETP.GE.FTZ.AND P0, PT, R115, RZ, PT ;  /* 0x000000ff7300720b */ /* 0x000fe20003f16000 */
[----:B------:R-:W-:Y:S01]  /*6440*/  FMUL.FTZ R248, R248, R37 ;  /* 0x00000025f8f87220 */ /* 0x000fe20000410000 */
[-C--:B------:R-:W-:Y:S02]  /*6450*/  FSEL R220, R220, R106.reuse, P3 ;  /* 0x0000006adcdc7208 */ /* 0x080fe40001800000 */
[-C--:B------:R-:W-:Y:S01]  /*6460*/  FSEL R48, R243, R106.reuse, P5 ;  /* 0x0000006af3307208 */ /* 0x080fe20002800000 */
[----:B------:R-:W-:Y:S01]  /*6470*/  FADD.FTZ R243, -R106, R52 ;  /* 0x000000346af37221 */ /* 0x000fe20000010100 */
[----:B------:R-:W-:Y:S01]  /*6480*/  FSEL R232, R53, R106, P2 ;  /* 0x0000006a35e87208 */ /* 0x000fe20001000000 */
[----:B------:R-:W-:Y:S01]  /*6490*/  FMUL.FTZ R220, R246, R220 ;  /* 0x000000dcf6dc7220 */ /* 0x000fe20000410000 */
[----:B------:R-:W-:Y:S01]  /*64a0*/  FSETP.GE.FTZ.AND P4, PT, R130, RZ, PT ;  /* 0x000000ff8200720b */ /* 0x000fe20003f96000 */
[----:B------:R-:W-:Y:S01]  /*64b0*/  FADD.FTZ R53, -R106, R64 ;  /* 0x000000406a357221 */ /* 0x000fe20000010100 */
[----:B------:R-:W-:Y:S01]  /*64c0*/  ISETP.NE.AND P2, PT, R192, RZ, PT ;  /* 0x000000ffc000720c */ /* 0x000fe20003f45270 */
[----:B------:R-:W-:Y:S01]  /*64d0*/  FMUL.FTZ R48, R125, R48 ;  /* 0x000000307d307220 */ /* 0x000fe20000410000 */
[----:B------:R-:W-:Y:S02]  /*64e0*/  FSETP.GE.FTZ.AND P3, PT, R129, RZ, PT ;  /* 0x000000ff8100720b */ /* 0x000fe40003f76000 */
[----:B------:R-:W-:Y:S02]  /*64f0*/  LOP3.LUT R105, R100, 0x8, R3, 0xf8, !PT ;  /* 0x0000000864697812 */ /* 0x000fe400078ef803 */
[-C--:B------:R-:W-:Y:S02]  /*6500*/  FSEL R49, R49, R106.reuse, P4 ;  /* 0x0000006a31317208 */ /* 0x080fe40002000000 */
[----:B------:R-:W-:Y:S02]  /*6510*/  FSEL R52, R243, R106, P3 ;  /* 0x0000006af3347208 */ /* 0x000fe40001800000 */
[----:B------:R-:W-:Y:S01]  /*6520*/  LOP3.LUT R100, R105, 0x1c0, R102, 0xf8, !PT ;  /* 0x000001c069647812 */ /* 0x000fe200078ef866 */
[----:B------:R-:W-:Y:S01]  /*6530*/  FMUL.FTZ R49, R130, R49 ;  /* 0x0000003182317220 */ /* 0x000fe20000410000 */
[----:B------:R-:W-:Y:S01]  /*6540*/  FSETP.GE.FTZ.AND P3, PT, R113, RZ, PT ;  /* 0x000000ff7100720b */ /* 0x000fe20003f76000 */
[----:B------:R-:W-:Y:S01]  /*6550*/  FMUL.FTZ R52, R129, R52 ;  /* 0x0000003481347220 */ /* 0x000fe20000410000 */
[----:B------:R-:W-:Y:S01]  /*6560*/  F2FP.BF16.F32.PACK_AB R220, R220, R231 ;  /* 0x000000e7dcdc723e */ /* 0x000fe200000010ff */
[----:B------:R-:W-:Y:S01]  /*6570*/  FMUL.FTZ R231, R131, R232 ;  /* 0x000000e883e77220 */ /* 0x000fe20000410000 */
[----:B------:R-:W-:Y:S02]  /*6580*/  LOP3.LUT R105, R100, 0x38, R103, 0x78, !PT ;  /* 0x0000003864697812 */ /* 0x000fe400078e7867 */
[----:B------:R-:W-:Y:S01]  /*6590*/  FSEL R64, R53, R106, P3 ;  /* 0x0000006a35407208 */ /* 0x000fe20001800000 */
[----:B------:R-:W-:Y:S01]  /*65a0*/  @P0 FADD.FTZ R106, -R106, R65 ;  /* 0x000000416a6a0221 */ /* 0x000fe20000010100 */
[----:B------:R-:W-:Y:S01]  /*65b0*/  F2FP.BF16.F32.PACK_AB R48, R49, R48 ;  /* 0x000000303130723e */ /* 0x000fe200000010ff */
[----:B------:R-:W-:Y:S01]  /*65c0*/  IMAD R100, R105, 0x2, R104 ;  /* 0x0000000269647824 */ /* 0x000fe200078e0268 */
[----:B------:R-:W-:Y:S01]  /*65d0*/  F2FP.BF16.F32.PACK_AB R248, R248, R247 ;  /* 0x000000f7f8f8723e */ /* 0x000fe200000010ff */
[----:B------:R-:W-:Y:S01]  /*65e0*/  FMUL.FTZ R64, R113, R64 ;  /* 0x0000004071407220 */ /* 0x000fe20000410000 */
[----:B------:R-:W-:Y:S01]  /*65f0*/  F2FP.BF16.F32.PACK_AB R52, R231, R52 ;  /* 0x00000034e734723e */ /* 0x000fe200000010ff */
[----:B------:R-:W-:Y:S01]  /*6600*/  FMUL.FTZ R49, R115, R106 ;  /* 0x0000006a73317220 */ /* 0x000fe20000410000 */
        /* <DEDUP_REMOVED lines=33> */
.L_x_427:
[----:B------:R-:W-:Y:S01]  /*6820*/  FSETP.GE.FTZ.AND P0, PT, R209, RZ, PT ;  /* 0x000000ffd100720b */ /* 0x000fe20003f16000 */
[C---:B-----5:R-:W-:Y:S01]  /*6830*/  FADD.FTZ R5, -R108.reuse, R6 ;  /* 0x000000066c057221 */ /* 0x060fe20000010100 */
[----:B------:R-:W-:Y:S01]  /*6840*/  FSETP.GE.FTZ.AND P3, PT, R227, RZ, PT ;  /* 0x000000ffe300720b */ /* 0x000fe20003f76000 */
[----:B------:R-:W-:Y:S01]  /*6850*/  FADD.FTZ R17, -R108, R18 ;  /* 0x000000126c117221 */ /* 0x000fe20000010100 */
[----:B------:R-:W-:Y:S01]  /*6860*/  FSETP.GE.FTZ.AND P4, PT, R216, RZ, PT ;  /* 0x000000ffd800720b */ /* 0x000fe20003f96000 */
[----:B------:R-:W-:Y:S01]  /*6870*/  STS [R176+0x8000], R221 ;  /* 0x008000ddb0007388 */ /* 0x000fe20000000800 */
[-C--:B------:R-:W-:Y:S01]  /*6880*/  FSEL R4, R5, R108.reuse, P0 ;  /* 0x0000006c05047208 */ /* 0x080fe20000000000 */
[----:B------:R-:W-:Y:S01]  /*6890*/  FADD.FTZ R7, -R108, R7 ;  /* 0x000000076c077221 */ /* 0x000fe20000010100 */
[----:B------:R-:W-:Y:S01]  /*68a0*/  FSETP.GE.FTZ.AND P2, PT, R230, RZ, PT ;  /* 0x000000ffe600720b */ /* 0x000fe20003f56000 */
[C---:B------:R-:W-:Y:S01]  /*68b0*/  FADD.FTZ R19, -R108.reuse, R19 ;  /* 0x000000136c137221 */ /* 0x040fe20000010100 */
[----:B------:R-:W-:Y:S01]  /*68c0*/  FSETP.GE.FTZ.AND P0, PT, R233, RZ, PT ;  /* 0x000000ffe900720b */ /* 0x000fe20003f16000 */
[C---:B------:R-:W-:Y:S01]  /*68d0*/  FADD.FTZ R5, -R108.reuse, R22 ;  /* 0x000000166c057221 */ /* 0x040fe20000010100 */
[-C--:B------:R-:W-:Y:S01]  /*68e0*/  FSEL R6, R17, R108.reuse, P3 ;  /* 0x0000006c11067208 */ /* 0x080fe20001800000 */
        /* <DEDUP_REMOVED lines=12> */
[----:B------:R-:W-:Y:S01]  /*69b0*/  FADD.FTZ R23, -R108, R23 ;  /* 0x000000176c177221 */ /* 0x000fe20000010100 */
[----:B------:R-:W-:Y:S01]  /*69c0*/  FSETP.GE.FTZ.AND P4, PT, R244, RZ, PT ;  /* 0x000000fff400720b */ /* 0x000fe20003f96000 */
[----:B------:R-:W-:Y:S01]  /*69d0*/  FMUL.FTZ R6, R227, R6 ;  /* 0x00000006e3067220 */ /* 0x000fe20000410000 */
[-C--:B-1----:R-:W-:Y:S01]  /*69e0*/  FSEL R20, R17, R108.reuse, P2 ;  /* 0x0000006c11147208 */ /* 0x082fe20001000000 */
[----:B------:R-:W-:Y:S01]  /*69f0*/  FADD.FTZ R17, -R108, R50 ;  /* 0x000000326c117221 */ /* 0x000fe20000010100 */
[-C--:B------:R-:W-:Y:S01]  /*6a00*/  FSEL R39, R39, R108.reuse, P0 ;  /* 0x0000006c27277208 */ /* 0x080fe20000000000 */
[----:B------:R-:W-:Y:S01]  /*6a10*/  FMUL.FTZ R19, R230, R19 ;  /* 0x00000013e6137220 */ /* 0x000fe20000410000 */
[----:B------:R-:W-:Y:S01]  /*6a20*/  FSETP.GE.FTZ.AND P0, PT, R127, RZ, PT ;  /* 0x000000ff7f00720b */ /* 0x000fe20003f16000 */
[C---:B------:R-:W-:Y:S01]  /*6a30*/  FADD.FTZ R55, -R108.reuse, R55 ;  /* 0x000000376c377221 */ /* 0x040fe20000010100 */
[----:B------:R-:W-:Y:S01]  /*6a40*/  FSEL R18, R35, R108, P3 ;  /* 0x0000006c23127208 */ /* 0x000fe20001800000 */
[----:B------:R-:W-:Y:S01]  /*6a50*/  FMUL.FTZ R16, R233, R16 ;  /* 0x00000010e9107220 */ /* 0x000fe20000410000 */
[----:B------:R-:W-:Y:S01]  /*6a60*/  FSEL R5, R5, R108, P4 ;  /* 0x0000006c05057208 */ /* 0x000fe20002000000 */
[----:B------:R-:W-:Y:S01]  /*6a70*/  FADD.FTZ R51, -R108, R51 ;  /* 0x000000336c337221 */ /* 0x000fe20000010100 */
[----:B------:R-:W-:Y:S01]  /*6a80*/  FSETP.GE.FTZ.AND P5, PT, R234, RZ, PT ;  /* 0x000000ffea00720b */ /* 0x000fe20003fb6000 */
[----:B------:R-:W-:Y:S01]  /*6a90*/  FMUL.FTZ R18, R245, R18 ;  /* 0x00000012f5127220 */ /* 0x000fe20000410000 */
[----:B------:R-:W-:Y:S01]  /*6aa0*/  F2FP.BF16.F32.PACK_AB R7, R7, R4 ;  /* 0x000000040707723e */ /* 0x000fe200000010ff */
[----:B------:R-:W-:Y:S01]  /*6ab0*/  FMUL.FTZ R5, R244, R5 ;  /* 0x00000005f4057220 */ /* 0x000fe20000410000 */
[-C--:B------:R-:W-:Y:S01]  /*6ac0*/  FSEL R4, R17, R108.reuse, P0 ;  /* 0x0000006c11047208 */ /* 0x080fe20000000000 */
[----:B------:R-:W-:Y:S01]  /*6ad0*/  FADD.FTZ R17, -R108, R66 ;  /* 0x000000426c117221 */ /* 0x000fe20000010100 */
[----:B------:R-:W-:Y:S01]  /*6ae0*/  FSETP.GE.FTZ.AND P0, PT, R120, RZ, PT ;  /* 0x000000ff7800720b */ /* 0x000fe20003f16000 */
[----:B------:R1:W-:Y:S01]  /*6af0*/  STS [R176+0x8400], R7 ;  /* 0x00840007b0007388 */ /* 0x0003e20000000800 */
[----:B------:R-:W-:Y:S01]  /*6b00*/  FSEL R23, R23, R108, P5 ;  /* 0x0000006c17177208 */ /* 0x000fe20002800000 */
[----:B------:R-:W-:Y:S01]  /*6b10*/  FMUL.FTZ R4, R127, R4 ;  /* 0x000000047f047220 */ /* 0x000fe20000410000 */
[----:B------:R-:W-:Y:S01]  /*6b20*/  FSETP.GE.FTZ.AND P2, PT, R135, RZ, PT ;  /* 0x000000ff8700720b */ /* 0x000fe20003f56000 */
[----:B------:R-:W-:Y:S01]  /*6b30*/  FADD.FTZ R33, -R112, R13 ;  /* 0x0000000d70217221 */ /* 0x000fe20000010100 */
[----:B------:R-:W-:Y:S01]  /*6b40*/  F2FP.BF16.F32.PACK_AB R6, R19, R6 ;  /* 0x000000061306723e */ /* 0x000fe200000010ff */
[----:B------:R-:W-:Y:S01]  /*6b50*/  FMUL.FTZ R23, R234, R23 ;  /* 0x00000017ea177220 */ /* 0x000fe20000410000 */
[----:B------:R-:W-:Y:S01]  /*6b60*/  F2FP.BF16.F32.PACK_AB R5, R18, R5 ;  /* 0x000000051205723e */ /* 0x000fe200000010ff */
[----:B------:R-:W-:Y:S01]  /*6b70*/  FADD.FTZ R19, -R108, R54 ;  /* 0x000000366c137221 */ /* 0x000fe20000010100 */
[----:B------:R-:W-:Y:S01]  /*6b80*/  FSEL R18, R55, R108, P2 ;  /* 0x0000006c37127208 */ /* 0x000fe20001000000 */
[----:B------:R-:W-:Y:S01]  /*6b90*/  FADD.FTZ R9, -R112, R9 ;  /* 0x0000000970097221 */ /* 0x000fe20000010100 */
[----:B------:R-:W-:Y:S01]  /*6ba0*/  FSETP.GE.FTZ.AND P4, PT, R134, RZ, PT ;  /* 0x000000ff8600720b */ /* 0x000fe20003f96000 */
[----:B------:R-:W-:Y:S01]  /*6bb0*/  FADD.FTZ R25, -R112, R25 ;  /* 0x0000001970197221 */ /* 0x000fe20000010100 */
[----:B------:R-:W-:Y:S01]  /*6bc0*/  FSETP.GE.FTZ.AND P3, PT, R133, RZ, PT ;  /* 0x000000ff8500720b */ /* 0x000fe20003f76000 */
[----:B------:R-:W-:Y:S01]  /*6bd0*/  FMUL.FTZ R135, R135, R18 ;  /* 0x0000001287877220 */ /* 0x000fe20000410000 */
[----:B------:R-:W-:Y:S01]  /*6be0*/  FSETP.GE.FTZ.AND P2, PT, R124, RZ, PT ;  /* 0x000000ff7c00720b */ /* 0x000fe20003f56000 */
[----:B------:R-:W-:Y:S01]  /*6bf0*/  IMAD.MOV.U32 R18, RZ, RZ, 0x10 ;  /* 0x00000010ff127424 */ /* 0x000fe200078e00ff */
[----:B------:R-:W-:Y:S01]  /*6c00*/  F2FP.BF16.F32.PACK_AB R23, R23, R16 ;  /* 0x000000101717723e */ /* 0x000fe200000010ff */
[C---:B------:R-:W-:Y:S01]  /*6c10*/  FADD.FTZ R29, -R112.reuse, R29 ;  /* 0x0000001d701d7221 */ /* 0x040fe20000010100 */
[-C--:B------:R-:W-:Y:S01]  /*6c20*/  FSEL R51, R51, R108.reuse, P4 ;  /* 0x0000006c33337208 */ /* 0x080fe20002000000 */
[C---:B------:R-:W-:Y:S01]  /*6c30*/  FADD.FTZ R41, -R112.reuse, R41 ;  /* 0x0000002970297221 */ /* 0x040fe20000010100 */
[-C--:B------:R-:W-:Y:S01]  /*6c40*/  FSEL R16, R19, R108.reuse, P3 ;  /* 0x0000006c13107208 */ /* 0x080fe20001800000 */
[----:B------:R-:W-:Y:S01]  /*6c50*/  FADD.FTZ R19, -R112, R8 ;  /* 0x0000000870137221 */ /* 0x000fe20000010100 */
[----:B------:R-:W-:Y:S01]  /*6c60*/  FSEL R17, R17, R108, P2 ;  /* 0x0000006c11117208 */ /* 0x000fe20001000000 */
[----:B------:R-:W-:Y:S01]  /*6c70*/  @P0 FADD.FTZ R108, -R108, R67 ;  /* 0x000000436c6c0221 */ /* 0x000fe20000010100 */
[----:B------:R-:W-:Y:S01]  /*6c80*/  FMUL.FTZ R51, R134, R51 ;  /* 0x0000003386337220 */ /* 0x000fe20000410000 */
[----:B------:R-:W-:Y:S01]  /*6c90*/  FSETP.GE.FTZ.AND P0, PT, R217, RZ, PT ;  /* 0x000000ffd900720b */ /* 0x000fe20003f16000 */
[----:B-1----:R-:W-:Y:S01]  /*6ca0*/  FADD.FTZ R7, -R112, R24 ;  /* 0x0000001870077221 */ /* 0x002fe20000010100 */
[----:B------:R-:W-:Y:S01]  /*6cb0*/  FMUL.FTZ R17, R124, R17 ;  /* 0x000000117c117220 */ /* 0x000fe20000410000 */
[----:B------:R-:W-:Y:S01]  /*6cc0*/  FMUL.FTZ R108, R120, R108 ;  /* 0x0000006c786c7220 */ /* 0x000fe20000410000 */
[----:B------:R-:W-:Y:S01]  /*6cd0*/  F2FP.BF16.F32.PACK_AB R8, R51, R4 ;  /* 0x000000043308723e */ /* 0x000fe200000010ff */
[C---:B------:R-:W-:Y:S01]  /*6ce0*/  FADD.FTZ R57, -R112.reuse, R57 ;  /* 0x0000003970397221 */ /* 0x040fe20000010100 */
[----:B------:R-:W-:Y:S01]  /*6cf0*/  FSEL R4, R19, R112, P0 ;  /* 0x0000007013047208 */ /* 0x000fe20000000000 */
[----:B------:R-:W-:Y:S01]  /*6d00*/  FADD.FTZ R19, -R112, R12 ;  /* 0x0000000c70137221 */ /* 0x000fe20000010100 */
[----:B------:R-:W-:Y:S01]  /*6d10*/  F2FP.BF16.F32.PACK_AB R21, R108, R17 ;  /* 0x000000116c15723e */ /* 0x000fe200000010ff */
[----:B------:R-:W-:Y:S01]  /*6d20*/  FADD.FTZ R45, -R112, R45 ;  /* 0x0000002d702d7221 */ /* 0x000fe20000010100 */
[----:B------:R-:W-:Y:S01]  /*6d30*/  SEL R17, R18, 0xfffffff0, !P1 ;  /* 0xfffffff012117807 */ /* 0x000fe20004800000 */
[----:B------:R-:W-:Y:S01]  /*6d40*/  FMUL.FTZ R4, R217, R4 ;  /* 0x00000004d9047220 */ /* 0x000fe20000410000 */
[----:B------:R-:W-:Y:S01]  /*6d50*/  FSETP.GE.FTZ.AND P0, PT, R224, RZ, PT ;  /* 0x000000ffe000720b */ /* 0x000fe20003f16000 */
[----:B------:R-:W-:Y:S01]  /*6d60*/  FADD.FTZ R14, -R107, R14 ;  /* 0x0000000e6b0e7221 */ /* 0x000fe20000010100 */
[----:B------:R-:W-:Y:S01]  /*6d70*/  FSETP.GE.FTZ.AND P3, PT, R218, RZ, PT ;  /* 0x000000ffda00720b */ /* 0x000fe20003f76000 */
[----:B------:R-:W-:Y:S01]  /*6d80*/  IMAD.IADD R13, R176, 0x1, R17 ;  /* 0x00000001b00d7824 */ /* 0x000fe200078e0211 */
[-C--:B------:R-:W-:Y:S01]  /*6d90*/  FSEL R33, R33, R112.reuse, P0 ;  /* 0x0000007021217208 */ /* 0x080fe20000000000 */
[----:B------:R-:W-:Y:S01]  /*6da0*/  FADD.FTZ R26, -R107, R26 ;  /* 0x0000001a6b1a7221 */ /* 0x000fe20000010100 */
[-C--:B------:R-:W-:Y:S01]  /*6db0*/  FSEL R9, R9, R112.reuse, P3 ;  /* 0x0000007009097208 */ /* 0x080fe20001800000 */
[----:B------:R-:W-:Y:S01]  /*6dc0*/  FADD.FTZ R10, -R107, R10 ;  /* 0x0000000a6b0a7221 */ /* 0x000fe20000010100 */
[----:B------:R-:W-:Y:S01]  /*6dd0*/  FSETP.GE.FTZ.AND P0, PT, R235, RZ, PT ;  /* 0x000000ffeb00720b */ /* 0x000fe20003f16000 */
[----:B------:R1:W-:Y:S01]  /*6de0*/  STS [R13+0x8400], R6 ;  /* 0x008400060d007388 */ /* 0x0003e20000000800 */
[----:B------:R-:W-:Y:S01]  /*6df0*/  FSETP.GE.FTZ.AND P5, PT, R236, RZ, PT ;  /* 0x000000ffec00720b */ /* 0x000fe20003fb6000 */
[----:B------:R-:W-:Y:S01]  /*6e00*/  FMUL.FTZ R9, R218, R9 ;  /* 0x00000009da097220 */ /* 0x000fe20000410000 */
[-C--:B------:R-:W-:Y:S01]  /*6e10*/  FSEL R18, R7, R112.reuse, P0 ;  /* 0x0000007007127208 */ /* 0x080fe20000000000 */
[----:B------:R-:W-:Y:S01]  /*6e20*/  FADD.FTZ R7, -R112, R28 ;  /* 0x0000001c70077221 */ /* 0x000fe20000010100 */
[----:B------:R-:W-:Y:S01]  /*6e30*/  FSEL R25, R25, R112, P5 ;  /* 0x0000007019197208 */ /* 0x000fe20002800000 */
[----:B------:R-:W-:Y:S01]  /*6e40*/  STS [R13+0x8000], R228 ;  /* 0x008000e40d007388 */ /* 0x000fe20000000800 */
[----:B------:R-:W-:Y:S01]  /*6e50*/  FSETP.GE.FTZ.AND P4, PT, R239, RZ, PT ;  /* 0x000000ffef00720b */ /* 0x000fe20003f96000 */
[----:B------:R-:W-:Y:S01]  /*6e60*/  FMUL.FTZ R18, R235, R18 ;  /* 0x00000012eb127220 */ /* 0x000fe20000410000 */
[----:B------:R-:W-:Y:S01]  /*6e70*/  F2FP.BF16.F32.PACK_AB R9, R9, R4 ;  /* 0x000000040909723e */ /* 0x000fe200000010ff */
[----:B------:R-:W-:Y:S01]  /*6e80*/  FMUL.FTZ R25, R236, R25 ;  /* 0x00000019ec197220 */ /* 0x000fe20000410000 */
[----:B------:R-:W-:Y:S01]  /*6e90*/  FSEL R4, R7, R112, P4 ;  /* 0x0000007007047208 */ /* 0x000fe20002000000 */
[----:B------:R-:W-:Y:S01]  /*6ea0*/  FADD.FTZ R7, -R112, R44 ;  /* 0x0000002c70077221 */ /* 0x000fe20000010100 */
[----:B------:R-:W-:Y:S01]  /*6eb0*/  FSETP.GE.FTZ.AND P6, PT, R121, RZ, PT ;  /* 0x000000ff7900720b */ /* 0x000fe20003fd6000 */
[----:B------:R2:W-:Y:S01]  /*6ec0*/  STS [R176+0xa000], R9 ;  /* 0x00a00009b0007388 */ /* 0x0005e20000000800 */
[----:B------:R-:W-:Y:S01]  /*6ed0*/  FSETP.GE.FTZ.AND P3, PT, R240, RZ, PT ;  /* 0x000000fff000720b */ /* 0x000fe20003f76000 */
[----:B------:R-:W-:Y:S01]  /*6ee0*/  FMUL.FTZ R4, R239, R4 ;  /* 0x00000004ef047220 */ /* 0x000fe20000410000 */
[----:B------:R-:W-:Y:S01]  /*6ef0*/  F2FP.BF16.F32.PACK_AB R25, R25, R18 ;  /* 0x000000121919723e */ /* 0x000fe200000010ff */
[----:B------:R-:W-:Y:S01]  /*6f00*/  FADD.FTZ R58, -R107, R58 ;  /* 0x0000003a6b3a7221 */ /* 0x000fe20000010100 */
[----:B------:R-:W-:Y:S01]  /*6f10*/  FSETP.GE.FTZ.AND P0, PT, R252, RZ, PT ;  /* 0x000000fffc00720b */ /* 0x000fe20003f16000 */
[----:B------:R-:W-:Y:S01]  /*6f20*/  FMUL.FTZ R33, R224, R33 ;  /* 0x00000021e0217220 */ /* 0x000fe20000410000 */
[-C--:B------:R-:W-:Y:S01]  /*6f30*/  FSEL R18, R7, R112.reuse, P6 ;  /* 0x0000007007127208 */ /* 0x080fe20003000000 */
[----:B------:R-:W-:Y:S01]  /*6f40*/  FADD.FTZ R7, -R112, R56 ;  /* 0x0000003870077221 */ /* 0x000fe20000010100 */
[----:B------:R-:W-:Y:S01]  /*6f50*/  FSETP.GE.FTZ.AND P2, PT, R223, RZ, PT ;  /* 0x000000ffdf00720b */ /* 0x000fe20003f56000 */
[----:B------:R-:W-:Y:S01]  /*6f60*/  FADD.FTZ R30, -R107, R30 ;  /* 0x0000001e6b1e7221 */ /* 0x000fe20000010100 */
[-C--:B------:R-:W-:Y:S01]  /*6f70*/  FSEL R29, R29, R112.reuse, P3 ;  /* 0x000000701d1d7208 */ /* 0x080fe20001800000 */
[----:B------:R-:W-:Y:S01]  /*6f80*/  FADD.FTZ R42, -R107, R42 ;  /* 0x0000002a6b2a7221 */ /* 0x000fe20000010100 */
[----:B------:R-:W-:Y:S01]  /*6f90*/  FSETP.GE.FTZ.AND P3, PT, R117, RZ, PT ;  /* 0x000000ff7500720b */ /* 0x000fe20003f76000 */
[----:B------:R-:W-:Y:S01]  /*6fa0*/  FMUL.FTZ R39, R250, R39 ;  /* 0x00000027fa277220 */ /* 0x000fe20000410000 */
[----:B------:R-:W-:Y:S01]  /*6fb0*/  FSETP.GE.FTZ.AND P4, PT, R114, RZ, PT ;  /* 0x000000ff7200720b */ /* 0x000fe20003f96000 */
[----:B------:R-:W-:Y:S01]  /*6fc0*/  FMUL.FTZ R29, R240, R29 ;  /* 0x0000001df01d7220 */ /* 0x000fe20000410000 */
[----:B------:R-:W-:Y:S01]  /*6fd0*/  FSEL R41, R41, R112, P0 ;  /* 0x0000007029297208 */ /* 0x000fe20000000000 */
[----:B------:R-:W-:Y:S01]  /*6fe0*/  FMUL.FTZ R20, R249, R20 ;  /* 0x00000014f9147220 */ /* 0x000fe20000410000 */
[-C--:B------:R-:W-:Y:S01]  /*6ff0*/  FSEL R12, R19, R112.reuse, P2 ;  /* 0x00000070130c7208 */ /* 0x080fe20001000000 */
[----:B------:R-:W-:Y:S01]  /*7000*/  FADD.FTZ R19, -R112, R40 ;  /* 0x0000002870137221 */ /* 0x000fe20000010100 */
[----:B------:R-:W-:Y:S01]  /*7010*/  FSETP.GE.FTZ.AND P0, PT, R111, RZ, PT ;  /* 0x000000ff6f00720b */ /* 0x000fe20003f16000 */
[----:B------:R-:W-:Y:S01]  /*7020*/  FADD.FTZ R46, -R107, R46 ;  /* 0x0000002e6b2e7221 */ /* 0x000fe20000010100 */
[----:B------:R-:W-:Y:S01]  /*7030*/  FSEL R22, R57, R112, P3 ;  /* 0x0000007039167208 */ /* 0x000fe20001800000 */
[----:B------:R-:W-:Y:S01]  /*7040*/  FMUL.FTZ R12, R223, R12 ;  /* 0x0000000cdf0c7220 */ /* 0x000fe20000410000 */
[----:B------:R-:W-:Y:S01]  /*7050*/  FSEL R7, R7, R112, P4 ;  /* 0x0000007007077208 */ /* 0x000fe20002000000 */
[----:B------:R-:W-:Y:S01]  /*7060*/  FMUL.FTZ R41, R252, R41 ;  /* 0x00000029fc297220 */ /* 0x000fe20000410000 */
[----:B------:R-:W-:Y:S01]  /*7070*/  FSETP.GE.FTZ.AND P2, PT, R251, RZ, PT ;  /* 0x000000fffb00720b */ /* 0x000fe20003f56000 */
[----:B------:R-:W-:Y:S01]  /*7080*/  FMUL.FTZ R22, R117, R22 ;  /* 0x0000001675167220 */ /* 0x000fe20000410000 */
[----:B------:R-:W-:Y:S01]  /*7090*/  FSETP.GE.FTZ.AND P5, PT, R122, RZ, PT ;  /* 0x000000ff7a00720b */ /* 0x000fe20003fb6000 */
[----:B------:R-:W-:Y:S01]  /*70a0*/  FMUL.FTZ R7, R114, R7 ;  /* 0x0000000772077220 */ /* 0x000fe20000410000 */
[----:B-1----:R-:W-:Y:S01]  /*70b0*/  FSEL R6, R19, R112, P2 ;  /* 0x0000007013067208 */ /* 0x002fe20001000000 */
[----:B------:R-:W-:Y:S01]  /*70c0*/  FADD.FTZ R19, -R112, R60 ;  /* 0x0000003c70137221 */ /* 0x000fe20000010100 */
[----:B------:R-:W-:Y:S01]  /*70d0*/  FSETP.GE.FTZ.AND P2, PT, R116, RZ, PT ;  /* 0x000000ff7400720b */ /* 0x000fe20003f56000 */
[----:B------:R-:W-:Y:S01]  /*70e0*/  FMUL.FTZ R18, R121, R18 ;  /* 0x0000001279127220 */ /* 0x000fe20000410000 */
[----:B------:R-:W-:Y:S01]  /*70f0*/  F2FP.BF16.F32.PACK_AB R29, R29, R4 ;  /* 0x000000041d1d723e */ /* 0x000fe200000010ff */
[C---:B------:R-:W-:Y:S01]  /*7100*/  FADD.FTZ R4, -R107.reuse, R11 ;  /* 0x0000000b6b047221 */ /* 0x040fe20000010100 */
[----:B------:R-:W-:Y:S01]  /*7110*/  F2FP.BF16.F32.PACK_AB R24, R22, R7 ;  /* 0x000000071618723e */ /* 0x000fe200000010ff */
[----:B------:R-:W-:Y:S01]  /*7120*/  FADD.FTZ R22, -R107, R15 ;  /* 0x0000000f6b167221 */ /* 0x000fe20000010100 */
[----:B------:R-:W-:Y:S01]  /*7130*/  FSEL R45, R45, R112, P5 ;  /* 0x000000702d2d7208 */ /* 0x000fe20002800000 */
[----:B------:R-:W-:Y:S01]  /*7140*/  FMUL.FTZ R6, R251, R6 ;  /* 0x00000006fb067220 */ /* 0x000fe20000410000 */
[----:B------:R-:W-:Y:S01]  /*7150*/  FSEL R19, R19, R112, P2 ;  /* 0x0000007013137208 */ /* 0x000fe20001000000 */
[----:B------:R-:W-:Y:S01]  /*7160*/  @P0 FADD.FTZ R112, -R112, R61 ;  /* 0x0000003d70700221 */ /* 0x000fe20000010100 */
[----:B------:R-:W-:Y:S01]  /*7170*/  FSETP.GE.FTZ.AND P3, PT, R222, RZ, PT ;  /* 0x000000ffde00720b */ /* 0x000fe20003f76000 */
[----:B------:R-:W-:Y:S01]  /*7180*/  FMUL.FTZ R45, R122, R45 ;  /* 0x0000002d7a2d7220 */ /* 0x000fe20000410000 */
[----:B------:R-:W-:Y:S01]  /*7190*/  FSETP.GE.FTZ.AND P2, PT, R226, RZ, PT ;  /* 0x000000ffe200720b */ /* 0x000fe20003f56000 */
[----:B------:R-:W-:Y:S01]  /*71a0*/  FMUL.FTZ R19, R116, R19 ;  /* 0x0000001374137220 */ /* 0x000fe20000410000 */
[----:B------:R-:W-:Y:S01]  /*71b0*/  FSETP.GE.FTZ.AND P0, PT, R225, RZ, PT ;  /* 0x000000ffe100720b */ /* 0x000fe20003f16000 */
[----:B------:R-:W-:Y:S01]  /*71c0*/  FMUL.FTZ R112, R111, R112 ;  /* 0x000000706f707220 */ /* 0x000fe20000410000 */
[-C--:B------:R-:W-:Y:S01]  /*71d0*/  FSEL R7, R4, R107.reuse, P3 ;  /* 0x0000006b04077208 */ /* 0x080fe20001800000 */
[C---:B------:R-:W-:Y:S01]  /*71e0*/  FADD.FTZ R4, -R107.reuse, R27 ;  /* 0x0000001b6b047221 */ /* 0x040fe20000010100 */
[-C--:B------:R-:W-:Y:S01]  /*71f0*/  FSEL R11, R14, R107.reuse, P2 ;  /* 0x0000006b0e0b7208 */ /* 0x080fe20001000000 */
[----:B------:R-:W-:Y:S01]  /*7200*/  FADD.FTZ R14, -R107, R47 ;  /* 0x0000002f6b0e7221 */ /* 0x000fe20000010100 */
[----:B------:R-:W-:Y:S01]  /*7210*/  FSEL R22, R22, R107, P0 ;  /* 0x0000006b16167208 */ /* 0x000fe20000000000 */
[----:B------:R-:W-:Y:S01]  /*7220*/  FMUL.FTZ R7, R222, R7 ;  /* 0x00000007de077220 */ /* 0x000fe20000410000 */
[----:B------:R-:W-:Y:S01]  /*7230*/  FSETP.GE.FTZ.AND P2, PT, R237, RZ, PT ;  /* 0x000000ffed00720b */ /* 0x000fe20003f56000 */
[----:B------:R-:W-:Y:S01]  /*7240*/  FMUL.FTZ R11, R226, R11 ;  /* 0x0000000be20b7220 */ /* 0x000fe20000410000 */
[----:B------:R-:W-:Y:S01]  /*7250*/  FSETP.GE.FTZ.AND P0, PT, R238, RZ, PT ;  /* 0x000000ffee00720b */ /* 0x000fe20003f16000 */
[----:B------:R-:W-:Y:S01]  /*7260*/  FMUL.FTZ R22, R225, R22 ;  /* 0x00000016e1167220 */ /* 0x000fe20000410000 */
[-C--:B------:R-:W-:Y:S01]  /*7270*/  FSEL R26, R26, R107.reuse, P2 ;  /* 0x0000006b1a1a7208 */ /* 0x080fe20001000000 */
[----:B------:R-:W-:Y:S01]  /*7280*/  FMUL.FTZ R16, R133, R16 ;  /* 0x0000001085107220 */ /* 0x000fe20000410000 */
[----:B--2---:R-:W-:Y:S01]  /*7290*/  FSEL R9, R4, R107, P0 ;  /* 0x0000006b04097208 */ /* 0x004fe20000000000 */
[----:B------:R-:W-:Y:S01]  /*72a0*/  FADD.FTZ R4, -R107, R31 ;  /* 0x0000001f6b047221 */ /* 0x000fe20000010100 */
[----:B------:R-:W-:Y:S01]  /*72b0*/  FSETP.GE.FTZ.AND P4, PT, R219, RZ, PT ;  /* 0x000000ffdb00720b */ /* 0x000fe20003f96000 */
[----:B------:R-:W-:Y:S01]  /*72c0*/  FMUL.FTZ R26, R237, R26 ;  /* 0x0000001aed1a7220 */ /* 0x000fe20000410000 */
[----:B------:R-:W-:Y:S01]  /*72d0*/  FSETP.GE.FTZ.AND P3, PT, R109, RZ, PT ;  /* 0x000000ff6d00720b */ /* 0x000fe20003f76000 */
[----:B------:R-:W-:Y:S01]  /*72e0*/  FMUL.FTZ R9, R238, R9 ;  /* 0x00000009ee097220 */ /* 0x000fe20000410000 */
[-C--:B------:R-:W-:Y:S01]  /*72f0*/  FSEL R10, R10, R107.reuse, P4 ;  /* 0x0000006b0a0a7208 */ /* 0x080fe20002000000 */
[----:B------:R-:W-:Y:S01]  /*7300*/  FADD.FTZ R62, -R107, R62 ;  /* 0x0000003e6b3e7221 */ /* 0x000fe20000010100 */
[----:B------:R-:W-:Y:S01]  /*7310*/  FSETP.GE.FTZ.AND P4, PT, R110, RZ, PT ;  /* 0x000000ff6e00720b */ /* 0x000fe20003f96000 */
[----:B------:R-:W-:Y:S01]  /*7320*/  IMAD.IADD R32, R179, 0x1, R17 ;  /* 0x00000001b3207824 */ /* 0x000fe200078e0211 */
[----:B------:R-:W-:Y:S01]  /*7330*/  F2FP.BF16.F32.PACK_AB R9, R9, R26 ;  /* 0x0000001a0909723e */ /* 0x000fe200000010ff */
[----:B------:R-:W-:Y:S01]  /*7340*/  FMUL.FTZ R10, R219, R10 ;  /* 0x0000000adb0a7220 */ /* 0x000fe20000410000 */
[----:B------:R-:W-:Y:S01]  /*7350*/  FADD.FTZ R26, -R107, R59 ;  /* 0x0000003b6b1a7221 */ /* 0x000fe20000010100 */
[----:B------:R-:W-:Y:S01]  /*7360*/  FSEL R27, R58, R107, P4 ;  /* 0x0000006b3a1b7208 */ /* 0x000fe20002000000 */
[----:B------:R-:W-:Y:S01]  /*7370*/  IMAD.SHL.U32 R40, R3, 0x20, RZ ;  /* 0x0000002003287824 */ /* 0x000fe200078e00ff */
[----:B------:R-:W-:Y:S01]  /*7380*/  F2FP.BF16.F32.PACK_AB R12, R33, R12 ;  /* 0x0000000c210c723e */ /* 0x000fe200000010ff */
[----:B------:R-:W-:Y:S01]  /*7390*/  IMAD.SHL.U32 R56, R3, 0x4, RZ ;  /* 0x0000000403387824 */ /* 0x000fe200078e00ff */
[----:B------:R-:W-:Y:S01]  /*73a0*/  F2FP.BF16.F32.PACK_AB R7, R7, R10 ;  /* 0x0000000a0707723e */ /* 0x000fe200000010ff */
[----:B------:R-:W-:Y:S01]  /*73b0*/  FMUL.FTZ R27, R110, R27 ;  /* 0x0000001b6e1b7220 */ /* 0x000fe20000410000 */
[----:B------:R-:W-:Y:S01]  /*73c0*/  FSEL R26, R26, R107, P3 ;  /* 0x0000006b1a1a7208 */ /* 0x000fe20001800000 */
[----:B------:R-:W-:Y:S01]  /*73d0*/  FADD.FTZ R10, -R107, R43 ;  /* 0x0000002b6b0a7221 */ /* 0x000fe20000010100 */
[----:B------:R-:W-:Y:S01]  /*73e0*/  F2FP.BF16.F32.PACK_AB R22, R22, R11 ;  /* 0x0000000b1616723e */ /* 0x000fe200000010ff */
[----:B------:R-:W-:Y:S01]  /*73f0*/  STS [R176+0xa400], R7 ;  /* 0x00a40007b0007388 */ /* 0x000fe20000000800 */
[----:B------:R-:W-:Y:S01]  /*7400*/  FSETP.GE.FTZ.AND P2, PT, R242, RZ, PT ;  /* 0x000000fff200720b */ /* 0x000fe20003f56000 */
[----:B------:R-:W-:Y:S01]  /*7410*/  FMUL.FTZ R26, R109, R26 ;  /* 0x0000001a6d1a7220 */ /* 0x000fe20000410000 */
[----:B------:R-:W-:Y:S01]  /*7420*/  FSETP.GE.FTZ.AND P0, PT, R241, RZ, PT ;  /* 0x000000fff100720b */ /* 0x000fe20003f16000 */
[----:B------:R-:W-:Y:S01]  /*7430*/  STS [R13+0xa000], R12 ;  /* 0x00a0000c0d007388 */ /* 0x000fe20000000800 */
[-C--:B------:R-:W-:Y:S02]  /*7440*/  FSEL R11, R30, R107.reuse, P2 ;  /* 0x0000006b1e0b7208 */ /* 0x080fe40001000000 */
[----:B------:R-:W-:Y:S01]  /*7450*/  FSEL R4, R4, R107, P0 ;  /* 0x0000006b04047208 */ /* 0x000fe20000000000 */
[----:B------:R-:W-:Y:S01]  /*7460*/  STS [R13+0xa400], R22 ;  /* 0x00a400160d007388 */ /* 0x000fe20000000800 */
[----:B------:R-:W-:Y:S01]  /*7470*/  F2FP.BF16.F32.PACK_AB R28, R26, R27 ;  /* 0x0000001b1a1c723e */ /* 0x000fe200000010ff */
[----:B------:R-:W-:Y:S02]  /*7480*/  IMAD.IADD R26, R17, 0x1, R186 ;  /* 0x00000001111a7824 */ /* 0x000fe400078e02ba */
[----:B------:R-:W-:Y:S01]  /*7490*/  FMUL.FTZ R11, R242, R11 ;  /* 0x0000000bf20b7220 */ /* 0x000fe20000410000 */
[----:B------:R-:W-:Y:S01]  /*74a0*/  STS [R186+0x8000], R229 ;  /* 0x008000e5ba007388 */ /* 0x000fe20000000800 */
[----:B------:R-:W-:Y:S01]  /*74b0*/  FMUL.FTZ R4, R241, R4 ;  /* 0x00000004f1047220 */ /* 0x000fe20000410000 */
[----:B------:R-:W-:Y:S02]  /*74c0*/  FSETP.GE.FTZ.AND P2, PT, R118, RZ, PT ;  /* 0x000000ff7600720b */ /* 0x000fe40003f56000 */
[----:B------:R-:W-:Y:S01]  /*74d0*/  STS [R186+0x8400], R23 ;  /* 0x00840017ba007388 */ /* 0x000fe20000000800 */
[----:B------:R-:W-:Y:S02]  /*74e0*/  FSETP.GE.FTZ.AND P0, PT, R119, RZ, PT ;  /* 0x000000ff7700720b */ /* 0x000fe40003f16000 */
[----:B------:R-:W-:Y:S01]  /*74f0*/  F2FP.BF16.F32.PACK_AB R11, R4, R11 ;  /* 0x0000000b040b723e */ /* 0x000fe200000010ff */
[----:B------:R-:W-:Y:S01]  /*7500*/  STS [R26+0x8000], R220 ;  /* 0x008000dc1a007388 */ /* 0x000fe20000000800 */
[-C--:B------:R-:W-:Y:S02]  /*7510*/  FSEL R15, R42, R107.reuse, P2 ;  /* 0x0000006b2a0f7208 */ /* 0x080fe40001000000 */
[----:B------:R-:W-:Y:S01]  /*7520*/  FSEL R10, R10, R107, P0 ;  /* 0x0000006b0a0a7208 */ /* 0x000fe20000000000 */
[----:B------:R1:W-:Y:S01]  /*7530*/  STS [R26+0x8400], R5 ;  /* 0x008400051a007388 */ /* 0x0003e20000000800 */
[----:B------:R-:W-:Y:S01]  /*7540*/  FSETP.GE.FTZ.AND P2, PT, R126, RZ, PT ;  /* 0x000000ff7e00720b */ /* 0x000fe20003f56000 */
[----:B------:R-:W-:Y:S01]  /*7550*/  FMUL.FTZ R15, R118, R15 ;  /* 0x0000000f760f7220 */ /* 0x000fe20000410000 */
[----:B------:R-:W-:Y:S01]  /*7560*/  FSETP.GE.FTZ.AND P5, PT, R123, RZ, PT ;  /* 0x000000ff7b00720b */ /* 0x000fe20003fb6000 */
[----:B------:R-:W-:Y:S01]  /*7570*/  STS [R186+0xa000], R25 ;  /* 0x00a00019ba007388 */ /* 0x000fe20000000800 */
[----:B------:R-:W-:Y:S01]  /*7580*/  F2FP.BF16.F32.PACK_AB R20, R39, R20 ;  /* 0x000000142714723e */ /* 0x000fe200000010ff */
[----:B------:R-:W-:Y:S01]  /*7590*/  FMUL.FTZ R10, R119, R10 ;  /* 0x0000000a770a7220 */ /* 0x000fe20000410000 */
[----:B------:R-:W-:Y:S01]  /*75a0*/  F2FP.BF16.F32.PACK_AB R112, R112, R19 ;  /* 0x000000137070723e */ /* 0x000fe200000010ff */
[----:B------:R-:W-:Y:S01]  /*75b0*/  STS [R186+0xa400], R9 ;  /* 0x00a40009ba007388 */ /* 0x000fe20000000800 */
[-C--:B------:R-:W-:Y:S02]  /*75c0*/  FSEL R19, R46, R107.reuse, P2 ;  /* 0x0000006b2e137208 */ /* 0x080fe40001000000 */
[----:B------:R-:W-:Y:S01]  /*75d0*/  FSEL R14, R14, R107, P5 ;  /* 0x0000006b0e0e7208 */ /* 0x000fe20002800000 */
[----:B------:R-:W-:Y:S01]  /*75e0*/  STS [R26+0xa000], R29 ;  /* 0x00a0001d1a007388 */ /* 0x000fe20000000800 */
[----:B------:R-:W-:Y:S01]  /*75f0*/  FSETP.GE.FTZ.AND P0, PT, R128, RZ, PT ;  /* 0x000000ff8000720b */ /* 0x000fe20003f16000 */
[----:B------:R-:W-:Y:S01]  /*7600*/  FMUL.FTZ R19, R126, R19 ;  /* 0x000000137e137220 */ /* 0x000fe20000410000 */
[----:B------:R-:W-:Y:S01]  /*7610*/  F2FP.BF16.F32.PACK_AB R6, R41, R6 ;  /* 0x000000062906723e */ /* 0x000fe200000010ff */
[----:B------:R-:W-:Y:S01]  /*7620*/  STS [R26+0xa400], R11 ;  /* 0x00a4000b1a007388 */ /* 0x000fe20000000800 */
[----:B------:R-:W-:Y:S01]  /*7630*/  FMUL.FTZ R14, R123, R14 ;  /* 0x0000000e7b0e7220 */ /* 0x000fe20000410000 */
[----:B------:R-:W-:Y:S02]  /*7640*/  F2FP.BF16.F32.PACK_AB R10, R10, R15 ;  /* 0x0000000f0a0a723e */ /* 0x000fe400000010ff */
[----:B------:R-:W-:Y:S01]  /*7650*/  STS [R173+-0x8000], R248 ;  /* 0xff8000f8ad007388 */ /* 0x000fe20000000800 */
[----:B------:R-:W-:Y:S02]  /*7660*/  F2FP.BF16.F32.PACK_AB R18, R45, R18 ;  /* 0x000000122d12723e */ /* 0x000fe400000010ff */
[----:B------:R-:W-:Y:S01]  /*7670*/  F2FP.BF16.F32.PACK_AB R14, R14, R19 ;  /* 0x000000130e0e723e */ /* 0x000fe200000010ff */
[----:B------:R-:W-:Y:S01]  /*7680*/  STS [R173+-0x7c00], R20 ;  /* 0xff840014ad007388 */ /* 0x000fe20000000800 */
[----:B------:R-:W-:Y:S02]  /*7690*/  FSETP.GE.FTZ.AND P2, PT, R132, RZ, PT ;  /* 0x000000ff8400720b */ /* 0x000fe40003f56000 */
[----:B------:R-:W-:Y:S01]  /*76a0*/  F2FP.BF16.F32.PACK_AB R16, R135, R16 ;  /* 0x000000108710723e */ /* 0x000fe200000010ff */
[----:B------:R-:W-:Y:S01]  /*76b0*/  STS [R171+-0x8000], R48 ;  /* 0xff800030ab007388 */ /* 0x000fe20000000800 */
[----:B------:R-:W-:Y:S01]  /*76c0*/  FSEL R31, R62, R107, P2 ;  /* 0x0000006b3e1f7208 */ /* 0x000fe20001000000 */
[----:B------:R-:W-:Y:S01]  /*76d0*/  @P0 FADD.FTZ R107, -R107, R63 ;  /* 0x0000003f6b6b0221 */ /* 0x000fe20000010100 */
[----:B------:R-:W-:Y:S01]  /*76e0*/  F2FP.BF16.F32.PACK_AB R49, R49, R64 ;  /* 0x000000403131723e */ /* 0x000fe200000010ff */
[----:B------:R-:W-:Y:S01]  /*76f0*/  STS [R171+-0x7c00], R8 ;  /* 0xff840008ab007388 */ /* 0x000fe20000000800 */
[--C-:B------:R-:W-:Y:S01]  /*7700*/  SHF.R.U32.HI R4, RZ, 0x4, R3.reuse ;  /* 0x00000004ff047819 */ /* 0x100fe20000011603 */
[----:B------:R-:W-:Y:S01]  /*7710*/  FMUL.FTZ R31, R132, R31 ;  /* 0x0000001f841f7220 */ /* 0x000fe20000410000 */
[----:B------:R-:W-:Y:S01]  /*7720*/  FMUL.FTZ R128, R128, R107 ;  /* 0x0000006b80807220 */ /* 0x000fe20000410000 */
[----:B------:R-:W-:Y:S01]  /*7730*/  STS [R173+-0x6000], R6 ;  /* 0xffa00006ad007388 */ /* 0x000fe20000000800 */
[----:B------:R-:W-:Y:S01]  /*7740*/  LOP3.LUT R4, R4, 0x8, RZ, 0xc0, !PT ;  /* 0x0000000804047812 */ /* 0x000fe200078ec0ff */
[----:B------:R-:W-:Y:S02]  /*7750*/  IMAD R62, R195, UR7, RZ ;  /* 0x00000007c33e7c24 */ /* 0x000fe4000f8e02ff */
[----:B------:R-:W-:Y:S01]  /*7760*/  STS [R173+-0x5c00], R10 ;  /* 0xffa4000aad007388 */ /* 0x000fe20000000800 */
[----:B------:R-:W-:Y:S02]  /*7770*/  F2FP.BF16.F32.PACK_AB R128, R128, R31 ;  /* 0x0000001f8080723e */ /* 0x000fe400000010ff */
[--C-:B-1----:R-:W-:Y:S01]  /*7780*/  LOP3.LUT R5, R4, 0x10, R3.reuse, 0xf8, !PT ;  /* 0x0000001004057812 */ /* 0x102fe200078ef803 */
[----:B------:R-:W-:Y:S03]  /*7790*/  STS [R171+-0x6000], R18 ;  /* 0xffa00012ab007388 */ /* 0x000fe60000000800 */
[----:B------:R-:W-:Y:S01]  /*77a0*/  LOP3.LUT R5, R5, 0xc0, R40, 0xf8, !PT ;  /* 0x000000c005057812 */ /* 0x000fe200078ef828 */
[----:B------:R-:W-:Y:S03]  /*77b0*/  STS [R171+-0x5c00], R14 ;  /* 0xffa4000eab007388 */ /* 0x000fe60000000800 */
[----:B------:R-:W-:Y:S01]  /*77c0*/  LOP3.LUT R5, R5, 0x18, R56, 0x78, !PT ;  /* 0x0000001805057812 */ /* 0x000fe200078e7838 */
[----:B------:R-:W-:Y:S03]  /*77d0*/  STS [R179+-0x8000], R52 ;  /* 0xff800034b3007388 */ /* 0x000fe60000000800 */
[----:B------:R-:W-:Y:S01]  /*77e0*/  LOP3.LUT R4, R5, 0x120, R40, 0xf8, !PT ;  /* 0x0000012005047812 */ /* 0x000fe200078ef828 */
[----:B------:R-:W-:Y:S03]  /*77f0*/  STS [R179+-0x7c00], R16 ;  /* 0xff840010b3007388 */ /* 0x000fe60000000800 */
[----:B------:R-:W-:Y:S01]  /*7800*/  LEA R57, R4, UR4, 0x1 ;  /* 0x0000000404397c11 */ /* 0x000fe2000f8e08ff */
        /* <DEDUP_REMOVED lines=60> */
[----:B------:R-:W-:Y:S01]  /*7bd0*/  LOP3.LUT R4, R103, 0xd8, RZ, 0xc0, !PT ;  /* 0x000000d867047812 */ /* 0x000fe200078ec0ff */
[----:B------:R-:W-:Y:S02]  /*7be0*/  VIADD R6, R192, 0x1 ;  /* 0x00000001c0067836 */ /* 0x000fe40000000000 */
[----:B------:R-:W-:Y:S01]  /*7bf0*/  IMAD.U32 R5, R62, -0x80, RZ ;  /* 0xffffff803e057824 */ /* 0x000fe200078e00ff */
[-C--:B--2---:R-:W-:Y:S05]  /*7c00*/  HMMA.16816.F32.BF16 R68, R16, R20.reuse, R68 ;  /* 0x000000141044723c */ /* 0x084fea0000041844 */
[----:B------:R-:W-:Y:S02]  /*7c10*/  ISETP.NE.AND P4, PT, R6, 0x1, PT ;  /* 0x000000010600780c */ /* 0x000fe40003f85270 */
[----:B------:R-:W-:Y:S01]  /*7c20*/  LOP3.LUT R4, R4, 0x18, R3, 0x78, !PT ;  /* 0x0000001804047812 */ /* 0x000fe200078e7803 */
[C---:B------:R-:W-:Y:S04]  /*7c30*/  HMMA.16816.F32.BF16 R72, R24.reuse, R20, R72 ;  /* 0x000000141848723c */ /* 0x040fe80000041848 */
[----:B------:R-:W-:Y:S02]  /*7c40*/  LOP3.LUT R63, R4, 0x1f20, R103, 0xf8, !PT ;  /* 0x00001f20043f7812 */ /* 0x000fe400078ef867 */
[----:B------:R-:W-:Y:S02]  /*7c50*/  LEA R196, P0, R5, R196, 0x2 ;  /* 0x000000c405c47211 */ /* 0x000fe400078010ff */
[-C--:B------:R-:W-:Y:S03]  /*7c60*/  HMMA.16816.F32.BF16 R76, R24, R22.reuse, R76 ;  /* 0x00000016184c723c */ /* 0x080fe6000004184c */
[----:B------:R-:W-:Y:S02]  /*7c70*/  LEA R63, R63, UR4, 0x1 ;  /* 0x000000043f3f7c11 */ /* 0x000fe4000f8e08ff */
[----:B------:R-:W-:Y:S02]  /*7c80*/  LEA.HI.X.SX32 R197, R5, R197, 0x2, P0 ;  /* 0x000000c505c57211 */ /* 0x000fe400000f16ff */
[----:B------:R-:W-:Y:S01]  /*7c90*/  LOP3.LUT R20, R102, 0x1c0, RZ, 0xc0, !PT ;  /* 0x000001c066147812 */ /* 0x000fe200078ec0ff */
[----:B------:R-:W-:Y:S01]  /*7ca0*/  HMMA.16816.F32.BF16 R80, R16, R22, R80 ;  /* 0x000000161050723c */ /* 0x000fe20000041850 */
[----:B------:R-:W-:Y:S08]  /*7cb0*/  @!UPT UIADD3 URZ, UPT, UPT, URZ, URZ, URZ ;  /* 0x000000fffffff290 */ /* 0x000ff0000fffe0ff */
[----:B------:R-:W-:Y:S11]  /*7cc0*/  @!P4 BRA `(.L_x_428) ;  /* 0x00000000005cc947 */ /* 0x000ff60003800000 */
[----:B------:R-:W-:Y:S01]  /*7cd0*/  IADD3 R5, P0, PT, RZ, -UR27, RZ ;  /* 0x8000001bff057c10 */ /* 0x000fe2000ff1e0ff */
[----:B------:R-:W-:Y:S01]  /*7ce0*/  IMAD.U32 R7, RZ, RZ, UR34 ;  /* 0x00000022ff077e24 */ /* 0x000fe2000f8e00ff */
[C---:B------:R-:W-:Y:S02]  /*7cf0*/  ISETP.GE.AND P2, PT, R198.reuse, UR6, PT ;  /* 0x00000006c6007c0c */ /* 0x040fe4000bf46270 */
[----:B------:R-:W-:Y:S01]  /*7d00*/  ISETP.GE.AND P3, PT, R198, UR6, PT ;  /* 0x00000006c6007c0c */ /* 0x000fe2000bf66270 */
[----:B------:R-:W-:Y:S05]  /*7d10*/  IMAD.X R4, RZ, RZ, ~UR14, P0 ;  /* 0x8000000eff047e24 */ /* 0x000fea00080e06ff */
[----:B------:R-:W-:Y:S04]  /*7d20*/  SHF.R.S64 R5, R5, 0x1f, R4 ;  /* 0x0000001f05057819 */ /* 0x000fe80000001004 */
[----:B------:R-:W-:Y:S01]  /*7d30*/  IADD3 R184, P0, PT, R5, R184, RZ ;  /* 0x000000b805b87210 */ /* 0x000fe20007f1e0ff */
[----:B------:R-:W-:Y:S03]  /*7d40*/  IMAD.U32 R5, RZ, RZ, UR34 ;  /* 0x00000022ff057e24 */ /* 0x000fe6000f8e00ff */
[----:B------:R-:W-:Y:S01]  /*7d50*/  LEA.HI.X.SX32 R185, R4, R185, 0x1, P0 ;  /* 0x000000b904b97211 */ /* 0x000fe200000f0eff */
[----:B------:R-:W-:Y:S01]  /*7d60*/  IMAD.U32 R4, RZ, RZ, UR33 ;  /* 0x00000021ff047e24 */ /* 0x000fe2000f8e00ff */
[----:B------:R-:W-:Y:S03]  /*7d70*/  @!P2 LEA R8, P0, R7, R184, 0x1 ;  /* 0x000000b80708a211 */ /* 0x000fe600078008ff */
[----:B------:R-:W-:Y:S01]  /*7d80*/  @!PT LDS RZ, [RZ] ;  /* 0x00000000fffff984 */ /* 0x000fe20000000800 */
[----:B------:R-:W-:Y:S01]  /*7d90*/  @!PT LDS RZ, [RZ] ;  /* 0x00000000fffff984 */ /* 0x000fe20000000800 */
[----:B------:R-:W-:Y:S01]  /*7da0*/  @!PT LDS RZ, [RZ] ;  /* 0x00000000fffff984 */ /* 0x000fe20000000800 */
[----:B------:R1:W-:Y:S01]  /*7db0*/  @!P3 LDGSTS.E.BYPASS.LTC128B.128 [R63+0x4000], desc[UR28][R184.64] ;  /* 0x04000000b83fbfae */ /* 0x0003e2000b981a1c */
[----:B------:R-:W-:Y:S03]  /*7dc0*/  @!P2 LEA.HI.X R9, R5, R185, R4, 0x1, P0 ;  /* 0x000000b90509a211 */ /* 0x000fe600000f0c04 */
[----:B------:R1:W-:Y:S04]  /*7dd0*/  @P3 STS.128 [R63+0x4000], RZ ;  /* 0x004000ff3f003388 */ /* 0x0003e80000000c00 */
[----:B------:R1:W-:Y:S04]  /*7de0*/  @P2 STS.128 [R63+0x5000], RZ ;  /* 0x005000ff3f002388 */ /* 0x0003e80000000c00 */
[----:B------:R-:W-:Y:S01]  /*7df0*/  @!PT LDS RZ, [RZ] ;  /* 0x00000000fffff984 */ /* 0x000fe20000000800 */
[----:B------:R-:W-:Y:S01]  /*7e00*/  @!PT LDS RZ, [RZ] ;  /* 0x00000000fffff984 */ /* 0x000fe20000000800 */
[----:B------:R-:W-:Y:S01]  /*7e10*/  @!PT LDS RZ, [RZ] ;  /* 0x00000000fffff984 */ /* 0x000fe20000000800 */
[----:B------:R1:W-:Y:S04]  /*7e20*/  @!P2 LDGSTS.E.BYPASS.LTC128B.128 [R63+0x5000], desc[UR28][R8.64] ;  /* 0x05000000083fafae */ /* 0x0003e8000b981a1c */
[----:B------:R-:W0:Y:S02]  /*7e30*/  LDGDEPBAR ;  /* 0x00000000000079af */ /* 0x000e240000000000 */
.L_x_428:
[----:B------:R-:W-:Y:S01]  /*7e40*/  LOP3.LUT R20, R20, 0x38, R103, 0xf8, !PT ;  /* 0x0000003814147812 */ /* 0x000fe200078ef867 */
[----:B------:R-:W-:Y:S01]  /*7e50*/  LDSM.16.MT88.4 R28, [R57+0x6400] ;  /* 0x00640000391c783b */ /* 0x000fe20000004200 */
[----:B------:R-:W-:Y:S01]  /*7e60*/  LOP3.LUT R5, R102, 0x200, RZ, 0xc0, !PT ;  /* 0x0000020066057812 */ /* 0x000fe200078ec0ff */
[----:B------:R-:W-:Y:S01]  /*7e70*/  VIADD R202, R202, 0xfffffff8 ;  /* 0xfffffff8caca7836 */ /* 0x000fe20000000000 */
[----:B------:R-:W-:Y:S01]  /*7e80*/  LOP3.LUT R20, R20, 0x8, R101, 0x78, !PT ;  /* 0x0000000814147812 */ /* 0x000fe200078e7865 */
[----:B------:R-:W-:Y:S01]  /*7e90*/  LDSM.16.MT88.4 R48, [R57+0x6c00] ;  /* 0x006c00003930783b */ /* 0x000fe20000004200 */
[----:B------:R-:W-:Y:S02]  /*7ea0*/  LOP3.LUT R5, R5, 0xc00, R40, 0xf8, !PT ;  /* 0x00000c0005057812 */ /* 0x000fe400078ef828 */
[----:B------:R-:W-:Y:S01]  /*7eb0*/  ISETP.GT.AND P3, PT, R192, RZ, PT ;  /* 0x000000ffc000720c */ /* 0x000fe20003f64270 */
[----:B------:R-:W-:Y:S01]  /*7ec0*/  LDSM.16.MT88.4 R40, [R57+0x6800] ;  /* 0x006800003928783b */ /* 0x000fe20000004200 */
[----:B------:R-:W-:Y:S03]  /*7ed0*/  LOP3.LUT R5, R5, R20, RZ, 0xfc, !PT ;  /* 0x0000001405057212 */ /* 0x000fe600078efcff */
[----:B------:R-:W-:Y:S01]  /*7ee0*/  LDSM.16.MT88.4 R20, [R57+0x6000] ;  /* 0x006000003914783b */ /* 0x000fe20000004200 */
[----:B------:R-:W-:Y:S05]  /*7ef0*/  LEA R61, R5, UR4, 0x1 ;  /* 0x00000004053d7c11 */ /* 0x000fea000f8e08ff */
[----:B------:R-:W2:Y:S01]  /*7f00*/  LDSM.16.M88.4 R16, [R61+0x8000] ;  /* 0x008000003d10783b */ /* 0x000ea20000000200 */
[C---:B------:R-:W-:Y:S02]  /*7f10*/  IMAD.IADD R60, R61.reuse, 0x1, R168 ;  /* 0x000000013d3c7824 */ /* 0x040fe400078e02a8 */
[C---:B-1----:R-:W-:Y:S01]  /*7f20*/  VIADD R8, R61.reuse, 0x8000 ;  /* 0x000080003d087836 */ /* 0x042fe20000000000 */
[----:B------:R-:W1:Y:S01]  /*7f30*/  LDSM.16.M88.4 R12, [R61+0xa000] ;  /* 0x00a000003d0c783b */ /* 0x000e620000000200 */
[----:B------:R-:W-:Y:S02]  /*7f40*/  VIADD R59, R61, 0x8040 ;  /* 0x000080403d3b7836 */ /* 0x000fe40000000000 */
[----:B------:R-:W-:Y:S01]  /*7f50*/  @P1 VIADD R59, R8, 0xffffffc0 ;  /* 0xffffffc0083b1836 */ /* 0x000fe20000000000 */
[----:B------:R-:W3:Y:S03]  /*7f60*/  LDSM.16.M88.4 R24, [R60+0x8000] ;  /* 0x008000003c18783b */ /* 0x000ee60000000200 */
[----:B------:R-:W-:Y:S01]  /*7f70*/  IMAD.IADD R58, R168, 0x1, R59 ;  /* 0x00000001a83a7824 */ /* 0x000fe200078e023b */
[----:B------:R-:W4:Y:S04]  /*7f80*/  LDSM.16.M88.4 R32, [R60+0xa000] ;  /* 0x00a000003c20783b */ /* 0x000f280000000200 */
[----:B------:R-:W4:Y:S04]  /*7f90*/  LDSM.16.M88.4 R36, [R59] ;  /* 0x000000003b24783b */ /* 0x000f280000000200 */
[----:B------:R-:W4:Y:S04]  /*7fa0*/  LDSM.16.M88.4 R44, [R59+0x2000] ;  /* 0x002000003b2c783b */ /* 0x000f280000000200 */
        /* <DEDUP_REMOVED lines=11> */
[----:B------:R-:W-:Y:S04]  /*8060*/  LDSM.16.MT88.4 R28, [R57+0x7000] ;  /* 0x00700000391c783b */ /* 0x000fe80000004200 */
[----:B------:R-:W2:Y:S03]  /*8070*/  LDSM.16.M88.4 R24, [R61+0xc000] ;  /* 0x00c000003d18783b */ /* 0x000ea60000000200 */
[-C--:B------:R-:W-:Y:S08]  /*8080*/  HMMA.16816.F32.BF16 R4, R36, R40.reuse, R4 ;  /* 0x000000282404723c */ /* 0x080ff00000041804 */
[C---:B------:R-:W-:Y:S08]  /*8090*/  HMMA.16816.F32.BF16 R8, R44.reuse, R40, R8 ;  /* 0x000000282c08723c */ /* 0x040ff00000041808 */
[-C--:B------:R-:W-:Y:S01]  /*80a0*/  HMMA.16816.F32.BF16 R12, R44, R42.reuse, R12 ;  /* 0x0000002a2c0c723c */ /* 0x080fe2000004180c */
[----:B------:R-:W-:Y:S07]  /*80b0*/  LDSM.16.MT88.4 R44, [R57+0x7800] ;  /* 0x00780000392c783b */ /* 0x000fee0000004200 */
[----:B------:R-:W-:Y:S01]  /*80c0*/  HMMA.16816.F32.BF16 R16, R36, R42, R16 ;  /* 0x0000002a2410723c */ /* 0x000fe20000041810 */
[----:B------:R-:W-:Y:S04]  /*80d0*/  LDSM.16.MT88.4 R40, [R57+0x7400] ;  /* 0x007400003928783b */ /* 0x000fe80000004200 */
[----:B------:R-:W3:Y:S03]  /*80e0*/  LDSM.16.M88.4 R36, [R60+0xc000] ;  /* 0x00c000003c24783b */ /* 0x000ee60000000200 */
[-C--:B-1----:R-:W-:Y:S08]  /*80f0*/  HMMA.16816.F32.BF16 R4, R20, R48.reuse, R4 ;  /* 0x000000301404723c */ /* 0x082ff00000041804 */
[C---:B------:R-:W-:Y:S04]  /*8100*/  HMMA.16816.F32.BF16 R8, R52.reuse, R48, R8 ;  /* 0x000000303408723c */ /* 0x040fe80000041808 */
[C---:B------:R-:W-:Y:S04]  /*8110*/  LEA R48, P0, R201.reuse, R196, 0x2 ;  /* 0x000000c4c9307211 */ /* 0x040fe800078010ff */
[-C--:B------:R-:W-:Y:S03]  /*8120*/  HMMA.16816.F32.BF16 R12, R52, R50.reuse, R12 ;  /* 0x00000032340c723c */ /* 0x080fe6000004180c */
[----:B------:R-:W-:Y:S05]  /*8130*/  LEA.HI.X.SX32 R49, R201, R197, 0x2, P0 ;  /* 0x000000c5c9317211 */ /* 0x000fea00000f16ff */
[----:B------:R-:W-:Y:S01]  /*8140*/  HMMA.16816.F32.BF16 R16, R20, R50, R16 ;  /* 0x000000321410723c */ /* 0x000fe20000041810 */
[----:B------:R1:W4:Y:S03]  /*8150*/  LDSM.16.M88.4 R20, [R60+0xe000] ;  /* 0x00e000003c14783b */ /* 0x0003260000000200 */
        /* <DEDUP_REMOVED lines=10> */
[C---:B-1----:R-:W-:Y:S03]  /*8200*/  LEA R60, P0, R62.reuse, R54, 0x5 ;  /* 0x000000363e3c7211 */ /* 0x042fe600078028ff */
[----:B------:R-:W-:Y:S01]  /*8210*/  HMMA.16816.F32.BF16 R16, R24, R30, R16 ;  /* 0x0000001e1810723c */ /* 0x000fe20000041810 */
[----:B------:R-:W1:Y:S03]  /*8220*/  LDSM.16.M88.4 R24, [R59+0x6000] ;  /* 0x006000003b18783b */ /* 0x000e660000000200 */
[C---:B------:R-:W-:Y:S01]  /*8230*/  LEA.HI.X.SX32 R61, R62.reuse, R55, 0x5, P0 ;  /* 0x000000373e3d7211 */ /* 0x040fe200000f2eff */
[----:B------:R-:W-:Y:S03]  /*8240*/  LDSM.16.MT88.4 R28, [R57+0x7c00] ;  /* 0x007c0000391c783b */ /* 0x000fe60000004200 */
[-C--:B---3--:R-:W-:Y:S08]  /*8250*/  HMMA.16816.F32.BF16 R4, R36, R40.reuse, R4 ;  /* 0x000000282404723c */ /* 0x088ff00000041804 */
[C---:B----4-:R-:W-:Y:S04]  /*8260*/  HMMA.16816.F32.BF16 R8, R20.reuse, R40, R8 ;  /* 0x000000281408723c */ /* 0x050fe80000041808 */
[C---:B------:R-:W-:Y:S04]  /*8270*/  LEA R40, P0, R62.reuse, R60, 0x5 ;  /* 0x0000003c3e287211 */ /* 0x040fe800078028ff */
[-C--:B------:R-:W-:Y:S01]  /*8280*/  HMMA.16816.F32.BF16 R12, R20, R42.reuse, R12 ;  /* 0x0000002a140c723c */ /* 0x080fe2000004180c */
[----:B------:R-:W3:Y:S02]  /*8290*/  LDSM.16.M88.4 R20, [R58+0x4000] ;  /* 0x004000003a14783b */ /* 0x000ee40000000200 */
[C---:B------:R-:W-:Y:S02]  /*82a0*/  LEA.HI.X.SX32 R41, R62.reuse, R61, 0x5, P0 ;  /* 0x0000003d3e297211 */ /* 0x040fe400000f2eff */
[C---:B------:R-:W-:Y:S03]  /*82b0*/  LEA R64, P0, R62.reuse, R40, 0x5 ;  /* 0x000000283e407211 */ /* 0x040fe600078028ff */
[----:B------:R-:W-:Y:S01]  /*82c0*/  HMMA.16816.F32.BF16 R16, R36, R42, R16 ;  /* 0x0000002a2410723c */ /* 0x000fe20000041810 */
[----:B------:R-:W4:Y:S03]  /*82d0*/  LDSM.16.M88.4 R36, [R58+0x6000] ;  /* 0x006000003a24783b */ /* 0x000f260000000200 */
[C---:B------:R-:W-:Y:S02]  /*82e0*/  LEA.HI.X.SX32 R65, R62.reuse, R41, 0x5, P0 ;  /* 0x000000293e417211 */ /* 0x040fe400000f2eff */
[C---:B------:R-:W-:Y:S02]  /*82f0*/  LEA R42, P0, R62.reuse, R64, 0x5 ;  /* 0x000000403e2a7211 */ /* 0x040fe400078028ff */
[-C--:B--2---:R-:W-:Y:S05]  /*8300*/  HMMA.16816.F32.BF16 R4, R32, R44.reuse, R4 ;  /* 0x0000002c2004723c */ /* 0x084fea0000041804 */
[C---:B------:R-:W-:Y:S03]  /*8310*/  LEA.HI.X.SX32 R43, R62.reuse, R65, 0x5, P0 ;  /* 0x000000413e2b7211 */ /* 0x040fe600000f2eff */
[C---:B-1----:R-:W-:Y:S04]  /*8320*/  HMMA.16816.F32.BF16 R8, R24.reuse, R44, R8 ;  /* 0x0000002c1808723c */ /* 0x042fe80000041808 */
        /* <DEDUP_REMOVED lines=10> */
[-C--:B---3--:R-:W-:Y:S01]  /*83d0*/  HMMA.16816.F32.BF16 R4, R20, R28.reuse, R4 ;  /* 0x0000001c1404723c */ /* 0x088fe20000041804 */
[----:B------:R-:W5:Y:S04]  /*83e0*/  @P4 LDG.E R189, desc[UR28][R24.64+-0x1e0] ;  /* 0xfffe201c18bd4981 */ /* 0x000f68000c1e1900 */
[----:B------:R-:W5:Y:S01]  /*83f0*/  @P4 LDG.E R188, desc[UR28][R24.64+-0x100] ;  /* 0xffff001c18bc4981 */ /* 0x000f62000c1e1900 */
[C---:B------:R-:W-:Y:S02]  /*8400*/  LEA.HI.X.SX32 R47, R62.reuse, R67, 0x5, P0 ;  /* 0x000000433e2f7211 */ /* 0x040fe400000f2eff */
[C---:B----4-:R-:W-:Y:S01]  /*8410*/  HMMA.16816.F32.BF16 R8, R36.reuse, R28, R8 ;  /* 0x0000001c2408723c */ /* 0x050fe20000041808 */
        /* <DEDUP_REMOVED lines=38> */
[----:B------:R-:W-:Y:S07]  /*8680*/  LDSM.16.MT88.4 R8, [R170+0xc00] ;  /* 0x000c0000aa08783b */ /* 0x000fee0000004200 */
[----:B------:R-:W-:Y:S01]  /*8690*/  HMMA.16816.F32.BF16 R96, R4, R22, R96 ;  /* 0x000000160460723c */ /* 0x000fe20000041860 */
[----:B------:R-:W2:Y:S04]  /*86a0*/  LDSM.16.MT88.4 R4, [R100+UR4+0x9800] ;  /* 0x009800046404783b */ /* 0x000ea80008004200 */
[----:B------:R-:W3:Y:S03]  /*86b0*/  LDSM.16.MT88.4 R20, [R100+UR4+0xd800] ;  /* 0x00d800046414783b */ /* 0x000ee60008004200 */
        /* <DEDUP_REMOVED lines=12> */
[----:B------:R-:W4:Y:S04]  /*8780*/  LDSM.16.MT88.4 R16, [R170+0x1400] ;  /* 0x00140000aa10783b */ /* 0x000f280000004200 */
[----:B------:R-:W4:Y:S03]  /*8790*/  LDSM.16.MT88.4 R36, [R100+UR4+0xe800] ;  /* 0x00e800046424783b */ /* 0x000f260008004200 */
        /* <DEDUP_REMOVED lines=61> */
[----:B------:R-:W-:Y:S01]  /*8b70*/  SHF.L.U32 R4, R0, 0x1, RZ ;  /* 0x0000000100047819 */ /* 0x000fe200000006ff */
[----:B------:R-:W-:Y:S01]  /*8b80*/  FMUL.FTZ R95, R95, UR4 ;  /* 0x000000045f5f7c20 */ /* 0x000fe20008410000 */
[----:B------:R-:W-:Y:S01]  /*8b90*/  LOP3.LUT R7, R2, 0x600, RZ, 0xc0, !PT ;  /* 0x0000060002077812 */ /* 0x000fe200078ec0ff */
[----:B---3--:R-:W-:Y:S01]  /*8ba0*/  FMUL.FTZ R68, R68, UR5 ;  /* 0x0000000544447c20 */ /* 0x008fe20008410000 */
[----:B------:R-:W-:Y:S01]  /*8bb0*/  LOP3.LUT R9, R5, 0xc0, RZ, 0xc0, !PT ;  /* 0x000000c005097812 */ /* 0x000fe200078ec0ff */
[----:B------:R-:W-:Y:S01]  /*8bc0*/  FMUL.FTZ R69, R69, UR5 ;  /* 0x0000000545457c20 */ /* 0x000fe20008410000 */
[----:B------:R-:W-:Y:S01]  /*8bd0*/  LOP3.LUT R4, R7, 0x6, R4, 0xf8, !PT ;  /* 0x0000000607047812 */ /* 0x000fe200078ef804 */
[----:B------:R-:W-:Y:S01]  /*8be0*/  FMUL.FTZ R70, R70, UR5 ;  /* 0x0000000546467c20 */ /* 0x000fe20008410000 */
[--C-:B------:R-:W-:Y:S01]  /*8bf0*/  SHF.R.U32.HI R2, RZ, 0x4, R0.reuse ;  /* 0x00000004ff027819 */ /* 0x100fe20000011600 */
[----:B------:R-:W-:Y:S01]  /*8c00*/  FMUL.FTZ R71, R71, UR5 ;  /* 0x0000000547477c20 */ /* 0x000fe20008410000 */
[----:B------:R-:W-:Y:S01]  /*8c10*/  LOP3.LUT R9, R9, 0x18, R0, 0xf8, !PT ;  /* 0x0000001809097812 */ /* 0x000fe200078ef800 */
[----:B------:R-:W-:Y:S01]  /*8c20*/  FMUL.FTZ R80, R80, UR5 ;  /* 0x0000000550507c20 */ /* 0x000fe20008410000 */
[----:B------:R-:W-:Y:S01]  /*8c30*/  LOP3.LUT R4, R4, 0x20, R5, 0xf8, !PT ;  /* 0x0000002004047812 */ /* 0x000fe200078ef805 */
[----:B------:R-:W-:Y:S01]  /*8c40*/  FMUL.FTZ R81, R81, UR5 ;  /* 0x0000000551517c20 */ /* 0x000fe20008410000 */
[----:B------:R-:W-:Y:S01]  /*8c50*/  LOP3.LUT R9, R9, 0x8, R2, 0x78, !PT ;  /* 0x0000000809097812 */ /* 0x000fe200078e7802 */
[----:B------:R-:W-:Y:S01]  /*8c60*/  FMUL.FTZ R82, R82, UR5 ;  /* 0x0000000552527c20 */ /* 0x000fe20008410000 */
[----:B------:R-:W-:Y:S01]  /*8c70*/  LOP3.LUT R7, R56, 0x40, RZ, 0xc0, !PT ;  /* 0x0000004038077812 */ /* 0x000fe200078ec0ff */
[----:B------:R-:W-:Y:S01]  /*8c80*/  FMUL.FTZ R83, R83, UR5 ;  /* 0x0000000553537c20 */ /* 0x000fe20008410000 */
[----:B------:R-:W-:Y:S01]  /*8c90*/  LOP3.LUT R4, R4, R9, RZ, 0xfc, !PT ;  /* 0x0000000904047212 */ /* 0x000fe200078efcff */
[----:B------:R-:W-:Y:S01]  /*8ca0*/  FMUL.FTZ R72, R72, UR5 ;  /* 0x0000000548487c20 */ /* 0x000fe20008410000 */
[----:B------:R-:W-:Y:S01]  /*8cb0*/  F2FP.BF16.F32.PACK_AB R84, R85, R84 ;  /* 0x000000545554723e */ /* 0x000fe200000010ff */
[----:B------:R-:W-:Y:S01]  /*8cc0*/  FMUL.FTZ R73, R73, UR5 ;  /* 0x0000000549497c20 */ /* 0x000fe20008410000 */
[----:B------:R-:W-:Y:S01]  /*8cd0*/  LEA R5, R4, UR20, 0x1 ;  /* 0x0000001404057c11 */ /* 0x000fe2000f8e08ff */
[----:B------:R-:W-:Y:S01]  /*8ce0*/  BAR.SYNC.DEFER_BLOCKING 0x0 ;  /* 0x0000000000007b1d */ /* 0x000fe20000010000 */
[----:B------:R-:W-:Y:S01]  /*8cf0*/  F2FP.BF16.F32.PACK_AB R86, R87, R86 ;  /* 0x000000565756723e */ /* 0x000fe200000010ff */
[----:B------:R-:W-:Y:S01]  /*8d00*/  FMUL.FTZ R74, R74, UR5 ;  /* 0x000000054a4a7c20 */ /* 0x000fe20008410000 */
[----:B------:R-:W-:Y:S01]  /*8d10*/  IADD3 R2, PT, PT, R5, 0x6000, RZ ;  /* 0x0000600005027810 */ /* 0x000fe20007ffe0ff */
[----:B------:R-:W-:Y:S01]  /*8d20*/  FMUL.FTZ R75, R75, UR5 ;  /* 0x000000054b4b7c20 */ /* 0x000fe20008410000 */
[----:B------:R-:W-:Y:S01]  /*8d30*/  F2FP.BF16.F32.PACK_AB R96, R97, R96 ;  /* 0x000000606160723e */ /* 0x000fe200000010ff */
[----:B------:R-:W-:Y:S01]  /*8d40*/  FMUL.FTZ R76, R76, UR5 ;  /* 0x000000054c4c7c20 */ /* 0x000fe20008410000 */
[----:B------:R-:W-:Y:S01]  /*8d50*/  F2FP.BF16.F32.PACK_AB R98, R99, R98 ;  /* 0x000000626362723e */ /* 0x000fe200000010ff */
[----:B------:R-:W-:Y:S01]  /*8d60*/  FMUL.FTZ R77, R77, UR5 ;  /* 0x000000054d4d7c20 */ /* 0x000fe20008410000 */
[----:B------:R-:W-:Y:S01]  /*8d70*/  IADD3 R7, PT, PT, R2, -R7, RZ ;  /* 0x8000000702077210 */ /* 0x000fe20007ffe0ff */
[----:B------:R-:W-:Y:S01]  /*8d80*/  FMUL.FTZ R78, R78, UR5 ;  /* 0x000000054e4e7c20 */ /* 0x000fe20008410000 */
[----:B------:R-:W-:Y:S01]  /*8d90*/  FMUL.FTZ R79, R79, UR5 ;  /* 0x000000054f4f7c20 */ /* 0x000fe20008410000 */
[----:B------:R-:W-:-:S02]  /*8da0*/  F2FP.BF16.F32.PACK_AB R88, R89, R88 ;  /* 0x000000585958723e */ /* 0x000fc400000010ff */
        /* <DEDUP_REMOVED lines=13> */
[----:B------:R-:W-:-:S03]  /*8e80*/  F2FP.BF16.F32.PACK_AB R78, R79, R78 ;  /* 0x0000004e4f4e723e */ /* 0x000fc600000010ff */
        /* <DEDUP_REMOVED lines=24> */
.L_x_430:
[----:B------:R-:W2:Y:S01]  /*9010*/  LDCU.64 UR6, c[0x0][0x5c0] ;  /* 0x0000b800ff0677ac */ /* 0x000ea20008000a00 */
[----:B------:R-:W-:-:S05]  /*9020*/  IADD3 R14, PT, PT, R193, R194, RZ ;  /* 0x000000c2c10e7210 */ /* 0x000fca0007ffe0ff */
[C---:B--2---:R-:W-:Y:S02]  /*9030*/  IMAD R12, R14.reuse, UR7, RZ ;  /* 0x000000070e0c7c24 */ /* 0x044fe4000f8e02ff */
[----:B------:R-:W-:-:S05]  /*9040*/  IMAD.WIDE.U32 R14, R14, UR6, RZ ;  /* 0x000000060e0e7c25 */ /* 0x000fca000f8e00ff */
[----:B------:R-:W-:Y:S02]  /*9050*/  IADD3 R12, PT, PT, R15, R12, RZ ;  /* 0x0000000c0f0c7210 */ /* 0x000fe40007ffe0ff */
.L_x_431:
        /* <DEDUP_REMOVED lines=11> */
.L_x_432:
[----:B------:R-:W2:Y:S01]  /*9110*/  LDCU.64 UR4, c[0x0][0x5c8] ;  /* 0x0000b900ff0477ac */ /* 0x000ea20008000a00 */
[----:B------:R-:W-:-:S05]  /*9120*/  IADD3 R16, PT, PT, R193, R194, RZ ;  /* 0x000000c2c1107210 */ /* 0x000fca0007ffe0ff */
[C---:B--2---:R-:W-:Y:S02]  /*9130*/  IMAD R2, R16.reuse, UR5, RZ ;  /* 0x0000000510027c24 */ /* 0x044fe4000f8e02ff */
[----:B------:R-:W-:-:S05]  /*9140*/  IMAD.WIDE.U32 R16, R16, UR4, RZ ;  /* 0x0000000410107c25 */ /* 0x000fca000f8e00ff */
[----:B------:R-:W-:-:S07]  /*9150*/  IADD3 R2, PT, PT, R17, R2, RZ ;  /* 0x0000000211027210 */ /* 0x000fce0007ffe0ff */
.L_x_433:
[----:B------:R-:W-:Y:S01]  /*9160*/  BAR.SYNC.DEFER_BLOCKING 0x0 ;  /* 0x0000000000007b1d */ /* 0x000fe20000010000 */
[----:B------:R-:W-:Y:S01]  /*9170*/  USHF.L.U32 UR14, UR25, 0x7, URZ ;  /* 0x00000007190e7899 */ /* 0x000fe200080006ff */
[----:B------:R-:W-:Y:S01]  /*9180*/  LEA.HI R13, R3, 0x40, RZ, 0x1e ;  /* 0x00000040030d7811 */ /* 0x000fe200078ff0ff */
[----:B------:R-:W-:Y:S01]  /*9190*/  IMAD.U32 R18, RZ, RZ, UR4 ;  /* 0x00000004ff127e24 */ /* 0x000fe2000f8e00ff */
[----:B------:R-:W-:Y:S01]  /*91a0*/  SHF.R.U32.HI R0, RZ, 0x2, R0 ;  /* 0x00000002ff007819 */ /* 0x000fe20000011600 */
[----:B------:R-:W-:-:S03]  /*91b0*/  UIMAD.WIDE.U32 UR16, UR14, UR6, URZ ;  /* 0x000000060e1072a5 */ /* 0x000fc6000f8e00ff */
[----:B-1----:R-:W1:Y:S01]  /*91c0*/  LDC.64 R4, c[0x0][0x5d8] ;  /* 0x00017600ff047b82 */ /* 0x002e620000000a00 */
[----:B------:R-:W2:Y:S01]  /*91d0*/  LDCU UR12, c[0x0][0x440] ;  /* 0x00008800ff0c77ac */ /* 0x000ea20008000800 */
[----:B------:R-:W-:Y:S01]  /*91e0*/  IMAD.MOV.U32 R199, RZ, RZ, RZ ;  /* 0x000000ffffc77224 */ /* 0x000fe200078e00ff */
[----:B------:R-:W-:Y:S01]  /*91f0*/  BSSY.RECONVERGENT B0, `(.L_x_434) ;  /* 0x000001f000007945 */ /* 0x000fe20003800200 */
[----:B------:R-:W-:Y:S01]  /*9200*/  USHF.R.S32.HI UR15, URZ, 0x1f, UR14 ;  /* 0x0000001fff0f7899 */ /* 0x000fe2000801140e */
[----:B------:R-:W-:Y:S01]  /*9210*/  IMAD.U32 R6, RZ, RZ, UR16 ;  /* 0x00000010ff067e24 */ /* 0x000fe2000f8e00ff */
[----:B------:R-:W-:Y:S01]  /*9220*/  USHF.L.U32 UR16, UR25, 0x7, URZ ;  /* 0x0000000719107899 */ /* 0x000fe200080006ff */
[----:B------:R-:W-:Y:S01]  /*9230*/  IMAD.U32 R7, RZ, RZ, UR17 ;  /* 0x00000011ff077e24 */ /* 0x000fe2000f8e00ff */
[----:B------:R-:W-:Y:S01]  /*9240*/  UIMAD UR13, UR15, UR6, URZ ;  /* 0x000000060f0d72a4 */ /* 0x000fe2000f8e02ff */
[----:B------:R-:W-:Y:S01]  /*9250*/  IMAD.WIDE.U32 R18, R18, UR14, R198 ;  /* 0x0000000e12127c25 */ /* 0x000fe2000f8e00c6 */
[----:B------:R-:W-:Y:S01]  /*9260*/  UIADD3 UR30, UPT, UPT, -UR16, UR30, URZ ;  /* 0x0000001e101e7290 */ /* 0x000fe2000fffe1ff */
[----:B------:R-:W-:Y:S01]  /*9270*/  LOP3.LUT R21, R6, 0x18, R177, 0xf8, !PT ;  /* 0x0000001806157812 */ /* 0x000fe200078ef8b1 */
[----:B------:R-:W-:Y:S01]  /*9280*/  UIMAD UR13, UR14, UR7, UR13 ;  /* 0x000000070e0d72a4 */ /* 0x000fe2000f8e020d */
[----:B------:R-:W3:Y:S02]  /*9290*/  LDC.64 R6, c[0x0][0x5e0] ;  /* 0x00017800ff067b82 */ /* 0x000ee40000000a00 */
[----:B------:R-:W-:Y:S01]  /*92a0*/  IADD3 R20, P0, PT, R14, R21, RZ ;  /* 0x000000150e147210 */ /* 0x000fe20007f1e0ff */
[----:B------:R4:W3:Y:S01]  /*92b0*/  LDS.128 R8, [R63+0x7000] ;  /* 0x007000003f087984 */ /* 0x0008e20000000c00 */
[----:B--2---:R-:W-:Y:S01]  /*92c0*/  ISETP.GE.AND P2, PT, R198, UR12, PT ;  /* 0x0000000cc6007c0c */ /* 0x004fe2000bf46270 */
[----:B------:R-:W-:-:S03]  /*92d0*/  IMAD.U32 R3, RZ, RZ, UR13 ;  /* 0x0000000dff037e24 */ /* 0x000fc6000f8e00ff */
[----:B------:R-:W-:Y:S02]  /*92e0*/  ISETP.GE.OR P1, PT, R13, UR30, P2 ;  /* 0x0000001e0d007c0c */ /* 0x000fe40009726670 */
[----:B------:R-:W-:Y:S02]  /*92f0*/  ISETP.GE.OR P2, PT, R0, UR30, P2 ;  /* 0x0000001e00007c0c */ /* 0x000fe40009746670 */
[----:B------:R-:W-:Y:S02]  /*9300*/  IADD3.X R21, PT, PT, R12, UR17, R3, P0, !PT ;  /* 0x000000110c157c10 */ /* 0x000fe400087fe403 */
[----:B------:R-:W-:Y:S01]  /*9310*/  IADD3 R3, P0, PT, R0, 0x40, RZ ;  /* 0x0000004000037810 */ /* 0x000fe20007f1e0ff */
[----:B-1----:R-:W-:-:S04]  /*9320*/  IMAD.WIDE.U32 R20, R4, UR21, R20 ;  /* 0x0000001504147c25 */ /* 0x002fc8000f8e0014 */
[----:B------:R-:W-:Y:S02]  /*9330*/  IMAD.X R17, RZ, RZ, RZ, P0 ;  /* 0x000000ffff117224 */ /* 0x000fe400000e06ff */
[----:B------:R-:W-:Y:S02]  /*9340*/  IMAD R5, R5, UR21, R21 ;  /* 0x0000001505057c24 */ /* 0x000fe4000f8e0215 */
[----:B----4-:R-:W-:Y:S05]  /*9350*/  @P2 BRA `(.L_x_435) ;  /* 0x0000000000202947 */ /* 0x010fea0003800000 */
[----:B------:R-:W1:Y:S01]  /*9360*/  LDS.128 R12, [R63+0x6000] ;  /* 0x006000003f0c7984 */ /* 0x000e620000000c00 */
[----:B------:R-:W2:Y:S01]  /*9370*/  LDCU.64 UR12, c[0x0][0x560] ;  /* 0x0000ac00ff0c77ac */ /* 0x000ea20008000a00 */
[----:B------:R-:W-:-:S05]  /*9380*/  MOV R4, R20 ;  /* 0x0000001400047202 */ /* 0x000fca0000000f00 */
[----:B------:R-:W-:-:S04]  /*9390*/  IMAD.WIDE.U32 R24, R0, UR6, R4 ;  /* 0x0000000600187c25 */ /* 0x000fc8000f8e0004 */
[----:B------:R-:W-:Y:S01]  /*93a0*/  IMAD R4, R0, UR7, R25 ;  /* 0x0000000700047c24 */ /* 0x000fe2000f8e0219 */
[----:B--2---:R-:W-:-:S04]  /*93b0*/  LEA R22, P0, R24, UR12, 0x1 ;  /* 0x0000000c18167c11 */ /* 0x004fc8000f8008ff */
[----:B------:R-:W-:-:S05]  /*93c0*/  LEA.HI.X R23, R24, UR13, R4, 0x1, P0 ;  /* 0x0000000d18177c11 */ /* 0x000fca00080f0c04 */
[----:B-1----:R1:W-:Y:S04]  /*93d0*/  STG.E.128 desc[UR28][R22.64], R12 ;  /* 0x0000000c16007986 */ /* 0x0023e8000c101d1c */
.L_x_435:
[----:B------:R-:W-:Y:S05]  /*93e0*/  BSYNC.RECONVERGENT B0 ;  /* 0x0000000000007941 */ /* 0x000fea0003800200 */
.L_x_434:
[----:B------:R-:W-:Y:S04]  /*93f0*/  BSSY.RECONVERGENT B0, `(.L_x_436) ;  /* 0x000000c000007945 */ /* 0x000fe80003800200 */
[----:B------:R-:W-:Y:S05]  /*9400*/  @P1 BRA `(.L_x_437) ;  /* 0x0000000000281947 */ /* 0x000fea0003800000 */
[----:B------:R-:W2:Y:S01]  /*9410*/  LDCU.64 UR12, c[0x0][0x560] ;  /* 0x0000ac00ff0c77ac */ /* 0x000ea20008000a00 */
[----:B-1----:R-:W-:Y:S01]  /*9420*/  MOV R12, R20 ;  /* 0x00000014000c7202 */ /* 0x002fe20000000f00 */
        /* <DEDUP_REMOVED lines=8> */
.L_x_437:
[----:B------:R-:W-:Y:S05]  /*94b0*/  BSYNC.RECONVERGENT B0 ;  /* 0x0000000000007941 */ /* 0x000fea0003800200 */
.L_x_436:
[----:B--23--:R-:W2:Y:S01]  /*94c0*/  LDS.128 R8, [R63+0x8000] ;  /* 0x008000003f087984 */ /* 0x00cea20000000c00 */
[----:B------:R-:W-:Y:S01]  /*94d0*/  UIMAD UR15, UR15, UR4, URZ ;  /* 0x000000040f0f72a4 */ /* 0x000fe2000f8e02ff */
[----:B------:R-:W-:Y:S01]  /*94e0*/  IADD3 R18, P0, PT, R16, R18, RZ ;  /* 0x0000001210127210 */ /* 0x000fe20007f1e0ff */
[----:B------:R-:W3:Y:S01]  /*94f0*/  @!P2 LDC.64 R4, c[0x0][0x568] ;  /* 0x00015a00ff04ab82 */ /* 0x000ee20000000a00 */
[----:B-1----:R1:W4:Y:S01]  /*9500*/  LDS.128 R12, [R63+0x9000] ;  /* 0x009000003f0c7984 */ /* 0x0023220000000c00 */
[----:B------:R-:W-:-:S06]  /*9510*/  UIMAD UR15, UR14, UR5, UR15 ;  /* 0x000000050e0f72a4 */ /* 0x000fcc000f8e020f */
[----:B------:R-:W-:-:S03]  /*9520*/  IADD3.X R19, PT, PT, R2, UR15, R19, P0, !PT ;  /* 0x0000000f02137c10 */ /* 0x000fc600087fe413 */
[----:B------:R-:W-:-:S04]  /*9530*/  IMAD.WIDE.U32 R18, R6, UR21, R18 ;  /* 0x0000001506127c25 */ /* 0x000fc8000f8e0012 */
[----:B------:R-:W-:Y:S01]  /*9540*/  IMAD R7, R7, UR21, R19 ;  /* 0x0000001507077c24 */ /* 0x000fe2000f8e0213 */
[----:B------:R-:W-:-:S05]  /*9550*/  @!P2 MOV R6, R18 ;  /* 0x000000120006a202 */ /* 0x000fca0000000f00 */
[----:B------:R-:W-:-:S04]  /*9560*/  @!P2 IMAD.WIDE.U32 R20, R0, UR4, R6 ;  /* 0x000000040014ac25 */ /* 0x000fc8000f8e0006 */
[----:B------:R-:W-:Y:S01]  /*9570*/  @!P2 IMAD R0, R0, UR5, R21 ;  /* 0x000000050000ac24 */ /* 0x000fe2000f8e0215 */
[----:B---3--:R-:W-:-:S04]  /*9580*/  @!P2 LEA R4, P0, R20, R4, 0x1 ;  /* 0x000000041404a211 */ /* 0x008fc800078008ff */
[----:B------:R-:W-:-:S05]  /*9590*/  @!P2 LEA.HI.X R5, R20, R5, R0, 0x1, P0 ;  /* 0x000000051405a211 */ /* 0x000fca00000f0c00 */
[----:B--2---:R1:W-:Y:S01]  /*95a0*/  @!P2 STG.E.128 desc[UR28][R4.64], R8 ;  /* 0x000000080400a986 */ /* 0x0043e2000c101d1c */
[----:B----4-:R-:W-:Y:S05]  /*95b0*/  @P1 BRA `(.L_x_402) ;  /* 0x0000000000281947 */ /* 0x010fea0003800000 */
        /* <DEDUP_REMOVED lines=9> */
[----:B------:R2:W-:Y:S04]  /*9650*/  STG.E.128 desc[UR28][R2.64], R12 ;  /* 0x0000000c02007986 */ /* 0x0005e8000c101d1c */
.L_x_402:
[----:B------:R-:W-:Y:S05]  /*9660*/  BSYNC.RECONVERGENT B1 ;  /* 0x0000000000017941 */ /* 0x000fea0003800200 */
.L_x_384:
[----:B------:R-:W3:Y:S01]  /*9670*/  LDCU UR5, c[0x0][0x438] ;  /* 0x00008700ff0577ac */ /* 0x000ee20008000800 */
[----:B------:R-:W1:Y:S01]  /*9680*/  LDC R0, c[0x0][0x438] ;  /* 0x00010e00ff007b82 */ /* 0x000e620000000800 */
[----:B------:R-:W4:Y:S01]  /*9690*/  LDCU UR6, c[0x0][0x370] ;  /* 0x00006e00ff0677ac */ /* 0x000f220008000800 */
[----:B---3--:R-:W-:-:S04]  /*96a0*/  UIADD3 UR5, UPT, UPT, UR5, 0x7f, URZ ;  /* 0x0000007f05057890 */ /* 0x008fc8000fffe0ff */
[----:B------:R-:W-:Y:S02]  /*96b0*/  USHF.R.S32.HI UR4, URZ, 0x1f, UR5 ;  /* 0x0000001fff047899 */ /* 0x000fe40008011405 */
[----:B----4-:R-:W-:Y:S02]  /*96c0*/  UIADD3 UR25, UPT, UPT, UR6, UR25, URZ ;  /* 0x0000001906197290 */ /* 0x010fe4000fffe0ff */
[----:B------:R-:W-:-:S04]  /*96d0*/  ULEA.HI UR4, UR4, UR5, URZ, 0x7 ;  /* 0x0000000504047291 */ /* 0x000fc8000f8f38ff */
[----:B------:R-:W-:-:S04]  /*96e0*/  USHF.R.S32.HI UR4, URZ, 0x7, UR4 ;  /* 0x00000007ff047899 */ /* 0x000fc80008011404 */
[----:B------:R-:W-:-:S09]  /*96f0*/  UISETP.GE.AND UP0, UPT, UR25, UR4, UPT ;  /* 0x000000041900728c */ /* 0x000fd2000bf06270 */
[----:B------:R-:W-:Y:S05]  /*9700*/  BRA.U !UP0, `(.L_x_438) ;  /* 0xffffff6d08287547 */ /* 0x000fea000b83ffff */
[----:B------:R-:W-:Y:S05]  /*9710*/  EXIT ;  /* 0x000000000000794d */ /* 0x000fea0003800000 */
.L_x_439:
        /* <DEDUP_REMOVED lines=14> */
.L_x_1587:


//--------------------- .text._ZN5flash44flash_bwd_dq_dk_dv_loop_seqk_parallel_kernelI23Flash_bwd_kernel_traitsILi32ELi128ELi128ELi8ELi4ELi4ELi4ELb1ELb0EN7cutlass10bfloat16_tE19Flash_kernel_traitsILi32ELi128ELi128ELi8ES3_EELb0ELb0ELb0ELb0ELb0ELb0ELb1EEEvNS_16Flash_bwd_paramsE --------------------------
	.section	.text._ZN5flash44flash_bwd_dq_dk_dv_loop_seqk_parallel_kernelI23Flash_bwd_kernel_traitsILi32ELi128ELi128ELi8ELi4ELi4ELi4ELb1ELb0EN7cutlass10bfloat16_tE19Flash_kernel_traitsILi32ELi128ELi128ELi8ES3_EELb0ELb0ELb0ELb0ELb0ELb0ELb1EEEvNS_16Flash_bwd_paramsE,"ax",@progbits
	.align	128
        .global         _ZN5flash44flash_bwd_dq_dk_dv_loop_seqk_parallel_kernelI23Flash_bwd_kernel_traitsILi32ELi128ELi128ELi8ELi4ELi4ELi4ELb1ELb0EN7cutlass10bfloat16_tE19Flash_kernel_traitsILi32ELi128ELi128ELi8ES3_EELb0ELb0ELb0ELb0ELb0ELb0ELb1EEEvNS_16Flash_bwd_paramsE
        .type           _ZN5flash44flash_bwd_dq_dk_dv_loop_seqk_parallel_kernelI23Flash_bwd_kernel_traitsILi32ELi128ELi128ELi8ELi4ELi4ELi4ELb1ELb0EN7cutlass10bfloat16_tE19Flash_kernel_traitsILi32ELi128ELi128ELi8ES3_EELb0ELb0ELb0ELb0ELb0ELb0ELb1EEEvNS_16Flash_bwd_paramsE,@function
        .size           _ZN5flash44flash_bwd_dq_dk_dv_loop_seqk_parallel_kernelI23Flash_bwd_kernel_traitsILi32ELi128ELi128ELi8ELi4ELi4ELi4ELb1ELb0EN7cutlass10bfloat16_tE19Flash_kernel_traitsILi32ELi128ELi128ELi8ES3_EELb0ELb0ELb0ELb0ELb0ELb0ELb1EEEvNS_16Flash_bwd_paramsE,(.L_x_1588 - _ZN5flash44flash_bwd_dq_dk_dv_loop_seqk_parallel_kernelI23Flash_bwd_kernel_traitsILi32ELi128ELi128ELi8ELi4ELi4ELi4ELb1ELb0EN7cutlass10bfloat16_tE19Flash_kernel_traitsILi32ELi128ELi128ELi8ES3_EELb0ELb0ELb0ELb0ELb0ELb0ELb1EEEvNS_16Flash_bwd_paramsE)
        .other          _ZN5flash44flash_bwd_dq_dk_dv_loop_seqk_parallel_kernelI23Flash_bwd_kernel_traitsILi32ELi128ELi128ELi8ELi4ELi4ELi4ELb1ELb0EN7cutlass10bfloat16_tE19Flash_kernel_traitsILi32ELi128ELi128ELi8ES3_EELb0ELb0ELb0ELb0ELb0ELb0ELb1EEEvNS_16Flash_bwd_paramsE,@"STO_CUDA_ENTRY STV_DEFAULT"
_ZN5flash44flash_bwd_dq_dk_dv_loop_seqk_parallel_kernelI23Flash_bwd_kernel_traitsILi32ELi128ELi128ELi8ELi4ELi4ELi4ELb1ELb0EN7cutlass10bfloat16_tE19Flash_kernel_traitsILi32ELi128ELi128ELi8ES3_EELb0ELb0ELb0ELb0ELb0ELb0ELb1EEEvNS_16Flash_bwd_paramsE:
.text._ZN5flash44flash_bwd_dq_dk_dv_loop_seqk_parallel_kernelI23Flash_bwd_kernel_traitsILi32ELi128ELi128ELi8ELi4ELi4ELi4ELb1ELb0EN7cutlass10bfloat16_tE19Flash_kernel_traitsILi32ELi128ELi128ELi8ES3_EELb0ELb0ELb0ELb0ELb0ELb0ELb1EEEvNS_16Flash_bwd_paramsE:
        /* <DEDUP_REMOVED lines=41> */
.L_x_495:
[----:B------:R-:W3:Y:S01]  /*0290*/  LDC.64 R2, c[0x0][0x470] ;  /* 0x00011c00ff027b82 */ /* 0x000ee20000000a00 */
[----:B------:R-:W5:Y:S01]  /*02a0*/  LDCU.64 UR8, c[0x0][0x478] ;  /* 0x00008f00ff0877ac */ /* 0x000f620008000a00 */
[----:B------:R-:W-:Y:S01]  /*02b0*/  IMAD.U32 R0, RZ, RZ, UR40 ;  /* 0x00000028ff007e24 */ /* 0x000fe2000f8e00ff */
[----:B------:R-:W-:-:S05]  /*02c0*/  PLOP3.LUT P2, PT, PT, PT, UP6, 0x80, 0x8 ;  /* 0x000000000008781c */ /* 0x000fca0003f4f068 */
[----:B----4-:R-:W4:Y:S08]  /*02d0*/  LDC.U8 R7, c[0x0][0x532] ;  /* 0x00014c80ff077b82 */ /* 0x010f300000000000 */
        /* <DEDUP_REMOVED lines=49> */
.L_x_440:
        /* <DEDUP_REMOVED lines=37> */
.L_x_442:
[----:B------:R-:W2:Y:S01]  /*0840*/  LDCU.64 UR16, c[0x0][0x3b8] ;  /* 0x00007700ff1077ac */ /* 0x000ea20008000a00 */
[----:B------:R-:W-:-:S05]  /*0850*/  IADD3 R2, PT, PT, R30, UR36, RZ ;  /* 0x000000241e027c10 */ /* 0x000fca000fffe0ff */
[C---:B--2---:R-:W-:Y:S02]  /*0860*/  IMAD R0, R2.reuse, UR17, RZ ;  /* 0x0000001102007c24 */ /* 0x044fe4000f8e02ff */
[----:B------:R-:W-:-:S05]  /*0870*/  IMAD.WIDE.U32 R2, R2, UR16, RZ ;  /* 0x0000001002027c25 */ /* 0x000fca000f8e00ff */
[----:B------:R-:W-:Y:S02]  /*0880*/  IADD3 R22, PT, PT, R3, R0, RZ ;  /* 0x0000000003167210 */ /* 0x000fe40007ffe0ff */
[----:B------:R-:W-:-:S07]  /*0890*/  MOV R21, R2 ;  /* 0x0000000200157202 */ /* 0x000fce0000000f00 */
.L_x_443:
[----:B------:R-:W2:Y:S01]  /*08a0*/  LDC R5, c[0x0][0x3e8] ;  /* 0x0000fa00ff057b82 */ /* 0x000ea20000000800 */
[----:B------:R-:W3:Y:S01]  /*08b0*/  S2R R6, SR_CTAID.Z ;  /* 0x0000000000067919 */ /* 0x000ee20000002700 */
[----:B------:R-:W-:Y:S01]  /*08c0*/  USHF.R.S32.HI UR5, URZ, 0x1f, UR29 ;  /* 0x0000001fff057899 */ /* 0x000fe2000801141d */
[----:B--2---:R-:W-:-:S05]  /*08d0*/  IABS R0, R5 ;  /* 0x0000000500007213 */ /* 0x004fca0000000000 */
[----:B------:R-:W-:-:S04]  /*08e0*/  IMAD.MOV.U32 R4, RZ, RZ, R0 ;  /* 0x000000ffff047224 */ /* 0x000fc800078e0000 */
[----:B------:R-:W2:Y:S01]  /*08f0*/  I2F.RP R2, R4 ;  /* 0x0000000400027306 */ /* 0x000ea20000209400 */
[----:B---3--:R-:W-:-:S07]  /*0900*/  IABS R6, R6 ;  /* 0x0000000600067213 */ /* 0x008fce0000000000 */
[----:B--2---:R-:W2:Y:S02]  /*0910*/  MUFU.RCP R2, R2 ;  /* 0x0000000200027308 */ /* 0x004ea40000001000 */
[----:B--2---:R-:W-:-:S06]  /*0920*/  VIADD R2, R2, 0xffffffe ;  /* 0x0ffffffe02027836 */ /* 0x004fcc0000000000 */
[----:B------:R-:W2:Y:S02]  /*0930*/  F2I.FTZ.U32.TRUNC.NTZ R3, R2 ;  /* 0x0000000200037305 */ /* 0x000ea4000021f000 */
[----:B--2---:R-:W-:Y:S01]  /*0940*/  IADD3 R0, PT, PT, RZ, -R3, RZ ;  /* 0x80000003ff007210 */ /* 0x004fe20007ffe0ff */
[----:B------:R-:W-:-:S04]  /*0950*/  IMAD.MOV.U32 R2, RZ, RZ, RZ ;  /* 0x000000ffff027224 */ /* 0x000fc800078e00ff */
[----:B------:R-:W-:-:S04]  /*0960*/  IMAD R0, R0, R4, RZ ;  /* 0x0000000400007224 */ /* 0x000fc800078e02ff */
[----:B------:R-:W-:-:S04]  /*0970*/  IMAD.HI.U32 R0, R3, R0, R2 ;  /* 0x0000000003007227 */ /* 0x000fc800078e0002 */
[----:B------:R-:W-:-:S04]  /*0980*/  IMAD.MOV.U32 R3, RZ, RZ, R6 ;  /* 0x000000ffff037224 */ /* 0x000fc800078e0006 */
[----:B------:R-:W-:-:S05]  /*0990*/  IMAD.HI.U32 R0, R0, R3, RZ ;  /* 0x0000000300007227 */ /* 0x000fca00078e00ff */
[----:B------:R-:W-:-:S05]  /*09a0*/  IADD3 R2, PT, PT, -R0, RZ, RZ ;  /* 0x000000ff00027210 */ /* 0x000fca0007ffe1ff */
[----:B------:R-:W-:-:S05]  /*09b0*/  IMAD R2, R4, R2, R3 ;  /* 0x0000000204027224 */ /* 0x000fca00078e0203 */
[----:B------:R-:W-:-:S13]  /*09c0*/  ISETP.GT.U32.AND P1, PT, R4, R2, PT ;  /* 0x000000020400720c */ /* 0x000fda0003f24070 */
[----:B------:R-:W-:Y:S02]  /*09d0*/  @!P1 IMAD.IADD R2, R2, 0x1, -R4 ;  /* 0x0000000102029824 */ /* 0x000fe400078e0a04 */
        /* <DEDUP_REMOVED lines=27> */
.L_x_444:
[----:B------:R-:W2:Y:S01]  /*0b90*/  LDCU.64 UR14, c[0x0][0x3c0] ;  /* 0x00007800ff0e77ac */ /* 0x000ea20008000a00 */
[----:B------:R-:W-:-:S05]  /*0ba0*/  IADD3 R0, PT, PT, R30, UR36, RZ ;  /* 0x000000241e007c10 */ /* 0x000fca000fffe0ff */
[C---:B--2---:R-:W-:Y:S02]  /*0bb0*/  IMAD R4, R0.reuse, UR15, RZ ;  /* 0x0000000f00047c24 */ /* 0x044fe4000f8e02ff */
[----:B------:R-:W-:-:S05]  /*0bc0*/  IMAD.WIDE.U32 R2, R0, UR14, RZ ;  /* 0x0000000e00027c25 */ /* 0x000fca000f8e00ff */
[----:B------:R-:W-:Y:S02]  /*0bd0*/  IADD3 R19, PT, PT, R3, R4, RZ ;  /* 0x0000000403137210 */ /* 0x000fe40007ffe0ff */
[----:B------:R-:W-:Y:S02]  /*0be0*/  MOV R18, R2 ;  /* 0x0000000200127202 */ /* 0x000fe40000000f00 */
.L_x_445:
        /* <DEDUP_REMOVED lines=27> */
.L_x_446:
[----:B------:R-:W-:Y:S02]  /*0da0*/  UIMAD.WIDE.U32 UR54, UR52, UR21, URZ ;  /* 0x00000015343672a5 */ /* 0x000fe4000f8e00ff */
[----:B------:R-:W-:-:S04]  /*0db0*/  UIMAD UR48, UR53, UR21, URZ ;  /* 0x00000015353072a4 */ /* 0x000fc8000f8e02ff */
[----:B------:R-:W-:Y:S02]  /*0dc0*/  UIADD3 UR48, UPT, UPT, UR55, UR48, URZ ;  /* 0x0000003037307290 */ /* 0x000fe4000fffe0ff */
.L_x_447:
        /* <DEDUP_REMOVED lines=20> */
.L_x_448:
[----:B------:R-:W2:Y:S01]  /*0f10*/  LDCU UR46, c[0x0][0x434] ;  /* 0x00008680ff2e77ac */ /* 0x000ea20008000800 */
[----:B------:R-:W-:-:S04]  /*0f20*/  UIMAD UR9, UR40, UR22, UR28 ;  /* 0x00000016280972a4 */ /* 0x000fc8000f8e021c */
[----:B--2---:R-:W-:Y:S02]  /*0f30*/  UIMAD UR46, UR9, UR46, URZ ;  /* 0x0000002e092e72a4 */ /* 0x004fe4000f8e02ff */
.L_x_449:
        /* <DEDUP_REMOVED lines=11> */
.L_x_450:
[----:B------:R-:W2:Y:S01]  /*0ff0*/  LDCU UR45, c[0x0][0x444] ;  /* 0x00008880ff2d77ac */ /* 0x000ea20008000800 */
[----:B------:R-:W-:-:S04]  /*1000*/  UIMAD UR8, UR40, UR22, UR28 ;  /* 0x00000016280872a4 */ /* 0x000fc8000f8e021c */
[----:B--2---:R-:W-:-:S12]  /*1010*/  UIMAD UR45, UR8, UR45, URZ ;  /* 0x0000002d082d72a4 */ /* 0x004fd8000f8e02ff */
.L_x_451:
[----:B------:R-:W2:Y:S01]  /*1020*/  S2R R24, SR_TID.X ;  /* 0x0000000000187919 */ /* 0x000ea20000002100 */
[----:B------:R-:W3:Y:S01]  /*1030*/  LDCU.128 UR8, c[0x0][0x590] ;  /* 0x0000b200ff0877ac */ /* 0x000ee20008000c00 */
[----:B------:R-:W4:Y:S01]  /*1040*/  LDC.64 R12, c[0x0][0x3b0] ;  /* 0x0000ec00ff0c7b82 */ /* 0x000f220000000a00 */
[----:B------:R-:W-:Y:S01]  /*1050*/  IMAD.MOV.U32 R11, RZ, RZ, RZ ;  /* 0x000000ffff0b7224 */ /* 0x000fe200078e00ff */
[----:B------:R-:W-:Y:S01]  /*1060*/  ISETP.NE.AND P2, PT, RZ, UR49, PT ;  /* 0x00000031ff007c0c */ /* 0x000fe2000bf45270 */
[----:B------:R-:W-:Y:S01]  /*1070*/  UIMAD UR42, UR22, UR42, URZ ;  /* 0x0000002a162a72a4 */ /* 0x000fe2000f8e02ff */
[----:B------:R-:W-:Y:S01]  /*1080*/  BSSY.RECONVERGENT B1, `(.L_x_441) ;  /* 0x00008b4000017945 */ /* 0x000fe20003800200 */
        /* <DEDUP_REMOVED lines=15> */
[----:B------:R-:W-:-:S03]  /*1180*/  LOP3.LUT R10, R25, 0x18, RZ, 0xc0, !PT ;  /* 0x00000018190a7812 */ /* 0x000fc600078ec0ff */
[----:B------:R-:W-:Y:S01]  /*1190*/  IMAD R8, R9, UR42, R8 ;  /* 0x0000002a09087c24 */ /* 0x000fe2000f8e0208 */
[----:B------:R-:W-:Y:S01]  /*11a0*/  IADD3 R2, P0, PT, R10, UR50, RZ ;  /* 0x000000320a027c10 */ /* 0x000fe2000ff1e0ff */
[----:B------:R-:W-:-:S04]  /*11b0*/  USHF.R.S32.HI UR50, URZ, 0x1f, UR51 ;  /* 0x0000001fff327899 */ /* 0x000fc80008011433 */
[----:B------:R-:W-:Y:S01]  /*11c0*/  IMAD.X R3, RZ, RZ, UR23, P0 ;  /* 0x00000017ff037e24 */ /* 0x000fe200080e06ff */
[----:B------:R-:W2:Y:S01]  /*11d0*/  LDCU.64 UR22, c[0x0][0x3c8] ;  /* 0x00007900ff1677ac */ /* 0x000ea20008000a00 */
[----:B------:R-:W-:Y:S01]  /*11e0*/  IMAD.WIDE.U32 R2, R0, UR18, R2 ;  /* 0x0000001200027c25 */ /* 0x000fe2000f8e0002 */
[----:B------:R-:W-:Y:S01]  /*11f0*/  UIADD3.X UR47, UPT, UPT, UR47, UR48, UR50, UP1, UP0 ;  /* 0x000000302f2f7290 */ /* 0x000fe20008fe0432 */
[----:B------:R-:W5:Y:S02]  /*1200*/  LDCU.64 UR48, c[0x0][0x5e8] ;  /* 0x0000bd00ff3077ac */ /* 0x000f640008000a00 */
[----:B----4-:R-:W-:Y:S01]  /*1210*/  IMAD R0, R12, UR20, RZ ;  /* 0x000000140c007c24 */ /* 0x010fe2000f8e02ff */
[----:B------:R-:W-:Y:S01]  /*1220*/  IADD3 R3, PT, PT, R3, UR21, RZ ;  /* 0x0000001503037c10 */ /* 0x000fe2000fffe0ff */
[----:B------:R-:W4:Y:S02]  /*1230*/  LDCU.64 UR20, c[0x0][0x380] ;  /* 0x00007000ff1477ac */ /* 0x000f240008000a00 */
[----:B------:R-:W-:-:S02]  /*1240*/  IMAD R0, R13, UR18, R0 ;  /* 0x000000120d007c24 */ /* 0x000fc4000f8e0200 */
[----:B------:R-:W-:Y:S01]  /*1250*/  IMAD.WIDE.U32 R4, R4, UR28, R2 ;  /* 0x0000001c04047c25 */ /* 0x000fe2000f8e0002 */
[----:B------:R-:W-:-:S03]  /*1260*/  UISETP.GT.AND UP0, UPT, UR41, URZ, UPT ;  /* 0x000000ff2900728c */ /* 0x000fc6000bf04270 */
[----:B------:R-:W-:-:S04]  /*1270*/  IMAD.WIDE.U32 R2, R12, UR18, R10 ;  /* 0x000000120c027c25 */ /* 0x000fc8000f8e000a */
[----:B------:R-:W-:Y:S01]  /*1280*/  IMAD R7, R6, UR28, R5 ;  /* 0x0000001c06077c24 */ /* 0x000fe2000f8e0205 */
[----:B------:R-:W-:Y:S01]  /*1290*/  IADD3 R2, P0, PT, R2, UR44, RZ ;  /* 0x0000002c02027c10 */ /* 0x000fe2000ff1e0ff */
[----:B--2---:R-:W-:Y:S01]  /*12a0*/  IMAD.U32 R5, RZ, RZ, UR22 ;  /* 0x00000016ff057e24 */ /* 0x004fe2000f8e00ff */
[----:B-----5:R-:W-:Y:S01]  /*12b0*/  UIMAD.WIDE UR48, UR45, 0x4, UR48 ;  /* 0x000000042d3078a5 */ /* 0x020fe2000f8e0230 */
[----:B------:R-:W-:Y:S01]  /*12c0*/  IMAD.MOV.U32 R6, RZ, RZ, R4 ;  /* 0x000000ffff067224 */ /* 0x000fe200078e0004 */
[----:B------:R-:W-:Y:S01]  /*12d0*/  IADD3.X R3, PT, PT, R3, UR19, R0, P0, !PT ;  /* 0x0000001303037c10 */ /* 0x000fe200087fe400 */
[----:B------:R-:W2:Y:S01]  /*12e0*/  LDCU.64 UR18, c[0x0][0x550] ;  /* 0x0000aa00ff1277ac */ /* 0x000ea20008000a00 */
[----:B------:R-:W-:Y:S01]  /*12f0*/  MOV R0, UR23 ;  /* 0x0000001700007c02 */ /* 0x000fe20008000f00 */
[----:B------:R-:W-:Y:S01]  /*1300*/  IMAD.WIDE.U32 R4, R5, UR28, R2 ;  /* 0x0000001c05047c25 */ /* 0x000fe2000f8e0002 */
[----:B------:R-:W-:Y:S02]  /*1310*/  USHF.L.U32 UR23, UR42, 0x7, URZ ;  /* 0x000000072a177899 */ /* 0x000fe400080006ff */
[----:B------:R-:W-:Y:S01]  /*1320*/  USHF.L.U64.HI UR22, UR8, 0x6, UR9 ;  /* 0x0000000608167899 */ /* 0x000fe20008010209 */
[----:B-1----:R-:W-:-:S04]  /*1330*/  IMAD.WIDE.U32 R2, R16, UR26, RZ ;  /* 0x0000001a10027c25 */ /* 0x002fc8000f8e00ff */
[----:B------:R-:W-:Y:S01]  /*1340*/  IMAD R9, R17, UR26, R3 ;  /* 0x0000001a11097c24 */ /* 0x000fe2000f8e0203 */
[----:B------:R-:W-:Y:S01]  /*1350*/  SEL R2, R2, RZ, P2 ;  /* 0x000000ff02027207 */ /* 0x000fe20001000000 */
[----:B------:R-:W-:Y:S01]  /*1360*/  IMAD R3, R0, UR28, R5 ;  /* 0x0000001c00037c24 */ /* 0x000fe2000f8e0205 */
[----:B------:R-:W-:Y:S02]  /*1370*/  SHF.R.U32.HI R17, RZ, 0x2, R24 ;  /* 0x00000002ff117819 */ /* 0x000fe40000011618 */
[----:B------:R-:W-:Y:S01]  /*1380*/  IADD3 R14, P1, P0, R8, UR54, R2 ;  /* 0x00000036080e7c10 */ /* 0x000fe2000f83e002 */
[----:B------:R-:W-:Y:S01]  /*1390*/  IMAD.MOV.U32 R2, RZ, RZ, R4 ;  /* 0x000000ffff027224 */ /* 0x000fe200078e0004 */
[----:B------:R-:W-:Y:S01]  /*13a0*/  SHF.R.S32.HI R8, RZ, 0x1f, R8 ;  /* 0x0000001fff087819 */ /* 0x000fe20000011408 */
[----:B------:R-:W-:Y:S01]  /*13b0*/  IMAD.WIDE.U32 R4, R17, UR8, R6 ;  /* 0x0000000811047c25 */ /* 0x000fe2000f8e0006 */
[----:B------:R-:W-:-:S03]  /*13c0*/  SEL R0, R9, RZ, P2 ;  /* 0x000000ff09007207 */ /* 0x000fc60001000000 */
[C---:B------:R-:W-:Y:S01]  /*13d0*/  IMAD R6, R17.reuse, UR9, R5 ;  /* 0x0000000911067c24 */ /* 0x040fe2000f8e0205 */
[----:B------:R-:W-:Y:S01]  /*13e0*/  IADD3.X R7, PT, PT, R8, UR47, R0, P1, P0 ;  /* 0x0000002f08077c10 */ /* 0x000fe20008fe0400 */
[----:B------:R-:W-:Y:S01]  /*13f0*/  IMAD.U32 R0, RZ, RZ, UR23 ;  /* 0x00000017ff007e24 */ /* 0x000fe2000f8e00ff */
[----:B--2---:R-:W-:Y:S01]  /*1400*/  LEA R29, P1, R4, UR18, 0x1 ;  /* 0x00000012041d7c11 */ /* 0x004fe2000f8208ff */
[C---:B------:R-:W-:Y:S01]  /*1410*/  IMAD.WIDE.U32 R2, R17.reuse, R12, R2 ;  /* 0x0000000c11027225 */ /* 0x040fe200078e0002 */
[----:B------:R-:W-:Y:S01]  /*1420*/  IADD3 R5, P0, PT, R14, UR23, RZ ;  /* 0x000000170e057c10 */ /* 0x000fe2000ff1e0ff */
[----:B------:R-:W-:Y:S01]  /*1430*/  USHF.L.U32 UR18, UR8, 0x6, URZ ;  /* 0x0000000608127899 */ /* 0x000fe200080006ff */
[----:B------:R-:W-:Y:S01]  /*1440*/  LEA.HI.X R28, R4, UR19, R6, 0x1, P1 ;  /* 0x00000013041c7c11 */ /* 0x000fe200088f0c06 */
[----:B------:R1:W-:Y:S01]  /*1450*/  STL [R1+0x34], R29 ;  /* 0x0000341d01007387 */ /* 0x0003e20000100800 */
[----:B------:R-:W-:Y:S01]  /*1460*/  LEA.HI.X.SX32 R4, R0, R7, 0x1, P0 ;  /* 0x0000000700047211 */ /* 0x000fe200000f0eff */
[----:B------:R-:W-:Y:S01]  /*1470*/  IMAD R0, R17, R13, R3 ;  /* 0x0000000d11007224 */ /* 0x000fe200078e0203 */
[C---:B----4-:R-:W-:Y:S01]  /*1480*/  LEA R27, P1, R2.reuse, UR20, 0x1 ;  /* 0x00000014021b7c11 */ /* 0x050fe2000f8208ff */
[----:B------:R1:W-:Y:S01]  /*1490*/  STL [R1+0x30], R28 ;  /* 0x0000301c01007387 */ /* 0x0003e20000100800 */
[----:B---3--:R-:W-:Y:S01]  /*14a0*/  LEA R32, P0, R5, UR10, 0x2 ;  /* 0x0000000a05207c11 */ /* 0x008fe2000f8010ff */
[----:B------:R-:W-:Y:S01]  /*14b0*/  VIADD R23, R17, 0x40 ;  /* 0x0000004011177836 */ /* 0x000fe20000000000 */
[----:B------:R-:W-:Y:S01]  /*14c0*/  LEA.HI.X R26, R2, UR21, R0, 0x1, P1 ;  /* 0x00000015021a7c11 */ /* 0x000fe200088f0c00 */
[----:B------:R1:W-:Y:S01]  /*14d0*/  STL [R1+0x2c], R27 ;  /* 0x00002c1b01007387 */ /* 0x0003e20000100800 */
[----:B------:R-:W-:Y:S01]  /*14e0*/  LEA.HI.X R33, R5, UR11, R4, 0x2, P0 ;  /* 0x0000000b05217c11 */ /* 0x000fe200080f1404 */
[----:B------:R-:W-:Y:S01]  /*14f0*/  UMOV UR10, UR48 ;  /* 0x00000030000a7c82 */ /* 0x000fe20008000000 */
[----:B------:R-:W-:Y:S01]  /*1500*/  IADD3 R14, P0, PT, R17, 0x40, RZ ;  /* 0x00000040110e7810 */ /* 0x000fe20007f1e0ff */
[----:B------:R1:W-:Y:S01]  /*1510*/  STL [R1+0x28], R26 ;  /* 0x0000281a01007387 */ /* 0x0003e20000100800 */
[C---:B------:R-:W-:Y:S01]  /*1520*/  SHF.L.U64.HI R13, R12.reuse, 0x6, R13 ;  /* 0x000000060c0d7819 */ /* 0x040fe2000001020d */
[----:B------:R-:W-:Y:S01]  /*1530*/  UMOV UR11, UR49 ;  /* 0x00000031000b7c82 */ /* 0x000fe20008000000 */
[----:B------:R-:W-:Y:S01]  /*1540*/  SHF.L.U32 R12, R12, 0x6, RZ ;  /* 0x000000060c0c7819 */ /* 0x000fe200000006ff */
[----:B------:R1:W-:Y:S01]  /*1550*/  STL.64 [R1+0x18], R32 ;  /* 0x0000182001007387 */ /* 0x0003e20000100a00 */
[----:B------:R-:W-:Y:S01]  /*1560*/  IADD3.X R16, PT, PT, RZ, RZ, RZ, P0, !PT ;  /* 0x000000ffff107210 */ /* 0x000fe200007fe4ff */
[----:B------:R-:W-:Y:S06]  /*1570*/  BRA.U UP0, `(.L_x_452) ;  /* 0x0000000500b87547 */ /* 0x000fec000b800000 */
        /* <DEDUP_REMOVED lines=17> */
.L_x_453:
[----:B------:R-:W2:Y:S01]  /*1690*/  LDCU.64 UR14, c[0x0][0x5c0] ;  /* 0x0000b800ff0e77ac */ /* 0x000ea20008000a00 */
[----:B------:R-:W-:-:S05]  /*16a0*/  IADD3 R0, PT, PT, R30, UR36, RZ ;  /* 0x000000241e007c10 */ /* 0x000fca000fffe0ff */
[C---:B--2---:R-:W-:Y:S02]  /*16b0*/  IMAD R4, R0.reuse, UR15, RZ ;  /* 0x0000000f00047c24 */ /* 0x044fe4000f8e02ff */
[----:B------:R-:W-:-:S05]  /*16c0*/  IMAD.WIDE.U32 R2, R0, UR14, RZ ;  /* 0x0000000e00027c25 */ /* 0x000fca000f8e00ff */
[----:B------:R-:W-:Y:S02]  /*16d0*/  IADD3 R6, PT, PT, R3, R4, RZ ;  /* 0x0000000403067210 */ /* 0x000fe40007ffe0ff */
[----:B------:R-:W-:Y:S02]  /*16e0*/  MOV R5, R2 ;  /* 0x0000000200057202 */ /* 0x000fe40000000f00 */
.L_x_454:
        /* <DEDUP_REMOVED lines=17> */
.L_x_455:
[----:B------:R-:W2:Y:S01]  /*1800*/  LDCU.64 UR10, c[0x0][0x5c8] ;  /* 0x0000b900ff0a77ac */ /* 0x000ea20008000a00 */
[----:B------:R-:W-:-:S05]  /*1810*/  IADD3 R0, PT, PT, R30, UR36, RZ ;  /* 0x000000241e007c10 */ /* 0x000fca000fffe0ff */
[C---:B--2---:R-:W-:Y:S02]  /*1820*/  IMAD R4, R0.reuse, UR11, RZ ;  /* 0x0000000b00047c24 */ /* 0x044fe4000f8e02ff */
[----:B------:R-:W-:-:S05]  /*1830*/  IMAD.WIDE.U32 R2, R0, UR10, RZ ;  /* 0x0000000a00027c25 */ /* 0x000fca000f8e00ff */
[----:B------:R-:W-:Y:S02]  /*1840*/  IADD3 R13, PT, PT, R3, R4, RZ ;  /* 0x00000004030d7210 */ /* 0x000fe40007ffe0ff */
[----:B------:R-:W-:-:S07]  /*1850*/  MOV R12, R2 ;  /* 0x00000002000c7202 */ /* 0x000fce0000000f00 */
.L_x_456:
[----:B------:R-:W2:Y:S01]  /*1860*/  LDCU UR8, c[0x0][0x440] ;  /* 0x00008800ff0877ac */ /* 0x000ea20008000800 */
        /* <DEDUP_REMOVED lines=8> */
[----:B--2---:R-:W-:Y:S01]  /*18f0*/  ISETP.GE.AND P0, PT, R10, UR8, PT ;  /* 0x000000080a007c0c */ /* 0x004fe2000bf06270 */
[----:B------:R-:W2:Y:S03]  /*1900*/  LDCU.64 UR8, c[0x0][0x5d8] ;  /* 0x0000bb00ff0877ac */ /* 0x000ea60008000a00 */
[----:B------:R-:W-:Y:S02]  /*1910*/  ISETP.GE.OR P1, PT, R17, UR35, P0 ;  /* 0x0000002311007c0c */ /* 0x000fe40008726670 */
[----:B------:R-:W-:-:S11]  /*1920*/  ISETP.GE.OR P0, PT, R23, UR35, P0 ;  /* 0x0000002317007c0c */ /* 0x000fd60008706670 */
[----:B------:R-:W3:Y:S01]  /*1930*/  @!P1 LDC.64 R8, c[0x0][0x560] ;  /* 0x00015800ff089b82 */ /* 0x000ee20000000a00 */
[----:B--2---:R-:W-:Y:S01]  /*1940*/  IMAD.U32 R4, RZ, RZ, UR8 ;  /* 0x00000008ff047e24 */ /* 0x004fe2000f8e00ff */
[----:B------:R-:W-:-:S03]  /*1950*/  MOV R0, UR9 ;  /* 0x0000000900007c02 */ /* 0x000fc60008000f00 */
[----:B------:R-:W-:-:S04]  /*1960*/  IMAD.WIDE.U32 R4, R4, UR28, R2 ;  /* 0x0000001c04047c25 */ /* 0x000fc8000f8e0002 */
[----:B------:R-:W-:Y:S02]  /*1970*/  IMAD R3, R0, UR28, R5 ;  /* 0x0000001c00037c24 */ /* 0x000fe4000f8e0205 */
[----:B------:R-:W-:-:S04]  /*1980*/  @!P1 IMAD.MOV.U32 R2, RZ, RZ, R4 ;  /* 0x000000ffff029224 */ /* 0x000fc800078e0004 */
        /* <DEDUP_REMOVED lines=15> */
.L_x_458:
[----:B------:R-:W-:Y:S05]  /*1a80*/  BSYNC.RECONVERGENT B0 ;  /* 0x0000000000007941 */ /* 0x000fea0003800200 */
.L_x_457:
        /* <DEDUP_REMOVED lines=29> */
.L_x_452:
[----:B------:R-:W2:Y:S01]  /*1c60*/  LDCU.64 UR8, c[0x0][0x3d8] ;  /* 0x00007b00ff0877ac */ /* 0x000ea20008000a00 */
[----:B------:R-:W-:Y:S01]  /*1c70*/  IMAD.U32 R2, RZ, RZ, UR14 ;  /* 0x0000000eff027e24 */ /* 0x000fe2000f8e00ff */
[----:B------:R-:W-:Y:S01]  /*1c80*/  LOP3.LUT R4, R25, 0xd8, RZ, 0xc0, !PT ;  /* 0x000000d819047812 */ /* 0x000fe200078ec0ff */
[----:B------:R-:W-:Y:S01]  /*1c90*/  BSSY.RECONVERGENT B0, `(.L_x_460) ;  /* 0x0000026000007945 */ /* 0x000fe20003800200 */
[----:B------:R-:W-:Y:S01]  /*1ca0*/  UIMAD UR19, UR5, UR14, URZ ;  /* 0x0000000e051372a4 */ /* 0x000fe2000f8e02ff */
[----:B------:R-:W-:Y:S01]  /*1cb0*/  IMAD.WIDE.U32 R2, R2, UR29, R10 ;  /* 0x0000001d02027c25 */ /* 0x000fe2000f8e000a */
[----:B------:R-:W-:Y:S01]  /*1cc0*/  UIADD3 UR20, UPT, UPT, -UR29, UR35, URZ ;  /* 0x000000231d147290 */ /* 0x000fe2000fffe1ff */
[----:B------:R-:W-:Y:S01]  /*1cd0*/  LOP3.LUT R4, R4, 0x18, R24, 0x78, !PT ;  /* 0x0000001804047812 */ /* 0x000fe200078e7818 */
[----:B------:R-:W-:Y:S01]  /*1ce0*/  UIMAD UR19, UR29, UR15, UR19 ;  /* 0x0000000f1d1372a4 */ /* 0x000fe2000f8e0213 */
[----:B------:R-:W-:Y:S01]  /*1cf0*/  @P2 BAR.SYNC.DEFER_BLOCKING 0x0 ;  /* 0x0000000000002b1d */ /* 0x000fe20000010000 */
[----:B------:R-:W-:-:S02]  /*1d00*/  IADD3 R2, P0, PT, R18, R2, RZ ;  /* 0x0000000212027210 */ /* 0x000fc40007f1e0ff */
[----:B------:R-:W-:Y:S02]  /*1d10*/  ISETP.GE.AND P6, PT, R17, UR20, PT ;  /* 0x0000001411007c0c */ /* 0x000fe4000bfc6270 */
[----:B------:R-:W-:Y:S01]  /*1d20*/  IADD3.X R3, PT, PT, R19, UR19, R3, P0, !PT ;  /* 0x0000001313037c10 */ /* 0x000fe200087fe403 */
[----:B------:R-:W-:Y:S01]  /*1d30*/  ULOP3.LUT UR19, UR43, 0x80000001, URZ, 0xc0, !UPT ;  /* 0x800000012b137892 */ /* 0x000fe2000f8ec0ff */
[----:B------:R-:W-:Y:S01]  /*1d40*/  LOP3.LUT R4, R4, 0x1f20, R25, 0xf8, !PT ;  /* 0x00001f2004047812 */ /* 0x000fe200078ef819 */
[----:B--2---:R-:W-:Y:S02]  /*1d50*/  IMAD R0, R20, UR8, RZ ;  /* 0x0000000814007c24 */ /* 0x004fe4000f8e02ff */
[----:B------:R-:W-:Y:S01]  /*1d60*/  UISETP.NE.AND UP0, UPT, UR19, 0x1, UPT ;  /* 0x000000011300788c */ /* 0x000fe2000bf05270 */
[C---:B------:R-:W-:Y:S01]  /*1d70*/  IMAD.WIDE.U32 R2, R15.reuse, UR8, R2 ;  /* 0x000000080f027c25 */ /* 0x040fe2000f8e0002 */
[----:B------:R-:W-:Y:S02]  /*1d80*/  LEA R8, R4, UR6, 0x1 ;  /* 0x0000000604087c11 */ /* 0x000fe4000f8e08ff */
[----:B------:R-:W-:Y:S01]  /*1d90*/  USEL UR19, URZ, 0x2000, UP0 ;  /* 0x00002000ff137887 */ /* 0x000fe20008000000 */
[----:B------:R-:W-:-:S04]  /*1da0*/  IMAD R0, R15, UR9, R0 ;  /* 0x000000090f007c24 */ /* 0x000fc8000f8e0200 */
[----:B------:R-:W-:Y:S01]  /*1db0*/  IMAD.IADD R0, R3, 0x1, R0 ;  /* 0x0000000103007824 */ /* 0x000fe200078e0200 */
[----:B------:R-:W-:Y:S06]  /*1dc0*/  @P6 BRA `(.L_x_461) ;  /* 0x0000000000446947 */ /* 0x000fec0003800000 */
[----:B------:R-:W2:Y:S02]  /*1dd0*/  LDCU UR8, c[0x0][0x440] ;  /* 0x00008800ff0877ac */ /* 0x000ea40008000800 */
[----:B--2---:R-:W-:-:S13]  /*1de0*/  ISETP.GE.AND P0, PT, R10, UR8, PT ;  /* 0x000000080a007c0c */ /* 0x004fda000bf06270 */
[----:B------:R-:W-:Y:S05]  /*1df0*/  @P0 BRA `(.L_x_462) ;  /* 0x0000000000300947 */ /* 0x000fea0003800000 */
[----:B------:R-:W2:Y:S01]  /*1e00*/  LDCU.64 UR8, c[0x0][0x390] ;  /* 0x00007200ff0877ac */ /* 0x000ea20008000a00 */
[----:B------:R-:W-:Y:S02]  /*1e10*/  MOV R4, R2 ;  /* 0x0000000200047202 */ /* 0x000fe40000000f00 */
[----:B------:R-:W-:-:S03]  /*1e20*/  MOV R5, R0 ;  /* 0x0000000000057202 */ /* 0x000fc60000000f00 */
[----:B------:R-:W-:-:S04]  /*1e30*/  IMAD.WIDE.U32 R4, R17, UR14, R4 ;  /* 0x0000000e11047c25 */ /* 0x000fc8000f8e0004 */
[----:B------:R-:W-:Y:S01]  /*1e40*/  IMAD R5, R17, UR15, R5 ;  /* 0x0000000f11057c24 */ /* 0x000fe2000f8e0205 */
[----:B--2---:R-:W-:-:S04]  /*1e50*/  LEA R6, P0, R4, UR8, 0x1 ;  /* 0x0000000804067c11 */ /* 0x004fc8000f8008ff */
[----:B------:R-:W-:-:S05]  /*1e60*/  LEA.HI.X R7, R4, UR9, R5, 0x1, P0 ;  /* 0x0000000904077c11 */ /* 0x000fca00080f0c05 */
[----:B------:R-:W-:Y:S01]  /*1e70*/  @!PT LDS RZ, [RZ] ;  /* 0x00000000fffff984 */ /* 0x000fe20000000800 */
[----:B------:R-:W-:Y:S01]  /*1e80*/  @!PT LDS RZ, [RZ] ;  /* 0x00000000fffff984 */ /* 0x000fe20000000800 */
[----:B------:R-:W-:Y:S01]  /*1e90*/  @!PT LDS RZ, [RZ] ;  /* 0x00000000fffff984 */ /* 0x000fe20000000800 */
[----:B------:R2:W-:Y:S01]  /*1ea0*/  LDGSTS.E.BYPASS.LTC128B.128 [R8+0x8000], desc[UR30][R6.64] ;  /* 0x0800000006087fae */ /* 0x0005e2000b981a1e */
[----:B------:R-:W-:Y:S05]  /*1eb0*/  BRA `(.L_x_463) ;  /* 0x00000000000c7947 */ /* 0x000fea0003800000 */
.L_x_462:
[----:B------:R3:W-:Y:S01]  /*1ec0*/  STS.128 [R8+0x8000], RZ ;  /* 0x008000ff08007388 */ /* 0x0007e20000000c00 */
[----:B------:R-:W-:Y:S05]  /*1ed0*/  BRA `(.L_x_463) ;  /* 0x0000000000047947 */ /* 0x000fea0003800000 */
.L_x_461:
[----:B------:R4:W-:Y:S02]  /*1ee0*/  STS.128 [R8+0x8000], RZ ;  /* 0x008000ff08007388 */ /* 0x0009e40000000c00 */
.L_x_463:
[----:B------:R-:W-:Y:S05]  /*1ef0*/  BSYNC.RECONVERGENT B0 ;  /* 0x0000000000007941 */ /* 0x000fea0003800200 */
.L_x_460:
        /* <DEDUP_REMOVED lines=10> */
[----:B--2---:R-:W-:Y:S02]  /*1fa0*/  IMAD R6, R16, UR14, RZ ;  /* 0x0000000e10067c24 */ /* 0x004fe4000f8e02ff */
        /* <DEDUP_REMOVED lines=9> */
.L_x_465:
[----:B------:R-:W-:Y:S05]  /*2040*/  BSYNC.RECONVERGENT B0 ;  /* 0x0000000000007941 */ /* 0x000fea0003800200 */
.L_x_464:
[----:B------:R-:W-:Y:S01]  /*2050*/  UIMAD UR9, UR43, -0x80, UR41 ;  /* 0xffffff802b0978a4 */ /* 0x000fe2000f8e0229 */
[----:B------:R-:W0:Y:S01]  /*2060*/  LDGDEPBAR ;  /* 0x00000000000079af */ /* 0x000e220000000000 */
[----:B------:R-:W-:Y:S04]  /*2070*/  BSSY.RECONVERGENT B0, `(.L_x_466) ;  /* 0x0000010000007945 */ /* 0x000fe80003800200 */
[----:B------:R-:W-:-:S13]  /*2080*/  ISETP.GE.AND P1, PT, R17, UR9, PT ;  /* 0x0000000911007c0c */ /* 0x000fda000bf26270 */
[----:B------:R-:W-:Y:S05]  /*2090*/  @P1 BRA `(.L_x_467) ;  /* 0x0000000000301947 */ /* 0x000fea0003800000 */
[----:B------:R-:W5:Y:S02]  /*20a0*/  LDCU UR8, c[0x0][0x440] ;  /* 0x00008800ff0877ac */ /* 0x000f640008000800 */
[----:B-----5:R-:W-:-:S13]  /*20b0*/  ISETP.GE.AND P0, PT, R10, UR8, PT ;  /* 0x000000080a007c0c */ /* 0x020fda000bf06270 */
[----:B------:R-:W-:Y:S05]  /*20c0*/  @P0 BRA `(.L_x_468) ;  /* 0x00000000001c0947 */ /* 0x000fea0003800000 */
[----:B--2---:R-:W-:Y:S02]  /*20d0*/  MOV R2, R29 ;  /* 0x0000001d00027202 */ /* 0x004fe40000000f00 */
[----:B------:R-:W-:-:S05]  /*20e0*/  MOV R3, R28 ;  /* 0x0000001c00037202 */ /* 0x000fca0000000f00 */
[----:B------:R-:W-:Y:S01]  /*20f0*/  @!PT LDS RZ, [RZ] ;  /* 0x00000000fffff984 */ /* 0x000fe20000000800 */
[----:B------:R-:W-:Y:S01]  /*2100*/  @!PT LDS RZ, [RZ] ;  /* 0x00000000fffff984 */ /* 0x000fe20000000800 */
[----:B------:R-:W-:Y:S01]  /*2110*/  @!PT LDS RZ, [RZ] ;  /* 0x00000000fffff984 */ /* 0x000fe20000000800 */
[----:B------:R2:W-:Y:S01]  /*2120*/  LDGSTS.E.BYPASS.LTC128B.128 [R8+0x4000], desc[UR30][R2.64] ;  /* 0x0400000002087fae */ /* 0x0005e2000b981a1e */
[----:B------:R-:W-:Y:S05]  /*2130*/  BRA `(.L_x_469) ;  /* 0x00000000000c7947 */ /* 0x000fea0003800000 */
.L_x_468:
[----:B------:R1:W-:Y:S01]  /*2140*/  STS.128 [R8+0x4000], RZ ;  /* 0x004000ff08007388 */ /* 0x0003e20000000c00 */
[----:B------:R-:W-:Y:S05]  /*2150*/  BRA `(.L_x_469) ;  /* 0x0000000000047947 */ /* 0x000fea0003800000 */
.L_x_467:
[----:B------:R1:W-:Y:S02]  /*2160*/  STS.128 [R8+0x4000], RZ ;  /* 0x004000ff08007388 */ /* 0x0003e40000000c00 */
.L_x_469:
[----:B------:R-:W-:Y:S05]  /*2170*/  BSYNC.RECONVERGENT B0 ;  /* 0x0000000000007941 */ /* 0x000fea0003800200 */
.L_x_466:
        /* <DEDUP_REMOVED lines=8> */
[----:B--2---:R-:W-:Y:S01]  /*2200*/  IMAD.U32 R2, RZ, RZ, UR18 ;  /* 0x00000012ff027e24 */ /* 0x004fe2000f8e00ff */
        /* <DEDUP_REMOVED lines=8> */
.L_x_471:
[----:B------:R-:W-:Y:S05]  /*2290*/  BSYNC.RECONVERGENT B0 ;  /* 0x0000000000007941 */ /* 0x000fea0003800200 */
.L_x_470:
[----:B------:R-:W-:Y:S01]  /*22a0*/  IADD3 R19, PT, PT, R8, UR19, RZ ;  /* 0x0000001308137c10 */ /* 0x000fe2000fffe0ff */
[----:B------:R-:W-:Y:S04]  /*22b0*/  BSSY.RECONVERGENT B0, `(.L_x_472) ;  /* 0x0000010000007945 */ /* 0x000fe80003800200 */
[----:B------:R1:W-:Y:S01]  /*22c0*/  STL [R1+0x4], R19 ;  /* 0x0000041301007387 */ /* 0x0003e20000100800 */
        /* <DEDUP_REMOVED lines=9> */
[----:B------:R2:W-:Y:S01]  /*2360*/  LDGSTS.E.BYPASS.LTC128B.128 [R19], desc[UR30][R2.64] ;  /* 0x0000000002137fae */ /* 0x0005e2000b981a1e */
[----:B------:R-:W-:Y:S05]  /*2370*/  BRA `(.L_x_475) ;  /* 0x00000000000c7947 */ /* 0x000fea0003800000 */
.L_x_474:
[----:B------:R1:W-:Y:S01]  /*2380*/  STS.128 [R19], RZ ;  /* 0x000000ff13007388 */ /* 0x0003e20000000c00 */
[----:B------:R-:W-:Y:S05]  /*2390*/  BRA `(.L_x_475) ;  /* 0x0000000000047947 */ /* 0x000fea0003800000 */
.L_x_473:
[----:B------:R1:W-:Y:S02]  /*23a0*/  STS.128 [R19], RZ ;  /* 0x000000ff13007388 */ /* 0x0003e40000000c00 */
.L_x_475:
[----:B------:R-:W-:Y:S05]  /*23b0*/  BSYNC.RECONVERGENT B0 ;  /* 0x0000000000007941 */ /* 0x000fea0003800200 */
.L_x_472:
[----:B------:R-:W-:Y:S01]  /*23c0*/  SHF.R.U32.HI R18, RZ, 0x1, R24 ;  /* 0x00000001ff127819 */ /* 0x000fe20000011618 */
[----:B------:R-:W-:Y:S02]  /*23d0*/  IMAD.MOV.U32 R5, RZ, RZ, 0x7f800000 ;  /* 0x7f800000ff057424 */ /* 0x000fe400078e00ff */
[----:B--2---:R-:W-:Y:S01]  /*23e0*/  IMAD.MOV.U32 R6, RZ, RZ, 0x7f800000 ;  /* 0x7f800000ff067424 */ /* 0x004fe200078e00ff */
[----:B------:R-:W-:-:S04]  /*23f0*/  LOP3.LUT R0, R18, 0x30, RZ, 0xc0, !PT ;  /* 0x0000003012007812 */ /* 0x000fc800078ec0ff */
[----:B------:R-:W-:-:S04]  /*2400*/  LOP3.LUT R4, R0, 0x7, R17, 0xf8, !PT ;  /* 0x0000000700047812 */ /* 0x000fc800078ef811 */
[C---:B------:R-:W-:Y:S01]  /*2410*/  LOP3.LUT R2, R4.reuse, 0x40, RZ, 0xfc, !PT ;  /* 0x0000004004027812 */ /* 0x040fe200078efcff */
[C---:B------:R-:W-:Y:S01]  /*2420*/  VIADD R0, R4.reuse, 0x48 ;  /* 0x0000004804007836 */ /* 0x040fe20000000000 */
[C---:B------:R-:W-:Y:S01]  /*2430*/  ISETP.GE.AND P3, PT, R4.reuse, UR9, PT ;  /* 0x0000000904007c0c */ /* 0x040fe2000bf66270 */
[----:B------:R-:W-:Y:S01]  /*2440*/  VIADD R3, R4, 0x8 ;  /* 0x0000000804037836 */ /* 0x000fe20000000000 */
[----:B------:R-:W-:Y:S01]  /*2450*/  ISETP.GE.AND P1, PT, R2, UR9, PT ;  /* 0x0000000902007c0c */ /* 0x000fe2000bf26270 */
[----:B------:R-:W-:Y:S01]  /*2460*/  IMAD.MOV.U32 R2, RZ, RZ, 0x4 ;  /* 0x00000004ff027424 */ /* 0x000fe200078e00ff */
[----:B------:R-:W-:Y:S01]  /*2470*/  ISETP.GE.AND P0, PT, R0, UR9, PT ;  /* 0x0000000900007c0c */ /* 0x000fe2000bf06270 */
[----:B------:R2:W-:Y:S01]  /*2480*/  STL [R1+0x20], R4 ;  /* 0x0000200401007387 */ /* 0x0005e20000100800 */
[----:B------:R-:W-:Y:S01]  /*2490*/  ISETP.GE.AND P2, PT, R3, UR9, PT ;  /* 0x0000000903007c0c */ /* 0x000fe2000bf46270 */
[----:B------:R-:W-:-:S04]  /*24a0*/  IMAD.WIDE.U32 R2, R4, R2, UR52 ;  /* 0x0000003404027e25 */ /* 0x000fc8000f8e0002 */
[----:B------:R-:W-:Y:S02]  /*24b0*/  IMAD.MOV.U32 R0, RZ, RZ, 0x7f800000 ;  /* 0x7f800000ff007424 */ /* 0x000fe400078e00ff */
[----:B------:R-:W5:Y:S04]  /*24c0*/  @!P3 LDG.E R6, desc[UR30][R2.64] ;  /* 0x0000001e0206b981 */ /* 0x000f68000c1e1900 */
[----:B------:R-:W3:Y:S04]  /*24d0*/  @!P0 LDG.E R0, desc[UR30][R2.64+0x120] ;  /* 0x0001201e02008981 */ /* 0x000ee8000c1e1900 */
[----:B------:R-:W4:Y:S01]  /*24e0*/  @!P2 LDG.E R5, desc[UR30][R2.64+0x20] ;  /* 0x0000201e0205a981 */ /* 0x000f22000c1e1900 */
[----:B--2---:R-:W-:-:S06]  /*24f0*/  IMAD.MOV.U32 R4, RZ, RZ, 0x7f800000 ;  /* 0x7f800000ff047424 */ /* 0x004fcc00078e00ff */
[----:B------:R-:W2:Y:S04]  /*2500*/  @!P1 LDG.E R4, desc[UR30][R2.64+0x100] ;  /* 0x0001001e02049981 */ /* 0x000ea8000c1e1900 */
[----:B------:R1:W-:Y:S01]  /*2510*/  @P4 STS.128 [R19+0x1000], RZ ;  /* 0x001000ff13004388 */ /* 0x0003e20000000c00 */
[----:B------:R-:W-:Y:S03]  /*2520*/  BSSY.RECONVERGENT B0, `(.L_x_476) ;  /* 0x0000010000007945 */ /* 0x000fe60003800200 */
[----:B---3--:R1:W-:Y:S04]  /*2530*/  STL [R1+0x38], R0 ;  /* 0x0000380001007387 */ /* 0x0083e80000100800 */
[----:B--2---:R1:W-:Y:S04]  /*2540*/  STL [R1+0x3c], R4 ;  /* 0x00003c0401007387 */ /* 0x0043e80000100800 */
[----:B----4-:R1:W-:Y:S04]  /*2550*/  STL [R1+0x40], R5 ;  /* 0x0000400501007387 */ /* 0x0103e80000100800 */
[----:B-----5:R1:W-:Y:S01]  /*2560*/  STL [R1+0x44], R6 ;  /* 0x0000440601007387 */ /* 0x0203e20000100800 */
[----:B------:R-:W-:Y:S05]  /*2570*/  @P4 BRA `(.L_x_477) ;  /* 0x0000000000284947 */ /* 0x000fea0003800000 */
[----:B------:R-:W2:Y:S02]  /*2580*/  LDCU UR8, c[0x0][0x440] ;  /* 0x00008800ff0877ac */ /* 0x000ea40008000800 */
[----:B--2---:R-:W-:-:S13]  /*2590*/  ISETP.GE.AND P0, PT, R10, UR8, PT ;  /* 0x000000080a007c0c */ /* 0x004fda000bf06270 */
[----:B------:R2:W-:Y:S01]  /*25a0*/  @P0 STS.128 [R19+0x1000], RZ ;  /* 0x001000ff13000388 */ /* 0x0005e20000000c00 */
[----:B------:R-:W-:Y:S05]  /*25b0*/  @P0 BRA `(.L_x_477) ;  /* 0x0000000000180947 */ /* 0x000fea0003800000 */
[----:B------:R-:W-:-:S04]  /*25c0*/  LEA R2, P0, R12, R27, 0x1 ;  /* 0x0000001b0c027211 */ /* 0x000fc800078008ff */
[----:B------:R-:W-:-:S05]  /*25d0*/  LEA.HI.X R3, R12, R26, R13, 0x1, P0 ;  /* 0x0000001a0c037211 */ /* 0x000fca00000f0c0d */
[----:B------:R-:W-:Y:S01]  /*25e0*/  @!PT LDS RZ, [RZ] ;  /* 0x00000000fffff984 */ /* 0x000fe20000000800 */
[----:B------:R-:W-:Y:S01]  /*25f0*/  @!PT LDS RZ, [RZ] ;  /* 0x00000000fffff984 */ /* 0x000fe20000000800 */
[----:B------:R-:W-:Y:S01]  /*2600*/  @!PT LDS RZ, [RZ] ;  /* 0x00000000fffff984 */ /* 0x000fe20000000800 */
[----:B------:R3:W-:Y:S04]  /*2610*/  LDGSTS.E.BYPASS.LTC128B.128 [R19+0x1000], desc[UR30][R2.64] ;  /* 0x0100000002137fae */ /* 0x0007e8000b981a1e */
.L_x_477:
[----:B------:R-:W-:Y:S05]  /*2620*/  BSYNC.RECONVERGENT B0 ;  /* 0x0000000000007941 */ /* 0x000fea0003800200 */
.L_x_476:
[----:B------:R-:W1:Y:S01]  /*2630*/  LDCU.64 UR8, c[0x0][0x3d0] ;  /* 0x00007a00ff0877ac */ /* 0x000e620008000a00 */
[----:B---3--:R-:W-:Y:S01]  /*2640*/  MOV R2, UR16 ;  /* 0x0000001000027c02 */ /* 0x008fe20008000f00 */
[----:B------:R-:W-:Y:S01]  /*2650*/  BSSY.RECONVERGENT B0, `(.L_x_478) ;  /* 0x000001d000007945 */ /* 0x000fe20003800200 */
[----:B------:R-:W-:-:S03]  /*2660*/  UIMAD UR5, UR5, UR16, URZ ;  /* 0x00000010050572a4 */ /* 0x000fc6000f8e02ff */
[----:B------:R-:W-:Y:S01]  /*2670*/  IMAD.WIDE.U32 R2, R2, UR29, R10 ;  /* 0x0000001d02027c25 */ /* 0x000fe2000f8e000a */
[----:B------:R-:W-:Y:S02]  /*2680*/  UIMAD UR5, UR29, UR17, UR5 ;  /* 0x000000111d0572a4 */ /* 0x000fe4000f8e0205 */
[----:B------:R-:W-:-:S04]  /*2690*/  IADD3 R2, P0, PT, R21, R2, RZ ;  /* 0x0000000215027210 */ /* 0x000fc80007f1e0ff */
[----:B------:R-:W-:Y:S01]  /*26a0*/  IADD3.X R3, PT, PT, R22, UR5, R3, P0, !PT ;  /* 0x0000000516037c10 */ /* 0x000fe200087fe403 */
[----:B-1----:R-:W-:Y:S02]  /*26b0*/  IMAD R0, R20, UR8, RZ ;  /* 0x0000000814007c24 */ /* 0x002fe4000f8e02ff */
        /* <DEDUP_REMOVED lines=19> */
.L_x_480:
[----:B------:R4:W-:Y:S01]  /*27f0*/  STS.128 [R8+0x6000], RZ ;  /* 0x006000ff08007388 */ /* 0x0009e20000000c00 */
[----:B------:R-:W-:Y:S05]  /*2800*/  BRA `(.L_x_481) ;  /* 0x0000000000047947 */ /* 0x000fea0003800000 */
.L_x_479:
[----:B------:R1:W-:Y:S02]  /*2810*/  STS.128 [R8+0x6000], RZ ;  /* 0x006000ff08007388 */ /* 0x0003e40000000c00 */
.L_x_481:
[----:B------:R-:W-:Y:S05]  /*2820*/  BSYNC.RECONVERGENT B0 ;  /* 0x0000000000007941 */ /* 0x000fea0003800200 */
.L_x_478:
[----:B------:R-:W1:Y:S01]  /*2830*/  S2R R157, SR_TID.X ;  /* 0x00000000009d7919 */ /* 0x000e620000002100 */
[C---:B------:R-:W-:Y:S01]  /*2840*/  IMAD.SHL.U32 R9, R24.reuse, 0x20, RZ ;  /* 0x0000002018097824 */ /* 0x040fe200078e00ff */
[----:B------:R-:W-:Y:S01]  /*2850*/  BSSY.RECONVERGENT B0, `(.L_x_482) ;  /* 0x0000016000007945 */ /* 0x000fe20003800200 */
[----:B------:R-:W-:Y:S01]  /*2860*/  SHF.L.U32 R12, R24, 0x4, RZ ;  /* 0x00000004180c7819 */ /* 0x000fe200000006ff */
[----:B------:R1:W-:Y:S02]  /*2870*/  @P5 STS.128 [R8+0x7000], RZ ;  /* 0x007000ff08005388 */ /* 0x0003e40000000c00 */
[----:B------:R-:W-:Y:S01]  /*2880*/  LOP3.LUT R13, R9, 0x20, RZ, 0xc0, !PT ;  /* 0x00000020090d7812 */ /* 0x000fe200078ec0ff */
        /* <DEDUP_REMOVED lines=10> */
[----:B---3--:R-:W-:-:S05]  /*2930*/  IMAD.WIDE.U32 R4, R14, UR16, R2 ;  /* 0x000000100e047c25 */ /* 0x008fca000f8e0002 */
[----:B------:R-:W-:Y:S02]  /*2940*/  IADD3 R0, PT, PT, R5, R0, RZ ;  /* 0x0000000005007210 */ /* 0x000fe40007ffe0ff */
[----:B-----5:R-:W-:-:S04]  /*2950*/  LEA R2, P0, R4, UR8, 0x1 ;  /* 0x0000000804027c11 */ /* 0x020fc8000f8008ff */
[----:B------:R-:W-:-:S05]  /*2960*/  LEA.HI.X R3, R4, UR9, R0, 0x1, P0 ;  /* 0x0000000904037c11 */ /* 0x000fca00080f0c00 */
[----:B------:R-:W-:Y:S01]  /*2970*/  @!PT LDS RZ, [RZ] ;  /* 0x00000000fffff984 */ /* 0x000fe20000000800 */
[----:B------:R-:W-:Y:S01]  /*2980*/  @!PT LDS RZ, [RZ] ;  /* 0x00000000fffff984 */ /* 0x000fe20000000800 */
[----:B------:R-:W-:Y:S01]  /*2990*/  @!PT LDS RZ, [RZ] ;  /* 0x00000000fffff984 */ /* 0x000fe20000000800 */
[----:B------:R3:W-:Y:S04]  /*29a0*/  LDGSTS.E.BYPASS.LTC128B.128 [R8+0x7000], desc[UR30][R2.64] ;  /* 0x0700000002087fae */ /* 0x0007e8000b981a1e */
.L_x_483:
[----:B------:R-:W-:Y:S05]  /*29b0*/  BSYNC.RECONVERGENT B0 ;  /* 0x0000000000007941 */ /* 0x000fea0003800200 */
.L_x_482:
[----:B------:R-:W0:Y:S01]  /*29c0*/  LDGDEPBAR ;  /* 0x00000000000079af */ /* 0x000e220000000000 */
[----:B------:R-:W-:Y:S01]  /*29d0*/  IMAD.SHL.U32 R7, R24, 0x4, RZ ;  /* 0x0000000418077824 */ /* 0x000fe200078e00ff */
[--C-:B------:R-:W-:Y:S01]  /*29e0*/  LOP3.LUT R0, R13, 0x3800, R12.reuse, 0xf8, !PT ;  /* 0x000038000d007812 */ /* 0x100fe200078ef80c */
[----:B-1----:R-:W-:Y:S01]  /*29f0*/  IMAD.SHL.U32 R159, R157, 0x20, RZ ;  /* 0x000000209d9f7824 */ /* 0x002fe200078e00ff */
[----:B---3--:R-:W-:Y:S01]  /*2a00*/  LOP3.LUT R5, R9, 0x120, RZ, 0xc0, !PT ;  /* 0x0000012009057812 */ /* 0x008fe200078ec0ff */
[----:B----4-:R-:W-:Y:S01]  /*2a10*/  IMAD.SHL.U32 R8, R157, 0x4, RZ ;  /* 0x000000049d087824 */ /* 0x010fe200078e00ff */
[----:B------:R-:W-:Y:S01]  /*2a20*/  LOP3.LUT R7, R7, 0x18, RZ, 0xc0, !PT ;  /* 0x0000001807077812 */ /* 0x000fe200078ec0ff */
[C---:B------:R-:W-:Y:S01]  /*2a30*/  IMAD.SHL.U32 R10, R157.reuse, 0x2, RZ ;  /* 0x000000029d0a7824 */ /* 0x040fe200078e00ff */
[----:B------:R-:W-:Y:S01]  /*2a40*/  LOP3.LUT R2, R0, 0x100, R12, 0xf8, !PT ;  /* 0x0000010000027812 */ /* 0x000fe200078ef80c */
[----:B------:R-:W-:Y:S01]  /*2a50*/  IMAD.SHL.U32 R158, R157, 0x40, RZ ;  /* 0x000000409d9e7824 */ /* 0x000fe200078e00ff */
[----:B------:R-:W-:Y:S01]  /*2a60*/  LOP3.LUT R0, R7, 0xc0, R9, 0xf8, !PT ;  /* 0x000000c007007812 */ /* 0x000fe200078ef809 */
[----:B------:R-:W-:Y:S01]  /*2a70*/  IMAD.MOV.U32 R153, RZ, RZ, 0x20 ;  /* 0x00000020ff997424 */ /* 0x000fe200078e00ff */
[----:B------:R-:W-:Y:S01]  /*2a80*/  SHF.R.U32.HI R4, RZ, 0x4, R24 ;  /* 0x00000004ff047819 */ /* 0x000fe20000011618 */
[----:B------:R-:W1:Y:S01]  /*2a90*/  LDCU UR15, c[0x0][0x590] ;  /* 0x0000b200ff0f77ac */ /* 0x000e620008000800 */
[----:B------:R-:W-:-:S02]  /*2aa0*/  LOP3.LUT R5, R5, 0x600, R12, 0xf8, !PT ;  /* 0x0000060005057812 */ /* 0x000fc400078ef80c */
[----:B------:R-:W-:Y:S02]  /*2ab0*/  CS2R R94, SRZ ;  /* 0x00000000005e7805 */ /* 0x000fe4000001ff00 */
[----:B------:R-:W-:Y:S01]  /*2ac0*/  LOP3.LUT R3, R0, 0x8, R18, 0x78, !PT ;  /* 0x0000000800037812 */ /* 0x000fe200078e7812 */
[----:B------:R-:W-:Y:S01]  /*2ad0*/  UIADD3 UR29, UPT, UPT, UR29, 0x80, URZ ;  /* 0x000000801d1d7890 */ /* 0x000fe2000fffe0ff */
[----:B------:R-:W-:Y:S02]  /*2ae0*/  LOP3.LUT R4, R4, 0x8, RZ, 0xc0, !PT ;  /* 0x0000000804047812 */ /* 0x000fe400078ec0ff */
[----:B------:R-:W-:Y:S02]  /*2af0*/  CS2R R92, SRZ ;  /* 0x00000000005c7805 */ /* 0x000fe4000001ff00 */
[----:B------:R-:W-:Y:S02]  /*2b00*/  LOP3.LUT R0, R0, 0x8, R24, 0x78, !PT ;  /* 0x0000000800007812 */ /* 0x000fe400078e7818 */
[----:B------:R-:W-:-:S02]  /*2b10*/  CS2R R98, SRZ ;  /* 0x0000000000627805 */ /* 0x000fc4000001ff00 */
[----:B------:R-:W-:Y:S01]  /*2b20*/  LOP3.LUT R149, R5, R3, RZ, 0xfc, !PT ;  /* 0x0000000305957212 */ /* 0x000fe200078efcff */
[----:B------:R-:W-:Y:S01]  /*2b30*/  IMAD.SHL.U32 R5, R157, 0x10, RZ ;  /* 0x000000109d057824 */ /* 0x000fe200078e00ff */
[----:B------:R-:W-:Y:S01]  /*2b40*/  LOP3.LUT R6, R159, 0xc0, RZ, 0xc0, !PT ;  /* 0x000000c09f067812 */ /* 0x000fe200078ec0ff */
[----:B------:R-:W-:-:S04]  /*2b50*/  DEPBAR.LE SB0, 0x1 ;  /* 0x000080400000791a */ /* 0x000fc80000000000 */
[----:B------:R-:W-:Y:S02]  /*2b60*/  LOP3.LUT R4, R4, 0x10, R24, 0xf8, !PT ;  /* 0x0000001004047812 */ /* 0x000fe400078ef818 */
[----:B------:R-:W-:Y:S02]  /*2b70*/  CS2R R96, SRZ ;  /* 0x0000000000607805 */ /* 0x000fe4000001ff00 */
[----:B------:R-:W-:Y:S02]  /*2b80*/  LOP3.LUT R0, R2, R0, RZ, 0xfc, !PT ;  /* 0x0000000002007212 */ /* 0x000fe400078efcff */
[----:B------:R-:W-:Y:S02]  /*2b90*/  CS2R R90, SRZ ;  /* 0x00000000005a7805 */ /* 0x000fe4000001ff00 */
[----:B------:R-:W-:Y:S02]  /*2ba0*/  LOP3.LUT R2, R159, 0x120, RZ, 0xc0, !PT ;  /* 0x000001209f027812 */ /* 0x000fe400078ec0ff */
[----:B------:R-:W-:-:S02]  /*2bb0*/  CS2R R88, SRZ ;  /* 0x0000000000587805 */ /* 0x000fc4000001ff00 */
[----:B------:R-:W-:Y:S02]  /*2bc0*/  LOP3.LUT R6, R6, 0x18, R8, 0xf8, !PT ;  /* 0x0000001806067812 */ /* 0x000fe400078ef808 */
[----:B------:R-:W-:Y:S02]  /*2bd0*/  CS2R R86, SRZ ;  /* 0x0000000000567805 */ /* 0x000fe4000001ff00 */
[----:B------:R-:W-:Y:S02]  /*2be0*/  LOP3.LUT R3, R4, 0xc0, R9, 0xf8, !PT ;  /* 0x000000c004037812 */ /* 0x000fe400078ef809 */
[----:B------:R-:W-:Y:S02]  /*2bf0*/  CS2R R84, SRZ ;  /* 0x0000000000547805 */ /* 0x000fe4000001ff00 */
[----:B------:R-:W-:Y:S02]  /*2c00*/  LOP3.LUT R8, R5, 0x1c0, RZ, 0xc0, !PT ;  /* 0x000001c005087812 */ /* 0x000fe400078ec0ff */
[----:B------:R-:W-:-:S02]  /*2c10*/  CS2R R78, SRZ ;  /* 0x00000000004e7805 */ /* 0x000fc4000001ff00 */
[----:B------:R-:W-:Y:S02]  /*2c20*/  LOP3.LUT R4, R10, 0xe006, R158, 0xc8, !PT ;  /* 0x0000e0060a047812 */ /* 0x000fe400078ec89e */
[----:B------:R-:W-:Y:S02]  /*2c30*/  CS2R R76, SRZ ;  /* 0x00000000004c7805 */ /* 0x000fe4000001ff00 */
[----:B------:R-:W-:Y:S02]  /*2c40*/  LOP3.LUT R2, R2, 0x600, R5, 0xf8, !PT ;  /* 0x0000060002027812 */ /* 0x000fe400078ef805 */
[----:B------:R-:W-:Y:S02]  /*2c50*/  CS2R R82, SRZ ;  /* 0x0000000000527805 */ /* 0x000fe4000001ff00 */
[----:B------:R-:W-:Y:S02]  /*2c60*/  LOP3.LUT R5, R3, R7, RZ, 0x3c, !PT ;  /* 0x0000000703057212 */ /* 0x000fe400078e3cff */
[----:B------:R-:W-:-:S02]  /*2c70*/  CS2R R80, SRZ ;  /* 0x0000000000507805 */ /* 0x000fc4000001ff00 */
[----:B------:R-:W-:Y:S02]  /*2c80*/  LOP3.LUT R3, R8, 0x38, R10, 0xf8, !PT ;  /* 0x0000003808037812 */ /* 0x000fe400078ef80a */
[----:B------:R-:W-:Y:S02]  /*2c90*/  CS2R R74, SRZ ;  /* 0x00000000004a7805 */ /* 0x000fe4000001ff00 */
[----:B------:R-:W-:Y:S02]  /*2ca0*/  LOP3.LUT R4, R4, 0xc00, R159, 0xf8, !PT ;  /* 0x00000c0004047812 */ /* 0x000fe400078ef89f */
[----:B------:R-:W-:Y:S02]  /*2cb0*/  CS2R R72, SRZ ;  /* 0x0000000000487805 */ /* 0x000fe4000001ff00 */
[----:B------:R-:W-:Y:S02]  /*2cc0*/  LOP3.LUT P0, RZ, R24, 0x4, RZ, 0xc0, !PT ;  /* 0x0000000418ff7812 */ /* 0x000fe4000780c0ff */
[----:B------:R-:W-:-:S02]  /*2cd0*/  CS2R R70, SRZ ;  /* 0x0000000000467805 */ /* 0x000fc4000001ff00 */
[----:B------:R-:W-:Y:S02]  /*2ce0*/  LOP3.LUT R3, R4, R3, RZ, 0xfc, !PT ;  /* 0x0000000304037212 */ /* 0x000fe400078efcff */
[----:B------:R-:W-:Y:S02]  /*2cf0*/  CS2R R68, SRZ ;  /* 0x0000000000447805 */ /* 0x000fe4000001ff00 */
[----:B------:R-:W-:Y:S01]  /*2d00*/  LEA R150, R0, UR6, 0x1 ;  /* 0x0000000600967c11 */ /* 0x000fe2000f8e08ff */
[----:B------:R-:W-:Y:S01]  /*2d10*/  BAR.SYNC.DEFER_BLOCKING 0x0 ;  /* 0x0000000000007b1d */ /* 0x000fe20000010000 */
[----:B------:R-:W-:Y:S01]  /*2d20*/  SHF.R.U32.HI R7, RZ, 0x1, R157 ;  /* 0x00000001ff077819 */ /* 0x000fe2000001169d */
[----:B------:R-:W-:Y:S01]  /*2d30*/  IMAD.SHL.U32 R156, R157, 0x8, RZ ;  /* 0x000000089d9c7824 */ /* 0x000fe200078e00ff */
[----:B------:R-:W-:Y:S01]  /*2d40*/  SEL R153, R153, 0xffffffe0, !P0 ;  /* 0xffffffe099997807 */ /* 0x000fe20004000000 */
[----:B------:R-:W-:Y:S01]  /*2d50*/  VIADD R144, R150, 0x8020 ;  /* 0x0000802096907836 */ /* 0x000fe20000000000 */
[----:B------:R-:W-:Y:S01]  /*2d60*/  LOP3.LUT R0, R6, 0x8, R7, 0x78, !PT ;  /* 0x0000000806007812 */ /* 0x000fe200078e7807 */
[----:B------:R-:W3:Y:S01]  /*2d70*/  LDCU UR5, c[0x0][0x440] ;  /* 0x00008800ff0577ac */ /* 0x000ee20008000800 */
[----:B------:R-:W-:Y:S01]  /*2d80*/  LOP3.LUT P1, RZ, R157, 0x4, RZ, 0xc0, !PT ;  /* 0x000000049dff7812 */ /* 0x000fe2000782c0ff */
[----:B------:R4:W-:Y:S01]  /*2d90*/  STL [R1+0x4c], R3 ;  /* 0x00004c0301007387 */ /* 0x0009e20000100800 */
[----:B------:R-:W-:Y:S01]  /*2da0*/  LOP3.LUT R155, R2, R0, RZ, 0xfc, !PT ;  /* 0x00000000029b7212 */ /* 0x000fe200078efcff */
[----:B------:R-:W-:Y:S01]  /*2db0*/  IMAD.MOV.U32 R0, RZ, RZ, 0x20 ;  /* 0x00000020ff007424 */ /* 0x000fe200078e00ff */
[----:B------:R-:W-:Y:S01]  /*2dc0*/  LOP3.LUT R5, R5, 0x120, R9, 0xf8, !PT ;  /* 0x0000012005057812 */ /* 0x000fe200078ef809 */
[----:B------:R-:W-:Y:S01]  /*2dd0*/  IMAD.MOV.U32 R2, RZ, RZ, 0x10 ;  /* 0x00000010ff027424 */ /* 0x000fe200078e00ff */
[----:B------:R-:W-:Y:S01]  /*2de0*/  LEA R149, R149, UR6, 0x1 ;  /* 0x0000000695957c11 */ /* 0x000fe2000f8e08ff */
[----:B------:R-:W-:Y:S01]  /*2df0*/  IMAD.IADD R151, R150, 0x1, R153 ;  /* 0x0000000196977824 */ /* 0x000fe200078e0299 */
[----:B------:R-:W-:Y:S01]  /*2e00*/  LEA R148, R5, UR6, 0x1 ;  /* 0x0000000605947c11 */ /* 0x000fe2000f8e08ff */
[----:B------:R-:W2:Y:S01]  /*2e10*/  LDCU UR8, c[0x0][0x3e0] ;  /* 0x00007c00ff0877ac */ /* 0x000ea20008000800 */
[----:B------:R-:W-:Y:S01]  /*2e20*/  LOP3.LUT R154, R158, 0x200, RZ, 0xc0, !PT ;  /* 0x000002009e9a7812 */ /* 0x000fe200078ec0ff */
[----:B------:R-:W-:Y:S01]  /*2e30*/  VIADD R149, R149, UR19 ;  /* 0x0000001395957c36 */ /* 0x000fe20008000000 */
[----:B------:R-:W-:Y:S01]  /*2e40*/  SEL R2, R2, 0xfffffff0, !P1 ;  /* 0xfffffff002027807 */ /* 0x000fe20004800000 */
[----:B------:R-:W-:Y:S01]  /*2e50*/  VIADD R148, R148, UR19 ;  /* 0x0000001394947c36 */ /* 0x000fe20008000000 */
[----:B------:R-:W-:Y:S01]  /*2e60*/  LOP3.LUT R154, R154, 0xc00, R159, 0xf8, !PT ;  /* 0x00000c009a9a7812 */ /* 0x000fe200078ef89f */
[----:B------:R-:W2:Y:S01]  /*2e70*/  LDCU UR14, c[0x0][0x50c] ;  /* 0x0000a180ff0e77ac */ /* 0x000ea20008000800 */
[----:B------:R2:W2:Y:S01]  /*2e80*/  LDSM.16.M88.4 R116, [R150+0x8000] ;  /* 0x008000009674783b */ /* 0x0004a20000000200 */
[----:B------:R-:W2:Y:S03]  /*2e90*/  LDCU UR9, c[0x0][0x45c] ;  /* 0x00008b80ff0977ac */ /* 0x000ea60008000800 */
[----:B------:R2:W2:Y:S01]  /*2ea0*/  LDSM.16.M88.4 R120, [R150+0x8400] ;  /* 0x008400009678783b */ /* 0x0004a20000000200 */
[----:B-1----:R-:W-:-:S03]  /*2eb0*/  USHF.L.U32 UR15, UR15, 0x7, URZ ;  /* 0x000000070f0f7899 */ /* 0x002fc600080006ff */
[----:B------:R1:W1:Y:S01]  /*2ec0*/  LDSM.16.M88.4 R124, [R150+0x8800] ;  /* 0x00880000967c783b */ /* 0x0002620000000200 */
[----:B----4-:R-:W-:Y:S01]  /*2ed0*/  VIADD R3, R150, 0x8000 ;  /* 0x0000800096037836 */ /* 0x010fe20000000000 */
[----:B------:R-:W-:Y:S02]  /*2ee0*/  USHF.L.U32 UR42, UR42, 0x3, URZ ;  /* 0x000000032a2a7899 */ /* 0x000fe400080006ff */
[----:B------:R4:W1:Y:S01]  /*2ef0*/  LDSM.16.M88.4 R128, [R150+0x8c00] ;  /* 0x008c00009680783b */ /* 0x0008620000000200 */
[----:B------:R-:W-:Y:S01]  /*2f00*/  @P0 VIADD R144, R3, 0xffffffe0 ;  /* 0xffffffe003900836 */ /* 0x000fe20000000000 */
[C---:B------:R-:W-:Y:S01]  /*2f10*/  LOP3.LUT P0, RZ, R157.reuse, 0x2, RZ, 0xc0, !PT ;  /* 0x000000029dff7812 */ /* 0x040fe2000780c0ff */
[----:B------:R-:W-:Y:S01]  /*2f20*/  IMAD.MOV.U32 R3, RZ, RZ, R19 ;  /* 0x000000ffff037224 */ /* 0x000fe200078e0013 */
[----:B------:R-:W-:Y:S02]  /*2f30*/  UISETP.GE.AND UP1, UPT, UR29, UR35, UPT ;  /* 0x000000231d00728c */ /* 0x000fe4000bf26270 */
[----:B------:R4:W1:Y:S01]  /*2f40*/  LDSM.16.M88.4 R132, [R144] ;  /* 0x000000009084783b */ /* 0x0008620000000200 */
[----:B------:R-:W-:-:S02]  /*2f50*/  R2P PR, R157, 0x18 ;  /* 0x000000189d007804 */ /* 0x000fc40000000000 */
[C---:B------:R-:W-:Y:S01]  /*2f60*/  SEL R152, R0.reuse, 0xffffffe0, !P0 ;  /* 0xffffffe000987807 */ /* 0x040fe20004000000 */
[----:B------:R4:W1:Y:S02]  /*2f70*/  LDSM.16.M88.4 R136, [R144+0x400] ;  /* 0x000400009088783b */ /* 0x0008640000000200 */
[----:B------:R-:W-:Y:S02]  /*2f80*/  SEL R0, R0, 0xffffffe0, !P3 ;  /* 0xffffffe000007807 */ /* 0x000fe40005800000 */
[----:B------:R4:W1:Y:S04]  /*2f90*/  LDSM.16.M88.4 R140, [R144+0x800] ;  /* 0x00080000908c783b */ /* 0x0008680000000200 */
[----:B------:R-:W1:Y:S04]  /*2fa0*/  LDSM.16.M88.4 R144, [R144+0xc00] ;  /* 0x000c00009090783b */ /* 0x000e680000000200 */
[----:B------:R4:W-:Y:S04]  /*2fb0*/  STL [R1+0x24], R3 ;  /* 0x0000240301007387 */ /* 0x0009e80000100800 */
[----:B---3--:R4:W-:Y:S02]  /*2fc0*/  STL [R1+0x48], R0 ;  /* 0x0000480001007387 */ /* 0x0089e40000100800 */
.L_x_486:
[----:B------:R-:W0:Y:S01]  /*2fd0*/  LDGDEPBAR ;  /* 0x00000000000079af */ /* 0x000e220000000000 */
[----:B------:R-:W-:Y:S01]  /*2fe0*/  IMAD.IADD R112, R149, 0x1, R153 ;  /* 0x0000000195707824 */ /* 0x000fe200078e0299 */
[----:B------:R-:W-:Y:S01]  /*2ff0*/  PLOP3.LUT P3, PT, PT, PT, UP1, 0x80, 0x8 ;  /* 0x000000000008781c */ /* 0x000fe20003f6f018 */
[----:B----4-:R-:W-:Y:S05]  /*3000*/  IMAD.SHL.U32 R0, R157, 0x2, RZ ;  /* 0x000000029d007824 */ /* 0x010fea00078e00ff */
        /* <DEDUP_REMOVED lines=11> */
[----:B------:R-:W-:Y:S02]  /*30c0*/  PLOP3.LUT P3, PT, PT, PT, UP1, 0x80, 0x8 ;  /* 0x000000000008781c */ /* 0x000fe40003f6f018 */
[----:B------:R-:W-:Y:S01]  /*30d0*/  MOV R0, UR37 ;  /* 0x0000002500007c02 */ /* 0x000fe20008000f00 */
[----:B------:R-:W-:Y:S01]  /*30e0*/  STL [R1+0xc4], R96 ;  /* 0x0000c46001007387 */ /* 0x000fe20000100800 */
[----:B------:R-:W-:Y:S02]  /*30f0*/  @P2 LOP3.LUT R3, R3, 0x1c0, R159, 0xf8, !PT ;  /* 0x000001c003032812 */ /* 0x000fe400078ef89f */
[----:B------:R-:W-:Y:S01]  /*3100*/  PLOP3.LUT P2, PT, PT, PT, UP1, 0x80, 0x8 ;  /* 0x000000000008781c */ /* 0x000fe20003f4f018 */
[----:B------:R-:W-:Y:S02]  /*3110*/  STL [R1+0xc0], R95 ;  /* 0x0000c05f01007387 */ /* 0x000fe40000100800 */
[----:B------:R-:W-:Y:S02]  /*3120*/  @P0 IMAD R3, R0, 0x80, R3 ;  /* 0x0000008000030824 */ /* 0x000fe400078e0203 */
[----:B------:R-:W-:Y:S03]  /*3130*/  STL [R1+0xbc], R94 ;  /* 0x0000bc5e01007387 */ /* 0x000fe60000100800 */
[C---:B------:R-:W-:Y:S01]  /*3140*/  @P3 IADD3 R0, PT, PT, R3.reuse, 0x1, RZ ;  /* 0x0000000103003810 */ /* 0x040fe20007ffe0ff */
[----:B------:R-:W-:Y:S01]  /*3150*/  STL [R1+0xb8], R93 ;  /* 0x0000b85d01007387 */ /* 0x000fe20000100800 */
[----:B------:R-:W-:Y:S02]  /*3160*/  PLOP3.LUT P3, PT, PT, PT, UP1, 0x80, 0x8 ;  /* 0x000000000008781c */ /* 0x000fe40003f6f018 */
[----:B------:R-:W-:Y:S01]  /*3170*/  @P6 ISETP.GE.AND P6, PT, R3, UR35, PT ;  /* 0x0000002303006c0c */ /* 0x000fe2000bfc6270 */
        /* <DEDUP_REMOVED lines=30> */
[----:B--2---:R-:W2:Y:S08]  /*3360*/  LDSM.16.M88.4 R16, [R150+0x6000] ;  /* 0x006000009610783b */ /* 0x004eb00000000200 */
[----:B------:R-:W3:Y:S08]  /*3370*/  LDSM.16.M88.4 R60, [R149+0x1000] ;  /* 0x00100000953c783b */ /* 0x000ef00000000200 */
[----:B------:R-:W4:Y:S08]  /*3380*/  LDSM.16.M88.4 R32, [R150+0x6400] ;  /* 0x006400009620783b */ /* 0x000f300000000200 */
[----:B------:R-:W1:Y:S08]  /*3390*/  LDSM.16.M88.4 R48, [R150+0x6800] ;  /* 0x006800009630783b */ /* 0x000e700000000200 */
[----:B------:R-:W1:Y:S01]  /*33a0*/  LDSM.16.M88.4 R100, [R150+0x6c00] ;  /* 0x006c00009664783b */ /* 0x000e620000000200 */
[-C--:B--2---:R-:W-:Y:S07]  /*33b0*/  HMMA.16816.F32.BF16 R4, R64, R16.reuse, RZ ;  /* 0x000000104004723c */ /* 0x084fee00000418ff */
[----:B------:R-:W-:Y:S01]  /*33c0*/  LDSM.16.M88.4 R104, [R112] ;  /* 0x000000007068783b */ /* 0x000fe20000000200 */
[C---:B---3--:R-:W-:Y:S07]  /*33d0*/  HMMA.16816.F32.BF16 R8, R60.reuse, R16, RZ ;  /* 0x000000103c08723c */ /* 0x048fee00000418ff */
[----:B------:R-:W2:Y:S01]  /*33e0*/  LDSM.16.M88.4 R108, [R151+0x6000] ;  /* 0x00600000976c783b */ /* 0x000ea20000000200 */
[-C--:B------:R-:W-:Y:S07]  /*33f0*/  HMMA.16816.F32.BF16 R12, R60, R18.reuse, RZ ;  /* 0x000000123c0c723c */ /* 0x080fee00000418ff */
[----:B------:R-:W3:Y:S01]  /*3400*/  LDSM.16.M88.4 R112, [R112+0x1000] ;  /* 0x001000007070783b */ /* 0x000ee20000000200 */
[C---:B------:R-:W-:Y:S08]  /*3410*/  HMMA.16816.F32.BF16 R16, R64.reuse, R18, RZ ;  /* 0x000000124010723c */ /* 0x040ff000000418ff */
        /* <DEDUP_REMOVED lines=12> */
[-C--:B--2---:R-:W-:Y:S08]  /*34e0*/  HMMA.16816.F32.BF16 R4, R104, R108.reuse, R4 ;  /* 0x0000006c6804723c */ /* 0x084ff00000041804 */
[C---:B---3--:R-:W-:Y:S04]  /*34f0*/  HMMA.16816.F32.BF16 R8, R112.reuse, R108, R8 ;  /* 0x0000006c7008723c */ /* 0x048fe80000041808 */
        /* <DEDUP_REMOVED lines=30> */
[----:B------:R4:W-:Y:S01]  /*36e0*/  MUFU.TANH R236, R15 ;  /* 0x0000000f00ec7308 */ /* 0x0009e20000002400 */
[----:B-1----:R-:W-:Y:S05]  /*36f0*/  FMUL.FTZ R9, R158, 1.4426950216293334961 ;  /* 0x3fb8aa3b9e097820 */ /* 0x002fea0000410000 */
[----:B------:R-:W-:Y:S04]  /*3700*/  FSEL R9, R9, RZ, P5 ;  /* 0x000000ff09097208 */ /* 0x000fe80002800000 */
[----:B------:R1:W1:Y:S01]  /*3710*/  MUFU.TANH R239, R10 ;  /* 0x0000000a00ef7308 */ /* 0x0002620000002400 */
[----:B------:R-:W-:Y:S01]  /*3720*/  PLOP3.LUT P5, PT, PT, PT, UP1, 0x80, 0x8 ;  /* 0x000000000008781c */ /* 0x000fe20003faf018 */
[----:B------:R-:W-:Y:S01]  /*3730*/  FMUL.FTZ R8, R2, 1.4426950216293334961 ;  /* 0x3fb8aa3b02087820 */ /* 0x000fe20000410000 */
[----:B------:R-:W-:Y:S04]  /*3740*/  IMAD.MOV.U32 R2, RZ, RZ, R156 ;  /* 0x000000ffff027224 */ /* 0x000fe800078e009c */
[----:B------:R-:W-:Y:S03]  /*3750*/  FSEL R8, R8, RZ, P0 ;  /* 0x000000ff08087208 */ /* 0x000fe60000000000 */
[----:B------:R1:W-:Y:S01]  /*3760*/  MUFU.TANH R217, R13 ;  /* 0x0000000d00d97308 */ /* 0x0003e20000002400 */
[----:B------:R-:W-:Y:S01]  /*3770*/  PLOP3.LUT P0, PT, PT, PT, UP1, 0x80, 0x8 ;  /* 0x000000000008781c */ /* 0x000fe20003f0f018 */
[----:B----4-:R-:W4:Y:S02]  /*3780*/  LDL R15, [R1+0x20] ;  /* 0x00002000010f7983 */ /* 0x010f240000100800 */
        /* <DEDUP_REMOVED lines=8> */
[----:B------:R-:W-:Y:S01]  /*3810*/  FFMA.FTZ R10, R10, UR9, -R9 ;  /* 0x000000090a0a7c23 */ /* 0x000fe20008010809 */
[-C--:B------:R-:W-:Y:S03]  /*3820*/  HMMA.16816.F32.BF16 R20, R104, R4.reuse, R20 ;  /* 0x000000046814723c */ /* 0x080fe60000041814 */
[----:B------:R-:W-:Y:S05]  /*3830*/  MOV R13, R218 ;  /* 0x000000da000d7202 */ /* 0x000fea0000000f00 */
[----:B------:R-:W-:Y:S01]  /*3840*/  MUFU.EX2 R158, R10 ;  /* 0x0000000a009e7308 */ /* 0x000fe20000000800 */
[C---:B------:R-:W-:Y:S09]  /*3850*/  HMMA.16816.F32.BF16 R24, R112.reuse, R4, R24 ;  /* 0x000000047018723c */ /* 0x040ff20000041818 */
[----:B------:R-:W-:Y:S01]  /*3860*/  MUFU.TANH R237, R14 ;  /* 0x0000000e00ed7308 */ /* 0x000fe20000002400 */
[----:B------:R-:W-:Y:S01]  /*3870*/  IMAD.MOV.U32 R4, RZ, RZ, R69 ;  /* 0x000000ffff047224 */ /* 0x000fe200078e0045 */
[----:B------:R-:W-:Y:S01]  /*3880*/  @P3 FSEL R4, R69, -INF , !P6 ;  /* 0xff80000045043808 */ /* 0x000fe20007000000 */
[----:B------:R-:W-:Y:S01]  /*3890*/  FFMA.FTZ R5, R2, UR9, -R9 ;  /* 0x0000000902057c23 */ /* 0x000fe20008010809 */
[----:B------:R-:W-:Y:S01]  /*38a0*/  @P2 FSEL R0, R68, -INF , !P5 ;  /* 0xff80000044002808 */ /* 0x000fe20006800000 */
[-C--:B------:R-:W-:Y:S01]  /*38b0*/  HMMA.16816.F32.BF16 R28, R112, R6.reuse, R28 ;  /* 0x00000006701c723c */ /* 0x080fe2000004181c */
[----:B------:R-:W-:Y:S04]  /*38c0*/  PLOP3.LUT P2, PT, PT, PT, UP1, 0x80, 0x8 ;  /* 0x000000000008781c */ /* 0x000fe80003f4f018 */
[----:B------:R1:W-:Y:S01]  /*38d0*/  MUFU.EX2 R97, R5 ;  /* 0x0000000500617308 */ /* 0x0003e20000000800 */
[--C-:B------:R-:W-:Y:S01]  /*38e0*/  FFMA.FTZ R2, R4, UR9, -R8.reuse ;  /* 0x0000000904027c23 */ /* 0x100fe20008010808 */
[----:B------:R-:W-:Y:S01]  /*38f0*/  FMUL.FTZ R20, R20, UR14 ;  /* 0x0000000e14147c20 */ /* 0x000fe20008410000 */
[----:B------:R-:W-:Y:S07]  /*3900*/  FMUL.FTZ R21, R21, UR14 ;  /* 0x0000000e15157c20 */ /* 0x000fee0008410000 */
[----:B------:R-:W-:Y:S01]  /*3910*/  MUFU.TANH R192, R19 ;  /* 0x0000001300c07308 */ /* 0x000fe20000002400 */
[----:B------:R-:W-:Y:S01]  /*3920*/  FMUL.FTZ R22, R22, UR14 ;  /* 0x0000000e16167c20 */ /* 0x000fe20008410000 */
[C---:B------:R-:W-:Y:S04]  /*3930*/  HMMA.16816.F32.BF16 R32, R104.reuse, R6, R32 ;  /* 0x000000066820723c */ /* 0x040fe80000041820 */
[----:B------:R-:W-:Y:S01]  /*3940*/  FMUL.FTZ R25, R25, UR14 ;  /* 0x0000000e19197c20 */ /* 0x000fe20008410000 */
[----:B------:R-:W-:Y:S03]  /*3950*/  FMUL.FTZ R27, R27, UR14 ;  /* 0x0000000e1b1b7c20 */ /* 0x000fe60008410000 */
[----:B------:R2:W-:Y:S01]  /*3960*/  MUFU.EX2 R70, R2 ;  /* 0x0000000200467308 */ /* 0x0005e20000000800 */
[----:B------:R-:W-:Y:S01]  /*3970*/  FFMA.FTZ R0, R0, UR9, -R8 ;  /* 0x0000000900007c23 */ /* 0x000fe20008010808 */
[----:B-1----:R-:W-:Y:S01]  /*3980*/  MOV R5, R239 ;  /* 0x000000ef00057202 */ /* 0x002fe20000000f00 */
[----:B------:R-:W-:Y:S07]  /*3990*/  IMAD.MOV.U32 R4, RZ, RZ, R223 ;  /* 0x000000ffff047224 */ /* 0x000fee00078e00df */
[----:B------:R-:W-:Y:S01]  /*39a0*/  MUFU.TANH R195, R18 ;  /* 0x0000001200c37308 */ /* 0x000fe20000002400 */
[----:B------:R-:W-:Y:S01]  /*39b0*/  @P2 FSEL R4, R223, -INF , !P6 ;  /* 0xff800000df042808 */ /* 0x000fe20007000000 */
[----:B------:R-:W-:Y:S01]  /*39c0*/  FMUL.FTZ R29, R29, UR14 ;  /* 0x0000000e1d1d7c20 */ /* 0x000fe20008410000 */
[----:B------:R-:W-:Y:S01]  /*39d0*/  PLOP3.LUT P2, PT, PT, PT, UP1, 0x80, 0x8 ;  /* 0x000000000008781c */ /* 0x000fe20003f4f018 */
[----:B------:R-:W-:Y:S01]  /*39e0*/  FMUL.FTZ R26, R26, UR14 ;  /* 0x0000000e1a1a7c20 */ /* 0x000fe20008410000 */
[----:B------:R-:W-:Y:S01]  /*39f0*/  FMUL.FTZ R30, R30, UR14 ;  /* 0x0000000e1e1e7c20 */ /* 0x000fe20008410000 */
[----:B------:R-:W-:Y:S01]  /*3a00*/  FMUL.FTZ R28, R28, UR14 ;  /* 0x0000000e1c1c7c20 */ /* 0x000fe20008410000 */
[----:B------:R-:W-:Y:S03]  /*3a10*/  IMAD.MOV.U32 R10, RZ, RZ, R222 ;  /* 0x000000ffff0a7224 */ /* 0x000fe600078e00de */
[----:B------:R3:W-:Y:S01]  /*3a20*/  MUFU.EX2 R159, R0 ;  /* 0x00000000009f7308 */ /* 0x0007e20000000800 */
[----:B------:R-:W-:Y:S01]  /*3a30*/  FMUL.FTZ R32, R32, UR14 ;  /* 0x0000000e20207c20 */ /* 0x000fe20008410000 */
[----:B------:R-:W-:Y:S01]  /*3a40*/  FMUL.FTZ R33, R33, UR14 ;  /* 0x0000000e21217c20 */ /* 0x000fe20008410000 */
[----:B------:R-:W-:Y:S07]  /*3a50*/  FMUL.FTZ R24, R24, UR14 ;  /* 0x0000000e18187c20 */ /* 0x000fee0008410000 */
[----:B------:R-:W-:Y:S01]  /*3a60*/  MUFU.TANH R90, R20 ;  /* 0x00000014005a7308 */ /* 0x000fe20000002400 */
[----:B------:R-:W-:Y:S01]  /*3a70*/  FMUL.FTZ R23, R23, UR14 ;  /* 0x0000000e17177c20 */ /* 0x000fe20008410000 */
[----:B------:R-:W-:Y:S01]  /*3a80*/  FMUL.FTZ R34, R34, UR14 ;  /* 0x0000000e22227c20 */ /* 0x000fe20008410000 */
[----:B------:R-:W-:Y:S01]  /*3a90*/  FMUL.FTZ R31, R31, UR14 ;  /* 0x0000000e1f1f7c20 */ /* 0x000fe20008410000 */
[----:B------:R-:W-:Y:S06]  /*3aa0*/  FMUL.FTZ R35, R35, UR14 ;  /* 0x0000000e23237c20 */ /* 0x000fec0008410000 */
[----:B------:R-:W-:Y:S10]  /*3ab0*/  MUFU.TANH R229, R30 ;  /* 0x0000001e00e57308 */ /* 0x000ff40000002400 */
[----:B------:R-:W-:Y:S10]  /*3ac0*/  MUFU.TANH R188, R23 ;  /* 0x0000001700bc7308 */ /* 0x000ff40000002400 */
[----:B------:R-:W-:Y:S10]  /*3ad0*/  MUFU.TANH R206, R28 ;  /* 0x0000001c00ce7308 */ /* 0x000ff40000002400 */
[----:B------:R1:W-:Y:S10]  /*3ae0*/  MUFU.TANH R231, R26 ;  /* 0x0000001a00e77308 */ /* 0x0003f40000002400 */
[----:B------:R-:W-:Y:S10]  /*3af0*/  MUFU.TANH R204, R29 ;  /* 0x0000001d00cc7308 */ /* 0x000ff40000002400 */
[----:B------:R-:W-:Y:S01]  /*3b00*/  MUFU.TANH R209, R25 ;  /* 0x0000001900d17308 */ /* 0x000fe20000002400 */
[----:B-1----:R-:W-:Y:S04]  /*3b10*/  MOV R26, 0x10 ;  /* 0x00000010001a7802 */ /* 0x002fe80000000f00 */
[----:B------:R-:W-:Y:S05]  /*3b20*/  SEL R26, R26, 0xfffffff0, !P1 ;  /* 0xfffffff01a1a7807 */ /* 0x000fea0004800000 */
[----:B------:R-:W-:Y:S10]  /*3b30*/  MUFU.TANH R89, R21 ;  /* 0x0000001500597308 */ /* 0x000ff40000002400 */
[----:B------:R-:W-:Y:S10]  /*3b40*/  MUFU.TANH R190, R22 ;  /* 0x0000001600be7308 */ /* 0x000ff40000002400 */
[----:B------:R-:W-:Y:S10]  /*3b50*/  MUFU.TANH R211, R24 ;  /* 0x0000001800d37308 */ /* 0x000ff40000002400 */
[----:B------:R-:W-:Y:S10]  /*3b60*/  MUFU.TANH R230, R27 ;  /* 0x0000001b00e67308 */ /* 0x000ff40000002400 */
[----:B------:R-:W1:Y:S10]  /*3b70*/  MUFU.TANH R86, R32 ;  /* 0x0000002000567308 */ /* 0x000e740000002400 */
[----:B------:R-:W-:Y:S10]  /*3b80*/  MUFU.TANH R183, R34 ;  /* 0x0000002200b77308 */ /* 0x000ff40000002400 */
[----:B------:R-:W-:Y:S01]  /*3b90*/  MUFU.TANH R225, R31 ;  /* 0x0000001f00e17308 */ /* 0x000fe20000002400 */
[----:B-1----:R-:W-:Y:S09]  /*3ba0*/  IMAD.MOV.U32 R18, RZ, RZ, R86 ;  /* 0x000000ffff127224 */ /* 0x002ff200078e0056 */
[----:B------:R-:W-:Y:S10]  /*3bb0*/  MUFU.TANH R85, R33 ;  /* 0x0000002100557308 */ /* 0x000ff40000002400 */
[----:B------:R-:W-:Y:S01]  /*3bc0*/  MUFU.TANH R182, R35 ;  /* 0x0000002300b67308 */ /* 0x000fe20000002400 */
[C---:B--2---:R-:W-:Y:S01]  /*3bd0*/  FMUL.FTZ R2, R12.reuse, 1.4426950216293334961 ;  /* 0x3fb8aa3b0c027820 */ /* 0x044fe20000410000 */
        /* <DEDUP_REMOVED lines=52> */
[----:B------:R2:W4:Y:S01]  /*3f20*/  MUFU.EX2 R72, R11 ;  /* 0x0000000b00487308 */ /* 0x0005220000000800 */
[----:B---3--:R-:W-:Y:S01]  /*3f30*/  FFMA.FTZ R10, R12, UR9, -R0 ;  /* 0x000000090c0a7c23 */ /* 0x008fe20008010800 */
[----:B------:R-:W-:Y:S08]  /*3f40*/  IMAD.MOV.U32 R12, RZ, RZ, R192 ;  /* 0x000000ffff0c7224 */ /* 0x000ff000078e00c0 */
[----:B------:R3:W3:Y:S01]  /*3f50*/  MUFU.EX2 R75, R10 ;  /* 0x0000000a004b7308 */ /* 0x0006e20000000800 */
[----:B--2---:R-:W-:Y:S01]  /*3f60*/  IMAD.MOV.U32 R11, RZ, RZ, R195 ;  /* 0x000000ffff0b7224 */ /* 0x004fe200078e00c3 */
[----:B------:R-:W-:Y:S01]  /*3f70*/  @P3 FSEL R11, R195, -INF , !P5 ;  /* 0xff800000c30b3808 */ /* 0x000fe20006800000 */
[-C--:B-1----:R-:W-:Y:S01]  /*3f80*/  HMMA.16816.F32.BF16 R36, R104, R4.reuse, R36 ;  /* 0x000000046824723c */ /* 0x082fe20000041824 */
[----:B------:R-:W-:Y:S01]  /*3f90*/  PLOP3.LUT P3, PT, PT, PT, UP1, 0x80, 0x8 ;  /* 0x000000000008781c */ /* 0x000fe20003f6f018 */
[----:B----4-:R-:W-:Y:S01]  /*3fa0*/  STL [R1+0xc], R72 ;  /* 0x00000c4801007387 */ /* 0x010fe20000100800 */
[----:B---3--:R-:W-:Y:S01]  /*3fb0*/  IMAD.MOV.U32 R10, RZ, RZ, R92 ;  /* 0x000000ffff0a7224 */ /* 0x008fe200078e005c */
[----:B------:R-:W-:Y:S01]  /*3fc0*/  @P2 FSEL R10, R92, -INF , !P5 ;  /* 0xff8000005c0a2808 */ /* 0x000fe20006800000 */
[----:B------:R-:W-:Y:S01]  /*3fd0*/  FFMA.FTZ R11, R11, UR9, -R8 ;  /* 0x000000090b0b7c23 */ /* 0x000fe20008010808 */
[----:B------:R-:W-:Y:S01]  /*3fe0*/  PLOP3.LUT P2, PT, PT, PT, UP1, 0x80, 0x8 ;  /* 0x000000000008781c */ /* 0x000fe20003f4f018 */
[----:B------:R-:W-:Y:S01]  /*3ff0*/  STL [R1+0x8], R75 ;  /* 0x0000084b01007387 */ /* 0x000fe20000100800 */
[C---:B------:R-:W-:Y:S01]  /*4000*/  HMMA.16816.F32.BF16 R40, R112.reuse, R4, R40 ;  /* 0x000000047028723c */ /* 0x040fe20000041828 */
[----:B------:R1:W-:Y:S01]  /*4010*/  MUFU.EX2 R224, R11 ;  /* 0x0000000b00e07308 */ /* 0x0003e20000000800 */
[----:B------:R-:W-:Y:S02]  /*4020*/  PLOP3.LUT P5, PT, PT, PT, UP1, 0x80, 0x8 ;  /* 0x000000000008781c */ /* 0x000fe40003faf018 */
        /* <DEDUP_REMOVED lines=18> */
[----:B--2---:R-:W-:Y:S01]  /*4150*/  FFMA.FTZ R10, R12, UR9, -R8 ;  /* 0x000000090c0a7c23 */ /* 0x004fe20008010808 */
[----:B------:R-:W-:Y:S01]  /*4160*/  FMUL.FTZ R41, R41, UR14 ;  /* 0x0000000e29297c20 */ /* 0x000fe20008410000 */
[----:B------:R-:W-:Y:S01]  /*4170*/  FMUL.FTZ R42, R42, UR14 ;  /* 0x0000000e2a2a7c20 */ /* 0x000fe20008410000 */
[----:B------:R-:W-:Y:S03]  /*4180*/  FMUL.FTZ R40, R40, UR14 ;  /* 0x0000000e28287c20 */ /* 0x000fe60008410000 */
[----:B------:R-:W-:Y:S01]  /*4190*/  MUFU.TANH R212, R43 ;  /* 0x0000002b00d47308 */ /* 0x000fe20000002400 */
[----:B------:R-:W-:Y:S01]  /*41a0*/  FMUL.FTZ R44, R44, UR14 ;  /* 0x0000000e2c2c7c20 */ /* 0x000fe20008410000 */
[----:B------:R-:W-:Y:S01]  /*41b0*/  FMUL.FTZ R39, R39, UR14 ;  /* 0x0000000e27277c20 */ /* 0x000fe20008410000 */
[----:B------:R-:W-:Y:S01]  /*41c0*/  FMUL.FTZ R46, R46, UR14 ;  /* 0x0000000e2e2e7c20 */ /* 0x000fe20008410000 */
[----:B------:R-:W-:Y:S01]  /*41d0*/  FMUL.FTZ R45, R45, UR14 ;  /* 0x0000000e2d2d7c20 */ /* 0x000fe20008410000 */
[----:B------:R-:W-:Y:S05]  /*41e0*/  FMUL.FTZ R47, R47, UR14 ;  /* 0x0000000e2f2f7c20 */ /* 0x000fea0008410000 */
[----:B------:R2:W-:Y:S01]  /*41f0*/  MUFU.EX2 R226, R10 ;  /* 0x0000000a00e27308 */ /* 0x0005e20000000800 */
[----:B------:R-:W-:Y:S01]  /*4200*/  FMUL.FTZ R48, R48, UR14 ;  /* 0x0000000e30307c20 */ /* 0x000fe20008410000 */
[----:B-1----:R-:W-:Y:S02]  /*4210*/  IMAD.MOV.U32 R17, RZ, RZ, R82 ;  /* 0x000000ffff117224 */ /* 0x002fe400078e0052 */
[----:B------:R-:W-:Y:S06]  /*4220*/  FMUL.FTZ R49, R49, UR14 ;  /* 0x0000000e31317c20 */ /* 0x000fec0008410000 */
[----:B------:R-:W1:Y:S01]  /*4230*/  MUFU.TANH R213, R42 ;  /* 0x0000002a00d57308 */ /* 0x000e620000002400 */
[----:B------:R-:W-:Y:S01]  /*4240*/  FMUL.FTZ R51, R51, UR14 ;  /* 0x0000000e33337c20 */ /* 0x000fe20008410000 */
[----:B------:R-:W-:Y:S08]  /*4250*/  FMUL.FTZ R50, R50, UR14 ;  /* 0x0000000e32327c20 */ /* 0x000ff00008410000 */
[----:B------:R-:W-:Y:S01]  /*4260*/  MUFU.TANH R179, R38 ;  /* 0x0000002600b37308 */ /* 0x000fe20000002400 */
[C---:B--2---:R-:W-:Y:S02]  /*4270*/  @P0 IADD3 R10, PT, PT, R3.reuse, 0x10, RZ ;  /* 0x00000010030a0810 */ /* 0x044fe40007ffe0ff */
[----:B------:R-:W-:Y:S02]  /*4280*/  PLOP3.LUT P0, PT, PT, PT, UP1, 0x80, 0x8 ;  /* 0x000000000008781c */ /* 0x000fe40003f0f018 */
[----:B------:R-:W-:Y:S01]  /*4290*/  @P2 ISETP.GE.AND P2, PT, R10, UR35, PT ;  /* 0x000000230a002c0c */ /* 0x000fe2000bf46270 */
[----:B------:R-:W-:Y:S04]  /*42a0*/  @P6 VIADD R10, R3, 0x11 ;  /* 0x00000011030a6836 */ /* 0x000fe80000000000 */
[----:B------:R-:W-:Y:S01]  /*42b0*/  MUFU.TANH R187, R44 ;  /* 0x0000002c00bb7308 */ /* 0x000fe20000002400 */
[----:B------:R-:W-:Y:S02]  /*42c0*/  PLOP3.LUT P6, PT, PT, PT, UP1, 0x80, 0x8 ;  /* 0x000000000008781c */ /* 0x000fe40003fcf018 */
[----:B-1----:R-:W-:Y:S02]  /*42d0*/  MOV R20, R213 ;  /* 0x000000d500147202 */ /* 0x002fe40000000f00 */
[----:B------:R-:W-:Y:S02]  /*42e0*/  @P3 FSEL R11, R90, -INF , !P2 ;  /* 0xff8000005a0b3808 */ /* 0x000fe40005000000 */
[----:B------:R-:W-:Y:S03]  /*42f0*/  PLOP3.LUT P3, PT, PT, PT, UP1, 0x80, 0x8 ;  /* 0x000000000008781c */ /* 0x000fe60003f6f018 */
[----:B------:R-:W1:Y:S01]  /*4300*/  MUFU.TANH R197, R40 ;  /* 0x0000002800c57308 */ /* 0x000e620000002400 */
[----:B------:R-:W-:Y:S01]  /*4310*/  @P5 ISETP.GE.AND P5, PT, R10, UR35, PT ;  /* 0x000000230a005c0c */ /* 0x000fe2000bfa6270 */
[--C-:B------:R-:W-:Y:S01]  /*4320*/  FFMA.FTZ R12, R11, UR9, -R9.reuse ;  /* 0x000000090b0c7c23 */ /* 0x100fe20008010809 */
[----:B------:R-:W-:Y:S02]  /*4330*/  IMAD.MOV.U32 R10, RZ, RZ, R190 ;  /* 0x000000ffff0a7224 */ /* 0x000fe400078e00be */
[----:B------:R-:W-:Y:S02]  /*4340*/  @P0 FSEL R5, R89, -INF , !P5 ;  /* 0xff80000059050808 */ /* 0x000fe40006800000 */
[----:B------:R-:W-:Y:S03]  /*4350*/  PLOP3.LUT P0, PT, PT, PT, UP1, 0x80, 0x8 ;  /* 0x000000000008781c */ /* 0x000fe60003f0f018 */
[----:B------:R2:W-:Y:S01]  /*4360*/  MUFU.EX2 R94, R12 ;  /* 0x0000000c005e7308 */ /* 0x0005e20000000800 */
[----:B------:R-:W-:Y:S01]  /*4370*/  @P6 FSEL R10, R190, -INF , !P2 ;  /* 0xff800000be0a6808 */ /* 0x000fe20005000000 */
[----:B------:R-:W-:Y:S01]  /*4380*/  FFMA.FTZ R11, R5, UR9, -R9 ;  /* 0x00000009050b7c23 */ /* 0x000fe20008010809 */
[----:B------:R-:W-:Y:S07]  /*4390*/  PLOP3.LUT P6, PT, PT, PT, UP1, 0x80, 0x8 ;  /* 0x000000000008781c */ /* 0x000fee0003fcf018 */
[----:B------:R-:W-:Y:S01]  /*43a0*/  MUFU.TANH R81, R37 ;  /* 0x0000002500517308 */ /* 0x000fe20000002400 */
[----:B------:R-:W-:Y:S01]  /*43b0*/  @P3 FSEL R4, R188, -INF , !P5 ;  /* 0xff800000bc043808 */ /* 0x000fe20006800000 */
[--C-:B------:R-:W-:Y:S01]  /*43c0*/  FFMA.FTZ R5, R10, UR9, -R8.reuse ;  /* 0x000000090a057c23 */ /* 0x100fe20008010808 */
[----:B------:R-:W-:Y:S02]  /*43d0*/  PLOP3.LUT P3, PT, PT, PT, UP1, 0x80, 0x8 ;  /* 0x000000000008781c */ /* 0x000fe40003f6f018 */
[----:B------:R-:W-:Y:S01]  /*43e0*/  MOV R10, R211 ;  /* 0x000000d3000a7202 */ /* 0x000fe20000000f00 */
[----:B------:R-:W-:Y:S01]  /*43f0*/  FFMA.FTZ R4, R4, UR9, -R8 ;  /* 0x0000000904047c23 */ /* 0x000fe20008010808 */
[----:B-1----:R-:W-:Y:S03]  /*4400*/  IMAD.MOV.U32 R19, RZ, RZ, R197 ;  /* 0x000000ffff137224 */ /* 0x002fe600078e00c5 */
[----:B------:R1:W-:Y:S01]  /*4410*/  MUFU.EX2 R93, R11 ;  /* 0x0000000b005d7308 */ /* 0x0003e20000000800 */
[----:B------:R-:W-:Y:S01]  /*4420*/  @P0 FSEL R10, R211, -INF , !P2 ;  /* 0xff800000d30a0808 */ /* 0x000fe20005000000 */
[----:B--2---:R-:W-:Y:S01]  /*4430*/  IMAD.MOV.U32 R12, RZ, RZ, R209 ;  /* 0x000000ffff0c7224 */ /* 0x004fe200078e00d1 */
[----:B------:R-:W-:Y:S07]  /*4440*/  PLOP3.LUT P0, PT, PT, PT, UP1, 0x80, 0x8 ;  /* 0x000000000008781c */ /* 0x000fee0003f0f018 */
[----:B------:R2:W-:Y:S01]  /*4450*/  MUFU.EX2 R214, R4 ;  /* 0x0000000400d67308 */ /* 0x0005e20000000800 */
[----:B------:R-:W-:Y:S01]  /*4460*/  @P6 FSEL R12, R209, -INF , !P5 ;  /* 0xff800000d10c6808 */ /* 0x000fe20006800000 */
[--C-:B------:R-:W-:Y:S01]  /*4470*/  FFMA.FTZ R14, R10, UR9, -R2.reuse ;  /* 0x000000090a0e7c23 */ /* 0x100fe20008010802 */
[----:B------:R-:W-:Y:S07]  /*4480*/  PLOP3.LUT P6, PT, PT, PT, UP1, 0x80, 0x8 ;  /* 0x000000000008781c */ /* 0x000fee0003fcf018 */
[----:B------:R-:W3:Y:S01]  /*4490*/  MUFU.TANH R170, R51 ;  /* 0x0000003300aa7308 */ /* 0x000ee20000002400 */
[----:B------:R-:W-:Y:S01]  /*44a0*/  @P3 FSEL R13, R231, -INF , !P2 ;  /* 0xff800000e70d3808 */ /* 0x000fe20005000000 */
[----:B------:R-:W-:Y:S01]  /*44b0*/  FFMA.FTZ R10, R12, UR9, -R2 ;  /* 0x000000090c0a7c23 */ /* 0x000fe20008010802 */
[----:B------:R-:W-:Y:S02]  /*44c0*/  PLOP3.LUT P2, PT, PT, PT, UP1, 0x80, 0x8 ;  /* 0x000000000008781c */ /* 0x000fe40003f4f018 */
[----:B------:R-:W-:Y:S01]  /*44d0*/  PLOP3.LUT P3, PT, PT, PT, UP1, 0x80, 0x8 ;  /* 0x000000000008781c */ /* 0x000fe20003f6f018 */
[----:B------:R-:W-:Y:S01]  /*44e0*/  FFMA.FTZ R13, R13, UR9, -R0 ;  /* 0x000000090d0d7c23 */ /* 0x000fe20008010800 */
[----:B-1----:R-:W-:Y:S01]  /*44f0*/  IMAD.MOV.U32 R11, RZ, RZ, R230 ;  /* 0x000000ffff0b7224 */ /* 0x002fe200078e00e6 */
[----:B------:R-:W-:Y:S02]  /*4500*/  @P0 FSEL R11, R230, -INF , !P5 ;  /* 0xff800000e60b0808 */ /* 0x000fe40006800000 */
[----:B------:R1:W-:Y:S01]  /*4510*/  MUFU.EX2 R240, R10 ;  /* 0x0000000a00f07308 */ /* 0x0003e20000000800 */
[----:B------:R-:W-:Y:S02]  /*4520*/  PLOP3.LUT P5, PT, PT, PT, UP1, 0x80, 0x8 ;  /* 0x000000000008781c */ /* 0x000fe40003faf018 */
[----:B--2---:R-:W-:Y:S07]  /*4530*/  MOV R4, UR10 ;  /* 0x0000000a00047c02 */ /* 0x004fee0008000f00 */
[----:B------:R-:W2:Y:S01]  /*4540*/  MUFU.EX2 R71, R13 ;  /* 0x0000000d00477308 */ /* 0x000ea20000000800 */
[----:B------:R-:W-:Y:S09]  /*4550*/  FFMA.FTZ R12, R11, UR9, -R0 ;  /* 0x000000090b0c7c23 */ /* 0x000ff20008010800 */
[----:B------:R4:W4:Y:S01]  /*4560*/  MUFU.EX2 R215, R5 ;  /* 0x0000000500d77308 */ /* 0x0009220000000800 */
[----:B---3--:R-:W-:Y:S09]  /*4570*/  IMAD.MOV.U32 R23, RZ, RZ, R170 ;  /* 0x000000ffff177224 */ /* 0x008ff200078e00aa */
[----:B------:R-:W3:Y:S01]  /*4580*/  MUFU.TANH R78, R48 ;  /* 0x00000030004e7308 */ /* 0x000ee20000002400 */
[----:B-1----:R-:W-:Y:S02]  /*4590*/  LEA R10, P0, R15, R4, 0x2 ;  /* 0x000000040f0a7211 */ /* 0x002fe400078010ff */
[C---:B------:R-:W-:Y:S02]  /*45a0*/  @P2 IADD3 R4, PT, PT, R3.reuse, 0x18, RZ ;  /* 0x0000001803042810 */ /* 0x040fe40007ffe0ff */
[----:B------:R-:W-:Y:S01]  /*45b0*/  PLOP3.LUT P2, PT, PT, PT, UP1, 0x80, 0x8 ;  /* 0x000000000008781c */ /* 0x000fe20003f4f018 */
[----:B--2---:R-:W-:Y:S01]  /*45c0*/  STL [R1], R71 ;  /* 0x0000004701007387 */ /* 0x004fe20000100800 */
[----:B------:R-:W-:Y:S03]  /*45d0*/  @P3 ISETP.GE.AND P3, PT, R4, UR35, PT ;  /* 0x0000002304003c0c */ /* 0x000fe6000bf66270 */
[----:B------:R-:W-:Y:S01]  /*45e0*/  MUFU.TANH R77, R49 ;  /* 0x00000031004d7308 */ /* 0x000fe20000002400 */
[----:B------:R-:W-:Y:S01]  /*45f0*/  MOV R13, R229 ;  /* 0x000000e5000d7202 */ /* 0x000fe20000000f00 */
[----:B------:R-:W2:Y:S01]  /*4600*/  LDL R25, [R1+0x4c] ;  /* 0x00004c0001197983 */ /* 0x000ea20000100800 */
[----:B----4-:R-:W-:Y:S02]  /*4610*/  IMAD.U32 R5, RZ, RZ, UR11 ;  /* 0x0000000bff057e24 */ /* 0x010fe4000f8e00ff */
[----:B------:R-:W-:Y:S01]  /*4620*/  @P6 VIADD R4, R3, 0x19 ;  /* 0x0000001903046836 */ /* 0x000fe20000000000 */
[----:B------:R-:W-:Y:S01]  /*4630*/  PLOP3.LUT P6, PT, PT, PT, UP1, 0x80, 0x8 ;  /* 0x000000000008781c */ /* 0x000fe20003fcf018 */
[----:B------:R-:W4:Y:S01]  /*4640*/  LDL R27, [R1+0x48] ;  /* 0x00004800011b7983 */ /* 0x000f220000100800 */
[----:B------:R-:W-:Y:S02]  /*4650*/  LEA.HI.X R11, R15, R5, RZ, 0x2, P0 ;  /* 0x000000050f0b7211 */ /* 0x000fe400000f14ff */
[----:B------:R1:W4:Y:S01]  /*4660*/  MUFU.EX2 R241, R14 ;  /* 0x0000000e00f17308 */ /* 0x0003220000000800 */
[----:B------:R-:W-:Y:S01]  /*4670*/  PLOP3.LUT P0, PT, PT, PT, UP1, 0x80, 0x8 ;  /* 0x000000000008781c */ /* 0x000fe20003f0f018 */
[----:B------:R-:W-:Y:S01]  /*4680*/  IMAD.MOV.U32 R5, RZ, RZ, R206 ;  /* 0x000000ffff057224 */ /* 0x000fe200078e00ce */
[----:B---3--:R-:W-:Y:S01]  /*4690*/  MOV R22, R78 ;  /* 0x0000004e00167202 */ /* 0x008fe20000000f00 */
[----:B------:R-:W3:Y:S01]  /*46a0*/  LDG.E R111, desc[UR30][R10.64] ;  /* 0x0000001e0a6f7981 */ /* 0x000ee2000c1e1900 */
[----:B------:R-:W-:Y:S05]  /*46b0*/  @P2 FSEL R13, R229, -INF , !P3 ;  /* 0xff800000e50d2808 */ /* 0x000fea0005800000 */
[----:B------:R1:W-:Y:S01]  /*46c0*/  MUFU.EX2 R252, R12 ;  /* 0x0000000c00fc7308 */ /* 0x0003e20000000800 */
[----:B------:R-:W-:Y:S01]  /*46d0*/  PLOP3.LUT P2, PT, PT, PT, UP1, 0x80, 0x8 ;  /* 0x000000000008781c */ /* 0x000fe20003f4f018 */
[----:B------:R-:W3:Y:S01]  /*46e0*/  LDG.E R110, desc[UR30][R10.64+0x20] ;  /* 0x0000201e0a6e7981 */ /* 0x000ee2000c1e1900 */
[----:B------:R-:W-:Y:S07]  /*46f0*/  @P5 ISETP.GE.AND P5, PT, R4, UR35, PT ;  /* 0x0000002304005c0c */ /* 0x000fee000bfa6270 */
[----:B------:R-:W1:Y:S01]  /*4700*/  MUFU.TANH R193, R41 ;  /* 0x0000002900c17308 */ /* 0x000e620000002400 */
[----:B------:R-:W-:Y:S01]  /*4710*/  @P6 FSEL R18, R86, -INF , !P3 ;  /* 0xff80000056126808 */ /* 0x000fe20005800000 */
[----:B------:R-:W5:Y:S01]  /*4720*/  LDG.E R109, desc[UR30][R10.64+0x100] ;  /* 0x0001001e0a6d7981 */ /* 0x000f62000c1e1900 */
[----:B------:R-:W-:Y:S01]  /*4730*/  MOV R4, R204 ;  /* 0x000000cc00047202 */ /* 0x000fe20000000f00 */
[----:B-1----:R-:W-:Y:S01]  /*4740*/  FFMA.FTZ R14, R13, UR9, -R0 ;  /* 0x000000090d0e7c23 */ /* 0x002fe20008010800 */
[----:B------:R-:W-:Y:S01]  /*4750*/  PLOP3.LUT P6, PT, PT, PT, UP1, 0x80, 0x8 ;  /* 0x000000000008781c */ /* 0x000fe20003fcf018 */
[----:B------:R-:W-:Y:S01]  /*4760*/  FFMA.FTZ R18, R18, UR9, -R9 ;  /* 0x0000000912127c23 */ /* 0x000fe20008010809 */
[----:B------:R-:W-:Y:S03]  /*4770*/  @P0 FSEL R5, R206, -INF , !P3 ;  /* 0xff800000ce050808 */ /* 0x000fe60005800000 */
[----:B------:R1:W-:Y:S01]  /*4780*/  MUFU.EX2 R249, R14 ;  /* 0x0000000e00f97308 */ /* 0x0003e20000000800 */
[----:B------:R-:W-:Y:S01]  /*4790*/  PLOP3.LUT P0, PT, PT, PT, UP1, 0x80, 0x8 ;  /* 0x000000000008781c */ /* 0x000fe20003f0f018 */
[----:B------:R-:W-:Y:S01]  /*47a0*/  IMAD.MOV.U32 R15, RZ, RZ, R183 ;  /* 0x000000ffff0f7224 */ /* 0x000fe200078e00b7 */
[----:B------:R-:W-:Y:S01]  /*47b0*/  @P2 FSEL R4, R204, -INF , !P5 ;  /* 0xff800000cc042808 */ /* 0x000fe20006800000 */
[--C-:B------:R-:W-:Y:S01]  /*47c0*/  FFMA.FTZ R5, R5, UR9, -R2.reuse ;  /* 0x0000000905057c23 */ /* 0x100fe20008010802 */
[----:B------:R-:W-:Y:S05]  /*47d0*/  PLOP3.LUT P2, PT, PT, PT, UP1, 0x80, 0x8 ;  /* 0x000000000008781c */ /* 0x000fea0003f4f018 */
[----:B------:R-:W-:Y:S01]  /*47e0*/  MUFU.EX2 R88, R18 ;  /* 0x0000001200587308 */ /* 0x000fe20000000800 */
[----:B------:R-:W-:Y:S01]  /*47f0*/  MOV R13, R85 ;  /* 0x00000055000d7202 */ /* 0x000fe20000000f00 */
[----:B------:R-:W-:Y:S01]  /*4800*/  FFMA.FTZ R16, R4, UR9, -R2 ;  /* 0x0000000904107c23 */ /* 0x000fe20008010802 */
[----:B------:R-:W-:Y:S01]  /*4810*/  IMAD.MOV.U32 R12, RZ, RZ, R225 ;  /* 0x000000ffff0c7224 */ /* 0x000fe200078e00e1 */
[----:B------:R-:W-:Y:S06]  /*4820*/  @P6 FSEL R12, R225, -INF , !P5 ;  /* 0xff800000e10c6808 */ /* 0x000fec0006800000 */
[----:B------:R1:W-:Y:S01]  /*4830*/  MUFU.EX2 R235, R5 ;  /* 0x0000000500eb7308 */ /* 0x0003e20000000800 */
[----:B------:R-:W-:Y:S02]  /*4840*/  PLOP3.LUT P6, PT, PT, PT, UP1, 0x80, 0x8 ;  /* 0x000000000008781c */ /* 0x000fe40003fcf018 */
[----:B------:R-:W-:Y:S07]  /*4850*/  @P0 FSEL R15, R183, -INF , !P3 ;  /* 0xff800000b70f0808 */ /* 0x000fee0005800000 */
[----:B------:R1:W-:Y:S01]  /*4860*/  MUFU.EX2 R234, R16 ;  /* 0x0000001000ea7308 */ /* 0x0003e20000000800 */
[----:B------:R-:W-:Y:S01]  /*4870*/  PLOP3.LUT P0, PT, PT, PT, UP1, 0x80, 0x8 ;  /* 0x000000000008781c */ /* 0x000fe20003f0f018 */
[----:B------:R-:W-:Y:S01]  /*4880*/  FFMA.FTZ R12, R12, UR9, -R0 ;  /* 0x000000090c0c7c23 */ /* 0x000fe20008010800 */
[----:B------:R-:W-:Y:S07]  /*4890*/  PLOP3.LUT P3, PT, PT, PT, UP1, 0x80, 0x8 ;  /* 0x000000000008781c */ /* 0x000fee0003f6f018 */
[----:B------:R-:W-:Y:S01]  /*48a0*/  MUFU.TANH R178, R39 ;  /* 0x0000002700b27308 */ /* 0x000fe20000002400 */
[----:B-1----:R-:W-:Y:S01]  /*48b0*/  IMAD.MOV.U32 R14, RZ, RZ, R182 ;  /* 0x000000ffff0e7224 */ /* 0x002fe200078e00b6 */
[----:B------:R-:W-:Y:S02]  /*48c0*/  @P2 FSEL R14, R182, -INF , !P5 ;  /* 0xff800000b60e2808 */ /* 0x000fe40006800000 */
[----:B------:R-:W-:Y:S01]  /*48d0*/  PLOP3.LUT P2, PT, PT, PT, UP1, 0x80, 0x8 ;  /* 0x000000000008781c */ /* 0x000fe20003f4f018 */
[----:B------:R-:W1:Y:S02]  /*48e0*/  LDSM.16.M88.4 R4, [R151+0x6c00] ;  /* 0x006c00009704783b */ /* 0x000e640000000200 */
[--C-:B------:R-:W-:Y:S03]  /*48f0*/  FFMA.FTZ R14, R14, UR9, -R8.reuse ;  /* 0x000000090e0e7c23 */ /* 0x100fe60008010808 */
[----:B------:R1:W-:Y:S01]  /*4900*/  MUFU.EX2 R248, R12 ;  /* 0x0000000c00f87308 */ /* 0x0003e20000000800 */
[----:B------:R-:W-:Y:S01]  /*4910*/  @P0 VIADD R16, R3, 0x20 ;  /* 0x0000002003100836 */ /* 0x000fe20000000000 */
[----:B------:R-:W-:Y:S08]  /*4920*/  PLOP3.LUT P0, PT, PT, PT, UP1, 0x80, 0x8 ;  /* 0x000000000008781c */ /* 0x000ff00003f0f018 */
[----:B------:R1:W-:Y:S01]  /*4930*/  MUFU.EX2 R202, R14 ;  /* 0x0000000e00ca7308 */ /* 0x0003e20000000800 */
[----:B------:R-:W-:Y:S02]  /*4940*/  @P3 FSEL R13, R85, -INF , !P5 ;  /* 0xff800000550d3808 */ /* 0x000fe40006800000 */
[----:B------:R-:W-:Y:S07]  /*4950*/  PLOP3.LUT P3, PT, PT, PT, UP1, 0x80, 0x8 ;  /* 0x000000000008781c */ /* 0x000fee0003f6f018 */
[----:B------:R-:W-:Y:S01]  /*4960*/  MUFU.TANH R210, R46 ;  /* 0x0000002e00d27308 */ /* 0x000fe20000002400 */
[----:B------:R-:W-:Y:S02]  /*4970*/  PLOP3.LUT P5, PT, PT, PT, UP1, 0x80, 0x8 ;  /* 0x000000000008781c */ /* 0x000fe40003faf018 */
[----:B------:R-:W-:Y:S01]  /*4980*/  @P6 ISETP.GE.AND P6, PT, R16, UR35, PT ;  /* 0x0000002310006c0c */ /* 0x000fe2000bfc6270 */
[----:B------:R-:W-:Y:S03]  /*4990*/  IMAD.MOV.U32 R16, RZ, RZ, R179 ;  /* 0x000000ffff107224 */ /* 0x000fe600078e00b3 */
[----:B------:R-:W-:Y:S03]  /*49a0*/  @P2 FSEL R16, R179, -INF , !P6 ;  /* 0xff800000b3102808 */ /* 0x000fe60007000000 */
[----:B------:R-:W1:Y:S02]  /*49b0*/  MUFU.TANH R171, R50 ;  /* 0x0000003200ab7308 */ /* 0x000e640000002400 */
[----:B-1----:R-:W-:Y:S02]  /*49c0*/  @P0 IADD3 R12, PT, PT, R3, 0x21, RZ ;  /* 0x00000021030c0810 */ /* 0x002fe40007ffe0ff */
[----:B------:R-:W-:Y:S02]  /*49d0*/  PLOP3.LUT P0, PT, PT, PT, UP1, 0x80, 0x8 ;  /* 0x000000000008781c */ /* 0x000fe40003f0f018 */
[----:B------:R-:W-:Y:S02]  /*49e0*/  @P3 FSEL R17, R82, -INF , !P6 ;  /* 0xff80000052113808 */ /* 0x000fe40007000000 */
[----:B------:R-:W-:Y:S02]  /*49f0*/  PLOP3.LUT P3, PT, PT, PT, UP1, 0x80, 0x8 ;  /* 0x000000000008781c */ /* 0x000fe40003f6f018 */
[----:B------:R-:W-:Y:S01]  /*4a00*/  MUFU.TANH R185, R45 ;  /* 0x0000002d00b97308 */ /* 0x000fe20000002400 */
[----:B------:R-:W-:Y:S02]  /*4a10*/  PLOP3.LUT P2, PT, PT, PT, UP1, 0x80, 0x8 ;  /* 0x000000000008781c */ /* 0x000fe40003f4f018 */
[----:B------:R-:W-:Y:S01]  /*4a20*/  @P5 ISETP.GE.AND P5, PT, R12, UR35, PT ;  /* 0x000000230c005c0c */ /* 0x000fe2000bfa6270 */
[----:B------:R-:W-:Y:S01]  /*4a30*/  FFMA.FTZ R12, R13, UR9, -R9 ;  /* 0x000000090d0c7c23 */ /* 0x000fe20008010809 */
[----:B------:R-:W-:Y:S01]  /*4a40*/  MOV R14, R193 ;  /* 0x000000c1000e7202 */ /* 0x000fe20000000f00 */
[----:B------:R-:W-:Y:S01]  /*4a50*/  FFMA.FTZ R13, R15, UR9, -R8 ;  /* 0x000000090f0d7c23 */ /* 0x000fe20008010808 */
[----:B------:R-:W-:Y:S03]  /*4a60*/  IMAD.MOV.U32 R15, RZ, RZ, R212 ;  /* 0x000000ffff0f7224 */ /* 0x000fe600078e00d4 */
[----:B------:R1:W4:Y:S01]  /*4a70*/  MUFU.EX2 R87, R12 ;  /* 0x0000000c00577308 */ /* 0x0003220000000800 */
[----:B------:R-:W-:Y:S01]  /*4a80*/  @P0 FSEL R19, R197, -INF , !P6 ;  /* 0xff800000c5130808 */ /* 0x000fe20007000000 */
[----:B------:R-:W-:Y:S01]  /*4a90*/  IMAD.MOV.U32 R24, RZ, RZ, R171 ;  /* 0x000000ffff187224 */ /* 0x000fe200078e00ab */
[----:B------:R-:W-:Y:S07]  /*4aa0*/  PLOP3.LUT P0, PT, PT, PT, UP1, 0x80, 0x8 ;  /* 0x000000000008781c */ /* 0x000fee0003f0f018 */
[----:B------:R1:W3:Y:S01]  /*4ab0*/  MUFU.EX2 R203, R13 ;  /* 0x0000000d00cb7308 */ /* 0x0002e20000000800 */
[----:B------:R-:W-:Y:S01]  /*4ac0*/  @P3 FSEL R20, R213, -INF , !P6 ;  /* 0xff800000d5143808 */ /* 0x000fe20007000000 */
[-C--:B------:R-:W-:Y:S01]  /*4ad0*/  HMMA.16816.F32.BF16 R52, R104, R4.reuse, R52 ;  /* 0x000000046834723c */ /* 0x080fe20000041834 */
[----:B------:R-:W-:Y:S07]  /*4ae0*/  PLOP3.LUT P6, PT, PT, PT, UP1, 0x80, 0x8 ;  /* 0x000000000008781c */ /* 0x000fee0003fcf018 */
[----:B------:R-:W1:Y:S01]  /*4af0*/  MUFU.TANH R208, R47 ;  /* 0x0000002f00d07308 */ /* 0x000e620000002400 */
[----:B------:R-:W-:Y:S01]  /*4b00*/  PLOP3.LUT P3, PT, PT, PT, UP1, 0x80, 0x8 ;  /* 0x000000000008781c */ /* 0x000fe20003f6f018 */
[C---:B------:R-:W-:Y:S01]  /*4b10*/  @P2 VIADD R21, R3.reuse, 0x28 ;  /* 0x0000002803152836 */ /* 0x040fe20000000000 */
[----:B------:R-:W-:Y:S02]  /*4b20*/  PLOP3.LUT P2, PT, PT, PT, UP1, 0x80, 0x8 ;  /* 0x000000000008781c */ /* 0x000fe40003f4f018 */
[----:B-1----:R-:W-:Y:S01]  /*4b30*/  MOV R12, R81 ;  /* 0x00000051000c7202 */ /* 0x002fe20000000f00 */
[C---:B------:R-:W-:Y:S04]  /*4b40*/  HMMA.16816.F32.BF16 R56, R112.reuse, R4, R56 ;  /* 0x000000047038723c */ /* 0x040fe80000041838 */
[----:B------:R-:W-:Y:S01]  /*4b50*/  @P0 VIADD R18, R3, 0x29 ;  /* 0x0000002903120836 */ /* 0x000fe20000000000 */
[----:B------:R-:W-:Y:S01]  /*4b60*/  @P6 FSEL R12, R81, -INF , !P5 ;  /* 0xff800000510c6808 */ /* 0x000fe20006800000 */
[----:B------:R-:W-:Y:S01]  /*4b70*/  IMAD.MOV.U32 R13, RZ, RZ, R178 ;  /* 0x000000ffff0d7224 */ /* 0x000fe200078e00b2 */
[----:B------:R-:W-:Y:S01]  /*4b80*/  PLOP3.LUT P0, PT, PT, PT, UP1, 0x80, 0x8 ;  /* 0x000000000008781c */ /* 0x000fe20003f0f018 */
[--C-:B------:R-:W-:Y:S01]  /*4b90*/  FFMA.FTZ R5, R17, UR9, -R9.reuse ;  /* 0x0000000911057c23 */ /* 0x100fe20008010809 */
[----:B------:R-:W-:Y:S01]  /*4ba0*/  PLOP3.LUT P6, PT, PT, PT, UP1, 0x80, 0x8 ;  /* 0x000000000008781c */ /* 0x000fe20003fcf018 */
[----:B------:R-:W-:Y:S01]  /*4bb0*/  FFMA.FTZ R4, R12, UR9, -R9 ;  /* 0x000000090c047c23 */ /* 0x000fe20008010809 */
[----:B------:R-:W-:Y:S01]  /*4bc0*/  @P3 FSEL R13, R178, -INF , !P5 ;  /* 0xff800000b20d3808 */ /* 0x000fe20006800000 */
[----:B------:R1:W-:Y:S01]  /*4bd0*/  MUFU.EX2 R84, R5 ;  /* 0x0000000500547308 */ /* 0x0003e20000000800 */
[----:B------:R-:W-:Y:S01]  /*4be0*/  PLOP3.LUT P3, PT, PT, PT, UP1, 0x80, 0x8 ;  /* 0x000000000008781c */ /* 0x000fe20003f6f018 */
[-C--:B------:R-:W-:Y:S08]  /*4bf0*/  HMMA.16816.F32.BF16 R60, R112, R6.reuse, R60 ;  /* 0x00000006703c723c */ /* 0x080ff0000004183c */
[----:B------:R1:W3:Y:S01]  /*4c00*/  MUFU.EX2 R83, R4 ;  /* 0x0000000400537308 */ /* 0x0002e20000000800 */
[----:B------:R-:W-:Y:S01]  /*4c10*/  @P2 FSEL R14, R193, -INF , !P5 ;  /* 0xff800000c10e2808 */ /* 0x000fe20006800000 */
[----:B------:R-:W-:Y:S01]  /*4c20*/  FMUL.FTZ R52, R52, UR14 ;  /* 0x0000000e34347c20 */ /* 0x000fe20008410000 */
[----:B------:R-:W-:Y:S01]  /*4c30*/  PLOP3.LUT P2, PT, PT, PT, UP1, 0x80, 0x8 ;  /* 0x000000000008781c */ /* 0x000fe20003f4f018 */
[----:B------:R-:W-:Y:S01]  /*4c40*/  FMUL.FTZ R54, R54, UR14 ;  /* 0x0000000e36367c20 */ /* 0x000fe20008410000 */
[----:B------:R-:W-:Y:S01]  /*4c50*/  @P0 FSEL R15, R212, -INF , !P5 ;  /* 0xff800000d40f0808 */ /* 0x000fe20006800000 */
[----:B------:R-:W-:Y:S01]  /*4c60*/  HMMA.16816.F32.BF16 R64, R104, R6, R64 ;  /* 0x000000066840723c */ /* 0x000fe20000041840 */
[----:B------:R-:W-:Y:S03]  /*4c70*/  PLOP3.LUT P0, PT, PT, PT, UP1, 0x80, 0x8 ;  /* 0x000000000008781c */ /* 0x000fe60003f0f018 */
[----:B------:R-:W-:Y:S01]  /*4c80*/  MUFU.TANH R74, R52 ;  /* 0x00000034004a7308 */ /* 0x000fe20000002400 */
[----:B------:R-:W-:Y:S01]  /*4c90*/  PLOP3.LUT P5, PT, PT, PT, UP1, 0x80, 0x8 ;  /* 0x000000000008781c */ /* 0x000fe20003faf018 */
[----:B-1----:R-:W-:Y:S01]  /*4ca0*/  FFMA.FTZ R5, R16, UR9, -R8 ;  /* 0x0000000910057c23 */ /* 0x002fe20008010808 */
[----:B------:R-:W-:Y:S01]  /*4cb0*/  @P6 ISETP.GE.AND P6, PT, R21, UR35, PT ;  /* 0x0000002315006c0c */ /* 0x000fe2000bfc6270 */
[----:B------:R-:W-:Y:S01]  /*4cc0*/  IMAD.MOV.U32 R21, RZ, RZ, R210 ;  /* 0x000000ffff157224 */ /* 0x000fe200078e00d2 */
[----:B------:R-:W-:Y:S01]  /*4cd0*/  @P3 ISETP.GE.AND P3, PT, R18, UR35, PT ;  /* 0x0000002312003c0c */ /* 0x000fe2000bf66270 */
[----:B------:R-:W-:Y:S01]  /*4ce0*/  FFMA.FTZ R4, R13, UR9, -R8 ;  /* 0x000000090d047c23 */ /* 0x000fe20008010808 */
[----:B------:R-:W-:Y:S03]  /*4cf0*/  MOV R18, R187 ;  /* 0x000000bb00127202 */ /* 0x000fe60000000f00 */
[----:B------:R1:W-:Y:S01]  /*4d00*/  MUFU.EX2 R191, R5 ;  /* 0x0000000500bf7308 */ /* 0x0003e20000000800 */
[----:B------:R-:W-:Y:S01]  /*4d10*/  @P2 FSEL R18, R187, -INF , !P6 ;  /* 0xff800000bb122808 */ /* 0x000fe20007000000 */
[----:B------:R-:W-:Y:S01]  /*4d20*/  IMAD.MOV.U32 R16, RZ, RZ, R208 ;  /* 0x000000ffff107224 */ /* 0x000fe200078e00d0 */
[----:B------:R-:W-:Y:S07]  /*4d30*/  PLOP3.LUT P2, PT, PT, PT, UP1, 0x80, 0x8 ;  /* 0x000000000008781c */ /* 0x000fee0003f4f018 */
[----:B------:R-:W3:Y:S01]  /*4d40*/  MUFU.EX2 R194, R4 ;  /* 0x0000000400c27308 */ /* 0x000ee20000000800 */
[----:B------:R-:W-:Y:S01]  /*4d50*/  @P0 FSEL R21, R210, -INF , !P6 ;  /* 0xff800000d2150808 */ /* 0x000fe20007000000 */
[----:B------:R-:W-:Y:S01]  /*4d60*/  FMUL.FTZ R56, R56, UR14 ;  /* 0x0000000e38387c20 */ /* 0x000fe20008410000 */
[----:B------:R-:W-:Y:S07]  /*4d70*/  PLOP3.LUT P0, PT, PT, PT, UP1, 0x80, 0x8 ;  /* 0x000000000008781c */ /* 0x000fee0003f0f018 */
[----:B------:R-:W-:Y:S01]  /*4d80*/  MUFU.TANH R168, R54 ;  /* 0x0000003600a87308 */ /* 0x000fe20000002400 */
[----:B------:R-:W-:Y:S01]  /*4d90*/  @P5 FSEL R22, R78, -INF , !P6 ;  /* 0xff8000004e165808 */ /* 0x000fe20007000000 */
[----:B------:R-:W-:Y:S01]  /*4da0*/  FMUL.FTZ R58, R58, UR14 ;  /* 0x0000000e3a3a7c20 */ /* 0x000fe20008410000 */
[----:B------:R-:W-:Y:S01]  /*4db0*/  MOV R12, R185 ;  /* 0x000000b9000c7202 */ /* 0x000fe20000000f00 */
[----:B------:R-:W-:Y:S01]  /*4dc0*/  FMUL.FTZ R53, R53, UR14 ;  /* 0x0000000e35357c20 */ /* 0x000fe20008410000 */
[----:B------:R-:W-:Y:S01]  /*4dd0*/  MOV R17, R77 ;  /* 0x0000004d00117202 */ /* 0x000fe20000000f00 */
[----:B------:R-:W-:Y:S01]  /*4de0*/  FMUL.FTZ R55, R55, UR14 ;  /* 0x0000000e37377c20 */ /* 0x000fe20008410000 */
[----:B------:R-:W-:Y:S03]  /*4df0*/  PLOP3.LUT P5, PT, PT, PT, UP1, 0x80, 0x8 ;  /* 0x000000000008781c */ /* 0x000fe60003faf018 */
[----:B------:R-:W-:Y:S01]  /*4e00*/  MUFU.TANH R181, R56 ;  /* 0x0000003800b57308 */ /* 0x000fe20000002400 */
[----:B------:R-:W-:Y:S01]  /*4e10*/  @P2 FSEL R24, R171, -INF , !P6 ;  /* 0xff800000ab182808 */ /* 0x000fe20007000000 */
[----:B------:R-:W-:Y:S01]  /*4e20*/  FMUL.FTZ R57, R57, UR14 ;  /* 0x0000000e39397c20 */ /* 0x000fe20008410000 */
[----:B------:R-:W-:Y:S01]  /*4e30*/  PLOP3.LUT P6, PT, PT, PT, UP1, 0x80, 0x8 ;  /* 0x000000000008781c */ /* 0x000fe20003fcf018 */
[----:B------:R-:W-:Y:S01]  /*4e40*/  FMUL.FTZ R59, R59, UR14 ;  /* 0x0000000e3b3b7c20 */ /* 0x000fe20008410000 */
[----:B------:R-:W-:Y:S01]  /*4e50*/  @P0 FSEL R12, R185, -INF , !P3 ;  /* 0xff800000b90c0808 */ /* 0x000fe20005800000 */
[----:B------:R-:W-:Y:S01]  /*4e60*/  FMUL.FTZ R60, R60, UR14 ;  /* 0x0000000e3c3c7c20 */ /* 0x000fe20008410000 */
[----:B------:R-:W-:Y:S03]  /*4e70*/  PLOP3.LUT P0, PT, PT, PT, UP1, 0x80, 0x8 ;  /* 0x000000000008781c */ /* 0x000fe60003f0f018 */
[----:B------:R-:W1:Y:S01]  /*4e80*/  MUFU.TANH R201, R58 ;  /* 0x0000003a00c97308 */ /* 0x000e620000002400 */
[----:B------:R-:W-:Y:S01]  /*4e90*/  PLOP3.LUT P2, PT, PT, PT, UP1, 0x80, 0x8 ;  /* 0x000000000008781c */ /* 0x000fe20003f4f018 */
[----:B------:R-:W-:Y:S01]  /*4ea0*/  FFMA.FTZ R7, R12, UR9, -R2 ;  /* 0x000000090c077c23 */ /* 0x000fe20008010802 */
[----:B------:R-:W-:Y:S01]  /*4eb0*/  F2FP.BF16.F32.PACK_AB R6, R93, R94 ;  /* 0x0000005e5d06723e */ /* 0x000fe200000010ff */
[----:B------:R-:W-:Y:S01]  /*4ec0*/  FMUL.FTZ R61, R61, UR14 ;  /* 0x0000000e3d3d7c20 */ /* 0x000fe20008410000 */
[----:B------:R-:W-:Y:S01]  /*4ed0*/  @P5 FSEL R16, R208, -INF , !P3 ;  /* 0xff800000d0105808 */ /* 0x000fe20005800000 */
[----:B------:R-:W-:Y:S01]  /*4ee0*/  FMUL.FTZ R64, R64, UR14 ;  /* 0x0000000e40407c20 */ /* 0x000fe20008410000 */
[----:B------:R-:W-:Y:S03]  /*4ef0*/  PLOP3.LUT P5, PT, PT, PT, UP1, 0x80, 0x8 ;  /* 0x000000000008781c */ /* 0x000fe60003faf018 */
[----:B------:R-:W-:Y:S01]  /*4f00*/  MUFU.TANH R73, R53 ;  /* 0x0000003500497308 */ /* 0x000fe20000002400 */
[----:B------:R-:W-:Y:S01]  /*4f10*/  @P6 FSEL R17, R77, -INF , !P3 ;  /* 0xff8000004d116808 */ /* 0x000fe20005800000 */
[----:B------:R-:W-:Y:S01]  /*4f20*/  FMUL.FTZ R65, R65, UR14 ;  /* 0x0000000e41417c20 */ /* 0x000fe20008410000 */
[----:B------:R-:W-:Y:S01]  /*4f30*/  PLOP3.LUT P6, PT, PT, PT, UP1, 0x80, 0x8 ;  /* 0x000000000008781c */ /* 0x000fe20003fcf018 */
[----:B------:R-:W-:Y:S01]  /*4f40*/  FMUL.FTZ R66, R66, UR14 ;  /* 0x0000000e42427c20 */ /* 0x000fe20008410000 */
[----:B-1----:R-:W-:Y:S01]  /*4f50*/  @P0 IADD3 R5, PT, PT, R3, 0x30, RZ ;  /* 0x0000003003050810 */ /* 0x002fe20007ffe0ff */
[----:B------:R-:W-:Y:S01]  /*4f60*/  FMUL.FTZ R67, R67, UR14 ;  /* 0x0000000e43437c20 */ /* 0x000fe20008410000 */
[----:B------:R-:W-:Y:S03]  /*4f70*/  PLOP3.LUT P0, PT, PT, PT, UP1, 0x80, 0x8 ;  /* 0x000000000008781c */ /* 0x000fe60003f0f018 */
[----:B------:R1:W-:Y:S01]  /*4f80*/  MUFU.EX2 R205, R7 ;  /* 0x0000000700cd7308 */ /* 0x0003e20000000800 */
[----:B------:R-:W-:Y:S01]  /*4f90*/  @P2 FSEL R23, R170, -INF , !P3 ;  /* 0xff800000aa172808 */ /* 0x000fe20005800000 */
[----:B------:R-:W-:Y:S01]  /*4fa0*/  FMUL.FTZ R62, R62, UR14 ;  /* 0x0000000e3e3e7c20 */ /* 0x000fe20008410000 */
[----:B------:R-:W-:Y:S01]  /*4fb0*/  PLOP3.LUT P2, PT, PT, PT, UP1, 0x80, 0x8 ;  /* 0x000000000008781c */ /* 0x000fe20003f4f018 */
[----:B------:R-:W-:Y:S01]  /*4fc0*/  @P5 VIADD R13, R3, 0x31 ;  /* 0x00000031030d5836 */ /* 0x000fe20000000000 */
[----:B------:R-:W-:Y:S05]  /*4fd0*/  PLOP3.LUT P3, PT, PT, PT, UP1, 0x80, 0x8 ;  /* 0x000000000008781c */ /* 0x000fea0003f6f018 */
[----:B------:R-:W-:Y:S01]  /*4fe0*/  MUFU.TANH R166, R55 ;  /* 0x0000003700a67308 */ /* 0x000fe20000002400 */
[----:B------:R-:W-:Y:S01]  /*4ff0*/  MOV R12, R201 ;  /* 0x000000c9000c7202 */ /* 0x000fe20000000f00 */
[----:B------:R-:W-:Y:S01]  /*5000*/  FMUL.FTZ R63, R63, UR14 ;  /* 0x0000000e3f3f7c20 */ /* 0x000fe20008410000 */
[----:B------:R-:W-:Y:S07]  /*5010*/  PLOP3.LUT P5, PT, PT, PT, UP1, 0x80, 0x8 ;  /* 0x000000000008781c */ /* 0x000fee0003faf018 */
[----:B------:R-:W-:Y:S01]  /*5020*/  MUFU.TANH R180, R57 ;  /* 0x0000003900b47308 */ /* 0x000fe20000002400 */
[----:B-1----:R-:W-:Y:S01]  /*5030*/  FFMA.FTZ R7, R16, UR9, -R0 ;  /* 0x0000000910077c23 */ /* 0x002fe20008010800 */
[----:B------:R-:W-:Y:S01]  /*5040*/  @P2 ISETP.GE.AND P2, PT, R5, UR35, PT ;  /* 0x0000002305002c0c */ /* 0x000fe2000bf46270 */
[----:B------:R-:W-:Y:S01]  /*5050*/  FFMA.FTZ R5, R19, UR9, -R2 ;  /* 0x0000000913057c23 */ /* 0x000fe20008010802 */
[----:B------:R-:W-:Y:S01]  /*5060*/  @P3 ISETP.GE.AND P3, PT, R13, UR35, PT ;  /* 0x000000230d003c0c */ /* 0x000fe2000bf66270 */
[----:B------:R-:W-:Y:S05]  /*5070*/  IMAD.MOV.U32 R13, RZ, RZ, R181 ;  /* 0x000000ffff0d7224 */ /* 0x000fea00078e00b5 */
[----:B------:R1:W-:Y:S10]  /*5080*/  MUFU.EX2 R220, R5 ;  /* 0x0000000500dc7308 */ /* 0x0003f40000000800 */
[----:B------:R-:W2:Y:S10]  /*5090*/  MUFU.TANH R196, R59 ;  /* 0x0000003b00c47308 */ /* 0x000eb40000002400 */
[----:B------:R2:W-:Y:S01]  /*50a0*/  MUFU.EX2 R232, R7 ;  /* 0x0000000700e87308 */ /* 0x0005e20000000800 */
[----:B-1----:R-:W-:Y:S01]  /*50b0*/  FFMA.FTZ R5, R15, UR9, -R0 ;  /* 0x000000090f057c23 */ /* 0x002fe20008010800 */
[----:B------:R-:W-:Y:S08]  /*50c0*/  IMAD.MOV.U32 R15, RZ, RZ, R74 ;  /* 0x000000ffff0f7224 */ /* 0x000ff000078e004a */
[----:B------:R-:W-:Y:S10]  /*50d0*/  MUFU.TANH R177, R60 ;  /* 0x0000003c00b17308 */ /* 0x000ff40000002400 */
[----:B------:R1:W-:Y:S01]  /*50e0*/  MUFU.EX2 R242, R5 ;  /* 0x0000000500f27308 */ /* 0x0003e20000000800 */
[----:B--2---:R-:W-:Y:S09]  /*50f0*/  MOV R7, R196 ;  /* 0x000000c400077202 */ /* 0x004ff20000000f00 */
[----:B------:R-:W-:Y:S10]  /*5100*/  MUFU.TANH R176, R61 ;  /* 0x0000003d00b07308 */ /* 0x000ff40000002400 */
[----:B------:R-:W2:Y:S01]  /*5110*/  MUFU.TANH R245, R64 ;  /* 0x0000004000f57308 */ /* 0x000ea20000002400 */
[----:B-1----:R-:W-:Y:S09]  /*5120*/  F2FP.BF16.F32.PACK_AB R5, R95, R96 ;  /* 0x000000605f05723e */ /* 0x002ff200000010ff */
[----:B------:R-:W1:Y:S10]  /*5130*/  MUFU.TANH R244, R65 ;  /* 0x0000004100f47308 */ /* 0x000e740000002400 */
[----:B------:R-:W3:Y:S10]  /*5140*/  MUFU.TANH R165, R66 ;  /* 0x0000004200a57308 */ /* 0x000ef40000002400 */
[----:B------:R-:W3:Y:S10]  /*5150*/  MUFU.TANH R164, R67 ;  /* 0x0000004300a47308 */ /* 0x000ef40000002400 */
[----:B------:R-:W3:Y:S10]  /*5160*/  MUFU.TANH R186, R62 ;  /* 0x0000003e00ba7308 */ /* 0x000ef40000002400 */
[----:B------:R-:W3:Y:S01]  /*5170*/  MUFU.TANH R184, R63 ;  /* 0x0000003f00b87308 */ /* 0x000ee20000002400 */
[----:B------:R-:W-:Y:S02]  /*5180*/  LEA R160, R25, UR4, 0x1 ;  /* 0x0000000419a07c11 */ /* 0x000fe4000f8e08ff */
[----:B------:R-:W-:Y:S02]  /*5190*/  @P6 IADD3 R25, PT, PT, R3, 0x38, RZ ;  /* 0x0000003803196810 */ /* 0x000fe40007ffe0ff */
[----:B------:R-:W-:Y:S01]  /*51a0*/  PLOP3.LUT P6, PT, PT, PT, UP1, 0x80, 0x8 ;  /* 0x000000000008781c */ /* 0x000fe20003fcf018 */
[C---:B------:R-:W-:Y:S01]  /*51b0*/  VIADD R161, R160.reuse, 0x10040 ;  /* 0x00010040a0a17836 */ /* 0x040fe20000000000 */
[----:B------:R-:W-:Y:S01]  /*51c0*/  IADD3 R4, PT, PT, R160, 0x10000, RZ ;  /* 0x00010000a0047810 */ /* 0x000fe20007ffe0ff */
[----:B------:R-:W-:Y:S01]  /*51d0*/  IMAD.IADD R163, R26, 0x1, R160 ;  /* 0x000000011aa37824 */ /* 0x000fe200078e02a0 */
[----:B----4-:R-:W-:Y:S02]  /*51e0*/  IADD3 R113, PT, PT, R160, R27, RZ ;  /* 0x0000001ba0717210 */ /* 0x010fe40007ffe0ff */
[----:B------:R-:W-:Y:S01]  /*51f0*/  @P5 ISETP.GE.AND P5, PT, R25, UR35, PT ;  /* 0x0000002319005c0c */ /* 0x000fe2000bfa6270 */
[----:B------:R-:W-:Y:S01]  /*5200*/  @P4 VIADD R161, R4, 0xffffffc0 ;  /* 0xffffffc004a14836 */ /* 0x000fe20000000000 */
[----:B------:R-:W-:Y:S01]  /*5210*/  @P0 IADD3 R4, PT, PT, R3, 0x39, RZ ;  /* 0x0000003903040810 */ /* 0x000fe20007ffe0ff */
[----:B------:R-:W-:Y:S01]  /*5220*/  FFMA.FTZ R3, R14, UR9, -R2 ;  /* 0x000000090e037c23 */ /* 0x000fe20008010802 */
[C---:B------:R-:W-:Y:S01]  /*5230*/  IMAD.IADD R162, R26.reuse, 0x1, R113 ;  /* 0x000000011aa27824 */ /* 0x040fe200078e0271 */
[----:B------:R-:W-:Y:S01]  /*5240*/  PLOP3.LUT P0, PT, PT, PT, UP1, 0x80, 0x8 ;  /* 0x000000000008781c */ /* 0x000fe20003f0f018 */
[----:B------:R-:W-:Y:S01]  /*5250*/  IMAD.IADD R114, R26, 0x1, R161 ;  /* 0x000000011a727824 */ /* 0x000fe200078e02a1 */
[----:B------:R-:W-:Y:S01]  /*5260*/  @P6 ISETP.GE.AND P6, PT, R4, UR35, PT ;  /* 0x0000002304006c0c */ /* 0x000fe2000bfc6270 */
[----:B------:R-:W-:Y:S01]  /*5270*/  FFMA.FTZ R4, R20, UR9, -R0 ;  /* 0x0000000914047c23 */ /* 0x000fe20008010800 */
[----:B------:R4:W-:Y:S01]  /*5280*/  MUFU.EX2 R216, R3 ;  /* 0x0000000300d87308 */ /* 0x0009e20000000800 */
[----:B------:R-:W-:Y:S02]  /*5290*/  IADD3 R112, PT, PT, R27, R161, RZ ;  /* 0x000000a11b707210 */ /* 0x000fe40007ffe0ff */
[----:B------:R-:W-:Y:S07]  /*52a0*/  MOV R14, R168 ;  /* 0x000000a8000e7202 */ /* 0x000fee0000000f00 */
[----:B------:R2:W-:Y:S01]  /*52b0*/  MUFU.EX2 R243, R4 ;  /* 0x0000000400f37308 */ /* 0x0005e20000000800 */
[----:B------:R-:W-:Y:S01]  /*52c0*/  IMAD.IADD R115, R26, 0x1, R112 ;  /* 0x000000011a737824 */ /* 0x000fe200078e0270 */
[----:B------:R-:W-:Y:S02]  /*52d0*/  @P0 FSEL R15, R74, -INF , !P2 ;  /* 0xff8000004a0f0808 */ /* 0x000fe40005000000 */
[----:B------:R-:W-:Y:S01]  /*52e0*/  PLOP3.LUT P0, PT, PT, PT, UP1, 0x80, 0x8 ;  /* 0x000000000008781c */ /* 0x000fe20003f0f018 */
[----:B----4-:R4:W5:Y:S02]  /*52f0*/  LDG.E R3, desc[UR30][R10.64+0x120] ;  /* 0x0001201e0a037981 */ /* 0x010964000c1e1900 */
[----:B------:R-:W-:Y:S01]  /*5300*/  FFMA.FTZ R15, R15, UR9, -R9 ;  /* 0x000000090f0f7c23 */ /* 0x000fe20008010809 */
[----:B--2---:R-:W-:Y:S05]  /*5310*/  F2FP.BF16.F32.PACK_AB R4, R97, R158 ;  /* 0x0000009e6104723e */ /* 0x004fea00000010ff */
[----:B------:R2:W-:Y:S04]  /*5320*/  STS [R160+0x10000], R4 ;  /* 0x01000004a0007388 */ /* 0x0005e80000000800 */
[----:B------:R-:W-:Y:S02]  /*5330*/  @P0 FSEL R14, R168, -INF , !P2 ;  /* 0xff800000a80e0808 */ /* 0x000fe40005000000 */
[----:B------:R-:W-:Y:S03]  /*5340*/  PLOP3.LUT P0, PT, PT, PT, UP1, 0x80, 0x8 ;  /* 0x000000000008781c */ /* 0x000fe60003f0f018 */
[----:B------:R-:W-:Y:S04]  /*5350*/  FFMA.FTZ R14, R14, UR9, -R8 ;  /* 0x000000090e0e7c23 */ /* 0x000fe80008010808 */
[----:B------:R-:W-:Y:S01]  /*5360*/  MUFU.EX2 R173, R14 ;  /* 0x0000000e00ad7308 */ /* 0x000fe20000000800 */
[----:B----4-:R-:W-:Y:S02]  /*5370*/  F2FP.BF16.F32.PACK_AB R10, R159, R70 ;  /* 0x000000469f0a723e */ /* 0x010fe400000010ff */
[----:B------:R-:W-:Y:S03]  /*5380*/  F2FP.BF16.F32.PACK_AB R11, R250, R251 ;  /* 0x000000fbfa0b723e */ /* 0x000fe600000010ff */
[----:B------:R-:W-:Y:S01]  /*5390*/  @P0 FSEL R13, R181, -INF , !P2 ;  /* 0xff800000b50d0808 */ /* 0x000fe20005000000 */
[----:B------:R4:W-:Y:S01]  /*53a0*/  STS [R160+0x10400], R10 ;  /* 0x0104000aa0007388 */ /* 0x0009e20000000800 */
[----:B------:R-:W-:Y:S03]  /*53b0*/  PLOP3.LUT P0, PT, PT, PT, UP1, 0x80, 0x8 ;  /* 0x000000000008781c */ /* 0x000fe60003f0f018 */
[----:B------:R1:W-:Y:S01]  /*53c0*/  STS [R163+0x10000], R5 ;  /* 0x01000005a3007388 */ /* 0x0003e20000000800 */
[----:B--2---:R-:W-:Y:S01]  /*53d0*/  F2FP.BF16.F32.PACK_AB R4, R226, R224 ;  /* 0x000000e0e204723e */ /* 0x004fe200000010ff */
[----:B------:R-:W-:Y:S04]  /*53e0*/  FFMA.FTZ R13, R13, UR9, -R2 ;  /* 0x000000090d0d7c23 */ /* 0x000fe80008010802 */
[----:B------:R2:W-:Y:S01]  /*53f0*/  STS [R163+0x10400], R4 ;  /* 0x01040004a3007388 */ /* 0x0005e20000000800 */
[----:B------:R-:W-:Y:S03]  /*5400*/  MUFU.EX2 R200, R13 ;  /* 0x0000000d00c87308 */ /* 0x000fe60000000800 */
[----:B------:R3:W-:Y:S01]  /*5410*/  STS [R160+0x12000], R11 ;  /* 0x0120000ba0007388 */ /* 0x0007e20000000800 */
[----:B------:R-:W-:Y:S02]  /*5420*/  @P0 FSEL R12, R201, -INF , !P2 ;  /* 0xff800000c90c0808 */ /* 0x000fe40005000000 */
[----:B------:R-:W-:Y:S02]  /*5430*/  PLOP3.LUT P0, PT, PT, PT, UP1, 0x80, 0x8 ;  /* 0x000000000008781c */ /* 0x000fe40003f0f018 */
[----:B------:R-:W-:Y:S02]  /*5440*/  PLOP3.LUT P2, PT, PT, PT, UP1, 0x80, 0x8 ;  /* 0x000000000008781c */ /* 0x000fe40003f4f018 */
[----:B----4-:R-:W-:Y:S02]  /*5450*/  F2FP.BF16.F32.PACK_AB R10, R79, R76 ;  /* 0x0000004c4f0a723e */ /* 0x010fe400000010ff */
[----:B------:R-:W-:Y:S01]  /*5460*/  MUFU.EX2 R76, R15 ;  /* 0x0000000f004c7308 */ /* 0x000fe20000000800 */
[----:B-1----:R-:W-:Y:S02]  /*5470*/  F2FP.BF16.F32.PACK_AB R5, R246, R247 ;  /* 0x000000f7f605723e */ /* 0x002fe400000010ff */
[----:B------:R1:W-:Y:S04]  /*5480*/  STS [R160+0x12400], R10 ;  /* 0x0124000aa0007388 */ /* 0x0003e80000000800 */
[----:B------:R4:W-:Y:S01]  /*5490*/  STS [R163+0x12000], R5 ;  /* 0x01200005a3007388 */ /* 0x0009e20000000800 */
[----:B--2---:R-:W-:Y:S01]  /*54a0*/  F2FP.BF16.F32.PACK_AB R4, R75, R72 ;  /* 0x000000484b04723e */ /* 0x004fe200000010ff */
[----:B---3--:R-:W-:Y:S04]  /*54b0*/  IMAD.MOV.U32 R11, RZ, RZ, R73 ;  /* 0x000000ffff0b7224 */ /* 0x008fe800078e0049 */
[----:B------:R2:W-:Y:S01]  /*54c0*/  STS [R163+0x12400], R4 ;  /* 0x01240004a3007388 */ /* 0x0005e20000000800 */
[----:B------:R-:W-:Y:S02]  /*54d0*/  @P0 FSEL R11, R73, -INF , !P3 ;  /* 0xff800000490b0808 */ /* 0x000fe40005800000 */
[----:B------:R-:W-:Y:S01]  /*54e0*/  PLOP3.LUT P0, PT, PT, PT, UP1, 0x80, 0x8 ;  /* 0x000000000008781c */ /* 0x000fe20003f0f018 */
[----:B------:R3:W-:Y:S02]  /*54f0*/  STS [R113+0x10000], R6 ;  /* 0x0100000671007388 */ /* 0x0007e40000000800 */
[----:B------:R-:W-:Y:S04]  /*5500*/  FFMA.FTZ R11, R11, UR9, -R9 ;  /* 0x000000090b0b7c23 */ /* 0x000fe80008010809 */
[----:B------:R2:W-:Y:S01]  /*5510*/  MUFU.EX2 R75, R11 ;  /* 0x0000000b004b7308 */ /* 0x0005e20000000800 */
[----:B-1----:R-:W-:Y:S01]  /*5520*/  FFMA.FTZ R10, R21, UR9, -R0 ;  /* 0x00000009150a7c23 */ /* 0x002fe20008010800 */
[----:B----4-:R-:W-:Y:S08]  /*5530*/  F2FP.BF16.F32.PACK_AB R5, R214, R215 ;  /* 0x000000d7d605723e */ /* 0x010ff000000010ff */
[----:B------:R1:W-:Y:S01]  /*5540*/  MUFU.EX2 R233, R10 ;  /* 0x0000000a00e97308 */ /* 0x0003e20000000800 */
[----:B------:R4:W-:Y:S01]  /*5550*/  STS [R113+0x10400], R5 ;  /* 0x0104000571007388 */ /* 0x0009e20000000800 */
[----:B--2---:R-:W-:Y:S01]  /*5560*/  FFMA.FTZ R4, R18, UR9, -R2 ;  /* 0x0000000912047c23 */ /* 0x004fe20008010802 */
[----:B------:R-:W-:Y:S07]  /*5570*/  IMAD.MOV.U32 R11, RZ, RZ, R245 ;  /* 0x000000ffff0b7224 */ /* 0x000fee00078e00f5 */
[----:B------:R2:W-:Y:S01]  /*5580*/  MUFU.EX2 R207, R4 ;  /* 0x0000000400cf7308 */ /* 0x0005e20000000800 */
[----:B---3--:R-:W-:Y:S02]  /*5590*/  F2FP.BF16.F32.PACK_AB R6, R240, R241 ;  /* 0x000000f1f006723e */ /* 0x008fe400000010ff */
[----:B-1----:R-:W-:Y:S02]  /*55a0*/  MOV R10, R166 ;  /* 0x000000a6000a7202 */ /* 0x002fe40000000f00 */
[----:B------:R-:W-:Y:S02]  /*55b0*/  @P2 FSEL R10, R166, -INF , !P3 ;  /* 0xff800000a60a2808 */ /* 0x000fe40005800000 */
[----:B------:R-:W-:Y:S03]  /*55c0*/  PLOP3.LUT P2, PT, PT, PT, UP1, 0x80, 0x8 ;  /* 0x000000000008781c */ /* 0x000fe60003f4f018 */
[--C-:B------:R-:W-:Y:S01]  /*55d0*/  FFMA.FTZ R10, R10, UR9, -R8.reuse ;  /* 0x000000090a0a7c23 */ /* 0x100fe20008010808 */
[----:B--2---:R-:W-:Y:S03]  /*55e0*/  F2FP.BF16.F32.PACK_AB R4, R87, R88 ;  /* 0x000000585704723e */ /* 0x004fe600000010ff */
[----:B------:R1:W-:Y:S02]  /*55f0*/  MUFU.EX2 R172, R10 ;  /* 0x0000000a00ac7308 */ /* 0x0003e40000000800 */
[----:B------:R2:W-:Y:S01]  /*5600*/  STS [R162+0x10000], R4 ;  /* 0x01000004a2007388 */ /* 0x0005e20000000800 */
[----:B----4-:R-:W-:Y:S03]  /*5610*/  F2FP.BF16.F32.PACK_AB R5, R252, R71 ;  /* 0x00000047fc05723e */ /* 0x010fe600000010ff */
[----:B------:R-:W-:Y:S02]  /*5620*/  @P2 FSEL R7, R196, -INF , !P3 ;  /* 0xff800000c4072808 */ /* 0x000fe40005800000 */
[----:B------:R-:W-:Y:S02]  /*5630*/  PLOP3.LUT P2, PT, PT, PT, UP1, 0x80, 0x8 ;  /* 0x000000000008781c */ /* 0x000fe40003f4f018 */
[----:B-1----:R-:W-:Y:S11]  /*5640*/  MOV R10, R244 ;  /* 0x000000f4000a7202 */ /* 0x002ff60000000f00 */
[----:B------:R-:W-:Y:S02]  /*5650*/  @P2 FSEL R11, R245, -INF , !P5 ;  /* 0xff800000f50b2808 */ /* 0x000fe40006800000 */
[----:B------:R-:W-:Y:S02]  /*5660*/  PLOP3.LUT P2, PT, PT, PT, UP1, 0x80, 0x8 ;  /* 0x000000000008781c */ /* 0x000fe40003f4f018 */
[----:B--2---:R-:W-:Y:S05]  /*5670*/  F2FP.BF16.F32.PACK_AB R4, R202, R203 ;  /* 0x000000cbca04723e */ /* 0x004fea00000010ff */
        /* <DEDUP_REMOVED lines=23> */
[--C-:B------:R-:W-:Y:S06]  /*57f0*/  FFMA.FTZ R4, R4, UR9, -R2.reuse ;  /* 0x0000000904047c23 */ /* 0x100fec0008010802 */
        /* <DEDUP_REMOVED lines=9> */
[--C-:B------:R-:W-:Y:S01]  /*5890*/  FFMA.FTZ R6, R7, UR9, -R0.reuse ;  /* 0x0000000907067c23 */ /* 0x100fe20008010800 */
        /* <DEDUP_REMOVED lines=83> */
[----:B------:R-:W-:Y:S01]  /*5dd0*/  FADD.FTZ R4, -R111, R4 ;  /* 0x000000046f047221 */ /* 0x000fe20000010100 */
        /* <DEDUP_REMOVED lines=20> */
[----:B------:R-:W-:Y:S02]  /*5f20*/  IMAD.SHL.U32 R158, R157, 0x40, RZ ;  /* 0x000000409d9e7824 */ /* 0x000fe400078e00ff */
[----:B------:R-:W-:Y:S01]  /*5f30*/  FFMA.FTZ R4, -R98, R98, 1 ;  /* 0x3f80000062047423 */ /* 0x000fe20000010162 */
[----:B------:R-:W-:Y:S01]  /*5f40*/  LOP3.LUT R2, R104, 0x8, R157, 0xf8, !PT ;  /* 0x0000000868027812 */ /* 0x000fe200078ef89d */
[----:B------:R1:W5:Y:S01]  /*5f50*/  LDL.LU R98, [R1+0xcc] ;  /* 0x0000cc0001627983 */ /* 0x0003620000300800 */
[----:B------:R-:W-:Y:S01]  /*5f60*/  FADD.FTZ R105, -R111, R5 ;  /* 0x000000056f697221 */ /* 0x000fe20000010100 */
[----:B------:R-:W-:Y:S01]  /*5f70*/  FFMA.FTZ R5, -R156, R156, 1 ;  /* 0x3f8000009c057423 */ /* 0x000fe2000001019c */
[----:B------:R-:W-:Y:S01]  /*5f80*/  LOP3.LUT R2, R2, 0x1c0, R158, 0xf8, !PT ;  /* 0x000001c002027812 */ /* 0x000fe200078ef89e */
[----:B------:R-:W-:Y:S01]  /*5f90*/  FMUL.FTZ R4, R4, UR14 ;  /* 0x0000000e04047c20 */ /* 0x000fe20008410000 */
[----:B------:R-:W-:Y:S01]  /*5fa0*/  SHF.L.U32 R156, R157, 0x3, RZ ;  /* 0x000000039d9c7819 */ /* 0x000fe200000006ff */
[----:B------:R-:W-:Y:S01]  /*5fb0*/  FMUL.FTZ R105, R97, R105 ;  /* 0x0000006961697220 */ /* 0x000fe20000410000 */
        /* <DEDUP_REMOVED lines=27> */
[----:B------:R-:W-:Y:S01]  /*6170*/  FMUL.FTZ R0, R17, R0 ;  /* 0x0000000011007220 */ /* 0x000fe20000410000 */
[----:B------:R-:W-:Y:S01]  /*6180*/  FMUL.FTZ R5, R5, UR14 ;  /* 0x0000000e05057c20 */ /* 0x000fe20008410000 */
[----:B------:R1:W5:Y:S01]  /*6190*/  LDL.LU R91, [R1+0xb0] ;  /* 0x0000b000015b7983 */ /* 0x0003620000300800 */
[----:B------:R-:W-:Y:S01]  /*61a0*/  F2FP.BF16.F32.PACK_AB R17, R100, R101 ;  /* 0x000000656411723e */ /* 0x000fe200000010ff */
[----:B------:R-:W-:Y:S01]  /*61b0*/  FMUL.FTZ R16, R16, UR14 ;  /* 0x0000000e10107c20 */ /* 0x000fe20008410000 */
[----:B------:R-:W-:Y:S01]  /*61c0*/  FMUL.FTZ R5, R21, R5 ;  /* 0x0000000515057220 */ /* 0x000fe20000410000 */
[----:B------:R1:W5:Y:S01]  /*61d0*/  LDL.LU R90, [R1+0xac] ;  /* 0x0000ac00015a7983 */ /* 0x0003620000300800 */
[----:B------:R-:W-:Y:S01]  /*61e0*/  FFMA.FTZ R21, -R85, R85, 1 ;  /* 0x3f80000055157423 */ /* 0x000fe20000010155 */
[----:B------:R-:W-:Y:S01]  /*61f0*/  FMUL.FTZ R16, R20, R16 ;  /* 0x0000001014107220 */ /* 0x000fe20000410000 */
[----:B------:R-:W-:Y:S01]  /*6200*/  FADD.FTZ R20, -R111, R33 ;  /* 0x000000216f147221 */ /* 0x000fe20000010100 */
[----:B------:R1:W5:Y:S01]  /*6210*/  LDL.LU R89, [R1+0xa8] ;  /* 0x0000a80001597983 */ /* 0x0003620000300800 */
[----:B------:R-:W-:Y:S01]  /*6220*/  F2FP.BF16.F32.PACK_AB R101, R4, R5 ;  /* 0x000000050465723e */ /* 0x000fe200000010ff */
[----:B------:R-:W-:Y:S01]  /*6230*/  FMUL.FTZ R5, R88, R32 ;  /* 0x0000002058057220 */ /* 0x000fe20000410000 */
[----:B------:R-:W-:Y:S01]  /*6240*/  FMUL.FTZ R20, R87, R20 ;  /* 0x0000001457147220 */ /* 0x000fe20000410000 */
[----:B------:R1:W5:Y:S01]  /*6250*/  LDL.LU R88, [R1+0xa4] ;  /* 0x0000a40001587983 */ /* 0x0003620000300800 */
[----:B------:R-:W-:Y:S01]  /*6260*/  FFMA.FTZ R32, -R86, R86, 1 ;  /* 0x3f80000056207423 */ /* 0x000fe20000010156 */
[----:B------:R-:W-:Y:S01]  /*6270*/  FFMA.FTZ R4, -R82, R82, 1 ;  /* 0x3f80000052047423 */ /* 0x000fe20000010152 */
[C---:B------:R-:W-:Y:S01]  /*6280*/  FADD.FTZ R33, -R111.reuse, R36 ;  /* 0x000000246f217221 */ /* 0x040fe20000010100 */
[----:B------:R1:W5:Y:S01]  /*6290*/  LDL.LU R87, [R1+0xa0] ;  /* 0x0000a00001577983 */ /* 0x0003620000300800 */
[----:B------:R-:W-:Y:S01]  /*62a0*/  FADD.FTZ R36, -R111, R37 ;  /* 0x000000256f247221 */ /* 0x000fe20000010100 */
[----:B------:R-:W-:Y:S01]  /*62b0*/  F2FP.BF16.F32.PACK_AB R16, R16, R0 ;  /* 0x000000001010723e */ /* 0x000fe200000010ff */
[----:B------:R-:W-:Y:S01]  /*62c0*/  FMUL.FTZ R33, R84, R33 ;  /* 0x0000002154217220 */ /* 0x000fe20000410000 */
[----:B------:R1:W5:Y:S01]  /*62d0*/  LDL.LU R86, [R1+0x9c] ;  /* 0x00009c0001567983 */ /* 0x0003620000300800 */
[----:B------:R-:W-:Y:S01]  /*62e0*/  FMUL.FTZ R36, R83, R36 ;  /* 0x0000002453247220 */ /* 0x000fe20000410000 */
[----:B------:R-:W-:Y:S01]  /*62f0*/  FFMA.FTZ R0, -R81, R81, 1 ;  /* 0x3f80000051007423 */ /* 0x000fe20000010151 */
[C---:B------:R-:W-:Y:S01]  /*6300*/  FADD.FTZ R37, -R111.reuse, R48 ;  /* 0x000000306f257221 */ /* 0x040fe20000010100 */
[----:B------:R1:W5:Y:S01]  /*6310*/  LDL.LU R85, [R1+0x98] ;  /* 0x0000980001557983 */ /* 0x0003620000300800 */
[C---:B------:R-:W-:Y:S01]  /*6320*/  FADD.FTZ R48, -R111.reuse, R49 ;  /* 0x000000316f307221 */ /* 0x040fe20000010100 */
[----:B------:R-:W-:Y:S01]  /*6330*/  FADD.FTZ R49, -R111, R52 ;  /* 0x000000346f317221 */ /* 0x000fe20000010100 */
[----:B------:R-:W-:Y:S01]  /*6340*/  FMUL.FTZ R37, R80, R37 ;  /* 0x0000002550257220 */ /* 0x000fe20000410000 */
[----:B------:R1:W5:Y:S01]  /*6350*/  LDL.LU R84, [R1+0x94] ;  /* 0x0000940001547983 */ /* 0x0003620000300800 */
[----:B------:R-:W-:Y:S01]  /*6360*/  FMUL.FTZ R48, R79, R48 ;  /* 0x000000304f307220 */ /* 0x000fe20000410000 */
[----:B------:R-:W-:Y:S01]  /*6370*/  FMUL.FTZ R49, R76, R49 ;  /* 0x000000314c317220 */ /* 0x000fe20000410000 */
[----:B------:R-:W-:Y:S01]  /*6380*/  FADD.FTZ R52, -R111, R53 ;  /* 0x000000356f347221 */ /* 0x000fe20000010100 */
[----:B------:R1:W5:Y:S01]  /*6390*/  LDL.LU R83, [R1+0x90] ;  /* 0x0000900001537983 */ /* 0x0003620000300800 */
[----:B------:R-:W-:Y:S01]  /*63a0*/  FMUL.FTZ R21, R21, UR14 ;  /* 0x0000000e15157c20 */ /* 0x000fe20008410000 */
[----:B------:R-:W-:Y:S01]  /*63b0*/  FMUL.FTZ R32, R32, UR14 ;  /* 0x0000000e20207c20 */ /* 0x000fe20008410000 */
[----:B------:R-:W-:Y:S01]  /*63c0*/  FMUL.FTZ R52, R75, R52 ;  /* 0x000000344b347220 */ /* 0x000fe20000410000 */
[----:B------:R1:W5:Y:S01]  /*63d0*/  LDL.LU R82, [R1+0x8c] ;  /* 0x00008c0001527983 */ /* 0x0003620000300800 */
[----:B------:R-:W-:Y:S01]  /*63e0*/  FMUL.FTZ R21, R20, R21 ;  /* 0x0000001514157220 */ /* 0x000fe20000410000 */
[----:B------:R-:W-:Y:S01]  /*63f0*/  FFMA.FTZ R20, -R78, R78, 1 ;  /* 0x3f8000004e147423 */ /* 0x000fe2000001014e */
        /* <DEDUP_REMOVED lines=28> */
[----:B------:R-:W-:Y:S01]  /*65c0*/  FMUL.FTZ R36, R36, UR14 ;  /* 0x0000000e24247c20 */ /* 0x000fe20008410000 */
[----:B------:R1:W5:Y:S01]  /*65d0*/  LDL.LU R74, [R1+0x6c] ;  /* 0x00006c00014a7983 */ /* 0x0003620000300800 */
[----:B------:R-:W-:Y:S01]  /*65e0*/  FMUL.FTZ R5, R48, R5 ;  /* 0x0000000530057220 */ /* 0x000fe20000410000 */
[----:B------:R-:W-:Y:S01]  /*65f0*/  LOP3.LUT R103, R156, 0x18, RZ, 0xc0, !PT ;  /* 0x000000189c677812 */ /* 0x000fe200078ec0ff */
[----:B------:R-:W-:Y:S01]  /*6600*/  FMUL.FTZ R0, R52, R36 ;  /* 0x0000002434007220 */ /* 0x000fe20000410000 */
[----:B------:R1:W5:Y:S01]  /*6610*/  LDL.LU R73, [R1+0x68] ;  /* 0x0000680001497983 */ /* 0x0003620000300800 */
[----:B------:R-:W-:Y:S01]  /*6620*/  FMUL.FTZ R6, R6, UR14 ;  /* 0x0000000e06067c20 */ /* 0x000fe20008410000 */
[----:B------:R-:W-:Y:S01]  /*6630*/  F2FP.BF16.F32.PACK_AB R48, R5, R20 ;  /* 0x000000140530723e */ /* 0x000fe200000010ff */
[----:B------:R-:W-:Y:S01]  /*6640*/  FADD.FTZ R20, -R111, R65 ;  /* 0x000000416f147221 */ /* 0x000fe20000010100 */
[----:B------:R1:W5:Y:S01]  /*6650*/  LDL.LU R72, [R1+0x64] ;  /* 0x0000640001487983 */ /* 0x0003620000300800 */
[----:B------:R-:W-:Y:S01]  /*6660*/  FFMA.FTZ R5, -R245, R245, 1 ;  /* 0x3f800000f5057423 */ /* 0x000fe200000101f5 */
[----:B------:R-:W-:Y:S01]  /*6670*/  F2FP.BF16.F32.PACK_AB R37, R0, R4 ;  /* 0x000000040025723e */ /* 0x000fe200000010ff */
[----:B------:R-:W-:Y:S02]  /*6680*/  FMUL.FTZ R20, R71, R20 ;  /* 0x0000001447147220 */ /* 0x000fe40000410000 */
[----:B------:R1:W5:Y:S01]  /*6690*/  LDL.LU R71, [R1+0x60] ;  /* 0x0000600001477983 */ /* 0x0003620000300800 */
[----:B------:R-:W-:Y:S01]  /*66a0*/  FMUL.FTZ R5, R5, UR14 ;  /* 0x0000000e05057c20 */ /* 0x000fe20008410000 */
[----:B------:R-:W-:Y:S01]  /*66b0*/  FMUL.FTZ R32, R20, R32 ;  /* 0x0000002014207220 */ /* 0x000fe20000410000 */
[----:B------:R-:W-:Y:S01]  /*66c0*/  FFMA.FTZ R20, -R69, R69, 1 ;  /* 0x3f80000045147423 */ /* 0x000fe20000010145 */
[----:B------:R1:W5:Y:S01]  /*66d0*/  LDL.LU R70, [R1+0x5c] ;  /* 0x00005c0001467983 */ /* 0x0003620000300800 */
[----:B------:R-:W-:Y:S02]  /*66e0*/  FMUL.FTZ R33, R33, R5 ;  /* 0x0000000521217220 */ /* 0x000fe40000410000 */
[----:B------:R-:W-:Y:S01]  /*66f0*/  FMUL.FTZ R20, R20, UR14 ;  /* 0x0000000e14147c20 */ /* 0x000fe20008410000 */
[----:B------:R1:W5:Y:S04]  /*6700*/  LDL.LU R69, [R1+0x58] ;  /* 0x0000580001457983 */ /* 0x0003680000300800 */
[----:B------:R1:W5:Y:S01]  /*6710*/  LDL.LU R68, [R1+0x54] ;  /* 0x0000540001447983 */ /* 0x0003620000300800 */
[----:B------:R-:W-:Y:S05]  /*6720*/  BRA.U !UP0, `(.L_x_484) ;  /* 0x0000000108a47547 */ /* 0x000fea000b800000 */
[----:B------:R-:W2:Y:S01]  /*6730*/  LDL.LU R65, [R1+0x2c] ;  /* 0x00002c0001417983 */ /* 0x000ea20000300800 */
[----:B------:R-:W3:Y:S01]  /*6740*/  LDC R36, c[0x0][0x3b0] ;  /* 0x0000ec00ff247b82 */ /* 0x000ee20000000800 */
[----:B------:R-:W-:Y:S01]  /*6750*/  ISETP.GE.AND P2, PT, R103, UR5, PT ;  /* 0x0000000567007c0c */ /* 0x000fe2000bf46270 */
[----:B------:R-:W-:Y:S01]  /*6760*/  ULOP3.LUT UR16, UR43, 0x1, URZ, 0xc0, !UPT ;  /* 0x000000012b107892 */ /* 0x000fe2000f8ec0ff */
[----:B------:R-:W4:Y:S01]  /*6770*/  LDL.LU R64, [R1+0x28] ;  /* 0x0000280001407983 */ /* 0x000f220000300800 */
[----:B------:R-:W-:Y:S02]  /*6780*/  IADD3 R4, P0, PT, RZ, -UR33, RZ ;  /* 0x80000021ff047c10 */ /* 0x000fe4000ff1e0ff */
[----:B------:R-:W-:Y:S01]  /*6790*/  UISETP.NE.U32.AND UP2, UPT, UR16, 0x1, UPT ;  /* 0x000000011000788c */ /* 0x000fe2000bf45070 */
[----:B------:R-:W2:Y:S03]  /*67a0*/  LDL.LU R52, [R1+0x4] ;  /* 0x0000040001347983 */ /* 0x000ea60000300800 */
[----:B------:R-:W-:Y:S01]  /*67b0*/  USEL UR16, UR32, 0x2000, !UP2 ;  /* 0x0000200020107887 */ /* 0x000fe2000d000000 */
[----:B------:R-:W3:Y:S05]  /*67c0*/  LDL.LU R49, [R1+0x24] ;  /* 0x0000240001317983 */ /* 0x000eea0000300800 */
[----:B------:R-:W-:Y:S02]  /*67d0*/  VIADD R149, R149, UR16 ;  /* 0x0000001095957c36 */ /* 0x000fe40008000000 */
[----:B---3--:R-:W-:Y:S02]  /*67e0*/  VIADD R49, R49, UR16 ;  /* 0x0000001031317c36 */ /* 0x008fe40008000000 */
[----:B------:R-:W-:Y:S02]  /*67f0*/  IMAD.SHL.U32 R0, R36, 0x80, RZ ;  /* 0x0000008024007824 */ /* 0x000fe400078e00ff */
[----:B--2---:R-:W-:Y:S02]  /*6800*/  VIADD R52, R52, UR16 ;  /* 0x0000001034347c36 */ /* 0x004fe40008000000 */
[----:B------:R-:W-:Y:S01]  /*6810*/  IMAD.X R0, RZ, RZ, ~R0, P0 ;  /* 0x000000ffff007224 */ /* 0x000fe200000e0e00 */
[----:B------:R-:W-:Y:S04]  /*6820*/  ISETP.GE.AND P0, PT, R103, UR5, PT ;  /* 0x0000000567007c0c */ /* 0x000fe8000bf06270 */
[----:B------:R-:W-:Y:S04]  /*6830*/  SHF.R.S64 R4, R4, 0x1f, R0 ;  /* 0x0000001f04047819 */ /* 0x000fe80000001000 */
[----:B------:R-:W-:Y:S04]  /*6840*/  IADD3 R65, P3, PT, R4, R65, RZ ;  /* 0x0000004104417210 */ /* 0x000fe80007f7e0ff */
[----:B----4-:R-:W-:Y:S01]  /*6850*/  LEA.HI.X.SX32 R64, R0, R64, 0x1, P3 ;  /* 0x0000004000407211 */ /* 0x010fe200018f0eff */
[----:B------:R-:W-:Y:S01]  /*6860*/  @!P2 IMAD.MOV.U32 R4, RZ, RZ, R65 ;  /* 0x000000ffff04a224 */ /* 0x000fe200078e0041 */
[----:B------:R-:W2:Y:S03]  /*6870*/  @!P0 LDC R0, c[0x0][0x3b4] ;  /* 0x0000ed00ff008b82 */ /* 0x000ea60000000800 */
[----:B------:R3:W-:Y:S01]  /*6880*/  STL [R1+0x28], R64 ;  /* 0x0000284001007387 */ /* 0x0007e20000100800 */
[----:B------:R-:W-:Y:S03]  /*6890*/  @!P2 IMAD.MOV.U32 R5, RZ, RZ, R64 ;  /* 0x000000ffff05a224 */ /* 0x000fe600078e0040 */
[----:B------:R3:W-:Y:S04]  /*68a0*/  STL [R1+0x2c], R65 ;  /* 0x00002c4101007387 */ /* 0x0007e80000100800 */
        /* <DEDUP_REMOVED lines=8> */
[----:B------:R3:W-:Y:S04]  /*6930*/  STL [R1+0x24], R49 ;  /* 0x0000243101007387 */ /* 0x0007e80000100800 */
[----:B------:R3:W-:Y:S01]  /*6940*/  STL [R1+0x4], R52 ;  /* 0x0000043401007387 */ /* 0x0007e20000100800 */
[C---:B----4-:R-:W-:Y:S04]  /*6950*/  @!P0 LEA R4, P3, R36.reuse, R65, 0x7 ;  /* 0x0000004124048211 */ /* 0x050fe800078638ff */
[----:B--2---:R-:W-:Y:S05]  /*6960*/  @!P0 LEA.HI.X R5, R36, R64, R0, 0x7, P3 ;  /* 0x0000004024058211 */ /* 0x004fea00018f3c00 */
[----:B------:R-:W-:Y:S01]  /*6970*/  @!PT LDS RZ, [RZ] ;  /* 0x00000000fffff984 */ /* 0x000fe20000000800 */
[----:B------:R-:W-:Y:S01]  /*6980*/  @!PT LDS RZ, [RZ] ;  /* 0x00000000fffff984 */ /* 0x000fe20000000800 */
[----:B------:R-:W-:Y:S01]  /*6990*/  @!PT LDS RZ, [RZ] ;  /* 0x00000000fffff984 */ /* 0x000fe20000000800 */
[----:B------:R3:W-:Y:S04]  /*69a0*/  @!P0 LDGSTS.E.BYPASS.LTC128B.128 [R49+0x1000], desc[UR30][R4.64] ;  /* 0x0100000004318fae */ /* 0x0007e8000b981a1e */
[----:B------:R-:W0:Y:S02]  /*69b0*/  LDGDEPBAR ;  /* 0x00000000000079af */ /* 0x000e240000000000 */
.L_x_484:
[----:B------:R-:W2:Y:S01]  /*69c0*/  LDL.LU R102, [R1+0x14] ;  /* 0x0000140001667983 */ /* 0x000ea20000300800 */
[----:B------:R-:W-:Y:S01]  /*69d0*/  F2FP.BF16.F32.PACK_AB R36, R32, R33 ;  /* 0x000000212024723e */ /* 0x000fe200000010ff */
[----:B------:R-:W-:Y:S01]  /*69e0*/  FMUL.FTZ R6, R7, R6 ;  /* 0x0000000607067220 */ /* 0x000fe20000410000 */
[----:B------:R-:W-:Y:S01]  /*69f0*/  FMUL.FTZ R20, R21, R20 ;  /* 0x0000001415147220 */ /* 0x000fe20000410000 */
[----:B---3--:R-:W3:Y:S01]  /*6a00*/  LDL.LU R65, [R1+0x10] ;  /* 0x0000100001417983 */ /* 0x008ee20000300800 */
[----:B------:R-:W-:Y:S01]  /*6a10*/  FADD.FTZ R39, -R110, R39 ;  /* 0x000000276e277221 */ /* 0x000fe20000010100 */
[C---:B-----5:R-:W-:Y:S01]  /*6a20*/  FADD.FTZ R29, -R109.reuse, R29 ;  /* 0x0000001d6d1d7221 */ /* 0x060fe20000010100 */
[----:B------:R-:W-:Y:S01]  /*6a30*/  FADD.FTZ R25, -R109, R25 ;  /* 0x000000196d197221 */ /* 0x000fe20000010100 */
[----:B------:R-:W4:Y:S01]  /*6a40*/  LDL.LU R64, [R1+0xc] ;  /* 0x00000c0001407983 */ /* 0x000f220000300800 */
[----:B------:R-:W-:Y:S01]  /*6a50*/  FFMA.FTZ R0, -R195, R195, 1 ;  /* 0x3f800000c3007423 */ /* 0x000fe200000101c3 */
[----:B------:R-:W-:Y:S01]  /*6a60*/  FFMA.FTZ R5, -R192, R192, 1 ;  /* 0x3f800000c0057423 */ /* 0x000fe200000101c0 */
[----:B------:R-:W-:Y:S01]  /*6a70*/  FFMA.FTZ R4, -R190, R190, 1 ;  /* 0x3f800000be047423 */ /* 0x000fe200000101be */
[----:B------:R-:W4:Y:S01]  /*6a80*/  LDL.LU R52, [R1+0x8] ;  /* 0x0000080001347983 */ /* 0x000f220000300800 */
[----:B------:R-:W-:Y:S01]  /*6a90*/  FMUL.FTZ R7, R0, UR14 ;  /* 0x0000000e00077c20 */ /* 0x000fe20008410000 */
[----:B------:R-:W-:Y:S01]  /*6aa0*/  FFMA.FTZ R0, -R188, R188, 1 ;  /* 0x3f800000bc007423 */ /* 0x000fe200000101bc */
[C---:B------:R-:W-:Y:S01]  /*6ab0*/  FADD.FTZ R23, -R110.reuse, R23 ;  /* 0x000000176e177221 */ /* 0x040fe20000010100 */
[----:B------:R-:W4:Y:S01]  /*6ac0*/  LDL.LU R49, [R1] ;  /* 0x0000000001317983 */ /* 0x000f220000300800 */
[C---:B------:R-:W-:Y:S01]  /*6ad0*/  FADD.FTZ R18, -R110.reuse, R18 ;  /* 0x000000126e127221 */ /* 0x040fe20000010100 */
[----:B------:R-:W-:Y:S01]  /*6ae0*/  FADD.FTZ R19, -R110, R19 ;  /* 0x000000136e137221 */ /* 0x000fe20000010100 */
[----:B------:R-:W-:Y:S01]  /*6af0*/  FMUL.FTZ R23, R214, R23 ;  /* 0x00000017d6177220 */ /* 0x000fe20000410000 */
[----:B------:R1:W-:Y:S01]  /*6b00*/  STS [R160+0x8000], R17 ;  /* 0x00800011a0007388 */ /* 0x0003e20000000800 */
[----:B------:R-:W-:Y:S01]  /*6b10*/  FADD.FTZ R22, -R110, R22 ;  /* 0x000000166e167221 */ /* 0x000fe20000010100 */
        /* <DEDUP_REMOVED lines=8> */
[----:B------:R-:W-:Y:S01]  /*6ba0*/  FADD.FTZ R50, -R110, R50 ;  /* 0x000000326e327221 */ /* 0x000fe20000010100 */
[----:B------:R-:W-:Y:S01]  /*6bb0*/  FMUL.FTZ R39, R194, R39 ;  /* 0x00000027c2277220 */ /* 0x000fe20000410000 */
[----:B------:R-:W-:Y:S01]  /*6bc0*/  FADD.FTZ R55, -R110, R55 ;  /* 0x000000376e377221 */ /* 0x000fe20000010100 */
[----:B------:R-:W-:Y:S01]  /*6bd0*/  FMUL.FTZ R35, R202, R35 ;  /* 0x00000023ca237220 */ /* 0x000fe20000410000 */
[----:B------:R-:W-:Y:S01]  /*6be0*/  FMUL.FTZ R50, R175, R50 ;  /* 0x00000032af327220 */ /* 0x000fe20000410000 */
        /* <DEDUP_REMOVED lines=8> */
[----:B------:R-:W-:Y:S01]  /*6c70*/  FADD.FTZ R67, -R110, R67 ;  /* 0x000000436e437221 */ /* 0x000fe20000010100 */
[----:B------:R-:W-:Y:S01]  /*6c80*/  FMUL.FTZ R8, R251, R8 ;  /* 0x00000008fb087220 */ /* 0x000fe20000410000 */
        /* <DEDUP_REMOVED lines=38> */
[----:B------:R-:W-:Y:S01]  /*6ef0*/  FMUL.FTZ R7, R7, UR14 ;  /* 0x0000000e07077c20 */ /* 0x000fe20008410000 */
[----:B------:R-:W-:Y:S01]  /*6f00*/  FMUL.FTZ R13, R246, R13 ;  /* 0x0000000df60d7220 */ /* 0x000fe20000410000 */
[----:B------:R-:W-:Y:S01]  /*6f10*/  FMUL.FTZ R6, R6, UR14 ;  /* 0x0000000e06067c20 */ /* 0x000fe20008410000 */
[----:B------:R-:W-:Y:S01]  /*6f20*/  FMUL.FTZ R4, R4, UR14 ;  /* 0x0000000e04047c20 */ /* 0x000fe20008410000 */
[----:B------:R-:W-:Y:S01]  /*6f30*/  FMUL.FTZ R67, R167, R67 ;  /* 0x00000043a7437220 */ /* 0x000fe20000410000 */
[----:B------:R-:W-:Y:S01]  /*6f40*/  FMUL.FTZ R5, R5, UR14 ;  /* 0x0000000e05057c20 */ /* 0x000fe20008410000 */
[----:B------:R-:W-:Y:S01]  /*6f50*/  FMUL.FTZ R8, R8, R7 ;  /* 0x0000000708087220 */ /* 0x000fe20000410000 */
[----:B------:R-:W-:Y:S01]  /*6f60*/  FMUL.FTZ R9, R9, R6 ;  /* 0x0000000609097220 */ /* 0x000fe20000410000 */
[----:B------:R-:W-:Y:S01]  /*6f70*/  FMUL.FTZ R13, R13, R4 ;  /* 0x000000040d0d7220 */ /* 0x000fe20000410000 */
[----:B------:R-:W-:Y:S01]  /*6f80*/  FMUL.FTZ R23, R67, R5 ;  /* 0x0000000543177220 */ /* 0x000fe20000410000 */
        /* <DEDUP_REMOVED lines=16> */
[----:B------:R-:W-:Y:S01]  /*7090*/  FFMA.FTZ R6, -R209, R209, 1 ;  /* 0x3f800000d1067423 */ /* 0x000fe200000101d1 */
[----:B------:R-:W-:Y:S01]  /*70a0*/  FADD.FTZ R45, -R109, R45 ;  /* 0x0000002d6d2d7221 */ /* 0x000fe20000010100 */
[----:B------:R-:W-:Y:S01]  /*70b0*/  FFMA.FTZ R4, -R185, R185, 1 ;  /* 0x3f800000b9047423 */ /* 0x000fe200000101b9 */
[C---:B------:R-:W-:Y:S01]  /*70c0*/  FADD.FTZ R28, -R109.reuse, R28 ;  /* 0x0000001c6d1c7221 */ /* 0x040fe20000010100 */
        /* <DEDUP_REMOVED lines=17> */
[----:B------:R-:W-:Y:S01]  /*71e0*/  FADD.FTZ R41, -R109, R41 ;  /* 0x000000296d297221 */ /* 0x000fe20000010100 */
        /* <DEDUP_REMOVED lines=20> */
[C---:B------:R-:W-:Y:S01]  /*7330*/  FADD.FTZ R57, -R109.reuse, R57 ;  /* 0x000000396d397221 */ /* 0x040fe20000010100 */
        /* <DEDUP_REMOVED lines=17> */
[----:B------:R-:W-:Y:S01]  /*7450*/  FADD.FTZ R14, -R3, R14 ;  /* 0x0000000e030e7221 */ /* 0x000fe20000010100 */
[----:B------:R-:W-:Y:S01]  /*7460*/  FFMA.FTZ R4, -R237, R237, 1 ;  /* 0x3f800000ed047423 */ /* 0x000fe200000101ed */
[C---:B------:R-:W-:Y:S01]  /*7470*/  FADD.FTZ R15, -R3.reuse, R15 ;  /* 0x0000000f030f7221 */ /* 0x040fe20000010100 */
        /* <DEDUP_REMOVED lines=8> */
[C---:B------:R-:W-:Y:S01]  /*7500*/  FADD.FTZ R30, -R3.reuse, R30 ;  /* 0x0000001e031e7221 */ /* 0x040fe20000010100 */
[----:B------:R-:W-:Y:S01]  /*7510*/  FADD.FTZ R31, -R3, R31 ;  /* 0x0000001f031f7221 */ /* 0x000fe20000010100 */
[----:B------:R-:W-:Y:S01]  /*7520*/  FMUL.FTZ R56, R200, R56 ;  /* 0x00000038c8387220 */ /* 0x000fe20000410000 */
[----:B------:R-:W-:Y:S01]  /*7530*/  FMUL.FTZ R27, R252, R27 ;  /* 0x0000001bfc1b7220 */ /* 0x000fe20000410000 */
[----:B------:R-:W-:Y:S01]  /*7540*/  FMUL.FTZ R30, R249, R30 ;  /* 0x0000001ef91e7220 */ /* 0x000fe20000410000 */
[C---:B------:R-:W-:Y:S01]  /*7550*/  FADD.FTZ R42, -R3.reuse, R42 ;  /* 0x0000002a032a7221 */ /* 0x040fe20000010100 */
[----:B------:R-:W-:Y:S01]  /*7560*/  FMUL.FTZ R56, R56, R7 ;  /* 0x0000000738387220 */ /* 0x000fe20000410000 */
[C---:B------:R-:W-:Y:S01]  /*7570*/  FADD.FTZ R43, -R3.reuse, R43 ;  /* 0x0000002b032b7221 */ /* 0x040fe20000010100 */
[C---:B------:R-:W-:Y:S01]  /*7580*/  FADD.FTZ R46, -R3.reuse, R46 ;  /* 0x0000002e032e7221 */ /* 0x040fe20000010100 */
[----:B------:R-:W-:Y:S01]  /*7590*/  FADD.FTZ R47, -R3, R47 ;  /* 0x0000002f032f7221 */ /* 0x000fe20000010100 */
        /* <DEDUP_REMOVED lines=26> */
[----:B------:R-:W4:Y:S01]  /*7740*/  LDL.LU.64 R40, [R1+0x18] ;  /* 0x0000180001287983 */ /* 0x000f220000300a00 */
[----:B------:R-:W-:Y:S01]  /*7750*/  F2FP.BF16.F32.PACK_AB R32, R32, R54 ;  /* 0x000000362020723e */ /* 0x000fe200000010ff */
[----:B------:R-:W1:Y:S01]  /*7760*/  LDC R44, c[0x0][0x44c] ;  /* 0x00011300ff2c7b82 */ /* 0x000e620000000800 */
[----:B------:R-:W-:Y:S02]  /*7770*/  F2FP.BF16.F32.PACK_AB R23, R23, R66 ;  /* 0x000000421717723e */ /* 0x000fe400000010ff */
[----:B------:R-:W-:Y:S02]  /*7780*/  F2FP.BF16.F32.PACK_AB R17, R17, R56 ;  /* 0x000000381111723e */ /* 0x000fe400000010ff */
[----:B------:R-:W-:Y:S02]  /*7790*/  F2FP.BF16.F32.PACK_AB R16, R16, R60 ;  /* 0x0000003c1010723e */ /* 0x000fe400000010ff */
[----:B------:R-:W-:Y:S01]  /*77a0*/  SHF.L.U32 R60, R157, 0x2, RZ ;  /* 0x000000029d3c7819 */ /* 0x000fe200000006ff */
[----:B--2---:R-:W-:Y:S01]  /*77b0*/  FMUL.FTZ R10, R102, R10 ;  /* 0x0000000a660a7220 */ /* 0x004fe20000410000 */
[----:B-1----:R-:W-:Y:S02]  /*77c0*/  IMAD R102, R44, UR8, RZ ;  /* 0x000000082c667c24 */ /* 0x002fe4000f8e02ff */
[----:B---3--:R-:W-:Y:S01]  /*77d0*/  FMUL.FTZ R11, R65, R11 ;  /* 0x0000000b410b7220 */ /* 0x008fe20000410000 */
[----:B------:R-:W-:Y:S01]  /*77e0*/  FMUL.FTZ R6, R10, R6 ;  /* 0x000000060a067220 */ /* 0x000fe20000410000 */
[----:B----4-:R-:W-:Y:S02]  /*77f0*/  FMUL.FTZ R14, R64, R14 ;  /* 0x0000000e400e7220 */ /* 0x010fe40000410000 */
[----:B------:R-:W-:Y:S01]  /*7800*/  FMUL.FTZ R8, R11, R5 ;  /* 0x000000050b087220 */ /* 0x000fe20000410000 */
[----:B------:R-:W-:Y:S01]  /*7810*/  FMUL.FTZ R15, R52, R15 ;  /* 0x0000000f340f7220 */ /* 0x000fe20000410000 */
[----:B------:R-:W-:Y:S01]  /*7820*/  FMUL.FTZ R14, R14, R4 ;  /* 0x000000040e0e7220 */ /* 0x000fe20000410000 */
[----:B------:R-:W-:Y:S02]  /*7830*/  FFMA.FTZ R4, -R231, R231, 1 ;  /* 0x3f800000e7047423 */ /* 0x000fe400000101e7 */
[----:B------:R-:W-:Y:S01]  /*7840*/  F2FP.BF16.F32.PACK_AB R8, R8, R6 ;  /* 0x000000060808723e */ /* 0x000fe200000010ff */
[----:B------:R-:W-:Y:S01]  /*7850*/  FMUL.FTZ R15, R15, R0 ;  /* 0x000000000f0f7220 */ /* 0x000fe20000410000 */
[----:B------:R-:W-:Y:S01]  /*7860*/  FFMA.FTZ R0, -R230, R230, 1 ;  /* 0x3f800000e6007423 */ /* 0x000fe200000101e6 */
[----:B------:R-:W-:Y:S01]  /*7870*/  FMUL.FTZ R26, R49, R26 ;  /* 0x0000001a311a7220 */ /* 0x000fe20000410000 */
[----:B------:R-:W-:Y:S01]  /*7880*/  FMUL.FTZ R5, R4, UR14 ;  /* 0x0000000e04057c20 */ /* 0x000fe20008410000 */
[----:B------:R-:W-:Y:S01]  /*7890*/  FFMA.FTZ R4, -R229, R229, 1 ;  /* 0x3f800000e5047423 */ /* 0x000fe200000101e5 */
        /* <DEDUP_REMOVED lines=8> */
[----:B------:R-:W-:Y:S01]  /*7920*/  STS [R163+0xa000], R19 ;  /* 0x00a00013a3007388 */ /* 0x000fe20000000800 */
        /* <DEDUP_REMOVED lines=46> */
[--C-:B------:R-:W-:Y:S03]  /*7c10*/  LOP3.LUT R3, R3, 0xc0, R159.reuse, 0xf8, !PT ;  /* 0x000000c003037812 */ /* 0x100fe600078ef89f */
        /* <DEDUP_REMOVED lines=83> */
[C---:B------:R-:W-:Y:S01]  /*8150*/  ISETP.GE.AND P2, PT, R103.reuse, UR5, PT ;  /* 0x0000000567007c0c */ /* 0x040fe2000bf46270 */
[----:B------:R-:W-:Y:S01]  /*8160*/  IMAD.U32 R7, RZ, RZ, UR18 ;  /* 0x00000012ff077e24 */ /* 0x000fe2000f8e00ff */
[----:B------:R-:W-:Y:S01]  /*8170*/  ISETP.GE.AND P3, PT, R103, UR5, PT ;  /* 0x0000000567007c0c */ /* 0x000fe2000bf66270 */
[----:B------:R-:W3:Y:S01]  /*8180*/  LDL.LU R40, [R1+0x34] ;  /* 0x0000340001287983 */ /* 0x000ee20000300800 */
[----:B------:R-:W-:Y:S01]  /*8190*/  IADD3 R5, P0, PT, RZ, -UR34, RZ ;  /* 0x80000022ff057c10 */ /* 0x000fe2000ff1e0ff */
[----:B------:R-:W-:Y:S04]  /*81a0*/  IMAD.U32 R6, RZ, RZ, UR22 ;  /* 0x00000016ff067e24 */ /* 0x000fe8000f8e00ff */
[----:B------:R-:W-:Y:S05]  /*81b0*/  IMAD.X R4, RZ, RZ, ~UR15, P0 ;  /* 0x8000000fff047e24 */ /* 0x000fea00080e06ff */
[----:B------:R-:W-:Y:S04]  /*81c0*/  SHF.R.S64 R5, R5, 0x1f, R4 ;  /* 0x0000001f05057819 */ /* 0x000fe80000001004 */
[----:B---3--:R-:W-:Y:S01]  /*81d0*/  IADD3 R40, P0, PT, R5, R40, RZ ;  /* 0x0000002805287210 */ /* 0x008fe20007f1e0ff */
[----:B------:R-:W-:Y:S03]  /*81e0*/  IMAD.U32 R5, RZ, RZ, UR18 ;  /* 0x00000012ff057e24 */ /* 0x000fe6000f8e00ff */
[----:B--2---:R-:W-:Y:S01]  /*81f0*/  LEA.HI.X.SX32 R41, R4, R41, 0x1, P0 ;  /* 0x0000002904297211 */ /* 0x004fe200000f0eff */
[----:B------:R2:W-:Y:S01]  /*8200*/  STL [R1+0x34], R40 ;  /* 0x0000342801007387 */ /* 0x0005e20000100800 */
[----:B------:R-:W-:Y:S03]  /*8210*/  @!P2 LEA R4, P0, R5, R40, 0x1 ;  /* 0x000000280504a211 */ /* 0x000fe600078008ff */
[----:B------:R2:W-:Y:S01]  /*8220*/  STL [R1+0x30], R41 ;  /* 0x0000302901007387 */ /* 0x0005e20000100800 */
        /* <DEDUP_REMOVED lines=14> */
.L_x_485:
        /* <DEDUP_REMOVED lines=102> */
[----:B------:R-:W-:Y:S02]  /*8970*/  LEA R28, P0, R102, R32, 0x5 ;  /* 0x00000020661c7211 */ /* 0x000fe400078028ff */
        /* <DEDUP_REMOVED lines=183> */
.L_x_487:
[----:B------:R-:W1:Y:S01]  /*94f0*/  LDCU.64 UR14, c[0x0][0x5c0] ;  /* 0x0000b800ff0e77ac */ /* 0x000e620008000a00 */
[----:B------:R-:W-:-:S05]  /*9500*/  IADD3 R2, PT, PT, R11, UR36, RZ ;  /* 0x000000240b027c10 */ /* 0x000fca000fffe0ff */
[C---:B-1----:R-:W-:Y:S02]  /*9510*/  IMAD R0, R2.reuse, UR15, RZ ;  /* 0x0000000f02007c24 */ /* 0x042fe4000f8e02ff */
[----:B------:R-:W-:-:S05]  /*9520*/  IMAD.WIDE.U32 R2, R2, UR14, RZ ;  /* 0x0000000e02027c25 */ /* 0x000fca000f8e00ff */
[----:B------:R-:W-:Y:S02]  /*9530*/  IADD3 R8, PT, PT, R3, R0, RZ ;  /* 0x0000000003087210 */ /* 0x000fe40007ffe0ff */
[----:B------:R-:W-:Y:S02]  /*9540*/  MOV R5, R2 ;  /* 0x0000000200057202 */ /* 0x000fe40000000f00 */
.L_x_488:
        /* <DEDUP_REMOVED lines=17> */
.L_x_489:
[----:B------:R-:W1:Y:S01]  /*9660*/  LDCU.64 UR10, c[0x0][0x5c8] ;  /* 0x0000b900ff0a77ac */ /* 0x000e620008000a00 */
[----:B------:R-:W-:-:S05]  /*9670*/  IADD3 R2, PT, PT, R11, UR36, RZ ;  /* 0x000000240b027c10 */ /* 0x000fca000fffe0ff */
[C---:B-1----:R-:W-:Y:S02]  /*9680*/  IMAD R0, R2.reuse, UR11, RZ ;  /* 0x0000000b02007c24 */ /* 0x042fe4000f8e02ff */
[----:B------:R-:W-:-:S05]  /*9690*/  IMAD.WIDE.U32 R2, R2, UR10, RZ ;  /* 0x0000000a02027c25 */ /* 0x000fca000f8e00ff */
[----:B------:R-:W-:Y:S02]  /*96a0*/  IADD3 R19, PT, PT, R3, R0, RZ ;  /* 0x0000000003137210 */ /* 0x000fe40007ffe0ff */
[----:B------:R-:W-:-:S07]  /*96b0*/  MOV R18, R2 ;  /* 0x0000000200127202 */ /* 0x000fce0000000f00 */
.L_x_490:
[----:B------:R-:W-:Y:S01]  /*96c0*/  BAR.SYNC.DEFER_BLOCKING 0x0 ;  /* 0x0000000000007b1d */ /* 0x000fe20000010000 */
[----:B------:R-:W-:Y:S01]  /*96d0*/  USHF.L.U32 UR5, UR37, 0x7, URZ ;  /* 0x0000000725057899 */ /* 0x000fe200080006ff */
[----:B------:R-:W-:Y:S01]  /*96e0*/  SHF.R.U32.HI R157, RZ, 0x2, R157 ;  /* 0x00000002ff9d7819 */ /* 0x000fe2000001169d */
[----:B------:R-:W-:Y:S02]  /*96f0*/  USHF.L.U32 UR17, UR37, 0x7, URZ ;  /* 0x0000000725117899 */ /* 0x000fe400080006ff */
[----:B------:R-:W-:-:S03]  /*9700*/  UIMAD.WIDE.U32 UR18, UR5, UR14, URZ ;  /* 0x0000000e051272a5 */ /* 0x000fc6000f8e00ff */
[----:B------:R-:W1:Y:S01]  /*9710*/  LDC.64 R6, c[0x0][0x5d8] ;  /* 0x00017600ff067b82 */ /* 0x000e620000000a00 */
[----:B------:R-:W2:Y:S01]  /*9720*/  LDCU UR8, c[0x0][0x440] ;  /* 0x00008800ff0877ac */ /* 0x000ea20008000800 */
[----:B------:R-:W-:Y:S01]  /*9730*/  VIADD R4, R157, 0x40 ;  /* 0x000000409d047836 */ /* 0x000fe20000000000 */
[----:B------:R-:W-:Y:S01]  /*9740*/  BSSY.RECONVERGENT B0, `(.L_x_491) ;  /* 0x0000022000007945 */ /* 0x000fe20003800200 */
[----:B------:R-:W-:Y:S01]  /*9750*/  USHF.R.S32.HI UR16, URZ, 0x1f, UR5 ;  /* 0x0000001fff107899 */ /* 0x000fe20008011405 */
[----:B------:R-:W-:Y:S01]  /*9760*/  IMAD.U32 R2, RZ, RZ, UR18 ;  /* 0x00000012ff027e24 */ /* 0x000fe2000f8e00ff */
[----:B------:R-:W-:Y:S02]  /*9770*/  UIADD3 UR35, UPT, UPT, -UR17, UR35, URZ ;  /* 0x0000002311237290 */ /* 0x000fe4000fffe1ff */
[----:B------:R-:W3:Y:S01]  /*9780*/  LDC.64 R22, c[0x0][0x5e0] ;  /* 0x00017800ff167b82 */ /* 0x000ee20000000a00 */
[----:B------:R-:W-:Y:S01]  /*9790*/  UIMAD UR9, UR16, UR14, URZ ;  /* 0x0000000e100972a4 */ /* 0x000fe2000f8e02ff */
[----:B------:R-:W-:Y:S01]  /*97a0*/  IMAD.U32 R3, RZ, RZ, UR19 ;  /* 0x00000013ff037e24 */ /* 0x000fe2000f8e00ff */
[----:B------:R-:W-:-:S02]  /*97b0*/  LOP3.LUT R2, R2, 0x18, R156, 0xf8, !PT ;  /* 0x0000001802027812 */ /* 0x000fc400078ef89c */
[----:B------:R-:W-:Y:S02]  /*97c0*/  UIMAD UR9, UR5, UR15, UR9 ;  /* 0x0000000f050972a4 */ /* 0x000fe4000f8e0209 */
[----:B------:R-:W-:Y:S01]  /*97d0*/  IADD3 R2, P0, PT, R5, R2, RZ ;  /* 0x0000000205027210 */ /* 0x000fe20007f1e0ff */
[----:B------:R-:W-:Y:S01]  /*97e0*/  IMAD.MOV.U32 R5, RZ, RZ, RZ ;  /* 0x000000ffff057224 */ /* 0x000fe200078e00ff */
[----:B------:R4:W3:Y:S01]  /*97f0*/  LDS.128 R24, [R61+0x7000] ;  /* 0x007000003d187984 */ /* 0x0008e20000000c00 */
[----:B--2---:R-:W-:Y:S02]  /*9800*/  ISETP.GE.AND P2, PT, R103, UR8, PT ;  /* 0x0000000867007c0c */ /* 0x004fe4000bf46270 */
[----:B------:R-:W-:Y:S02]  /*9810*/  MOV R0, UR9 ;  /* 0x0000000900007c02 */ /* 0x000fe40008000f00 */
[----:B------:R-:W-:Y:S02]  /*9820*/  ISETP.GE.OR P1, PT, R4, UR35, P2 ;  /* 0x0000002304007c0c */ /* 0x000fe40009726670 */
[----:B------:R-:W-:-:S02]  /*9830*/  ISETP.GE.OR P2, PT, R157, UR35, P2 ;  /* 0x000000239d007c0c */ /* 0x000fc40009746670 */
[----:B------:R-:W-:Y:S01]  /*9840*/  IADD3.X R3, PT, PT, R8, UR19, R0, P0, !PT ;  /* 0x0000001308037c10 */ /* 0x000fe200087fe400 */
[----:B------:R-:W-:Y:S01]  /*9850*/  IMAD.U32 R0, RZ, RZ, UR10 ;  /* 0x0000000aff007e24 */ /* 0x000fe2000f8e00ff */
[----:B------:R-:W-:Y:S02]  /*9860*/  MOV R4, R103 ;  /* 0x0000006700047202 */ /* 0x000fe40000000f00 */
[----:B------:R-:W-:Y:S01]  /*9870*/  IADD3 R20, P0, PT, R157, 0x40, RZ ;  /* 0x000000409d147810 */ /* 0x000fe20007f1e0ff */
[----:B-1----:R-:W-:-:S03]  /*9880*/  IMAD.WIDE.U32 R2, R6, UR25, R2 ;  /* 0x0000001906027c25 */ /* 0x002fc6000f8e0002 */
[----:B------:R-:W-:Y:S01]  /*9890*/  IADD3.X R21, PT, PT, RZ, RZ, RZ, P0, !PT ;  /* 0x000000ffff157210 */ /* 0x000fe200007fe4ff */
[----:B------:R-:W-:-:S04]  /*98a0*/  IMAD.WIDE.U32 R16, R0, UR5, R4 ;  /* 0x0000000500107c25 */ /* 0x000fc8000f8e0004 */
[----:B------:R-:W-:Y:S01]  /*98b0*/  IMAD R12, R7, UR25, R3 ;  /* 0x00000019070c7c24 */ /* 0x000fe2000f8e0203 */
[----:B----4-:R-:W-:Y:S06]  /*98c0*/  @P2 BRA `(.L_x_492) ;  /* 0x0000000000242947 */ /* 0x010fec0003800000 */
        /* <DEDUP_REMOVED lines=9> */
.L_x_492:
[----:B------:R-:W-:Y:S05]  /*9960*/  BSYNC.RECONVERGENT B0 ;  /* 0x0000000000007941 */ /* 0x000fea0003800200 */
.L_x_491:
[----:B------:R-:W-:Y:S04]  /*9970*/  BSSY.RECONVERGENT B0, `(.L_x_493) ;  /* 0x000000b000007945 */ /* 0x000fe80003800200 */
[----:B------:R-:W-:Y:S05]  /*9980*/  @P1 BRA `(.L_x_494) ;  /* 0x0000000000241947 */ /* 0x000fea0003800000 */
        /* <DEDUP_REMOVED lines=8> */
[----:B---3--:R2:W-:Y:S04]  /*9a10*/  STG.E.128 desc[UR30][R2.64], R24 ;  /* 0x0000001802007986 */ /* 0x0085e8000c101d1e */
.L_x_494:
[----:B------:R-:W-:Y:S05]  /*9a20*/  BSYNC.RECONVERGENT B0 ;  /* 0x0000000000007941 */ /* 0x000fea0003800200 */
.L_x_493:
[----:B------:R-:W4:Y:S01]  /*9a30*/  LDS.128 R12, [R61+0x8000] ;  /* 0x008000003d0c7984 */ /* 0x000f220000000c00 */
[----:B------:R-:W-:Y:S01]  /*9a40*/  UIMAD UR16, UR16, UR10, URZ ;  /* 0x0000000a101072a4 */ /* 0x000fe2000f8e02ff */
[----:B--2---:R-:W-:Y:S01]  /*9a50*/  IADD3 R2, P0, PT, R18, R16, RZ ;  /* 0x0000001012027210 */ /* 0x004fe20007f1e0ff */
[----:B-1----:R-:W1:Y:S02]  /*9a60*/  @!P2 LDC.64 R8, c[0x0][0x568] ;  /* 0x00015a00ff08ab82 */ /* 0x002e640000000a00 */
[----:B------:R-:W-:-:S06]  /*9a70*/  UIMAD UR16, UR5, UR11, UR16 ;  /* 0x0000000b051072a4 */ /* 0x000fcc000f8e0210 */
[----:B------:R-:W-:Y:S02]  /*9a80*/  IADD3.X R3, PT, PT, R19, UR16, R17, P0, !PT ;  /* 0x0000001013037c10 */ /* 0x000fe400087fe411 */
[----:B------:R2:W2:Y:S01]  /*9a90*/  LDS.128 R16, [R61+0x9000] ;  /* 0x009000003d107984 */ /* 0x0004a20000000c00 */
[----:B---3--:R-:W-:-:S04]  /*9aa0*/  IMAD.WIDE.U32 R4, R22, UR25, R2 ;  /* 0x0000001916047c25 */ /* 0x008fc8000f8e0002 */
[----:B------:R-:W-:Y:S01]  /*9ab0*/  IMAD R3, R23, UR25, R5 ;  /* 0x0000001917037c24 */ /* 0x000fe2000f8e0205 */
[----:B------:R-:W-:-:S05]  /*9ac0*/  @!P2 MOV R2, R4 ;  /* 0x000000040002a202 */ /* 0x000fca0000000f00 */
[----:B------:R-:W-:-:S04]  /*9ad0*/  @!P2 IMAD.WIDE.U32 R6, R157, UR10, R2 ;  /* 0x0000000a9d06ac25 */ /* 0x000fc8000f8e0002 */
[----:B------:R-:W-:Y:S01]  /*9ae0*/  @!P2 IMAD R0, R157, UR11, R7 ;  /* 0x0000000b9d00ac24 */ /* 0x000fe2000f8e0207 */
[----:B-1----:R-:W-:-:S04]  /*9af0*/  @!P2 LEA R8, P0, R6, R8, 0x1 ;  /* 0x000000080608a211 */ /* 0x002fc800078008ff */
[----:B------:R-:W-:-:S05]  /*9b00*/  @!P2 LEA.HI.X R9, R6, R9, R0, 0x1, P0 ;  /* 0x000000090609a211 */ /* 0x000fca00000f0c00 */
[----:B----4-:R1:W-:Y:S01]  /*9b10*/  @!P2 STG.E.128 desc[UR30][R8.64], R12 ;  /* 0x0000000c0800a986 */ /* 0x0103e2000c101d1e */
[----:B--2---:R-:W-:Y:S05]  /*9b20*/  @P1 BRA `(.L_x_459) ;  /* 0x0000000000241947 */ /* 0x004fea0003800000 */
        /* <DEDUP_REMOVED lines=9> */
.L_x_459:
[----:B------:R-:W-:Y:S05]  /*9bc0*/  BSYNC.RECONVERGENT B1 ;  /* 0x0000000000017941 */ /* 0x000fea0003800200 */
.L_x_441:
[----:B------:R-:W5:Y:S01]  /*9bd0*/  LDCU UR8, c[0x0][0x438] ;  /* 0x00008700ff0877ac */ /* 0x000f620008000800 */
[----:B------:R-:W3:Y:S01]  /*9be0*/  LDCU UR9, c[0x0][0x370] ;  /* 0x00006e00ff0977ac */ /* 0x000ee20008000800 */
[----:B------:R-:W-:Y:S01]  /*9bf0*/  UMOV UR10, UR7 ;  /* 0x00000007000a7c82 */ /* 0x000fe20008000000 */
[----:B-----5:R-:W-:-:S04]  /*9c00*/  UIADD3 UR8, UPT, UPT, UR8, 0x7f, URZ ;  /* 0x0000007f08087890 */ /* 0x020fc8000fffe0ff */
[----:B------:R-:W-:Y:S02]  /*9c10*/  USHF.R.S32.HI UR5, URZ, 0x1f, UR8 ;  /* 0x0000001fff057899 */ /* 0x000fe40008011408 */
[----:B---3--:R-:W-:Y:S02]  /*9c20*/  UIADD3 UR37, UPT, UPT, UR9, UR37, URZ ;  /* 0x0000002509257290 */ /* 0x008fe4000fffe0ff */
[----:B------:R-:W-:-:S04]  /*9c30*/  ULEA.HI UR5, UR5, UR8, URZ, 0x7 ;  /* 0x0000000805057291 */ /* 0x000fc8000f8f38ff */
[----:B------:R-:W-:-:S04]  /*9c40*/  USHF.R.S32.HI UR5, URZ, 0x7, UR5 ;  /* 0x00000007ff057899 */ /* 0x000fc80008011405 */
[----:B------:R-:W-:-:S09]  /*9c50*/  UISETP.GE.AND UP0, UPT, UR37, UR5, UPT ;  /* 0x000000052500728c */ /* 0x000fd2000bf06270 */
[----:B------:R-:W-:Y:S05]  /*9c60*/  BRA.U !UP0, `(.L_x_495) ;  /* 0xffffff6508887547 */ /* 0x000fea000b83ffff */
[----:B------:R-:W-:Y:S05]  /*9c70*/  EXIT ;  /* 0x000000000000794d */ /* 0x000fea0003800000 */
.L_x_496:
        /* <DEDUP_REMOVED lines=16> */
.L_x_1588:


//--------------------- .text._ZN5flash44flash_bwd_dq_dk_dv_loop_seqk_parallel_kernelI23Flash_bwd_kernel_traitsILi32ELi128ELi128ELi8ELi4ELi4ELi4ELb1ELb0EN7cutlass10bfloat16_tE19Flash_kernel_traitsILi32ELi128ELi128ELi8ES3_EELb1ELb0ELb1ELb0ELb0ELb0ELb0EEEvNS_16Flash_bwd_paramsE --------------------------
	.section	.text._ZN5flash44flash_bwd_dq_dk_dv_loop_seqk_parallel_kernelI23Flash_bwd_kernel_traitsILi32ELi128ELi128ELi8ELi4ELi4ELi4ELb1ELb0EN7cutlass10bfloat16_tE19Flash_kernel_traitsILi32ELi128ELi128ELi8ES3_EELb1ELb0ELb1ELb0ELb0ELb0ELb0EEEvNS_16Flash_bwd_paramsE,"ax",@progbits
	.align	128
        .global         _ZN5flash44flash_bwd_dq_dk_dv_loop_seqk_parallel_kernelI23Flash_bwd_kernel_traitsILi32ELi128ELi128ELi8ELi4ELi4ELi4ELb1ELb0EN7cutlass10bfloat16_tE19Flash_kernel_traitsILi32ELi128ELi128ELi8ES3_EELb1ELb0ELb1ELb0ELb0ELb0ELb0EEEvNS_16Flash_bwd_paramsE
        .type           _ZN5flash44flash_bwd_dq_dk_dv_loop_seqk_parallel_kernelI23Flash_bwd_kernel_traitsILi32ELi128ELi128ELi8ELi4ELi4ELi4ELb1ELb0EN7cutlass10bfloat16_tE19Flash_kernel_traitsILi32ELi128ELi128ELi8ES3_EELb1ELb0ELb1ELb0ELb0ELb0ELb0EEEvNS_16Flash_bwd_paramsE,@function
        .size           _ZN5flash44flash_bwd_dq_dk_dv_loop_seqk_parallel_kernelI23Flash_bwd_kernel_traitsILi32ELi128ELi128ELi8ELi4ELi4ELi4ELb1ELb0EN7cutlass10bfloat16_tE19Flash_kernel_traitsILi32ELi128ELi128ELi8ES3_EELb1ELb0ELb1ELb0ELb0ELb0ELb0EEEvNS_16Flash_bwd_paramsE,(.L_x_1589 - _ZN5flash44flash_bwd_dq_dk_dv_loop_seqk_parallel_kernelI23Flash_bwd_kernel_traitsILi32ELi128ELi128ELi8ELi4ELi4ELi4ELb1ELb0EN7cutlass10bfloat16_tE19Flash_kernel_traitsILi32ELi128ELi128ELi8ES3_EELb1ELb0ELb1ELb0ELb0ELb0ELb0EEEvNS_16Flash_bwd_paramsE)
        .other          _ZN5flash44flash_bwd_dq_dk_dv_loop_seqk_parallel_kernelI23Flash_bwd_kernel_traitsILi32ELi128ELi128ELi8ELi4ELi4ELi4ELb1ELb0EN7cutlass10bfloat16_tE19Flash_kernel_traitsILi32ELi128ELi128ELi8ES3_EELb1ELb0ELb1ELb0ELb0ELb0ELb0EEEvNS_16Flash_bwd_paramsE,@"STO_CUDA_ENTRY STV_DEFAULT"
_ZN5flash44flash_bwd_dq_dk_dv_loop_seqk_parallel_kernelI23Flash_bwd_kernel_traitsILi32ELi128ELi128ELi8ELi4ELi4ELi4ELb1ELb0EN7cutlass10bfloat16_tE19Flash_kernel_traitsILi32ELi128ELi128ELi8ES3_EELb1ELb0ELb1ELb0ELb0ELb0ELb0EEEvNS_16Flash_bwd_paramsE:
.text._ZN5flash44flash_bwd_dq_dk_dv_loop_seqk_parallel_kernelI23Flash_bwd_kernel_traitsILi32ELi128ELi128ELi8ELi4ELi4ELi4ELb1ELb0EN7cutlass10bfloat16_tE19Flash_kernel_traitsILi32ELi128ELi128ELi8ES3_EELb1ELb0ELb1ELb0ELb0ELb0ELb0EEEvNS_16Flash_bwd_paramsE:
        /* <DEDUP_REMOVED lines=14> */
[----:B------:R-:W4:Y:S04]  /*00e0*/  LDCU.64 UR26, c[0x0][0x358] ;  /* 0x00006b00ff1a77ac */ /* 0x000f280008000a00 */
[----:B------:R-:W5:Y:S01]  /*00f0*/  S2UR UR20, SR_CgaCtaId ;  /* 0x00000000001479c3 */ /* 0x000f620000008800 */
[----:B------:R-:W1:Y:S01]  /*0100*/  LDCU.64 UR10, c[0x0][0x460] ;  /* 0x00008c00ff0a77ac */ /* 0x000e620008000a00 */
[----:B------:R-:W1:Y:S06]  /*0110*/  LDCU.64 UR8, c[0x0][0x470] ;  /* 0x00008e00ff0877ac */ /* 0x000e6c0008000a00 */
[----:B------:R-:W3:Y:S01]  /*0120*/  S2UR UR21, SR_CTAID.X ;  /* 0x00000000001579c3 */ /* 0x000ee20000002500 */
[----:B------:R-:W-:Y:S01]  /*0130*/  UMOV UR23, URZ ;  /* 0x000000ff00177c82 */ /* 0x000fe20008000000 */
[----:B------:R-:W-:-:S06]  /*0140*/  UMOV UR24, URZ ;  /* 0x000000ff00187c82 */ /* 0x000fcc0008000000 */
[----:B------:R-:W3:Y:S01]  /*0150*/  S2UR UR19, SR_CTAID.Y ;  /* 0x00000000001379c3 */ /* 0x000ee20000002600 */
[----:B--2---:R-:W-:Y:S01]  /*0160*/  ULEA UR4, UR4, UR6, 0x18 ;  /* 0x0000000604047291 */ /* 0x004fe2000f8ec0ff */
[----:B-1----:R-:W-:-:S06]  /*0170*/  IMAD.SHL.U32 R6, R0, 0x10, RZ ;  /* 0x0000001000067824 */ /* 0x002fcc00078e00ff */
[----:B------:R-:W1:Y:S01]  /*0180*/  S2UR UR18, SR_CTAID.Z ;  /* 0x00000000001279c3 */ /* 0x000e620000002700 */
[C---:B------:R-:W-:Y:S01]  /*0190*/  IMAD.SHL.U32 R5, R0.reuse, 0x2, RZ ;  /* 0x0000000200057824 */ /* 0x040fe200078e00ff */
[C---:B------:R-:W-:Y:S01]  /*01a0*/  R2P PR, R0.reuse, 0x18 ;  /* 0x0000001800007804 */ /* 0x040fe20000000000 */
[----:B------:R-:W-:Y:S01]  /*01b0*/  IMAD.SHL.U32 R2, R0, 0x40, RZ ;  /* 0x0000004000027824 */ /* 0x000fe200078e00ff */
[----:B------:R-:W-:Y:S01]  /*01c0*/  LOP3.LUT R4, R6, 0x1c0, RZ, 0xc0, !PT ;  /* 0x000001c006047812 */ /* 0x000fe200078ec0ff */
[C---:B------:R-:W-:Y:S01]  /*01d0*/  IMAD.SHL.U32 R8, R0.reuse, 0x20, RZ ;  /* 0x0000002000087824 */ /* 0x040fe200078e00ff */
[----:B------:R-:W-:Y:S01]  /*01e0*/  SHF.R.U32.HI R205, RZ, 0x1, R0 ;  /* 0x00000001ffcd7819 */ /* 0x000fe20000011600 */
[C---:B------:R-:W-:Y:S01]  /*01f0*/  IMAD.SHL.U32 R3, R0.reuse, 0x4, RZ ;  /* 0x0000000400037824 */ /* 0x040fe200078e00ff */
[----:B------:R-:W-:Y:S01]  /*0200*/  LOP3.LUT R9, R5, 0xe006, R2, 0xc8, !PT ;  /* 0x0000e00605097812 */ /* 0x000fe200078ec802 */
[----:B------:R-:W-:Y:S01]  /*0210*/  IMAD.SHL.U32 R208, R0, 0x8, RZ ;  /* 0x0000000800d07824 */ /* 0x000fe200078e00ff */
[----:B------:R-:W-:Y:S01]  /*0220*/  LOP3.LUT R4, R4, 0x38, R5, 0xf8, !PT ;  /* 0x0000003804047812 */ /* 0x000fe200078ef805 */
[----:B-----5:R-:W-:Y:S01]  /*0230*/  ULEA UR20, UR20, UR6, 0x18 ;  /* 0x0000000614147291 */ /* 0x020fe2000f8ec0ff */
[----:B------:R-:W-:-:S02]  /*0240*/  LOP3.LUT R9, R9, 0xc00, R8, 0xf8, !PT ;  /* 0x00000c0009097812 */ /* 0x000fc400078ef808 */
[C---:B------:R-:W-:Y:S02]  /*0250*/  LOP3.LUT R10, R8.reuse, 0xc0, RZ, 0xc0, !PT ;  /* 0x000000c0080a7812 */ /* 0x040fe400078ec0ff */
[----:B------:R-:W-:Y:S02]  /*0260*/  LOP3.LUT R4, R9, R4, RZ, 0xfc, !PT ;  /* 0x0000000409047212 */ /* 0x000fe400078efcff */
[----:B------:R-:W-:Y:S02]  /*0270*/  LOP3.LUT R7, R8, 0x20, RZ, 0xc0, !PT ;  /* 0x0000002008077812 */ /* 0x000fe400078ec0ff */
[----:B------:R-:W-:Y:S02]  /*0280*/  LEA R206, R4, UR4, 0x1 ;  /* 0x0000000404ce7c11 */ /* 0x000fe4000f8e08ff */
[----:B------:R-:W-:Y:S02]  /*0290*/  LOP3.LUT R3, R10, 0x18, R3, 0xf8, !PT ;  /* 0x000000180a037812 */ /* 0x000fe400078ef803 */
[----:B------:R-:W-:Y:S01]  /*02a0*/  LOP3.LUT R7, R7, 0x3800, R6, 0xf8, !PT ;  /* 0x0000380007077812 */ /* 0x000fe200078ef806 */
[C---:B------:R-:W-:Y:S01]  /*02b0*/  VIADD R2, R206.reuse, 0x10000 ;  /* 0x00010000ce027836 */ /* 0x040fe20000000000 */
[----:B------:R-:W-:Y:S01]  /*02c0*/  LOP3.LUT R3, R3, 0x8, R0, 0x78, !PT ;  /* 0x0000000803037812 */ /* 0x000fe200078e7800 */
[----:B------:R-:W-:Y:S01]  /*02d0*/  VIADD R203, R206, 0x10040 ;  /* 0x00010040cecb7836 */ /* 0x000fe20000000000 */
[----:B------:R-:W-:Y:S01]  /*02e0*/  LOP3.LUT R204, R7, 0x100, R6, 0xf8, !PT ;  /* 0x0000010007cc7812 */ /* 0x000fe200078ef806 */
[----:B------:R-:W-:Y:S01]  /*02f0*/  @P4 VIADD R203, R2, 0xffffffc0 ;  /* 0xffffffc002cb4836 */ /* 0x000fe20000000000 */
[----:B------:R-:W-:-:S02]  /*0300*/  SEL R210, R210, 0xffffffe0, !P3 ;  /* 0xffffffe0d2d27807 */ /* 0x000fc40005800000 */
[----:B------:R-:W-:Y:S01]  /*0310*/  SHF.R.U32.HI R4, RZ, 0x2, R0 ;  /* 0x00000002ff047819 */ /* 0x000fe20000011600 */
[----:B---3--:R-:W-:Y:S01]  /*0320*/  IMAD.U32 R0, RZ, RZ, UR5 ;  /* 0x00000005ff007e24 */ /* 0x008fe2000f8e00ff */
[----:B------:R-:W-:Y:S01]  /*0330*/  LOP3.LUT R205, R205, 0x30, RZ, 0xc0, !PT ;  /* 0x00000030cdcd7812 */ /* 0x000fe200078ec0ff */
[----:B------:R-:W-:Y:S01]  /*0340*/  IMAD.IADD R219, R206, 0x1, R210 ;  /* 0x00000001cedb7824 */ /* 0x000fe200078e02d2 */
[----:B------:R-:W-:Y:S01]  /*0350*/  LOP3.LUT R204, R204, R3, RZ, 0xfc, !PT ;  /* 0x00000003cccc7212 */ /* 0x000fe200078efcff */
[----:B------:R-:W-:Y:S01]  /*0360*/  IMAD.IADD R210, R210, 0x1, R203 ;  /* 0x00000001d2d27824 */ /* 0x000fe200078e02cb */
[----:B------:R-:W-:Y:S02]  /*0370*/  LOP3.LUT R205, R205, 0x7, R4, 0xf8, !PT ;  /* 0x00000007cdcd7812 */ /* 0x000fe400078ef804 */
[----:B------:R-:W-:Y:S02]  /*0380*/  LOP3.LUT R208, R208, 0x18, RZ, 0xc0, !PT ;  /* 0x00000018d0d07812 */ /* 0x000fe400078ec0ff */
[----:B-1--4-:R-:W-:-:S07]  /*0390*/  LEA R204, R204, UR4, 0x1 ;  /* 0x00000004cccc7c11 */ /* 0x012fce000f8e08ff */
.L_x_554:
[----:B-1----:R-:W1:Y:S01]  /*03a0*/  LDC.64 R2, c[0x0][0x478] ;  /* 0x00011e00ff027b82 */ /* 0x002e620000000a00 */
[----:B---3--:R-:W2:Y:S01]  /*03b0*/  S2R R10, SR_CTAID.Y ;  /* 0x00000000000a7919 */ /* 0x008ea20000002600 */
[----:B------:R-:W-:Y:S01]  /*03c0*/  ISETP.NE.U32.AND P0, PT, RZ, UR8, PT ;  /* 0x00000008ff007c0c */ /* 0x000fe2000bf05070 */
[----:B------:R-:W-:Y:S01]  /*03d0*/  IMAD.MOV.U32 R229, RZ, RZ, RZ ;  /* 0x000000ffffe57224 */ /* 0x000fe200078e00ff */
[----:B------:R-:W-:Y:S02]  /*03e0*/  ISETP.NE.U32.AND P5, PT, RZ, UR10, PT ;  /* 0x0000000aff007c0c */ /* 0x000fe4000bfa5070 */
[----:B------:R-:W-:Y:S02]  /*03f0*/  ISETP.NE.AND.EX P0, PT, RZ, UR9, PT, P0 ;  /* 0x00000009ff007c0c */ /* 0x000fe4000bf05300 */
[----:B------:R-:W3:Y:S01]  /*0400*/  LDC.64 R16, c[0x0][0x460] ;  /* 0x00011800ff107b82 */ /* 0x000ee20000000a00 */
[----:B------:R-:W-:-:S07]  /*0410*/  ISETP.NE.AND.EX P5, PT, RZ, UR11, PT, P5 ;  /* 0x0000000bff007c0c */ /* 0x000fce000bfa5350 */
[----:B------:R-:W4:Y:S01]  /*0420*/  LDC.U8 R9, c[0x0][0x532] ;  /* 0x00014c80ff097b82 */ /* 0x000f220000000000 */
[----:B-1----:R-:W-:-:S07]  /*0430*/  ISETP.NE.U32.AND P2, PT, R2, RZ, PT ;  /* 0x000000ff0200720c */ /* 0x002fce0003f45070 */
[----:B------:R-:W1:Y:S01]  /*0440*/  LDC.64 R4, c[0x0][0x468] ;  /* 0x00011a00ff047b82 */ /* 0x000e620000000a00 */
[----:B------:R-:W-:Y:S01]  /*0450*/  ISETP.NE.AND.EX P2, PT, R3, RZ, PT, P2 ;  /* 0x000000ff0300720c */ /* 0x000fe20003f45320 */
[----:B--2---:R-:W-:Y:S01]  /*0460*/  IMAD.SHL.U32 R15, R10, 0x4, RZ ;  /* 0x000000040a0f7824 */ /* 0x004fe200078e00ff */
[----:B------:R-:W-:-:S11]  /*0470*/  SHF.R.U32.HI R8, RZ, 0x1e, R10 ;  /* 0x0000001eff087819 */ /* 0x000fd6000001160a */
[C---:B------:R-:W-:Y:S02]  /*0480*/  @P2 IADD3 R12, P3, PT, R15.reuse, R2, RZ ;  /* 0x000000020f0c2210 */ /* 0x040fe40007f7e0ff */
[----:B------:R-:W-:-:S03]  /*0490*/  @P0 IADD3 R2, P1, PT, R15, UR8, RZ ;  /* 0x000000080f020c10 */ /* 0x000fc6000ff3e0ff */
[C---:B------:R-:W-:Y:S01]  /*04a0*/  @P2 IMAD.X R13, R8.reuse, 0x1, R3, P3 ;  /* 0x00000001080d2824 */ /* 0x040fe200018e0603 */
[----:B------:R-:W-:Y:S02]  /*04b0*/  ISETP.NE.U32.AND P3, PT, RZ, UR10, PT ;  /* 0x0000000aff007c0c */ /* 0x000fe4000bf65070 */
[----:B------:R-:W-:Y:S02]  /*04c0*/  @P0 IADD3.X R3, PT, PT, R8, UR9, RZ, P1, !PT ;  /* 0x0000000908030c10 */ /* 0x000fe40008ffe4ff */
[----:B------:R-:W-:Y:S01]  /*04d0*/  ISETP.NE.AND.EX P3, PT, RZ, UR11, PT, P3 ;  /* 0x0000000bff007c0c */ /* 0x000fe2000bf65330 */
[----:B------:R-:W-:Y:S01]  /*04e0*/  IMAD.MOV.U32 R6, RZ, RZ, -0x1 ;  /* 0xffffffffff067424 */ /* 0x000fe200078e00ff */
[----:B------:R-:W2:Y:S01]  /*04f0*/  @P2 LDG.E R12, desc[UR26][R12.64] ;  /* 0x0000001a0c0c2981 */ /* 0x000ea2000c1e1900 */
[----:B---3--:R-:W-:-:S03]  /*0500*/  IMAD.WIDE.U32 R16, R10, 0x4, R16 ;  /* 0x000000040a107825 */ /* 0x008fc600078e0010 */
[----:B------:R3:W2:Y:S04]  /*0510*/  @P0 LDG.E R229, desc[UR26][R2.64] ;  /* 0x0000001a02e50981 */ /* 0x0006a8000c1e1900 */
[----:B-----5:R2:W5:Y:S04]  /*0520*/  @P5 LDG.E R6, desc[UR26][R16.64] ;  /* 0x0000001a10065981 */ /* 0x020568000c1e1900 */
[----:B------:R2:W5:Y:S01]  /*0530*/  @P3 LDG.E R7, desc[UR26][R16.64+0x4] ;  /* 0x0000041a10073981 */ /* 0x000562000c1e1900 */
[----:B----4-:R-:W-:Y:S02]  /*0540*/  ISETP.NE.AND P4, PT, R9, RZ, PT ;  /* 0x000000ff0900720c */ /* 0x010fe40003f85270 */
[----:B-1----:R-:W-:-:S04]  /*0550*/  ISETP.EQ.U32.AND P1, PT, R4, RZ, PT ;  /* 0x000000ff0400720c */ /* 0x002fc80003f22070 */
[----:B------:R-:W-:Y:S02]  /*0560*/  ISETP.EQ.OR.EX P1, PT, R5, RZ, !P4, P1 ;  /* 0x000000ff0500720c */ /* 0x000fe40006722710 */
[----:B------:R-:W-:Y:S01]  /*0570*/  IADD3 R14, P0, PT, R15, R4, RZ ;  /* 0x000000040f0e7210 */ /* 0x000fe20007f1e0ff */
[----:B------:R-:W-:Y:S01]  /*0580*/  IMAD.MOV.U32 R232, RZ, RZ, -0x1 ;  /* 0xffffffffffe87424 */ /* 0x000fe200078e00ff */
[----:B---3--:R-:W1:Y:S03]  /*0590*/  @!P2 LDC.64 R2, c[0x0][0x488] ;  /* 0x00012200ff02ab82 */ /* 0x008e660000000a00 */
[----:B------:R-:W-:-:S06]  /*05a0*/  IMAD.X R15, R8, 0x1, R5, P0 ;  /* 0x00000001080f7824 */ /* 0x000fcc00000e0605 */
[----:B------:R3:W5:Y:S01]  /*05b0*/  @!P1 LDG.E R232, desc[UR26][R14.64] ;  /* 0x0000001a0ee89981 */ /* 0x000762000c1e1900 */
[----:B------:R-:W4:Y:S01]  /*05c0*/  @!P2 LDC R8, c[0x0][0x43c] ;  /* 0x00010f00ff08ab82 */ /* 0x000f220000000800 */
[----:B------:R-:W-:-:S07]  /*05d0*/  ISETP.NE.U32.AND P1, PT, R4, RZ, PT ;  /* 0x000000ff0400720c */ /* 0x000fce0003f25070 */
[----:B------:R-:W2:Y:S01]  /*05e0*/  @!P3 LDC R230, c[0x0][0x434] ;  /* 0x00010d00ffe6bb82 */ /* 0x000ea20000000800 */
[----:B------:R-:W-:Y:S01]  /*05f0*/  ISETP.NE.AND.EX P1, PT, R5, RZ, PT, P1 ;  /* 0x000000ff0500720c */ /* 0x000fe20003f25310 */
[----:B------:R-:W-:Y:S01]  /*0600*/  USHF.L.U32 UR30, UR22, 0x7, URZ ;  /* 0x00000007161e7899 */ /* 0x000fe200080006ff */
[----:B-1----:R-:W-:-:S04]  /*0610*/  @!P2 ISETP.NE.U32.AND P0, PT, R2, RZ, PT ;  /* 0x000000ff0200a20c */ /* 0x002fc80003f05070 */
[----:B------:R-:W-:-:S04]  /*0620*/  @!P2 ISETP.NE.AND.EX P0, PT, R3, RZ, PT, P0 ;  /* 0x000000ff0300a20c */ /* 0x000fc80003f05300 */
[----:B----4-:R-:W-:Y:S01]  /*0630*/  @!P2 SEL R8, R8, RZ, P0 ;  /* 0x000000ff0808a207 */ /* 0x010fe20000000000 */
[----:B--2---:R-:W-:Y:S02]  /*0640*/  @P2 IMAD.IADD R227, R12, 0x1, -R229 ;  /* 0x000000010ce32824 */ /* 0x004fe400078e0ae5 */
[----:B---3--:R-:W-:Y:S06]  /*0650*/  @!P1 BRA `(.L_x_497) ;  /* 0x00000000000c9947 */ /* 0x008fec0003800000 */
[----:B------:R-:W2:Y:S02]  /*0660*/  @P4 LDG.E R3, desc[UR26][R14.64+0x4] ;  /* 0x0000041a0e034981 */ /* 0x000ea4000c1e1900 */
[----:B--2--5:R-:W-:-:S06]  /*0670*/  @P4 IADD3 R0, PT, PT, R3, -R232, RZ ;  /* 0x800000e803004210 */ /* 0x024fcc0007ffe0ff */
[----:B------:R1:W5:Y:S02]  /*0680*/  @!P4 LDG.E R0, desc[UR26][R14.64] ;  /* 0x0000001a0e00c981 */ /* 0x000364000c1e1900 */
.L_x_497:
[----:B-----5:R-:W-:Y:S01]  /*0690*/  @!P2 IADD3 R227, PT, PT, R8, R0, -R229 ;  /* 0x0000000008e3a210 */ /* 0x020fe20007ffe8e5 */
[----:B------:R-:W-:-:S03]  /*06a0*/  @P3 IMAD.IADD R230, R7, 0x1, -R6 ;  /* 0x0000000107e63824 */ /* 0x000fc600078e0a06 */
[----:B------:R-:W-:-:S13]  /*06b0*/  ISETP.GT.AND P0, PT, R227, UR30, PT ;  /* 0x0000001ee3007c0c */ /* 0x000fda000bf04270 */
[----:B------:R-:W-:Y:S05]  /*06c0*/  @!P0 BRA `(.L_x_498) ;  /* 0x0000009400a48947 */ /* 0x000fea0003800000 */
[----:B------:R-:W2:Y:S01]  /*06d0*/  LDC R7, c[0x0][0x504] ;  /* 0x00014100ff077b82 */ /* 0x000ea20000000800 */
[----:B------:R-:W-:Y:S01]  /*06e0*/  ISETP.NE.AND P3, PT, R6, -0x1, PT ;  /* 0xffffffff0600780c */ /* 0x000fe20003f65270 */
[----:B------:R-:W-:Y:S01]  /*06f0*/  VIADD R0, R230, UR30 ;  /* 0x0000001ee6007c36 */ /* 0x000fe20008000000 */
[----:B------:R-:W-:Y:S01]  /*0700*/  ISETP.NE.AND P2, PT, R232, -0x1, PT ;  /* 0xffffffffe800780c */ /* 0x000fe20003f45270 */
[----:B------:R-:W-:Y:S02]  /*0710*/  VIADD R4, R230, 0x7f ;  /* 0x0000007fe6047836 */ /* 0x000fe40000000000 */
[----:B------:R-:W-:-:S03]  /*0720*/  VIADD R0, R0, 0x80 ;  /* 0x0000008000007836 */ /* 0x000fc60000000000 */
[----:B------:R-:W-:-:S04]  /*0730*/  SHF.R.S32.HI R5, RZ, 0x1f, R4 ;  /* 0x0000001fff057819 */ /* 0x000fc80000011404 */
[----:B------:R-:W-:Y:S01]  /*0740*/  LEA.HI R5, R5, R4, RZ, 0x7 ;  /* 0x0000000405057211 */ /* 0x000fe200078f38ff */
[----:B-1----:R-:W1:Y:S03]  /*0750*/  @!P3 LDC.64 R14, c[0x0][0x398] ;  /* 0x0000e600ff0ebb82 */ /* 0x002e660000000a00 */
[----:B------:R-:W-:-:S05]  /*0760*/  SHF.R.S32.HI R5, RZ, 0x7, R5 ;  /* 0x00000007ff057819 */ /* 0x000fca0000011405 */
[----:B------:R-:W3:Y:S01]  /*0770*/  @P3 LDC.64 R2, c[0x0][0x3b0] ;  /* 0x0000ec00ff023b82 */ /* 0x000ee20000000a00 */
[----:B--2---:R-:W-:-:S05]  /*0780*/  IADD3 R7, PT, PT, R0, R7, -R227 ;  /* 0x0000000700077210 */ /* 0x004fca0007ffe8e3 */
[----:B------:R-:W-:-:S05]  /*0790*/  VIADD R7, R7, 0x7f ;  /* 0x0000007f07077836 */ /* 0x000fca0000000000 */
[----:B------:R-:W-:-:S04]  /*07a0*/  SHF.R.S32.HI R22, RZ, 0x1f, R7 ;  /* 0x0000001fff167819 */ /* 0x000fc80000011407 */
[----:B------:R-:W-:Y:S01]  /*07b0*/  LEA.HI R22, R22, R7, RZ, 0x7 ;  /* 0x0000000716167211 */ /* 0x000fe200078f38ff */
[----:B-1----:R-:W-:-:S03]  /*07c0*/  @!P3 IMAD.WIDE.U32 R32, R10, R14, RZ ;  /* 0x0000000e0a20b225 */ /* 0x002fc600078e00ff */
[----:B------:R-:W-:Y:S01]  /*07d0*/  SHF.R.S32.HI R22, RZ, 0x7, R22 ;  /* 0x00000007ff167819 */ /* 0x000fe20000011416 */
[----:B------:R-:W-:-:S03]  /*07e0*/  @!P3 IMAD R15, R10, R15, R33 ;  /* 0x0000000f0a0fb224 */ /* 0x000fc600078e0221 */
        /* <DEDUP_REMOVED lines=18> */
.L_x_499:
[----:B------:R-:W1:Y:S01]  /*0910*/  LDCU.64 UR14, c[0x0][0x3b8] ;  /* 0x00007700ff0e77ac */ /* 0x000e620008000a00 */
[----:B------:R-:W-:-:S05]  /*0920*/  IADD3 R2, PT, PT, R229, R232, RZ ;  /* 0x000000e8e5027210 */ /* 0x000fca0007ffe0ff */
[C---:B-1----:R-:W-:Y:S02]  /*0930*/  IMAD R13, R2.reuse, UR15, RZ ;  /* 0x0000000f020d7c24 */ /* 0x042fe4000f8e02ff */
[----:B------:R-:W-:-:S05]  /*0940*/  IMAD.WIDE.U32 R2, R2, UR14, RZ ;  /* 0x0000000e02027c25 */ /* 0x000fca000f8e00ff */
[----:B------:R-:W-:Y:S02]  /*0950*/  IADD3 R13, PT, PT, R3, R13, RZ ;  /* 0x0000000d030d7210 */ /* 0x000fe40007ffe0ff */
[----:B------:R-:W-:-:S07]  /*0960*/  MOV R14, R2 ;  /* 0x00000002000e7202 */ /* 0x000fce0000000f00 */
.L_x_500:
        /* <DEDUP_REMOVED lines=38> */
.L_x_501:
[----:B------:R-:W1:Y:S01]  /*0bd0*/  LDCU.64 UR12, c[0x0][0x3c0] ;  /* 0x00007800ff0c77ac */ /* 0x000e620008000a00 */
[----:B------:R-:W-:-:S05]  /*0be0*/  IADD3 R18, PT, PT, R229, R232, RZ ;  /* 0x000000e8e5127210 */ /* 0x000fca0007ffe0ff */
[C---:B-1----:R-:W-:Y:S02]  /*0bf0*/  IMAD R16, R18.reuse, UR13, RZ ;  /* 0x0000000d12107c24 */ /* 0x042fe4000f8e02ff */
[----:B------:R-:W-:-:S05]  /*0c00*/  IMAD.WIDE.U32 R18, R18, UR12, RZ ;  /* 0x0000000c12127c25 */ /* 0x000fca000f8e00ff */
[----:B------:R-:W-:Y:S02]  /*0c10*/  IADD3 R16, PT, PT, R19, R16, RZ ;  /* 0x0000001013107210 */ /* 0x000fe40007ffe0ff */
.L_x_502:
        /* <DEDUP_REMOVED lines=28> */
.L_x_503:
[-C--:B------:R-:W-:Y:S02]  /*0de0*/  IMAD R28, R25, R6.reuse, RZ ;  /* 0x00000006191c7224 */ /* 0x080fe400078e02ff */
[----:B------:R-:W-:-:S05]  /*0df0*/  IMAD.WIDE.U32 R2, R24, R6, RZ ;  /* 0x0000000618027225 */ /* 0x000fca00078e00ff */
[----:B------:R-:W-:Y:S02]  /*0e00*/  IADD3 R28, PT, PT, R3, R28, RZ ;  /* 0x0000001c031c7210 */ /* 0x000fe40007ffe0ff */
[----:B------:R-:W-:-:S07]  /*0e10*/  MOV R20, R2 ;  /* 0x0000000200147202 */ /* 0x000fce0000000f00 */
.L_x_504:
        /* <DEDUP_REMOVED lines=20> */
.L_x_505:
[----:B------:R-:W1:Y:S01]  /*0f60*/  LDC R17, c[0x0][0x434] ;  /* 0x00010d00ff117b82 */ /* 0x000e620000000800 */
[----:B------:R-:W-:-:S04]  /*0f70*/  IMAD R2, R10, R8, R9 ;  /* 0x000000080a027224 */ /* 0x000fc800078e0209 */
[----:B-1----:R-:W-:-:S03]  /*0f80*/  IMAD R17, R2, R17, RZ ;  /* 0x0000001102117224 */ /* 0x002fc600078e02ff */
.L_x_506:
        /* <DEDUP_REMOVED lines=11> */
.L_x_507:
[----:B------:R-:W1:Y:S01]  /*1040*/  LDC R19, c[0x0][0x444] ;  /* 0x00011100ff137b82 */ /* 0x000e620000000800 */
[----:B------:R-:W-:-:S04]  /*1050*/  IMAD R2, R10, R8, R9 ;  /* 0x000000080a027224 */ /* 0x000fc800078e0209 */
[----:B-1----:R-:W-:-:S07]  /*1060*/  IMAD R19, R2, R19, RZ ;  /* 0x0000001302137224 */ /* 0x002fce00078e02ff */
.L_x_508:
[----:B------:R-:W1:Y:S01]  /*1070*/  LDC.64 R2, c[0x0][0x3b0] ;  /* 0x0000ec00ff027b82 */ /* 0x000e620000000a00 */
[----:B------:R-:W2:Y:S01]  /*1080*/  LDCU.128 UR4, c[0x0][0x590] ;  /* 0x0000b200ff0477ac */ /* 0x000ea20008000c00 */
[----:B------:R-:W-:Y:S01]  /*1090*/  IADD3 R34, P0, PT, R208, R34, RZ ;  /* 0x00000022d0227210 */ /* 0x000fe20007f1e0ff */
[----:B------:R-:W3:Y:S01]  /*10a0*/  S2R R24, SR_TID.X ;  /* 0x0000000000187919 */ /* 0x000ee20000002100 */
[----:B------:R-:W-:Y:S01]  /*10b0*/  IMAD R220, R8, UR25, RZ ;  /* 0x0000001908dc7c24 */ /* 0x000fe2000f8e02ff */
[----:B------:R-:W4:Y:S01]  /*10c0*/  LDCU.64 UR16, c[0x0][0x3c8] ;  /* 0x00007900ff1077ac */ /* 0x000f220008000a00 */
[----:B------:R-:W-:Y:S01]  /*10d0*/  ISETP.NE.AND P4, PT, RZ, UR28, PT ;  /* 0x0000001cff007c0c */ /* 0x000fe2000bf85270 */
[----:B------:R-:W-:Y:S01]  /*10e0*/  IMAD.X R35, RZ, RZ, R4, P0 ;  /* 0x000000ffff237224 */ /* 0x000fe200000e0604 */
[--C-:B------:R-:W-:Y:S01]  /*10f0*/  IADD3 R25, P1, P0, R30, R20, R5.reuse ;  /* 0x000000141e197210 */ /* 0x100fe2000783e005 */
[----:B------:R-:W-:Y:S01]  /*1100*/  IMAD.MOV.U32 R20, RZ, RZ, R208 ;  /* 0x000000ffff147224 */ /* 0x000fe200078e00d0 */
[----:B------:R-:W5:Y:S01]  /*1110*/  S2R R4, SR_TID.X ;  /* 0x0000000000047919 */ /* 0x000f620000002100 */
[----:B------:R-:W-:Y:S01]  /*1120*/  SHF.R.S32.HI R5, RZ, 0x1f, R5 ;  /* 0x0000001fff057819 */ /* 0x000fe20000011405 */
[----:B------:R-:W4:Y:S01]  /*1130*/  LDC.64 R236, c[0x0][0x420] ;  /* 0x00010800ffec7b82 */ /* 0x000f220000000a00 */
[C---:B------:R-:W-:Y:S01]  /*1140*/  IMAD R19, R228.reuse, 0x80, R19 ;  /* 0x00000080e4137824 */ /* 0x040fe200078e0213 */
[----:B------:R-:W-:Y:S01]  /*1150*/  BSSY.RECONVERGENT B1, `(.L_x_498) ;  /* 0x00008c0000017945 */ /* 0x000fe20003800200 */
[----:B------:R-:W-:Y:S01]  /*1160*/  IADD3.X R23, PT, PT, R23, R28, R5, P1, P0 ;  /* 0x0000001c17177210 */ /* 0x000fe20000fe0405 */
[----:B------:R-:W-:-:S02]  /*1170*/  IMAD R17, R228, 0x80, R17 ;  /* 0x00000080e4117824 */ /* 0x000fc400078e0211 */
[----:B--2---:R-:W-:Y:S01]  /*1180*/  IMAD R6, R21, UR4, RZ ;  /* 0x0000000415067c24 */ /* 0x004fe2000f8e02ff */
[----:B------:R-:W-:Y:S01]  /*1190*/  USHF.L.U64.HI UR25, UR4, 0x6, UR5 ;  /* 0x0000000604197899 */ /* 0x000fe20008010205 */
[----:B------:R-:W-:Y:S01]  /*11a0*/  IMAD.WIDE.U32 R34, R27, UR4, R34 ;  /* 0x000000041b227c25 */ /* 0x000fe2000f8e0022 */
[----:B------:R-:W-:-:S03]  /*11b0*/  USHF.L.U32 UR28, UR4, 0x6, URZ ;  /* 0x00000006041c7899 */ /* 0x000fc600080006ff */
[-C--:B-1----:R-:W-:Y:S02]  /*11c0*/  IMAD R26, R21, R2.reuse, RZ ;  /* 0x00000002151a7224 */ /* 0x082fe400078e02ff */
[----:B------:R-:W-:Y:S02]  /*11d0*/  IMAD.MOV.U32 R21, RZ, RZ, RZ ;  /* 0x000000ffff157224 */ /* 0x000fe400078e00ff */
[C---:B------:R-:W-:Y:S02]  /*11e0*/  IMAD R7, R27.reuse, UR5, R6 ;  /* 0x000000051b077c24 */ /* 0x040fe4000f8e0206 */
[----:B------:R-:W-:-:S04]  /*11f0*/  IMAD.WIDE.U32 R30, R27, R2, R20 ;  /* 0x000000021b1e7225 */ /* 0x000fc800078e0014 */
[----:B------:R-:W-:Y:S01]  /*1200*/  IMAD.IADD R35, R35, 0x1, R7 ;  /* 0x0000000123237824 */ /* 0x000fe200078e0207 */
[----:B------:R-:W-:Y:S01]  /*1210*/  IADD3 R32, P3, PT, R32, R30, RZ ;  /* 0x0000001e20207210 */ /* 0x000fe20007f7e0ff */
[----:B------:R-:W1:Y:S01]  /*1220*/  LDC.64 R6, c[0x0][0x5f8] ;  /* 0x00017e00ff067b82 */ /* 0x000e620000000a00 */
[----:B------:R-:W-:Y:S02]  /*1230*/  IMAD R26, R27, R3, R26 ;  /* 0x000000031b1a7224 */ /* 0x000fe400078e021a */
[----:B------:R-:W-:Y:S01]  /*1240*/  IMAD.WIDE.U32 R34, R9, UR6, R34 ;  /* 0x0000000609227c25 */ /* 0x000fe2000f8e0022 */
[----:B-----5:R-:W-:Y:S02]  /*1250*/  LOP3.LUT R5, R4, 0x1f, RZ, 0xc0, !PT ;  /* 0x0000001f04057812 */ /* 0x020fe400078ec0ff */
[----:B------:R-:W-:Y:S02]  /*1260*/  IADD3.X R33, PT, PT, R15, R31, R26, P3, !PT ;  /* 0x0000001f0f217210 */ /* 0x000fe40001ffe41a */
[----:B------:R-:W2:Y:S01]  /*1270*/  LDC R30, c[0x0][0x508] ;  /* 0x00014200ff1e7b82 */ /* 0x000ea20000000800 */
[----:B------:R-:W-:Y:S01]  /*1280*/  SHF.R.U32.HI R26, RZ, 0x5, R4 ;  /* 0x00000005ff1a7819 */ /* 0x000fe20000011604 */
[C---:B------:R-:W-:Y:S01]  /*1290*/  IMAD R35, R9.reuse, UR7, R35 ;  /* 0x0000000709237c24 */ /* 0x040fe2000f8e0223 */
[----:B---3--:R-:W-:Y:S01]  /*12a0*/  SHF.R.U32.HI R15, RZ, 0x2, R24 ;  /* 0x00000002ff0f7819 */ /* 0x008fe20000011618 */
[C---:B----4-:R-:W-:Y:S01]  /*12b0*/  IMAD.WIDE.U32 R32, R9.reuse, UR16, R32 ;  /* 0x0000001009207c25 */ /* 0x050fe2000f8e0020 */
[----:B------:R-:W3:Y:S03]  /*12c0*/  LDCU.64 UR6, c[0x0][0x550] ;  /* 0x0000aa00ff0677ac */ /* 0x000ee60008000a00 */
[----:B------:R-:W-:Y:S01]  /*12d0*/  IMAD R27, R9, UR17, R33 ;  /* 0x00000011091b7c24 */ /* 0x000fe2000f8e0221 */
[----:B------:R-:W4:Y:S01]  /*12e0*/  LDCU.64 UR16, c[0x0][0x380] ;  /* 0x00007000ff1077ac */ /* 0x000f220008000a00 */
[----:B------:R-:W-:-:S02]  /*12f0*/  IMAD R26, R220, R26, R5 ;  /* 0x0000001adc1a7224 */ /* 0x000fc400078e0205 */
[----:B------:R-:W-:-:S04]  /*1300*/  IMAD.WIDE.U32 R34, R15, UR4, R34 ;  /* 0x000000040f227c25 */ /* 0x000fc8000f8e0022 */
[----:B-1----:R-:W-:-:S04]  /*1310*/  IMAD.WIDE.U32 R28, R6, UR21, RZ ;  /* 0x00000015061c7c25 */ /* 0x002fc8000f8e00ff */
[----:B------:R-:W-:Y:S01]  /*1320*/  IMAD R6, R7, UR21, R29 ;  /* 0x0000001507067c24 */ /* 0x000fe2000f8e021d */
[----:B------:R-:W-:Y:S01]  /*1330*/  SEL R28, R28, RZ, P4 ;  /* 0x000000ff1c1c7207 */ /* 0x000fe20002000000 */
[----:B------:R-:W-:Y:S01]  /*1340*/  IMAD R217, R15, UR5, R35 ;  /* 0x000000050fd97c24 */ /* 0x000fe2000f8e0223 */
[----:B------:R-:W-:Y:S01]  /*1350*/  SHF.R.S32.HI R7, RZ, 0x1f, R26 ;  /* 0x0000001fff077819 */ /* 0x000fe2000001141a */
[----:B--2---:R-:W-:Y:S01]  /*1360*/  IMAD.IADD R207, R227, 0x1, R30 ;  /* 0x00000001e3cf7824 */ /* 0x004fe200078e021e */
[----:B------:R-:W-:Y:S01]  /*1370*/  IADD3 R28, P1, P0, R26, R25, R28 ;  /* 0x000000191a1c7210 */ /* 0x000fe2000783e01c */
[----:B------:R-:W-:Y:S01]  /*1380*/  IMAD.MOV.U32 R26, RZ, RZ, R32 ;  /* 0x000000ffff1a7224 */ /* 0x000fe200078e0020 */
[----:B------:R-:W1:Y:S01]  /*1390*/  LDC.64 R24, c[0x0][0x5e8] ;  /* 0x00017a00ff187b82 */ /* 0x000e620000000a00 */
[----:B------:R-:W2:Y:S01]  /*13a0*/  LDCU.64 UR4, c[0x0][0x570] ;  /* 0x0000ae00ff0477ac */ /* 0x000ea20008000a00 */
[----:B------:R-:W-:Y:S01]  /*13b0*/  IADD3 R30, PT, PT, R0, -0x80, -R207 ;  /* 0xffffff80001e7810 */ /* 0x000fe20007ffe8cf */
[----:B------:R-:W-:Y:S01]  /*13c0*/  IMAD.WIDE.U32 R26, R15, R2, R26 ;  /* 0x000000020f1a7225 */ /* 0x000fe200078e001a */
[----:B------:R-:W-:-:S02]  /*13d0*/  SEL R6, R6, RZ, P4 ;  /* 0x000000ff06067207 */ /* 0x000fc40002000000 */
[----:B------:R-:W-:Y:S01]  /*13e0*/  SHF.R.S32.HI R209, RZ, 0x1f, R30 ;  /* 0x0000001fffd17819 */ /* 0x000fe2000001141e */
[----:B------:R-:W-:Y:S01]  /*13f0*/  IMAD R215, R15, R3, R27 ;  /* 0x000000030fd77224 */ /* 0x000fe200078e021b */
[----:B------:R-:W-:Y:S01]  /*1400*/  IADD3.X R6, PT, PT, R7, R23, R6, P1, P0 ;  /* 0x0000001707067210 */ /* 0x000fe20000fe0406 */
[----:B------:R-:W-:Y:S01]  /*1410*/  IMAD.SHL.U32 R23, R220, 0x80, RZ ;  /* 0x00000080dc177824 */ /* 0x000fe200078e00ff */
[----:B------:R-:W-:Y:S01]  /*1420*/  LEA.HI R209, R209, R30, RZ, 0x7 ;  /* 0x0000001ed1d17211 */ /* 0x000fe200078f38ff */
[----:B------:R-:W-:Y:S01]  /*1430*/  IMAD.WIDE R236, R17, 0x4, R236 ;  /* 0x0000000411ec7825 */ /* 0x000fe200078e02ec */
[C---:B----4-:R-:W-:Y:S02]  /*1440*/  LEA R214, P1, R26.reuse, UR16, 0x1 ;  /* 0x000000101ad67c11 */ /* 0x050fe4000f8208ff */
[----:B------:R-:W-:Y:S02]  /*1450*/  SHF.R.S32.HI R209, RZ, 0x7, R209 ;  /* 0x00000007ffd17819 */ /* 0x000fe400000114d1 */
[----:B------:R-:W-:-:S02]  /*1460*/  LEA.HI.X R215, R26, UR17, R215, 0x1, P1 ;  /* 0x000000111ad77c11 */ /* 0x000fc400088f0cd7 */
[----:B------:R-:W-:Y:S02]  /*1470*/  VIMNMX R209, PT, PT, RZ, R209, !PT ;  /* 0x000000d1ffd17248 */ /* 0x000fe40007fe0100 */
[C---:B------:R-:W-:Y:S02]  /*1480*/  IADD3 R7, P0, PT, R23.reuse, R28, RZ ;  /* 0x0000001c17077210 */ /* 0x040fe40007f1e0ff */
[----:B------:R-:W-:Y:S02]  /*1490*/  ISETP.GT.AND P1, PT, R22, R209, PT ;  /* 0x000000d11600720c */ /* 0x000fe40003f24270 */
[----:B------:R-:W-:Y:S01]  /*14a0*/  LEA.HI.X.SX32 R6, R23, R6, 0x1, P0 ;  /* 0x0000000617067211 */ /* 0x000fe200000f0eff */
[----:B-1----:R-:W-:Y:S01]  /*14b0*/  IMAD.WIDE R212, R19, 0x4, R24 ;  /* 0x0000000413d47825 */ /* 0x002fe200078e0218 */
[C---:B--2---:R-:W-:Y:S02]  /*14c0*/  LEA R234, P0, R7.reuse, UR4, 0x2 ;  /* 0x0000000407ea7c11 */ /* 0x044fe4000f8010ff */
[----:B---3--:R-:W-:Y:S01]  /*14d0*/  LEA R216, P3, R34, UR6, 0x1 ;  /* 0x0000000622d87c11 */ /* 0x008fe2000f8608ff */
[----:B------:R-:W-:Y:S01]  /*14e0*/  IMAD.MOV.U32 R211, RZ, RZ, R213 ;  /* 0x000000ffffd37224 */ /* 0x000fe200078e00d5 */
[----:B------:R-:W-:-:S02]  /*14f0*/  LEA.HI.X R235, R7, UR5, R6, 0x2, P0 ;  /* 0x0000000507eb7c11 */ /* 0x000fc400080f1406 */
[----:B------:R-:W-:Y:S02]  /*1500*/  IADD3 R6, P0, PT, R15, 0x40, RZ ;  /* 0x000000400f067810 */ /* 0x000fe40007f1e0ff */
[----:B------:R-:W-:Y:S02]  /*1510*/  LEA.HI.X R217, R34, UR7, R217, 0x1, P3 ;  /* 0x0000000722d97c11 */ /* 0x000fe400098f0cd9 */
[C---:B------:R-:W-:Y:S01]  /*1520*/  SHF.L.U64.HI R22, R2.reuse, 0x6, R3 ;  /* 0x0000000602167819 */ /* 0x040fe20000010203 */
[----:B------:R-:W-:Y:S01]  /*1530*/  IMAD.SHL.U32 R3, R2, 0x40, RZ ;  /* 0x0000004002037824 */ /* 0x000fe200078e00ff */
[----:B------:R-:W-:Y:S01]  /*1540*/  LEA.HI R17, R4, 0x40, RZ, 0x1e ;  /* 0x0000004004117811 */ /* 0x000fe200078ff0ff */
        /* <DEDUP_REMOVED lines=13> */
.L_x_510:
[----:B------:R-:W1:Y:S01]  /*1620*/  LDCU.64 UR12, c[0x0][0x5c0] ;  /* 0x0000b800ff0c77ac */ /* 0x000e620008000a00 */
[----:B------:R-:W-:-:S05]  /*1630*/  IADD3 R0, PT, PT, R229, R232, RZ ;  /* 0x000000e8e5007210 */ /* 0x000fca0007ffe0ff */
[C---:B-1----:R-:W-:Y:S02]  /*1640*/  IMAD R3, R0.reuse, UR13, RZ ;  /* 0x0000000d00037c24 */ /* 0x042fe4000f8e02ff */
[----:B------:R-:W-:-:S05]  /*1650*/  IMAD.WIDE.U32 R4, R0, UR12, RZ ;  /* 0x0000000c00047c25 */ /* 0x000fca000f8e00ff */
[----:B------:R-:W-:Y:S02]  /*1660*/  IADD3 R0, PT, PT, R5, R3, RZ ;  /* 0x0000000305007210 */ /* 0x000fe40007ffe0ff */
.L_x_511:
        /* <DEDUP_REMOVED lines=12> */
.L_x_512:
[----:B------:R-:W1:Y:S01]  /*1730*/  LDCU.64 UR6, c[0x0][0x5c8] ;  /* 0x0000b900ff0677ac */ /* 0x000e620008000a00 */
[----:B------:R-:W-:-:S05]  /*1740*/  IADD3 R229, PT, PT, R229, R232, RZ ;  /* 0x000000e8e5e57210 */ /* 0x000fca0007ffe0ff */
[C---:B-1----:R-:W-:Y:S02]  /*1750*/  IMAD R10, R229.reuse, UR7, RZ ;  /* 0x00000007e50a7c24 */ /* 0x042fe4000f8e02ff */
[----:B------:R-:W-:-:S05]  /*1760*/  IMAD.WIDE.U32 R12, R229, UR6, RZ ;  /* 0x00000006e50c7c25 */ /* 0x000fca000f8e00ff */
[----:B------:R-:W-:Y:S02]  /*1770*/  IADD3 R10, PT, PT, R13, R10, RZ ;  /* 0x0000000a0d0a7210 */ /* 0x000fe40007ffe0ff */
[----:B------:R-:W-:-:S07]  /*1780*/  MOV R8, R12 ;  /* 0x0000000c00087202 */ /* 0x000fce0000000f00 */
.L_x_513:
[----:B------:R-:W1:Y:S01]  /*1790*/  LDCU UR4, c[0x0][0x440] ;  /* 0x00008800ff0477ac */ /* 0x000e620008000800 */
[----:B------:R-:W-:Y:S01]  /*17a0*/  VIADD R12, R227, -UR30 ;  /* 0x8000001ee30c7c36 */ /* 0x000fe20008000000 */
[----:B------:R-:W-:Y:S01]  /*17b0*/  BSSY.RECONVERGENT B0, `(.L_x_514) ;  /* 0x0000020000007945 */ /* 0x000fe20003800200 */
[----:B------:R-:W-:Y:S01]  /*17c0*/  IMAD.U32 R19, RZ, RZ, UR12 ;  /* 0x0000000cff137e24 */ /* 0x000fe2000f8e00ff */
[----:B------:R-:W-:Y:S01]  /*17d0*/  UIMAD UR14, UR29, UR12, URZ ;  /* 0x0000000c1d0e72a4 */ /* 0x000fe2000f8e02ff */
[----:B------:R-:W-:Y:S02]  /*17e0*/  IMAD.U32 R3, RZ, RZ, UR6 ;  /* 0x00000006ff037e24 */ /* 0x000fe4000f8e00ff */
[----:B------:R-:W-:Y:S01]  /*17f0*/  IMAD.WIDE.U32 R18, R19, UR30, R20 ;  /* 0x0000001e13127c25 */ /* 0x000fe2000f8e0014 */
[----:B------:R-:W-:Y:S02]  /*1800*/  UIMAD UR14, UR30, UR13, UR14 ;  /* 0x0000000d1e0e72a4 */ /* 0x000fe4000f8e020e */
[----:B------:R-:W-:-:S04]  /*1810*/  IADD3 R18, P2, PT, R4, R18, RZ ;  /* 0x0000001204127210 */ /* 0x000fc80007f5e0ff */
[----:B------:R-:W-:Y:S02]  /*1820*/  IADD3.X R19, PT, PT, R0, UR14, R19, P2, !PT ;  /* 0x0000000e00137c10 */ /* 0x000fe400097fe413 */
        /* <DEDUP_REMOVED lines=24> */
.L_x_515:
[----:B------:R-:W-:Y:S05]  /*19b0*/  BSYNC.RECONVERGENT B0 ;  /* 0x0000000000007941 */ /* 0x000fea0003800200 */
.L_x_514:
        /* <DEDUP_REMOVED lines=26> */
.L_x_509:
[----:B------:R-:W-:Y:S01]  /*1b60*/  IMAD.U32 R7, RZ, RZ, UR12 ;  /* 0x0000000cff077e24 */ /* 0x000fe2000f8e00ff */
[----:B------:R-:W-:Y:S01]  /*1b70*/  UIMAD UR6, UR29, UR12, URZ ;  /* 0x0000000c1d0672a4 */ /* 0x000fe2000f8e02ff */
[----:B------:R-:W-:Y:S01]  /*1b80*/  LOP3.LUT R23, R228, 0x80000001, RZ, 0xc0, !PT ;  /* 0x80000001e4177812 */ /* 0x000fe200078ec0ff */
[----:B------:R-:W1:Y:S01]  /*1b90*/  LDCU.64 UR4, c[0x0][0x3d8] ;  /* 0x00007b00ff0477ac */ /* 0x000e620008000a00 */
[----:B------:R-:W-:Y:S01]  /*1ba0*/  IMAD.WIDE.U32 R24, R7, UR30, R20 ;  /* 0x0000001e07187c25 */ /* 0x000fe2000f8e0014 */
[----:B------:R-:W-:Y:S01]  /*1bb0*/  BSSY.RECONVERGENT B0, `(.L_x_517) ;  /* 0x0000024000007945 */ /* 0x000fe20003800200 */
[----:B------:R-:W-:Y:S02]  /*1bc0*/  UIMAD UR6, UR30, UR13, UR6 ;  /* 0x0000000d1e0672a4 */ /* 0x000fe4000f8e0206 */
[----:B------:R-:W-:Y:S01]  /*1bd0*/  IMAD.SHL.U32 R7, R4, 0x8, RZ ;  /* 0x0000000804077824 */ /* 0x000fe200078e00ff */
[----:B------:R-:W-:Y:S01]  /*1be0*/  @P4 BAR.SYNC.DEFER_BLOCKING 0x0 ;  /* 0x0000000000004b1d */ /* 0x000fe20000010000 */
[----:B------:R-:W-:-:S03]  /*1bf0*/  IADD3 R24, P0, PT, R18, R24, RZ ;  /* 0x0000001812187210 */ /* 0x000fc60007f1e0ff */
[----:B------:R-:W-:Y:S02]  /*1c00*/  LOP3.LUT R19, R7, 0xd8, RZ, 0xc0, !PT ;  /* 0x000000d807137812 */ /* 0x000fe400078ec0ff */
[----:B------:R-:W-:Y:S01]  /*1c10*/  IADD3.X R25, PT, PT, R16, UR6, R25, P0, !PT ;  /* 0x0000000610197c10 */ /* 0x000fe200087fe419 */
[----:B------:R-:W-:Y:S01]  /*1c20*/  VIADD R16, R227, -UR30 ;  /* 0x8000001ee3107c36 */ /* 0x000fe20008000000 */
[----:B------:R-:W-:Y:S02]  /*1c30*/  LOP3.LUT R18, R19, 0x18, R4, 0x78, !PT ;  /* 0x0000001813127812 */ /* 0x000fe400078e7804 */
[----:B------:R-:W-:Y:S02]  /*1c40*/  ISETP.NE.AND P0, PT, R23, 0x1, PT ;  /* 0x000000011700780c */ /* 0x000fe40003f05270 */
[----:B------:R-:W-:Y:S01]  /*1c50*/  ISETP.GE.AND P6, PT, R15, R16, PT ;  /* 0x000000100f00720c */ /* 0x000fe20003fc6270 */
[----:B-1----:R-:W-:Y:S01]  /*1c60*/  IMAD R19, R11, UR4, RZ ;  /* 0x000000040b137c24 */ /* 0x002fe2000f8e02ff */
[----:B------:R-:W-:Y:S01]  /*1c70*/  LOP3.LUT R7, R18, 0x1f20, R7, 0xf8, !PT ;  /* 0x00001f2012077812 */ /* 0x000fe200078ef807 */
[----:B------:R-:W-:Y:S01]  /*1c80*/  IMAD.WIDE.U32 R24, R12, UR4, R24 ;  /* 0x000000040c187c25 */ /* 0x000fe2000f8e0018 */
[----:B------:R-:W-:-:S02]  /*1c90*/  SEL R200, RZ, 0x2000, P0 ;  /* 0x00002000ffc87807 */ /* 0x000fc40000000000 */
[----:B------:R-:W-:Y:S01]  /*1ca0*/  LEA R7, R7, UR20, 0x1 ;  /* 0x0000001407077c11 */ /* 0x000fe2000f8e08ff */
[----:B------:R-:W-:-:S04]  /*1cb0*/  IMAD R19, R12, UR5, R19 ;  /* 0x000000050c137c24 */ /* 0x000fc8000f8e0213 */
[----:B------:R-:W-:Y:S02]  /*1cc0*/  IMAD.IADD R19, R25, 0x1, R19 ;  /* 0x0000000119137824 */ /* 0x000fe400078e0213 */
[----:B------:R-:W-:Y:S05]  /*1cd0*/  @P6 BRA `(.L_x_518) ;  /* 0x0000000000406947 */ /* 0x000fea0003800000 */
[----:B------:R-:W1:Y:S02]  /*1ce0*/  LDCU UR4, c[0x0][0x440] ;  /* 0x00008800ff0477ac */ /* 0x000e640008000800 */
[----:B-1----:R-:W-:-:S13]  /*1cf0*/  ISETP.GE.AND P0, PT, R208, UR4, PT ;  /* 0x00000004d0007c0c */ /* 0x002fda000bf06270 */
[----:B------:R-:W-:Y:S05]  /*1d00*/  @P0 BRA `(.L_x_519) ;  /* 0x00000000002c0947 */ /* 0x000fea0003800000 */
[----:B------:R-:W1:Y:S01]  /*1d10*/  LDCU.64 UR4, c[0x0][0x390] ;  /* 0x00007200ff0477ac */ /* 0x000e620008000a00 */
[----:B------:R-:W-:-:S05]  /*1d20*/  MOV R18, R24 ;  /* 0x0000001800127202 */ /* 0x000fca0000000f00 */
        /* <DEDUP_REMOVED lines=9> */
.L_x_519:
[----:B------:R2:W-:Y:S01]  /*1dc0*/  STS.128 [R7+0x8000], RZ ;  /* 0x008000ff07007388 */ /* 0x0005e20000000c00 */
[----:B------:R-:W-:Y:S05]  /*1dd0*/  BRA `(.L_x_520) ;  /* 0x0000000000047947 */ /* 0x000fea0003800000 */
.L_x_518:
[----:B------:R3:W-:Y:S02]  /*1de0*/  STS.128 [R7+0x8000], RZ ;  /* 0x008000ff07007388 */ /* 0x0007e40000000c00 */
.L_x_520:
[----:B------:R-:W-:Y:S05]  /*1df0*/  BSYNC.RECONVERGENT B0 ;  /* 0x0000000000007941 */ /* 0x000fea0003800200 */
.L_x_517:
        /* <DEDUP_REMOVED lines=10> */
[----:B------:R-:W-:-:S04]  /*1ea0*/  IMAD R23, R2, UR12, RZ ;  /* 0x0000000c02177c24 */ /* 0x000fc8000f8e02ff */
        /* <DEDUP_REMOVED lines=9> */
.L_x_522:
[----:B------:R-:W-:Y:S05]  /*1f40*/  BSYNC.RECONVERGENT B0 ;  /* 0x0000000000007941 */ /* 0x000fea0003800200 */
.L_x_521:
        /* <DEDUP_REMOVED lines=13> */
.L_x_525:
[----:B------:R1:W-:Y:S01]  /*2020*/  STS.128 [R7+0x4000], RZ ;  /* 0x004000ff07007388 */ /* 0x0003e20000000c00 */
[----:B------:R-:W-:Y:S05]  /*2030*/  BRA `(.L_x_526) ;  /* 0x0000000000047947 */ /* 0x000fea0003800000 */
.L_x_524:
[----:B------:R1:W-:Y:S02]  /*2040*/  STS.128 [R7+0x4000], RZ ;  /* 0x004000ff07007388 */ /* 0x0003e40000000c00 */
.L_x_526:
[----:B------:R-:W-:Y:S05]  /*2050*/  BSYNC.RECONVERGENT B0 ;  /* 0x0000000000007941 */ /* 0x000fea0003800200 */
.L_x_523:
        /* <DEDUP_REMOVED lines=10> */
[----:B------:R-:W-:-:S03]  /*2100*/  IMAD.U32 R18, RZ, RZ, UR25 ;  /* 0x00000019ff127e24 */ /* 0x000fc6000f8e00ff */
[----:B-1----:R-:W-:-:S04]  /*2110*/  LEA R24, P0, R19, R216, 0x1 ;  /* 0x000000d813187211 */ /* 0x002fc800078008ff */
[----:B------:R-:W-:-:S05]  /*2120*/  LEA.HI.X R25, R17, R217, R18, 0x1, P0 ;  /* 0x000000d911197211 */ /* 0x000fca00000f0c12 */
[----:B------:R-:W-:Y:S01]  /*2130*/  @!PT LDS RZ, [RZ] ;  /* 0x00000000fffff984 */ /* 0x000fe20000000800 */
[----:B------:R-:W-:Y:S01]  /*2140*/  @!PT LDS RZ, [RZ] ;  /* 0x00000000fffff984 */ /* 0x000fe20000000800 */
[----:B------:R-:W-:Y:S01]  /*2150*/  @!PT LDS RZ, [RZ] ;  /* 0x00000000fffff984 */ /* 0x000fe20000000800 */
[----:B------:R1:W-:Y:S04]  /*2160*/  LDGSTS.E.BYPASS.LTC128B.128 [R7+0x5000], desc[UR26][R24.64] ;  /* 0x0500000018077fae */ /* 0x0003e8000b981a1a */
.L_x_528:
[----:B------:R-:W-:Y:S05]  /*2170*/  BSYNC.RECONVERGENT B0 ;  /* 0x0000000000007941 */ /* 0x000fea0003800200 */
.L_x_527:
        /* <DEDUP_REMOVED lines=11> */
.L_x_531:
[----:B------:R1:W-:Y:S01]  /*2230*/  STS.128 [R226], RZ ;  /* 0x000000ffe2007388 */ /* 0x0003e20000000c00 */
[----:B------:R-:W-:Y:S05]  /*2240*/  BRA `(.L_x_532) ;  /* 0x0000000000047947 */ /* 0x000fea0003800000 */
.L_x_530:
[----:B------:R1:W-:Y:S02]  /*2250*/  STS.128 [R226], RZ ;  /* 0x000000ffe2007388 */ /* 0x0003e40000000c00 */
.L_x_532:
[----:B------:R-:W-:Y:S05]  /*2260*/  BSYNC.RECONVERGENT B0 ;  /* 0x0000000000007941 */ /* 0x000fea0003800200 */
.L_x_529:
        /* <DEDUP_REMOVED lines=29> */
.L_x_534:
[----:B------:R-:W-:Y:S05]  /*2440*/  BSYNC.RECONVERGENT B0 ;  /* 0x0000000000007941 */ /* 0x000fea0003800200 */
.L_x_533:
[----:B------:R-:W3:Y:S01]  /*2450*/  LDCU.64 UR4, c[0x0][0x3d0] ;  /* 0x00007a00ff0477ac */ /* 0x000ee20008000a00 */
[----:B------:R-:W-:Y:S01]  /*2460*/  MOV R3, UR14 ;  /* 0x0000000e00037c02 */ /* 0x000fe20008000f00 */
[----:B------:R-:W-:Y:S01]  /*2470*/  BSSY.RECONVERGENT B0, `(.L_x_535) ;  /* 0x000001d000007945 */ /* 0x000fe20003800200 */
[----:B------:R-:W-:-:S03]  /*2480*/  UIMAD UR29, UR29, UR14, URZ ;  /* 0x0000000e1d1d72a4 */ /* 0x000fc6000f8e02ff */
[----:B-1----:R-:W-:Y:S01]  /*2490*/  IMAD.WIDE.U32 R16, R3, UR30, R20 ;  /* 0x0000001e03107c25 */ /* 0x002fe2000f8e0014 */
        /* <DEDUP_REMOVED lines=23> */
.L_x_537:
[----:B------:R1:W-:Y:S01]  /*2610*/  STS.128 [R7+0x6000], RZ ;  /* 0x006000ff07007388 */ /* 0x0003e20000000c00 */
[----:B------:R-:W-:Y:S05]  /*2620*/  BRA `(.L_x_538) ;  /* 0x0000000000047947 */ /* 0x000fea0003800000 */
.L_x_536:
[----:B------:R1:W-:Y:S02]  /*2630*/  STS.128 [R7+0x6000], RZ ;  /* 0x006000ff07007388 */ /* 0x0003e40000000c00 */
.L_x_538:
[----:B------:R-:W-:Y:S05]  /*2640*/  BSYNC.RECONVERGENT B0 ;  /* 0x0000000000007941 */ /* 0x000fea0003800200 */
.L_x_535:
        /* <DEDUP_REMOVED lines=19> */
.L_x_540:
[----:B------:R-:W-:Y:S05]  /*2780*/  BSYNC.RECONVERGENT B0 ;  /* 0x0000000000007941 */ /* 0x000fea0003800200 */
.L_x_539:
[----:B------:R-:W0:Y:S01]  /*2790*/  LDGDEPBAR ;  /* 0x00000000000079af */ /* 0x000e220000000000 */
[----:B---3--:R-:W3:Y:S01]  /*27a0*/  LDC.64 R14, c[0x0][0x528] ;  /* 0x00014a00ff0e7b82 */ /* 0x008ee20000000a00 */
[----:B------:R-:W-:Y:S01]  /*27b0*/  LOP3.LUT P0, RZ, R4, 0x4, RZ, 0xc0, !PT ;  /* 0x0000000404ff7812 */ /* 0x000fe2000780c0ff */
[----:B------:R-:W-:Y:S01]  /*27c0*/  IMAD R8, R10, R8, R9 ;  /* 0x000000080a087224 */ /* 0x000fe200078e0209 */
[----:B-1----:R-:W-:Y:S01]  /*27d0*/  SHF.R.U32.HI R13, RZ, 0x4, R4 ;  /* 0x00000004ff0d7819 */ /* 0x002fe20000011604 */
[----:B------:R-:W-:Y:S01]  /*27e0*/  VIADD R12, R204, 0x8000 ;  /* 0x00008000cc0c7836 */ /* 0x000fe20000000000 */
[----:B------:R-:W1:Y:S01]  /*27f0*/  LDCU UR15, c[0x0][0x590] ;  /* 0x0000b200ff0f77ac */ /* 0x000e620008000800 */
[----:B------:R-:W-:Y:S02]  /*2800*/  IMAD.IADD R207, R0, 0x1, -R207 ;  /* 0x0000000100cf7824 */ /* 0x000fe400078e0acf */
[----:B------:R-:W-:Y:S01]  /*2810*/  IMAD.U32 R233, RZ, RZ, UR22 ;  /* 0x00000016ffe97e24 */ /* 0x000fe2000f8e00ff */
[----:B------:R-:W1:Y:S01]  /*2820*/  LDCU UR6, c[0x0][0x440] ;  /* 0x00008800ff0677ac */ /* 0x000e620008000800 */
[----:B------:R-:W1:Y:S01]  /*2830*/  LDCU UR12, c[0x0][0x504] ;  /* 0x0000a080ff0c77ac */ /* 0x000e620008000800 */
[----:B------:R-:W1:Y:S01]  /*2840*/  LDCU UR7, c[0x0][0x3e0] ;  /* 0x00007c00ff0777ac */ /* 0x000e620008000800 */
[----:B------:R-:W1:Y:S01]  /*2850*/  LDCU UR14, c[0x0][0x45c] ;  /* 0x00008b80ff0e77ac */ /* 0x000e620008000800 */
[----:B------:R-:W-:-:S04]  /*2860*/  DEPBAR.LE SB0, 0x1 ;  /* 0x000080400000791a */ /* 0x000fc80000000000 */
[----:B------:R-:W-:Y:S06]  /*2870*/  BAR.SYNC.DEFER_BLOCKING 0x0 ;  /* 0x0000000000007b1d */ /* 0x000fec0000010000 */
[----:B------:R-:W1:Y:S01]  /*2880*/  LDCU.U8 UR13, c[0x0][0x4f8] ;  /* 0x00009f00ff0d77ac */ /* 0x000e620008000000 */
[----:B---3--:R-:W3:Y:S04]  /*2890*/  LDG.E.64 R2, desc[UR26][R14.64] ;  /* 0x0000001a0e027981 */ /* 0x008ee8000c1e1b00 */
[----:B--2-4-:R2:W4:Y:S04]  /*28a0*/  LDG.E.64 R6, desc[UR26][R14.64+0x8] ;  /* 0x0000081a0e067981 */ /* 0x014528000c1e1b00 */
[----:B------:R-:W1:Y:S04]  /*28b0*/  LDSM.16.M88.4 R160, [R204+0x8000] ;  /* 0x00800000cca0783b */ /* 0x000e680000000200 */
[----:B------:R-:W1:Y:S04]  /*28c0*/  LDSM.16.M88.4 R164, [R204+0x8400] ;  /* 0x00840000cca4783b */ /* 0x000e680000000200 */
[----:B------:R-:W1:Y:S04]  /*28d0*/  LDSM.16.M88.4 R168, [R204+0x8800] ;  /* 0x00880000cca8783b */ /* 0x000e680000000200 */
[----:B------:R-:W1:Y:S01]  /*28e0*/  LDSM.16.M88.4 R172, [R204+0x8c00] ;  /* 0x008c0000ccac783b */ /* 0x000e620000000200 */
[----:B------:R-:W-:-:S02]  /*28f0*/  IMAD.SHL.U32 R9, R4, 0x20, RZ ;  /* 0x0000002004097824 */ /* 0x000fc400078e00ff */
[----:B------:R-:W-:Y:S01]  /*2900*/  VIADD R0, R204, 0x8020 ;  /* 0x00008020cc007836 */ /* 0x000fe20000000000 */
[----:B------:R-:W-:Y:S01]  /*2910*/  LOP3.LUT R13, R13, 0x8, RZ, 0xc0, !PT ;  /* 0x000000080d0d7812 */ /* 0x000fe200078ec0ff */
[----:B------:R-:W-:Y:S01]  /*2920*/  IMAD.SHL.U32 R10, R4, 0x10, RZ ;  /* 0x00000010040a7824 */ /* 0x000fe200078e00ff */
[----:B------:R-:W-:Y:S01]  /*2930*/  LOP3.LUT R11, R9, 0x120, RZ, 0xc0, !PT ;  /* 0x00000120090b7812 */ /* 0x000fe200078ec0ff */
[----:B------:R-:W-:Y:S02]  /*2940*/  @P0 VIADD R0, R12, 0xffffffe0 ;  /* 0xffffffe00c000836 */ /* 0x000fe40000000000 */
[----:B------:R-:W-:Y:S01]  /*2950*/  IMAD.SHL.U32 R12, R4, 0x4, RZ ;  /* 0x00000004040c7824 */ /* 0x000fe200078e00ff */
[----:B------:R-:W-:Y:S02]  /*2960*/  LOP3.LUT R10, R11, 0x600, R10, 0xf8, !PT ;  /* 0x000006000b0a7812 */ /* 0x000fe400078ef80a */
[--C-:B--2---:R-:W-:Y:S01]  /*2970*/  LOP3.LUT R14, R13, 0x10, R4.reuse, 0xf8, !PT ;  /* 0x000000100d0e7812 */ /* 0x104fe200078ef804 */
[----:B------:R-:W-:Y:S01]  /*2980*/  IMAD.SHL.U32 R8, R8, 0x20, RZ ;  /* 0x0000002008087824 */ /* 0x000fe200078e00ff */
[----:B------:R-:W-:Y:S01]  /*2990*/  SHF.R.U32.HI R11, RZ, 0x6, R4 ;  /* 0x00000006ff0b7819 */ /* 0x000fe20000011604 */
[----:B------:R-:W2:Y:S01]  /*29a0*/  LDSM.16.M88.4 R180, [R0] ;  /* 0x0000000000b4783b */ /* 0x000ea20000000200 */
[----:B------:R-:W-:-:S02]  /*29b0*/  LOP3.LUT R12, R12, 0x18, RZ, 0xc0, !PT ;  /* 0x000000180c0c7812 */ /* 0x000fc400078ec0ff */
[--C-:B------:R-:W-:Y:S01]  /*29c0*/  LOP3.LUT R15, R14, 0xc0, R9.reuse, 0xf8, !PT ;  /* 0x000000c00e0f7812 */ /* 0x100fe200078ef809 */
[----:B------:R-:W1:Y:S01]  /*29d0*/  LDSM.16.M88.4 R188, [R0+0x400] ;  /* 0x0004000000bc783b */ /* 0x000e620000000200 */
[----:B------:R-:W-:Y:S02]  /*29e0*/  SHF.R.U32.HI R4, RZ, 0x1, R4 ;  /* 0x00000001ff047819 */ /* 0x000fe40000011604 */
[----:B------:R-:W-:Y:S01]  /*29f0*/  LOP3.LUT R13, R12, 0xc0, R9, 0xf8, !PT ;  /* 0x000000c00c0d7812 */ /* 0x000fe200078ef809 */
[----:B------:R-:W1:Y:S01]  /*2a00*/  LDSM.16.M88.4 R192, [R0+0x800] ;  /* 0x0008000000c0783b */ /* 0x000e620000000200 */
[----:B------:R-:W-:Y:S02]  /*2a10*/  LOP3.LUT R14, R11, 0xe, RZ, 0xc0, !PT ;  /* 0x0000000e0b0e7812 */ /* 0x000fe400078ec0ff */
[----:B------:R-:W-:Y:S01]  /*2a20*/  LOP3.LUT R13, R13, 0x8, R4, 0x78, !PT ;  /* 0x000000080d0d7812 */ /* 0x000fe200078e7804 */
[----:B------:R2:W1:Y:S01]  /*2a30*/  LDSM.16.M88.4 R196, [R0+0xc00] ;  /* 0x000c000000c4783b */ /* 0x0004620000000200 */
[----:B------:R-:W-:Y:S01]  /*2a40*/  LOP3.LUT R12, R15, R12, RZ, 0x3c, !PT ;  /* 0x0000000c0f0c7212 */ /* 0x000fe200078e3cff */
[----:B------:R-:W-:Y:S01]  /*2a50*/  IMAD R233, R233, 0x4, R14 ;  /* 0x00000004e9e97824 */ /* 0x000fe200078e020e */
[----:B------:R-:W-:-:S02]  /*2a60*/  LOP3.LUT R10, R10, R13, RZ, 0xfc, !PT ;  /* 0x0000000d0a0a7212 */ /* 0x000fc400078efcff */
[----:B------:R-:W-:Y:S01]  /*2a70*/  LOP3.LUT R9, R12, 0x120, R9, 0xf8, !PT ;  /* 0x000001200c097812 */ /* 0x000fe200078ef809 */
[----:B------:R-:W-:Y:S01]  /*2a80*/  VIADD R231, R233, 0x1 ;  /* 0x00000001e9e77836 */ /* 0x000fe20000000000 */
[----:B------:R-:W-:Y:S02]  /*2a90*/  LEA R11, R10, UR20, 0x1 ;  /* 0x000000140a0b7c11 */ /* 0x000fe4000f8e08ff */
[----:B------:R-:W-:Y:S01]  /*2aa0*/  LEA R9, R9, UR20, 0x1 ;  /* 0x0000001409097c11 */ /* 0x000fe2000f8e08ff */
[----:B------:R-:W-:Y:S01]  /*2ab0*/  IMAD.SHL.U32 R220, R220, 0x8, RZ ;  /* 0x00000008dcdc7824 */ /* 0x000fe200078e00ff */
[----:B------:R-:W-:Y:S01]  /*2ac0*/  CS2R R154, SRZ ;  /* 0x00000000009a7805 */ /* 0x000fe2000001ff00 */
[C---:B------:R-:W-:Y:S01]  /*2ad0*/  IMAD.IADD R202, R200.reuse, 0x1, R11 ;  /* 0x00000001c8ca7824 */ /* 0x040fe200078e020b */
[----:B------:R-:W-:Y:S01]  /*2ae0*/  CS2R R152, SRZ ;  /* 0x0000000000987805 */ /* 0x000fe2000001ff00 */
        /* <DEDUP_REMOVED lines=15> */
[----:B------:R-:W-:Y:S01]  /*2be0*/  CS2R R128, SRZ ;  /* 0x0000000000807805 */ /* 0x000fe2000001ff00 */
[----:B-1----:R-:W-:Y:S01]  /*2bf0*/  USHF.L.U32 UR15, UR15, 0x7, URZ ;  /* 0x000000070f0f7899 */ /* 0x002fe200080006ff */
[----:B---3--:R-:W-:Y:S01]  /*2c00*/  R2UR UR4, R3 ;  /* 0x00000000030472ca */ /* 0x008fe200000e0000 */
[----:B------:R-:W-:Y:S01]  /*2c10*/  IMAD.MOV.U32 R3, RZ, RZ, 0x20 ;  /* 0x00000020ff037424 */ /* 0x000fe200078e00ff */
[----:B----4-:R-:W-:-:S04]  /*2c20*/  IADD3 R238, P2, P1, R8, R6, R5 ;  /* 0x0000000608ee7210 */ /* 0x010fc8000795e005 */
[----:B------:R-:W-:Y:S02]  /*2c30*/  SEL R3, R3, 0xffffffe0, !P0 ;  /* 0xffffffe003037807 */ /* 0x000fe40004000000 */
[----:B------:R-:W-:Y:S01]  /*2c40*/  SHF.R.S32.HI R5, RZ, 0x1f, R8 ;  /* 0x0000001fff057819 */ /* 0x000fe20000011408 */
[----:B------:R-:W-:Y:S01]  /*2c50*/  IMAD.WIDE.U32 R238, R238, -0x2daee0ad, RZ ;  /* 0xd2511f53eeee7825 */ /* 0x000fe200078e00ff */
[----:B------:R-:W-:-:S03]  /*2c60*/  R2UR UR33, R2 ;  /* 0x00000000022172ca */ /* 0x000fc600000e0000 */
[----:B------:R-:W-:Y:S02]  /*2c70*/  LOP3.LUT R233, R233, UR4, RZ, 0x3c, !PT ;  /* 0x00000004e9e97c12 */ /* 0x000fe4000f8e3cff */
[----:B------:R-:W-:Y:S01]  /*2c80*/  LOP3.LUT R231, R231, UR4, RZ, 0x3c, !PT ;  /* 0x00000004e7e77c12 */ /* 0x000fe2000f8e3cff */
[----:B------:R-:W-:Y:S01]  /*2c90*/  IMAD.MOV.U32 R2, RZ, RZ, 0x20 ;  /* 0x00000020ff027424 */ /* 0x000fe200078e00ff */
[----:B------:R-:W-:Y:S01]  /*2ca0*/  IADD3.X R218, PT, PT, R5, R7, RZ, P2, P1 ;  /* 0x0000000705da7210 */ /* 0x000fe200017e24ff */
[----:B--2---:R-:W-:Y:S01]  /*2cb0*/  IMAD.IADD R0, R204, 0x1, R3 ;  /* 0x00000001cc007824 */ /* 0x004fe200078e0203 */
[C---:B------:R-:W-:Y:S02]  /*2cc0*/  LOP3.LUT R233, R239.reuse, R233, RZ, 0x3c, !PT ;  /* 0x000000e9efe97212 */ /* 0x040fe400078e3cff */
[----:B------:R-:W-:Y:S01]  /*2cd0*/  LOP3.LUT R231, R239, R231, RZ, 0x3c, !PT ;  /* 0x000000e7efe77212 */ /* 0x000fe200078e3cff */
[----:B------:R-:W-:Y:S02]  /*2ce0*/  UIADD3 UR32, UPT, UPT, UR4, -0x4498517b, URZ ;  /* 0xbb67ae8504207890 */ /* 0x000fe4000fffe0ff */
[----:B------:R-:W-:-:S02]  /*2cf0*/  UIADD3 UR31, UPT, UPT, UR4, 0x76cf5d0a, URZ ;  /* 0x76cf5d0a041f7890 */ /* 0x000fc4000fffe0ff */
[----:B------:R-:W-:Y:S02]  /*2d00*/  UIADD3 UR30, UPT, UPT, UR4, 0x32370b8f, URZ ;  /* 0x32370b8f041e7890 */ /* 0x000fe4000fffe0ff */
[----:B------:R-:W-:Y:S02]  /*2d10*/  UIADD3 UR29, UPT, UPT, UR4, -0x126145ec, URZ ;  /* 0xed9eba14041d7890 */ /* 0x000fe4000fffe0ff */
[----:B------:R-:W-:Y:S02]  /*2d20*/  UIADD3 UR17, UPT, UPT, UR4, -0x56f99767, URZ ;  /* 0xa906689904117890 */ /* 0x000fe4000fffe0ff */
[----:B------:R-:W-:-:S12]  /*2d30*/  UIADD3 UR16, UPT, UPT, UR4, 0x646e171e, URZ ;  /* 0x646e171e04107890 */ /* 0x000fd8000fffe0ff */
.L_x_545:
[----:B------:R-:W0:Y:S01]  /*2d40*/  LDGDEPBAR ;  /* 0x00000000000079af */ /* 0x000e220000000000 */
[----:B------:R-:W-:Y:S01]  /*2d50*/  IMAD.MOV.U32 R213, RZ, RZ, R211 ;  /* 0x000000ffffd57224 */ /* 0x000fe200078e00d3 */
[C---:B------:R-:W-:Y:S01]  /*2d60*/  LEA R118, P0, R205.reuse, R212, 0x2 ;  /* 0x000000d4cd767211 */ /* 0x040fe200078010ff */
[----:B------:R-:W-:Y:S03]  /*2d70*/  IMAD.IADD R116, R202, 0x1, R3 ;  /* 0x00000001ca747824 */ /* 0x000fe600078e0203 */
[----:B------:R-:W-:Y:S01]  /*2d80*/  LEA.HI.X R119, R205, R213, RZ, 0x2, P0 ;  /* 0x000000d5cd777211 */ /* 0x000fe200000f14ff */
[----:B------:R-:W-:Y:S04]  /*2d90*/  DEPBAR.LE SB0, 0x0 ;  /* 0x000080000000791a */ /* 0x000fe80000000000 */
[----:B------:R-:W-:Y:S06]  /*2da0*/  BAR.SYNC.DEFER_BLOCKING 0x0 ;  /* 0x0000000000007b1d */ /* 0x000fec0000010000 */
[----:B------:R-:W-:Y:S05]  /*2db0*/  LDSM.16.M88.4 R68, [R202] ;  /* 0x00000000ca44783b */ /* 0x000fea0000000200 */
[----:B------:R-:W1:Y:S05]  /*2dc0*/  LDSM.16.M88.4 R72, [R204+0x6000] ;  /* 0x00600000cc48783b */ /* 0x000e6a0000000200 */
[----:B------:R-:W2:Y:S05]  /*2dd0*/  LDSM.16.M88.4 R76, [R202+0x1000] ;  /* 0x00100000ca4c783b */ /* 0x000eaa0000000200 */
[----:B-----5:R-:W5:Y:S05]  /*2de0*/  LDG.E R242, desc[UR26][R118.64] ;  /* 0x0000001a76f27981 */ /* 0x020f6a000c1e1900 */
[----:B------:R-:W5:Y:S05]  /*2df0*/  LDG.E R241, desc[UR26][R118.64+0x20] ;  /* 0x0000201a76f17981 */ /* 0x000f6a000c1e1900 */
[----:B------:R-:W5:Y:S05]  /*2e00*/  LDG.E R240, desc[UR26][R118.64+0x100] ;  /* 0x0001001a76f07981 */ /* 0x000f6a000c1e1900 */
[----:B------:R3:W5:Y:S05]  /*2e10*/  LDG.E R213, desc[UR26][R118.64+0x120] ;  /* 0x0001201a76d57981 */ /* 0x00076a000c1e1900 */
[----:B------:R-:W4:Y:S05]  /*2e20*/  LDSM.16.M88.4 R80, [R204+0x6400] ;  /* 0x00640000cc50783b */ /* 0x000f2a0000000200 */
[----:B------:R-:W4:Y:S05]  /*2e30*/  LDSM.16.M88.4 R84, [R204+0x6800] ;  /* 0x00680000cc54783b */ /* 0x000f2a0000000200 */
[----:B------:R-:W4:Y:S01]  /*2e40*/  LDSM.16.M88.4 R88, [R204+0x6c00] ;  /* 0x006c0000cc58783b */ /* 0x000f220000000200 */
[-C--:B-1----:R-:W-:Y:S04]  /*2e50*/  HMMA.16816.F32.BF16 R4, R68, R72.reuse, RZ ;  /* 0x000000484404723c */ /* 0x082fe800000418ff */
[----:B------:R-:W-:Y:S05]  /*2e60*/  LDSM.16.M88.4 R92, [R116] ;  /* 0x00000000745c783b */ /* 0x000fea0000000200 */
[----:B------:R-:W1:Y:S01]  /*2e70*/  LDSM.16.M88.4 R96, [R0+0x6000] ;  /* 0x006000000060783b */ /* 0x000e620000000200 */
[----:B---3--:R-:W-:Y:S01]  /*2e80*/  IMAD.SHL.U32 R118, R228, 0x80, RZ ;  /* 0x00000080e4767824 */ /* 0x008fe200078e00ff */
[C---:B--2---:R-:W-:Y:S03]  /*2e90*/  HMMA.16816.F32.BF16 R8, R76.reuse, R72, RZ ;  /* 0x000000484c08723c */ /* 0x044fe600000418ff */
[----:B------:R-:W2:Y:S01]  /*2ea0*/  LDSM.16.M88.4 R100, [R116+0x1000] ;  /* 0x001000007464783b */ /* 0x000ea20000000200 */
[----:B------:R-:W-:Y:S04]  /*2eb0*/  ISETP.GE.AND P0, PT, R118, R207, PT ;  /* 0x000000cf7600720c */ /* 0x000fe80003f06270 */
[-C--:B------:R-:W-:Y:S01]  /*2ec0*/  HMMA.16816.F32.BF16 R12, R76, R74.reuse, RZ ;  /* 0x0000004a4c0c723c */ /* 0x080fe200000418ff */
[----:B------:R-:W3:Y:S05]  /*2ed0*/  LDSM.16.M88.4 R104, [R0+0x6400] ;  /* 0x006400000068783b */ /* 0x000eea0000000200 */
[----:B------:R-:W3:Y:S02]  /*2ee0*/  LDSM.16.M88.4 R108, [R0+0x6800] ;  /* 0x00680000006c783b */ /* 0x000ee40000000200 */
[C---:B------:R-:W-:Y:S03]  /*2ef0*/  HMMA.16816.F32.BF16 R16, R68.reuse, R74, RZ ;  /* 0x0000004a4410723c */ /* 0x040fe600000418ff */
[----:B------:R-:W3:Y:S05]  /*2f00*/  LDSM.16.M88.4 R112, [R0+0x6c00] ;  /* 0x006c00000070783b */ /* 0x000eea0000000200 */
[-C--:B----4-:R-:W-:Y:S08]  /*2f10*/  HMMA.16816.F32.BF16 R20, R68, R80.reuse, RZ ;  /* 0x000000504414723c */ /* 0x090ff000000418ff */
        /* <DEDUP_REMOVED lines=13> */
[-C--:B------:R-:W-:Y:S08]  /*2ff0*/  HMMA.16816.F32.BF16 R12, R100, R98.reuse, R12 ;  /* 0x00000062640c723c */ /* 0x080ff0000004180c */
[C---:B------:R-:W-:Y:S08]  /*3000*/  HMMA.16816.F32.BF16 R16, R92.reuse, R98, R16 ;  /* 0x000000625c10723c */ /* 0x040ff00000041810 */
        /* <DEDUP_REMOVED lines=14> */
[----:B------:R-:W-:Y:S01]  /*30f0*/  IADD3 R69, PT, PT, R118, 0x80, RZ ;  /* 0x0000008076457810 */ /* 0x000fe20007ffe0ff */
[----:B------:R-:W-:Y:S06]  /*3100*/  USHF.L.U32 UR4, UR22, 0x7, URZ ;  /* 0x0000000716047899 */ /* 0x000fec00080006ff */
[----:B------:R-:W-:Y:S01]  /*3110*/  VIADD R68, R230, UR4 ;  /* 0x00000004e6447c36 */ /* 0x000fe20008000000 */
[----:B------:R-:W-:Y:S03]  /*3120*/  UIADD3 UR4, UPT, UPT, UR4, 0x80, URZ ;  /* 0x0000008004047890 */ /* 0x000fe6000fffe0ff */
[----:B------:R-:W-:Y:S03]  /*3130*/  VIADD R68, R68, 0x80 ;  /* 0x0000008044447836 */ /* 0x000fe60000000000 */
[----:B------:R-:W-:Y:S02]  /*3140*/  ISETP.GT.AND P0, PT, R227, UR4, PT ;  /* 0x00000004e3007c0c */ /* 0x000fe4000bf04270 */
[----:B------:R-:W-:Y:S05]  /*3150*/  IADD3 R68, PT, PT, R68, UR12, -R227 ;  /* 0x0000000c44447c10 */ /* 0x000fea000fffe8e3 */
[----:B------:R-:W-:Y:S05]  /*3160*/  VIADD R68, R68, 0xffffff80 ;  /* 0xffffff8044447836 */ /* 0x000fea0000000000 */
[----:B------:R-:W-:Y:S11]  /*3170*/  ISETP.GE.AND P1, PT, R69, R68, PT ;  /* 0x000000444500720c */ /* 0x000ff60003f26270 */
[----:B------:R-:W-:Y:S02]  /*3180*/  @!UPT UIADD3 URZ, UPT, UPT, URZ, URZ, URZ ;  /* 0x000000fffffff290 */ /* 0x000fe4000fffe0ff */
[----:B------:R-:W-:Y:S05]  /*3190*/  @!P1 BRA P0, `(.L_x_542) ;  /* 0x0000001000949947 */ /* 0x000fea0000000000 */
.L_x_541:
[----:B------:R-:W1:Y:S01]  /*31a0*/  LDC R70, c[0x0][0x504] ;  /* 0x00014100ff467b82 */ /* 0x000e620000000800 */
[----:B------:R-:W2:Y:S01]  /*31b0*/  S2R R68, SR_TID.X ;  /* 0x0000000000447919 */ /* 0x000ea20000002100 */
[----:B------:R-:W-:Y:S06]  /*31c0*/  IMAD.IADD R69, R205, 0x1, R118 ;  /* 0x00000001cd457824 */ /* 0x000fec00078e0276 */
[----:B------:R-:W3:Y:S01]  /*31d0*/  LDC R84, c[0x0][0x508] ;  /* 0x00014200ff547b82 */ /* 0x000ee20000000800 */
[----:B------:R-:W-:Y:S01]  /*31e0*/  IMAD.U32 R83, RZ, RZ, UR22 ;  /* 0x00000016ff537e24 */ /* 0x000fe2000f8e00ff */
[C-C-:B-1----:R-:W-:Y:S02]  /*31f0*/  IADD3 R70, PT, PT, R227.reuse, -R70, -R230.reuse ;  /* 0x80000046e3467210 */ /* 0x142fe40007ffe8e6 */
[----:B---3--:R-:W-:Y:S03]  /*3200*/  IADD3 R84, PT, PT, R227, R84, -R230 ;  /* 0x00000054e3547210 */ /* 0x008fe60007ffe8e6 */
[C---:B------:R-:W-:Y:S02]  /*3210*/  IMAD.IADD R85, R69.reuse, 0x1, R70 ;  /* 0x0000000145557824 */ /* 0x040fe400078e0246 */
[----:B--2---:R-:W-:Y:S01]  /*3220*/  IMAD.SHL.U32 R71, R68, 0x2, RZ ;  /* 0x0000000244477824 */ /* 0x004fe200078e00ff */
[----:B------:R-:W-:Y:S01]  /*3230*/  SHF.R.U32.HI R68, RZ, 0x1, R68 ;  /* 0x00000001ff447819 */ /* 0x000fe20000011644 */
[----:B------:R-:W-:Y:S01]  /*3240*/  IMAD.IADD R84, R69, 0x1, R84 ;  /* 0x0000000145547824 */ /* 0x000fe200078e0254 */
[----:B------:R-:W-:Y:S02]  /*3250*/  VIMNMX R87, PT, PT, RZ, R85, !PT ;  /* 0x00000055ff577248 */ /* 0x000fe40007fe0100 */
[----:B------:R-:W-:Y:S02]  /*3260*/  LOP3.LUT R71, R71, 0x6, RZ, 0xc0, !PT ;  /* 0x0000000647477812 */ /* 0x000fe400078ec0ff */
[----:B------:R-:W-:Y:S02]  /*3270*/  VIADDMNMX R86, R85, 0x8, RZ, !PT ;  /* 0x0000000855567846 */ /* 0x000fe400078001ff */
[----:B------:R-:W-:Y:S02]  /*3280*/  LOP3.LUT R68, R71, 0x1c0, R68, 0xf8, !PT ;  /* 0x000001c047447812 */ /* 0x000fe400078ef844 */
[C-C-:B------:R-:W-:Y:S02]  /*3290*/  VIADDMNMX R252, R84.reuse, 0x41, R227.reuse, PT ;  /* 0x0000004154fc7846 */ /* 0x140fe400038001e3 */
[--C-:B------:R-:W-:Y:S01]  /*32a0*/  VIADDMNMX R125, R84, 0x49, R227.reuse, PT ;  /* 0x00000049547d7846 */ /* 0x100fe200038001e3 */
        /* <DEDUP_REMOVED lines=9> */
[C---:B------:R-:W-:Y:S01]  /*3340*/  VIADD R78, R83.reuse, 0x11 ;  /* 0x00000011534e7836 */ /* 0x040fe20000000000 */
[----:B------:R-:W-:Y:S01]  /*3350*/  FSEL R116, R4, -INF , P3 ;  /* 0xff80000004747808 */ /* 0x000fe20001800000 */
[C---:B------:R-:W-:Y:S01]  /*3360*/  VIADD R77, R83.reuse, 0x18 ;  /* 0x00000018534d7836 */ /* 0x040fe20000000000 */
        /* <DEDUP_REMOVED lines=13> */
[C---:B------:R-:W-:Y:S01]  /*3440*/  VIADD R70, R83.reuse, 0x31 ;  /* 0x0000003153467836 */ /* 0x040fe20000000000 */
[----:B------:R-:W-:Y:S01]  /*3450*/  FSEL R120, R16, -INF , P3 ;  /* 0xff80000010787808 */ /* 0x000fe20001800000 */
[----:B------:R-:W-:Y:S01]  /*3460*/  VIADD R69, R83, 0x38 ;  /* 0x0000003853457836 */ /* 0x000fe20000000000 */
        /* <DEDUP_REMOVED lines=31> */
[----:B------:R-:W-:Y:S02]  /*3660*/  ISETP.GE.AND P0, PT, R71, R87, PT ;  /* 0x000000574700720c */ /* 0x000fe40003f06270 */
        /* <DEDUP_REMOVED lines=10> */
[----:B------:R-:W-:Y:S02]  /*3710*/  FSEL R102, R54, -INF , P3 ;  /* 0xff80000036667808 */ /* 0x000fe40001800000 */
[----:B------:R-:W-:Y:S02]  /*3720*/  FSEL R101, R55, -INF , P2 ;  /* 0xff80000037657808 */ /* 0x000fe40001000000 */
[-C--:B------:R-:W-:Y:S02]  /*3730*/  ISETP.GE.AND P3, PT, R83, R86.reuse, PT ;  /* 0x000000565300720c */ /* 0x080fe40003f66270 */
[-C--:B------:R-:W-:Y:S02]  /*3740*/  ISETP.GE.AND P2, PT, R82, R86.reuse, PT ;  /* 0x000000565200720c */ /* 0x080fe40003f46270 */
        /* <DEDUP_REMOVED lines=19> */
[----:B------:R-:W-:Y:S02]  /*3880*/  ISETP.GE.AND P0, PT, R78, R85, PT ;  /* 0x000000554e00720c */ /* 0x000fe40003f06270 */
[----:B------:R-:W-:Y:S02]  /*3890*/  FSEL R122, R24, -INF , P3 ;  /* 0xff800000187a7808 */ /* 0x000fe40001800000 */
[----:B------:R-:W-:Y:S02]  /*38a0*/  FSEL R121, R25, -INF , P2 ;  /* 0xff80000019797808 */ /* 0x000fe40001000000 */
[-C--:B------:R-:W-:Y:S02]  /*38b0*/  ISETP.GE.AND P3, PT, R77, R86.reuse, PT ;  /* 0x000000564d00720c */ /* 0x080fe40003f66270 */
[-C--:B------:R-:W-:Y:S02]  /*38c0*/  ISETP.GE.AND P2, PT, R76, R86.reuse, PT ;  /* 0x000000564c00720c */ /* 0x080fe40003f46270 */
[----:B------:R-:W-:Y:S02]  /*38d0*/  FSEL R94, R26, -INF , P1 ;  /* 0xff8000001a5e7808 */ /* 0x000fe40000800000 */
[----:B------:R-:W-:Y:S02]  /*38e0*/  FSEL R93, R27, -INF , P0 ;  /* 0xff8000001b5d7808 */ /* 0x000fe40000000000 */
[----:B------:R-:W-:Y:S02]  /*38f0*/  ISETP.GE.AND P4, PT, R73, R87, PT ;  /* 0x000000574900720c */ /* 0x000fe40003f86270 */
        /* <DEDUP_REMOVED lines=8> */
[----:B------:R-:W-:Y:S02]  /*3980*/  FSEL R91, R31, -INF , P0 ;  /* 0xff8000001f5b7808 */ /* 0x000fe40000000000 */
[-C--:B------:R-:W-:Y:S02]  /*3990*/  ISETP.GE.AND P6, PT, R70, R87.reuse, PT ;  /* 0x000000574600720c */ /* 0x080fe40003fc6270 */
[----:B------:R-:W-:Y:S02]  /*39a0*/  ISETP.GE.AND P4, PT, R68, R87, PT ;  /* 0x000000574400720c */ /* 0x000fe40003f86270 */
[-C--:B------:R-:W-:Y:S02]  /*39b0*/  ISETP.GE.AND P1, PT, R75, R85.reuse, PT ;  /* 0x000000554b00720c */ /* 0x080fe40003f26270 */
[----:B------:R-:W-:Y:S02]  /*39c0*/  ISETP.GE.AND P0, PT, R74, R85, PT ;  /* 0x000000554a00720c */ /* 0x000fe40003f06270 */
[----:B------:R-:W-:Y:S02]  /*39d0*/  FSEL R179, R40, -INF , P3 ;  /* 0xff80000028b37808 */ /* 0x000fe40001800000 */
[----:B------:R-:W-:Y:S02]  /*39e0*/  FSEL R178, R41, -INF , P2 ;  /* 0xff80000029b27808 */ /* 0x000fe40001000000 */
[----:B------:R-:W-:Y:S02]  /*39f0*/  ISETP.GE.AND P5, PT, R69, R87, PT ;  /* 0x000000574500720c */ /* 0x000fe40003fa6270 */
        /* <DEDUP_REMOVED lines=20> */
[----:B------:R-:W-:Y:S02]  /*3b40*/  FSEL R244, R57, -INF , P6 ;  /* 0xff80000039f47808 */ /* 0x000fe40003000000 */
[----:B------:R-:W-:Y:S02]  /*3b50*/  VIADDMNMX R9, R84, 0x9, R227, PT ;  /* 0x0000000954097846 */ /* 0x000fe400038001e3 */
[C---:B------:R-:W-:Y:S02]  /*3b60*/  ISETP.GE.AND P4, PT, R68.reuse, R86, PT ;  /* 0x000000564400720c */ /* 0x040fe40003f86270 */
[-C--:B------:R-:W-:Y:S02]  /*3b70*/  ISETP.GE.AND P1, PT, R69, R85.reuse, PT ;  /* 0x000000554500720c */ /* 0x080fe40003f26270 */
[----:B------:R-:W-:Y:S02]  /*3b80*/  ISETP.GE.AND P0, PT, R68, R85, PT ;  /* 0x000000554400720c */ /* 0x000fe40003f06270 */
[----:B------:R-:W-:Y:S02]  /*3b90*/  ISETP.GE.AND P6, PT, R83, R7, PT ;  /* 0x000000075300720c */ /* 0x000fe40003fc6270 */
[----:B------:R-:W-:Y:S02]  /*3ba0*/  FSEL R86, R58, -INF , P3 ;  /* 0xff8000003a567808 */ /* 0x000fe40001800000 */
[----:B------:R-:W-:Y:S02]  /*3bb0*/  FSEL R85, R59, -INF , P2 ;  /* 0xff8000003b557808 */ /* 0x000fe40001000000 */
[----:B------:R-:W-:Y:S02]  /*3bc0*/  FSEL R250, R60, -INF , P5 ;  /* 0xff8000003cfa7808 */ /* 0x000fe40002800000 */
[C---:B------:R-:W-:Y:S02]  /*3bd0*/  ISETP.GE.AND P3, PT, R83.reuse, R9, PT ;  /* 0x000000095300720c */ /* 0x040fe40003f66270 */
[CC--:B------:R-:W-:Y:S02]  /*3be0*/  ISETP.GE.AND P2, PT, R83.reuse, R252.reuse, PT ;  /* 0x000000fc5300720c */ /* 0x0c0fe40003f46270 */
        /* <DEDUP_REMOVED lines=128> */
.L_x_542:
[C---:B------:R-:W-:Y:S01]  /*43f0*/  FSETP.NEU.FTZ.AND P0, PT, R224.reuse, -INF , PT ;  /* 0xff800000e000780b */ /* 0x040fe20003f1d000 */
[----:B------:R-:W1:Y:S01]  /*4400*/  S2R R201, SR_TID.X ;  /* 0x0000000000c97919 */ /* 0x000e620000002100 */
[----:B------:R-:W-:Y:S01]  /*4410*/  FSETP.NEU.FTZ.AND P1, PT, R225, -INF , PT ;  /* 0xff800000e100780b */ /* 0x000fe20003f3d000 */
[----:B------:R-:W-:Y:S01]  /*4420*/  IMAD.WIDE.U32 R122, R233, -0x326172a9, RZ ;  /* 0xcd9e8d57e97a7825 */ /* 0x000fe200078e00ff */
[----:B------:R-:W-:Y:S01]  /*4430*/  UIADD3 UR35, UPT, UPT, UR33, 0x3c6ef372, URZ ;  /* 0x3c6ef37221237890 */ /* 0x000fe2000fffe0ff */
[----:B------:R-:W2:Y:S01]  /*4440*/  S2UR UR4, SR_CgaCtaId ;  /* 0x00000000000479c3 */ /* 0x000ea20000008800 */
[----:B------:R-:W-:Y:S01]  /*4450*/  UMOV UR5, 0x400 ;  /* 0x0000040000057882 */ /* 0x000fe20000000000 */
[----:B------:R-:W-:Y:S01]  /*4460*/  FMUL.FTZ R68, R224, 1.4426950216293334961 ;  /* 0x3fb8aa3be0447820 */ /* 0x000fe20000410000 */
[----:B------:R-:W-:Y:S01]  /*4470*/  FMUL.FTZ R113, R222, 1.4426950216293334961 ;  /* 0x3fb8aa3bde717820 */ /* 0x000fe20000410000 */
[----:B------:R-:W-:Y:S01]  /*4480*/  FMUL.FTZ R71, R225, 1.4426950216293334961 ;  /* 0x3fb8aa3be1477820 */ /* 0x000fe20000410000 */
[----:B------:R-:W-:Y:S01]  /*4490*/  FMUL.FTZ R93, R223, 1.4426950216293334961 ;  /* 0x3fb8aa3bdf5d7820 */ /* 0x000fe20000410000 */
[----:B------:R-:W-:Y:S01]  /*44a0*/  UIADD3 UR34, UPT, UPT, UR33, -0x61c88647, URZ ;  /* 0x9e3779b921227890 */ /* 0x000fe2000fffe0ff */
[----:B------:R-:W-:Y:S01]  /*44b0*/  FSEL R68, R68, RZ, P0 ;  /* 0x000000ff44447208 */ /* 0x000fe20000000000 */
[----:B------:R-:W-:Y:S01]  /*44c0*/  IMAD.WIDE.U32 R120, R231, -0x326172a9, RZ ;  /* 0xcd9e8d57e7787825 */ /* 0x000fe200078e00ff */
[----:B------:R-:W-:Y:S02]  /*44d0*/  FSETP.NEU.FTZ.AND P0, PT, R222, -INF , PT ;  /* 0xff800000de00780b */ /* 0x000fe40003f1d000 */
[----:B------:R-:W-:Y:S01]  /*44e0*/  FSEL R71, R71, RZ, P1 ;  /* 0x000000ff47477208 */ /* 0x000fe20000800000 */
[--C-:B------:R-:W-:Y:S01]  /*44f0*/  FFMA.FTZ R69, R6, UR14, -R68.reuse ;  /* 0x0000000e06457c23 */ /* 0x100fe20008010844 */
[----:B------:R-:W-:Y:S01]  /*4500*/  FSEL R113, R113, RZ, P0 ;  /* 0x000000ff71717208 */ /* 0x000fe20000000000 */
[--C-:B------:R-:W-:Y:S01]  /*4510*/  FFMA.FTZ R85, R66, UR14, -R68.reuse ;  /* 0x0000000e42557c23 */ /* 0x100fe20008010844 */
[----:B------:R-:W-:Y:S01]  /*4520*/  FSETP.NEU.FTZ.AND P1, PT, R223, -INF , PT ;  /* 0xff800000df00780b */ /* 0x000fe20003f3d000 */
[--C-:B------:R-:W-:Y:S01]  /*4530*/  FFMA.FTZ R88, R34, UR14, -R68.reuse ;  /* 0x0000000e22587c23 */ /* 0x100fe20008010844 */
[--C-:B------:R-:W-:Y:S01]  /*4540*/  FFMA.FTZ R87, R35, UR14, -R68.reuse ;  /* 0x0000000e23577c23 */ /* 0x100fe20008010844 */
[--C-:B------:R-:W-:Y:S01]  /*4550*/  FFMA.FTZ R106, R20, UR14, -R71.reuse ;  /* 0x0000000e146a7c23 */ /* 0x100fe20008010847 */
[----:B------:R-:W-:Y:S01]  /*4560*/  FSEL R93, R93, RZ, P1 ;  /* 0x000000ff5d5d7208 */ /* 0x000fe20000800000 */
[--C-:B------:R-:W-:Y:S01]  /*4570*/  FFMA.FTZ R79, R55, UR14, -R68.reuse ;  /* 0x0000000e374f7c23 */ /* 0x100fe20008010844 */
[--C-:B------:R-:W-:Y:S01]  /*4580*/  FFMA.FTZ R72, R5, UR14, -R71.reuse ;  /* 0x0000000e05487c23 */ /* 0x100fe20008010847 */
[----:B------:R-:W-:Y:S01]  /*4590*/  MUFU.EX2 R55, R106 ;  /* 0x0000006a00377308 */ /* 0x000fe20000000800 */
[----:B------:R-:W-:Y:S01]  /*45a0*/  FFMA.FTZ R80, R36, UR14, -R71 ;  /* 0x0000000e24507c23 */ /* 0x000fe20008010847 */
[--C-:B------:R-:W-:Y:S01]  /*45b0*/  FFMA.FTZ R110, R28, UR14, -R93.reuse ;  /* 0x0000000e1c6e7c23 */ /* 0x100fe2000801085d */
[--C-:B------:R-:W-:Y:S01]  /*45c0*/  FFMA.FTZ R109, R29, UR14, -R93.reuse ;  /* 0x0000000e1d6d7c23 */ /* 0x100fe2000801085d */
[--C-:B------:R-:W-:Y:S01]  /*45d0*/  FFMA.FTZ R108, R60, UR14, -R93.reuse ;  /* 0x0000000e3c6c7c23 */ /* 0x100fe2000801085d */
[--C-:B------:R-:W-:Y:S01]  /*45e0*/  FFMA.FTZ R81, R40, UR14, -R93.reuse ;  /* 0x0000000e28517c23 */ /* 0x100fe2000801085d */
[--C-:B------:R-:W-:Y:S01]  /*45f0*/  FFMA.FTZ R77, R9, UR14, -R93.reuse ;  /* 0x0000000e094d7c23 */ /* 0x100fe2000801085d */
[--C-:B------:R-:W-:Y:S01]  /*4600*/  FFMA.FTZ R41, R41, UR14, -R93.reuse ;  /* 0x0000000e29297c23 */ /* 0x100fe2000801085d */
[--C-:B------:R-:W-:Y:S01]  /*4610*/  FFMA.FTZ R56, R56, UR14, -R93.reuse ;  /* 0x0000000e38387c23 */ /* 0x100fe2000801085d */
[----:B------:R-:W-:Y:S01]  /*4620*/  FFMA.FTZ R57, R57, UR14, -R93 ;  /* 0x0000000e39397c23 */ /* 0x000fe2000801085d */
[----:B------:R-:W-:Y:S01]  /*4630*/  MUFU.EX2 R29, R109 ;  /* 0x0000006d001d7308 */ /* 0x000fe20000000800 */
[----:B------:R-:W-:Y:S01]  /*4640*/  FFMA.FTZ R98, R47, UR14, -R113 ;  /* 0x0000000e2f627c23 */ /* 0x000fe20008010871 */
[----:B-1----:R-:W-:Y:S01]  /*4650*/  SHF.R.U32.HI R47, RZ, 0x5, R201 ;  /* 0x00000005ff2f7819 */ /* 0x002fe200000116c9 */
[----:B--2---:R-:W-:Y:S07]  /*4660*/  ULEA UR4, UR4, UR5, 0x18 ;  /* 0x0000000504047291 */ /* 0x004fee000f8ec0ff */
[----:B------:R-:W-:Y:S01]  /*4670*/  MUFU.EX2 R40, R80 ;  /* 0x0000005000287308 */ /* 0x000fe20000000800 */
[--C-:B------:R-:W-:Y:S01]  /*4680*/  FFMA.FTZ R103, R14, UR14, -R113.reuse ;  /* 0x0000000e0e677c23 */ /* 0x100fe20008010871 */
[----:B------:R-:W-:Y:S01]  /*4690*/  LOP3.LUT R47, R47, 0x3, RZ, 0xc0, !PT ;  /* 0x000000032f2f7812 */ /* 0x000fe200078ec0ff */
[----:B------:R-:W-:Y:S07]  /*46a0*/  FFMA.FTZ R102, R15, UR14, -R113 ;  /* 0x0000000e0f667c23 */ /* 0x000fee0008010871 */
        /* <DEDUP_REMOVED lines=11> */
[--C-:B------:R-:W-:Y:S01]  /*4760*/  FFMA.FTZ R43, R42, UR14, -R113.reuse ;  /* 0x0000000e2a2b7c23 */ /* 0x100fe20008010871 */
[--C-:B------:R-:W-:Y:S01]  /*4770*/  FFMA.FTZ R42, R62, UR14, -R113.reuse ;  /* 0x0000000e3e2a7c23 */ /* 0x100fe20008010871 */
[--C-:B------:R-:W-:Y:S01]  /*4780*/  FFMA.FTZ R26, R63, UR14, -R113.reuse ;  /* 0x0000000e3f1a7c23 */ /* 0x100fe20008010871 */
[----:B------:R-:W-:Y:S01]  /*4790*/  FFMA.FTZ R99, R46, UR14, -R113 ;  /* 0x0000000e2e637c23 */ /* 0x000fe20008010871 */
[--C-:B------:R-:W-:Y:S01]  /*47a0*/  FFMA.FTZ R73, R7, UR14, -R68.reuse ;  /* 0x0000000e07497c23 */ /* 0x100fe20008010844 */
[--C-:B------:R-:W-:Y:S01]  /*47b0*/  FFMA.FTZ R105, R32, UR14, -R71.reuse ;  /* 0x0000000e20697c23 */ /* 0x100fe20008010847 */
[----:B------:R-:W-:Y:S01]  /*47c0*/  FFMA.FTZ R104, R33, UR14, -R71 ;  /* 0x0000000e21687c23 */ /* 0x000fe20008010847 */
[--C-:B------:R-:W-:Y:S01]  /*47d0*/  FFMA.FTZ R84, R23, UR14, -R68.reuse ;  /* 0x0000000e17547c23 */ /* 0x100fe20008010844 */
        /* <DEDUP_REMOVED lines=20> */
[----:B------:R-:W1:Y:S01]  /*4920*/  MUFU.EX2 R23, R104 ;  /* 0x0000006800177308 */ /* 0x000e620000000800 */
[--C-:B------:R-:W-:Y:S01]  /*4930*/  FFMA.FTZ R248, R64, UR14, -R71.reuse ;  /* 0x0000000e40f87c23 */ /* 0x100fe20008010847 */
[--C-:B------:R-:W-:Y:S01]  /*4940*/  FFMA.FTZ R86, R4, UR14, -R71.reuse ;  /* 0x0000000e04567c23 */ /* 0x100fe20008010847 */
[--C-:B------:R-:W-:Y:S01]  /*4950*/  FFMA.FTZ R245, R53, UR14, -R71.reuse ;  /* 0x0000000e35f57c23 */ /* 0x100fe20008010847 */
[----:B------:R-:W-:Y:S06]  /*4960*/  FFMA.FTZ R71, R37, UR14, -R71 ;  /* 0x0000000e25477c23 */ /* 0x000fec0008010847 */
[----:B------:R-:W-:Y:S01]  /*4970*/  MUFU.EX2 R48, R72 ;  /* 0x0000004800307308 */ /* 0x000fe20000000800 */
[--C-:B------:R-:W-:Y:S01]  /*4980*/  FFMA.FTZ R70, R39, UR14, -R68.reuse ;  /* 0x0000000e27467c23 */ /* 0x100fe20008010844 */
[----:B------:R-:W-:Y:S01]  /*4990*/  FFMA.FTZ R68, R38, UR14, -R68 ;  /* 0x0000000e26447c23 */ /* 0x000fe20008010844 */
[----:B------:R-:W-:Y:S07]  /*49a0*/  IMAD.SHL.U32 R15, R201, 0x20, RZ ;  /* 0x00000020c90f7824 */ /* 0x000fee00078e00ff */
[----:B------:R-:W-:Y:S01]  /*49b0*/  MUFU.EX2 R19, R71 ;  /* 0x0000004700137308 */ /* 0x000fe20000000800 */
[----:B------:R-:W-:Y:S02]  /*49c0*/  IMAD R47, R228, 0x8, R47 ;  /* 0x00000008e42f7824 */ /* 0x000fe400078e022f */
[--C-:B------:R-:W-:Y:S01]  /*49d0*/  FFMA.FTZ R107, R61, UR14, -R93.reuse ;  /* 0x0000000e3d6b7c23 */ /* 0x100fe2000801085d */
[--C-:B------:R-:W-:Y:S01]  /*49e0*/  FFMA.FTZ R100, R24, UR14, -R93.reuse ;  /* 0x0000000e18647c23 */ /* 0x100fe2000801085d */
[----:B------:R-:W-:Y:S05]  /*49f0*/  LOP3.LUT R11, R15, 0xc0, RZ, 0xc0, !PT ;  /* 0x000000c00f0b7812 */ /* 0x000fea00078ec0ff */
        /* <DEDUP_REMOVED lines=9> */
[----:B------:R-:W-:Y:S02]  /*4a90*/  IMAD.SHL.U32 R10, R201, 0x4, RZ ;  /* 0x00000004c90a7824 */ /* 0x000fe400078e00ff */
[----:B------:R-:W-:Y:S07]  /*4aa0*/  IMAD.WIDE.U32 R118, R47, -0x326172a9, RZ ;  /* 0xcd9e8d572f767825 */ /* 0x000fee00078e00ff */
[----:B------:R-:W-:Y:S01]  /*4ab0*/  MUFU.EX2 R244, R244 ;  /* 0x000000f400f47308 */ /* 0x000fe20000000800 */
[----:B------:R-:W-:Y:S01]  /*4ac0*/  LOP3.LUT R10, R11, 0x18, R10, 0xf8, !PT ;  /* 0x000000180b0a7812 */ /* 0x000fe200078ef80a */
[----:B------:R-:W-:Y:S01]  /*4ad0*/  IMAD.SHL.U32 R14, R201, 0x10, RZ ;  /* 0x00000010c90e7824 */ /* 0x000fe200078e00ff */
[----:B------:R-:W-:Y:S07]  /*4ae0*/  SHF.R.U32.HI R11, RZ, 0x1, R201 ;  /* 0x00000001ff0b7819 */ /* 0x000fee00000116c9 */
[----:B------:R-:W-:Y:S01]  /*4af0*/  MUFU.EX2 R66, R112 ;  /* 0x0000007000427308 */ /* 0x000fe20000000800 */
[----:B------:R-:W-:Y:S02]  /*4b00*/  LOP3.LUT R184, R118, UR34, R123, 0x96, !PT ;  /* 0x0000002276b87c12 */ /* 0x000fe4000f8e967b */
[----:B------:R-:W-:Y:S07]  /*4b10*/  LOP3.LUT R14, R14, 0x600, RZ, 0xc0, !PT ;  /* 0x000006000e0e7812 */ /* 0x000fee00078ec0ff */
[----:B------:R-:W-:Y:S01]  /*4b20*/  MUFU.EX2 R25, R31 ;  /* 0x0000001f00197308 */ /* 0x000fe20000000800 */
[----:B------:R-:W-:Y:S01]  /*4b30*/  LOP3.LUT R11, R10, 0x8, R11, 0x78, !PT ;  /* 0x000000080a0b7812 */ /* 0x000fe200078e780b */
[----:B------:R-:W-:Y:S01]  /*4b40*/  IMAD.WIDE.U32 R184, R184, -0x2daee0ad, RZ ;  /* 0xd2511f53b8b87825 */ /* 0x000fe200078e00ff */
[----:B------:R-:W-:Y:S07]  /*4b50*/  LOP3.LUT R14, R14, 0x120, R15, 0xf8, !PT ;  /* 0x000001200e0e7812 */ /* 0x000fee00078ef80f */
[----:B------:R-:W-:Y:S01]  /*4b60*/  MUFU.EX2 R250, R250 ;  /* 0x000000fa00fa7308 */ /* 0x000fe20000000800 */
[----:B------:R-:W-:Y:S01]  /*4b70*/  LOP3.LUT R118, R118, UR34, R121, 0x96, !PT ;  /* 0x0000002276767c12 */ /* 0x000fe2000f8e9679 */
[----:B------:R-:W-:Y:S01]  /*4b80*/  VIADD R15, R47, 0x4 ;  /* 0x000000042f0f7836 */ /* 0x000fe20000000000 */
[----:B------:R-:W-:Y:S07]  /*4b90*/  LOP3.LUT R10, R14, R11, RZ, 0xfc, !PT ;  /* 0x0000000b0e0a7212 */ /* 0x000fee00078efcff */
[----:B------:R-:W-:Y:S01]  /*4ba0*/  MUFU.EX2 R31, R107 ;  /* 0x0000006b001f7308 */ /* 0x000fe20000000800 */
[----:B------:R-:W-:Y:S01]  /*4bb0*/  IMAD.WIDE.U32 R114, R15, -0x326172a9, RZ ;  /* 0xcd9e8d570f727825 */ /* 0x000fe200078e00ff */
[----:B------:R-:W-:Y:S08]  /*4bc0*/  LOP3.LUT R15, R218, UR33, R119, 0x96, !PT ;  /* 0x00000021da0f7c12 */ /* 0x000ff0000f8e9677 */
[----:B------:R-:W-:Y:S01]  /*4bd0*/  MUFU.EX2 R61, R75 ;  /* 0x0000004b003d7308 */ /* 0x000fe20000000800 */
[----:B------:R-:W-:Y:S01]  /*4be0*/  LEA R10, R10, UR4, 0x1 ;  /* 0x000000040a0a7c11 */ /* 0x000fe2000f8e08ff */
[----:B------:R-:W-:Y:S01]  /*4bf0*/  IMAD.WIDE.U32 R118, R118, -0x2daee0ad, RZ ;  /* 0xd2511f5376767825 */ /* 0x000fe200078e00ff */
[----:B------:R-:W-:Y:S07]  /*4c00*/  LOP3.LUT R126, R218, UR33, R115, 0x96, !PT ;  /* 0x00000021da7e7c12 */ /* 0x000fee000f8e9673 */
[----:B------:R-:W-:Y:S01]  /*4c10*/  MUFU.EX2 R8, R92 ;  /* 0x0000005c00087308 */ /* 0x000fe20000000800 */
[C---:B------:R-:W-:Y:S01]  /*4c20*/  LOP3.LUT R116, R114.reuse, UR34, R123, 0x96, !PT ;  /* 0x0000002272747c12 */ /* 0x040fe2000f8e967b */
[----:B------:R-:W-:Y:S01]  /*4c30*/  IMAD.WIDE.U32 R58, R15, -0x2daee0ad, RZ ;  /* 0xd2511f530f3a7825 */ /* 0x000fe200078e00ff */
[----:B------:R-:W-:Y:S01]  /*4c40*/  LOP3.LUT R114, R114, UR34, R121, 0x96, !PT ;  /* 0x0000002272727c12 */ /* 0x000fe2000f8e9679 */
[----:B------:R-:W-:Y:S06]  /*4c50*/  UIADD3 UR34, UPT, UPT, UR33, -0x255992d5, URZ ;  /* 0xdaa66d2b21227890 */ /* 0x000fec000fffe0ff */
[----:B------:R-:W-:Y:S01]  /*4c60*/  MUFU.EX2 R65, R76 ;  /* 0x0000004c00417308 */ /* 0x000fe20000000800 */
[----:B------:R-:W-:Y:S01]  /*4c70*/  IMAD.WIDE.U32 R116, R116, -0x2daee0ad, RZ ;  /* 0xd2511f5374747825 */ /* 0x000fe200078e00ff */
[----:B------:R-:W-:Y:S02]  /*4c80*/  LOP3.LUT R14, R238, UR32, R59, 0x96, !PT ;  /* 0x00000020ee0e7c12 */ /* 0x000fe4000f8e963b */
[----:B------:R-:W-:Y:S01]  /*4c90*/  LOP3.LUT R178, R58, UR31, R185, 0x96, !PT ;  /* 0x0000001f3ab27c12 */ /* 0x000fe2000f8e96b9 */
[----:B------:R-:W-:Y:S01]  /*4ca0*/  IMAD.WIDE.U32 R114, R114, -0x2daee0ad, RZ ;  /* 0xd2511f5372727825 */ /* 0x000fe200078e00ff */
[----:B------:R-:W-:Y:S04]  /*4cb0*/  LOP3.LUT R58, R58, UR31, R119, 0x96, !PT ;  /* 0x0000001f3a3a7c12 */ /* 0x000fe8000f8e9677 */
[----:B------:R-:W-:Y:S01]  /*4cc0*/  MUFU.EX2 R67, R91 ;  /* 0x0000005b00437308 */ /* 0x000fe20000000800 */
[----:B------:R-:W-:Y:S09]  /*4cd0*/  IMAD.WIDE.U32 R178, R178, -0x326172a9, RZ ;  /* 0xcd9e8d57b2b27825 */ /* 0x000ff200078e00ff */
[----:B------:R-:W-:Y:S01]  /*4ce0*/  MUFU.EX2 R51, R74 ;  /* 0x0000004a00337308 */ /* 0x000fe20000000800 */
[----:B------:R-:W-:Y:S09]  /*4cf0*/  IMAD.WIDE.U32 R62, R14, -0x326172a9, RZ ;  /* 0xcd9e8d570e3e7825 */ /* 0x000ff200078e00ff */
[----:B------:R-:W-:Y:S01]  /*4d00*/  MUFU.EX2 R45, R100 ;  /* 0x00000064002d7308 */ /* 0x000fe20000000800 */
[----:B------:R-:W-:Y:S01]  /*4d10*/  IMAD.WIDE.U32 R58, R58, -0x326172a9, RZ ;  /* 0xcd9e8d573a3a7825 */ /* 0x000fe200078e00ff */
[----:B------:R-:W-:Y:S08]  /*4d20*/  LOP3.LUT R47, R122, UR35, R63, 0x96, !PT ;  /* 0x000000237a2f7c12 */ /* 0x000ff0000f8e963f */
[----:B------:R-:W-:Y:S01]  /*4d30*/  MUFU.EX2 R251, R251 ;  /* 0x000000fb00fb7308 */ /* 0x000fe20000000800 */
[----:B------:R-:W-:Y:S01]  /*4d40*/  LOP3.LUT R46, R62, UR34, R179, 0x96, !PT ;  /* 0x000000223e2e7c12 */ /* 0x000fe2000f8e96b3 */
[----:B------:R-:W-:Y:S01]  /*4d50*/  IMAD.WIDE.U32 R126, R126, -0x2daee0ad, RZ ;  /* 0xd2511f537e7e7825 */ /* 0x000fe200078e00ff */
[----:B------:R-:W-:Y:S07]  /*4d60*/  LOP3.LUT R14, R120, UR35, R63, 0x96, !PT ;  /* 0x00000023780e7c12 */ /* 0x000fee000f8e963f */
[----:B------:R-:W-:Y:S01]  /*4d70*/  MUFU.EX2 R35, R111 ;  /* 0x0000006f00237308 */ /* 0x000fe20000000800 */
[----:B------:R-:W-:Y:S02]  /*4d80*/  LOP3.LUT R62, R62, UR34, R59, 0x96, !PT ;  /* 0x000000223e3e7c12 */ /* 0x000fe4000f8e963b */
[----:B------:R-:W-:Y:S07]  /*4d90*/  LOP3.LUT R11, R238, UR32, R127, 0x96, !PT ;  /* 0x00000020ee0b7c12 */ /* 0x000fee000f8e967f */
[----:B------:R-:W-:Y:S01]  /*4da0*/  MUFU.EX2 R249, R249 ;  /* 0x000000f900f97308 */ /* 0x000fe20000000800 */
[----:B------:R-:W-:Y:S01]  /*4db0*/  LOP3.LUT R176, R126, UR31, R117, 0x96, !PT ;  /* 0x0000001f7eb07c12 */ /* 0x000fe2000f8e9675 */
[----:B------:R-:W-:Y:S01]  /*4dc0*/  IMAD.WIDE.U32 R62, R62, -0x2daee0ad, RZ ;  /* 0xd2511f533e3e7825 */ /* 0x000fe200078e00ff */
[----:B------:R-:W-:Y:S07]  /*4dd0*/  LOP3.LUT R126, R126, UR31, R115, 0x96, !PT ;  /* 0x0000001f7e7e7c12 */ /* 0x000fee000f8e9673 */
[----:B------:R-:W-:Y:S01]  /*4de0*/  MUFU.EX2 R252, R252 ;  /* 0x000000fc00fc7308 */ /* 0x000fe20000000800 */
[----:B------:R-:W-:Y:S09]  /*4df0*/  IMAD.WIDE.U32 R186, R11, -0x326172a9, RZ ;  /* 0xcd9e8d570bba7825 */ /* 0x000ff200078e00ff */
[----:B------:R-:W-:Y:S01]  /*4e00*/  MUFU.EX2 R247, R247 ;  /* 0x000000f700f77308 */ /* 0x000fe20000000800 */
[----:B------:R-:W-:Y:S01]  /*4e10*/  IMAD.WIDE.U32 R176, R176, -0x326172a9, RZ ;  /* 0xcd9e8d57b0b07825 */ /* 0x000fe200078e00ff */
[--C-:B------:R-:W-:Y:S08]  /*4e20*/  LOP3.LUT R15, R120, UR35, R187.reuse, 0x96, !PT ;  /* 0x00000023780f7c12 */ /* 0x100ff0000f8e96bb */
[----:B------:R-:W-:Y:S01]  /*4e30*/  MUFU.EX2 R32, R73 ;  /* 0x0000004900207308 */ /* 0x000fe20000000800 */
[----:B------:R-:W-:Y:S01]  /*4e40*/  LOP3.LUT R11, R122, UR35, R187, 0x96, !PT ;  /* 0x000000237a0b7c12 */ /* 0x000fe2000f8e96bb */
[----:B------:R-:W-:Y:S01]  /*4e50*/  UIADD3 UR35, UPT, UPT, UR33, 0x78dde6e4, URZ ;  /* 0x78dde6e421237890 */ /* 0x000fe2000fffe0ff */
[----:B------:R-:W-:Y:S01]  /*4e60*/  LOP3.LUT R124, R186, UR34, R177, 0x96, !PT ;  /* 0x00000022ba7c7c12 */ /* 0x000fe2000f8e96b1 */
[----:B------:R-:W-:Y:S06]  /*4e70*/  IMAD.WIDE.U32 R126, R126, -0x326172a9, RZ ;  /* 0xcd9e8d577e7e7825 */ /* 0x000fec00078e00ff */
[----:B------:R-:W-:Y:S01]  /*4e80*/  MUFU.EX2 R248, R248 ;  /* 0x000000f800f87308 */ /* 0x000fe20000000800 */
[----:B------:R-:W-:Y:S01]  /*4e90*/  IMAD.WIDE.U32 R124, R124, -0x2daee0ad, RZ ;  /* 0xd2511f537c7c7825 */ /* 0x000fe200078e00ff */
[----:B------:R-:W-:Y:S01]  /*4ea0*/  LOP3.LUT R122, R186, UR34, R127, 0x96, !PT ;  /* 0x00000022ba7a7c12 */ /* 0x000fe2000f8e967f */
[----:B------:R-:W-:Y:S07]  /*4eb0*/  UIADD3 UR34, UPT, UPT, UR33, 0x1715609d, URZ ;  /* 0x1715609d21227890 */ /* 0x000fee000fffe0ff */
[----:B------:R-:W-:Y:S01]  /*4ec0*/  MUFU.EX2 R44, R95 ;  /* 0x0000005f002c7308 */ /* 0x000fe20000000800 */
[----:B------:R-:W-:Y:S09]  /*4ed0*/  IMAD.WIDE.U32 R186, R14, -0x2daee0ad, RZ ;  /* 0xd2511f530eba7825 */ /* 0x000ff200078e00ff */
        /* <DEDUP_REMOVED lines=8> */
[----:B------:R-:W-:Y:S01]  /*4f60*/  IMAD.WIDE.U32 R184, R11, -0x2daee0ad, RZ ;  /* 0xd2511f530bb87825 */ /* 0x000fe200078e00ff */
[----:B------:R-:W-:Y:S02]  /*4f70*/  LOP3.LUT R120, R120, UR29, R47, 0x96, !PT ;  /* 0x0000001d78787c12 */ /* 0x000fe4000f8e962f */
[----:B------:R-:W-:Y:S01]  /*4f80*/  LOP3.LUT R47, R118, UR30, R187, 0x96, !PT ;  /* 0x0000001e762f7c12 */ /* 0x000fe2000f8e96bb */
[----:B------:R-:W-:Y:S01]  /*4f90*/  IMAD.WIDE.U32 R6, R15, -0x2daee0ad, RZ ;  /* 0xd2511f530f067825 */ /* 0x000fe200078e00ff */
[----:B------:R-:W-:Y:S04]  /*4fa0*/  LOP3.LUT R118, R186, UR29, R63, 0x96, !PT ;  /* 0x0000001dba767c12 */ /* 0x000fe8000f8e963f */
[----:B------:R-:W-:Y:S01]  /*4fb0*/  MUFU.EX2 R17, R70 ;  /* 0x0000004600117308 */ /* 0x000fe20000000800 */
[----:B------:R-:W-:Y:S01]  /*4fc0*/  LOP3.LUT R11, R116, UR30, R185, 0x96, !PT ;  /* 0x0000001e740b7c12 */ /* 0x000fe2000f8e96b9 */
[----:B------:R-:W-:Y:S01]  /*4fd0*/  IMAD.WIDE.U32 R186, R14, -0x326172a9, RZ ;  /* 0xcd9e8d570eba7825 */ /* 0x000fe200078e00ff */
[----:B------:R-:W-:Y:S07]  /*4fe0*/  LOP3.LUT R116, R184, UR29, R125, 0x96, !PT ;  /* 0x0000001db8747c12 */ /* 0x000fee000f8e967d */
        /* <DEDUP_REMOVED lines=12> */
[----:B------:R-:W-:Y:S08]  /*50b0*/  LOP3.LUT R47, R176, UR35, R185, 0x96, !PT ;  /* 0x00000023b02f7c12 */ /* 0x000ff0000f8e96b9 */
[----:B------:R-:W-:Y:S01]  /*50c0*/  MUFU.EX2 R245, R245 ;  /* 0x000000f500f57308 */ /* 0x000fe20000000800 */
[----:B------:R-:W-:Y:S01]  /*50d0*/  IMAD.WIDE.U32 R176, R11, -0x2daee0ad, RZ ;  /* 0xd2511f530bb07825 */ /* 0x000fe200078e00ff */
[----:B------:R-:W-:Y:S08]  /*50e0*/  LOP3.LUT R59, R58, UR35, R179, 0x96, !PT ;  /* 0x000000233a3b7c12 */ /* 0x000ff0000f8e96b3 */
[----:B------:R-:W-:Y:S01]  /*50f0*/  MUFU.EX2 R20, R83 ;  /* 0x0000005300147308 */ /* 0x000fe20000000800 */
[----:B------:R-:W-:Y:S01]  /*5100*/  LOP3.LUT R58, R178, UR34, R119, 0x96, !PT ;  /* 0x00000022b23a7c12 */ /* 0x000fe2000f8e9677 */
[----:B------:R-:W-:Y:S01]  /*5110*/  IMAD.WIDE.U32 R178, R15, -0x326172a9, RZ ;  /* 0xcd9e8d570fb27825 */ /* 0x000fe200078e00ff */
[C---:B------:R-:W-:Y:S07]  /*5120*/  PRMT R119, R176.reuse, 0x7771, RZ ;  /* 0x00007771b0777816 */ /* 0x040fee00000000ff */
[----:B------:R-:W-:Y:S01]  /*5130*/  MUFU.EX2 R60, R97 ;  /* 0x00000061003c7308 */ /* 0x000fe20000000800 */
[----:B------:R-:W-:Y:S01]  /*5140*/  PRMT R121, R176, 0x7770, RZ ;  /* 0x00007770b0797816 */ /* 0x000fe200000000ff */
[----:B------:R-:W-:Y:S01]  /*5150*/  IMAD.WIDE.U32 R116, R116, -0x326172a9, RZ ;  /* 0xcd9e8d5774747825 */ /* 0x000fe200078e00ff */
[----:B------:R-:W-:Y:S07]  /*5160*/  LOP3.LUT R11, R126, UR35, R179, 0x96, !PT ;  /* 0x000000237e0b7c12 */ /* 0x000fee000f8e96b3 */
[----:B------:R-:W-:Y:S01]  /*5170*/  MUFU.EX2 R9, R96 ;  /* 0x0000006000097308 */ /* 0x000fe20000000800 */
[----:B------:R-:W-:Y:S01]  /*5180*/  ISETP.GT.U32.AND P1, PT, R119, UR13, PT ;  /* 0x0000000d77007c0c */ /* 0x000fe2000bf24070 */
[----:B------:R-:W-:Y:S01]  /*5190*/  IMAD.WIDE.U32 R126, R58, -0x2daee0ad, RZ ;  /* 0xd2511f533a7e7825 */ /* 0x000fe200078e00ff */
[----:B------:R-:W-:Y:S07]  /*51a0*/  LOP3.LUT R15, R184, UR34, R117, 0x96, !PT ;  /* 0x00000022b80f7c12 */ /* 0x000fee000f8e9675 */
[----:B------:R-:W-:Y:S01]  /*51b0*/  MUFU.EX2 R22, R43 ;  /* 0x0000002b00167308 */ /* 0x000fe20000000800 */
[----:B------:R-:W-:Y:S01]  /*51c0*/  PRMT R117, R176, 0x7772, RZ ;  /* 0x00007772b0757816 */ /* 0x000fe200000000ff */
[----:B------:R-:W-:Y:S01]  /*51d0*/  IMAD.WIDE.U32 R184, R14, -0x2daee0ad, RZ ;  /* 0xd2511f530eb87825 */ /* 0x000fe200078e00ff */
[----:B------:R-:W-:Y:S07]  /*51e0*/  PRMT R63, R126, 0x7772, RZ ;  /* 0x000077727e3f7816 */ /* 0x000fee00000000ff */
[----:B------:R-:W-:Y:S01]  /*51f0*/  MUFU.EX2 R39, R82 ;  /* 0x0000005200277308 */ /* 0x000fe20000000800 */
[----:B------:R-:W-:Y:S01]  /*5200*/  ISETP.LE.U32.AND P2, PT, R121, UR13, PT ;  /* 0x0000000d79007c0c */ /* 0x000fe2000bf43070 */
[----:B------:R-:W-:Y:S01]  /*5210*/  IMAD.WIDE.U32 R114, R114, -0x326172a9, RZ ;  /* 0xcd9e8d5772727825 */ /* 0x000fe200078e00ff */
[----:B------:R-:W-:Y:S07]  /*5220*/  LOP3.LUT R113, R184, UR16, R177, 0x96, !PT ;  /* 0x00000010b8717c12 */ /* 0x000fee000f8e96b1 */
[----:B------:R-:W-:Y:S01]  /*5230*/  MUFU.EX2 R4, R93 ;  /* 0x0000005d00047308 */ /* 0x000fe20000000800 */
[----:B------:R-:W-:Y:S01]  /*5240*/  ISETP.GT.U32.AND P0, PT, R63, UR13, PT ;  /* 0x0000000d3f007c0c */ /* 0x000fe2000bf04070 */
[----:B-1----:R-:W-:Y:S01]  /*5250*/  @P1 FADD.FTZ R23, -R23, -RZ ;  /* 0x800000ff17171221 */ /* 0x002fe20000010100 */
[----:B------:R-:W-:Y:S01]  /*5260*/  LOP3.LUT R14, R178, UR34, R115, 0x96, !PT ;  /* 0x00000022b20e7c12 */ /* 0x000fe2000f8e9673 */
[----:B------:R-:W-:Y:S01]  /*5270*/  IMAD.WIDE.U32 R178, R59, -0x2daee0ad, RZ ;  /* 0xd2511f533bb27825 */ /* 0x000fe200078e00ff */
[----:B------:R-:W-:Y:S01]  /*5280*/  PRMT R115, R176, 0x7773, RZ ;  /* 0x00007773b0737816 */ /* 0x000fe200000000ff */
[----:B------:R-:W-:Y:S01]  /*5290*/  UIADD3 UR34, UPT, UPT, UR33, -0x4ab325aa, URZ ;  /* 0xb54cda5621227890 */ /* 0x000fe2000fffe0ff */
[----:B------:R-:W-:Y:S01]  /*52a0*/  LOP3.LUT R121, R113, 0xff, RZ, 0xc0, !PT ;  /* 0x000000ff71797812 */ /* 0x000fe200078ec0ff */
[----:B------:R-:W-:Y:S01]  /*52b0*/  IMAD.WIDE.U32 R176, R47, -0x2daee0ad, RZ ;  /* 0xd2511f532fb07825 */ /* 0x000fe200078e00ff */
[----:B------:R-:W-:Y:S01]  /*52c0*/  ISETP.GT.U32.AND P4, PT, R117, UR13, PT ;  /* 0x0000000d75007c0c */ /* 0x000fe2000bf84070 */
[----:B------:R-:W1:Y:S01]  /*52d0*/  MUFU.EX2 R47, R85 ;  /* 0x00000055002f7308 */ /* 0x000e620000000800 */
[----:B------:R-:W-:Y:S01]  /*52e0*/  ISETP.GT.U32.AND P3, PT, R115, UR13, PT ;  /* 0x0000000d73007c0c */ /* 0x000fe2000bf64070 */
[----:B------:R-:W-:Y:S01]  /*52f0*/  @!P2 FADD.FTZ R54, -R54, -RZ ;  /* 0x800000ff3636a221 */ /* 0x000fe20000010100 */
[----:B------:R-:W-:Y:S01]  /*5300*/  LOP3.LUT R58, R178, UR16, R127, 0x96, !PT ;  /* 0x00000010b23a7c12 */ /* 0x000fe2000f8e967f */
[----:B------:R-:W-:Y:S01]  /*5310*/  VIADD R184, R10, 0x4020 ;  /* 0x000040200ab87836 */ /* 0x000fe20000000000 */
[C---:B------:R-:W-:Y:S05]  /*5320*/  PRMT R105, R126.reuse, 0x7770, RZ ;  /* 0x000077707e697816 */ /* 0x040fea00000000ff */
[----:B------:R-:W-:Y:S01]  /*5330*/  MUFU.EX2 R246, R246 ;  /* 0x000000f600f67308 */ /* 0x000fe20000000800 */
[C---:B------:R-:W-:Y:S02]  /*5340*/  PRMT R104, R126.reuse, 0x7771, RZ ;  /* 0x000077717e687816 */ /* 0x040fe400000000ff */
[----:B------:R-:W-:Y:S01]  /*5350*/  PRMT R59, R126, 0x7773, RZ ;  /* 0x000077737e3b7816 */ /* 0x000fe200000000ff */
[----:B------:R-:W-:Y:S01]  /*5360*/  IMAD.WIDE.U32 R126, R15, -0x2daee0ad, RZ ;  /* 0xd2511f530f7e7825 */ /* 0x000fe200078e00ff */
[----:B------:R-:W-:Y:S05]  /*5370*/  ISETP.LE.U32.AND P1, PT, R121, UR13, PT ;  /* 0x0000000d79007c0c */ /* 0x000fea000bf23070 */
[----:B------:R-:W-:Y:S01]  /*5380*/  MUFU.EX2 R24, R103 ;  /* 0x0000006700187308 */ /* 0x000fe20000000800 */
[----:B------:R-:W-:Y:S01]  /*5390*/  ISETP.GT.U32.AND P5, PT, R104, UR13, PT ;  /* 0x0000000d68007c0c */ /* 0x000fe2000bfa4070 */
[----:B-1----:R-:W-:Y:S01]  /*53a0*/  @P0 FADD.FTZ R47, -R47, -RZ ;  /* 0x800000ff2f2f0221 */ /* 0x002fe20000010100 */
[----:B------:R-:W-:Y:S01]  /*53b0*/  PRMT R63, R126, 0x7773, RZ ;  /* 0x000077737e3f7816 */ /* 0x000fe200000000ff */
[----:B------:R-:W-:Y:S01]  /*53c0*/  @P4 FADD.FTZ R50, -R50, -RZ ;  /* 0x800000ff32324221 */ /* 0x000fe20000010100 */
[C---:B------:R-:W-:Y:S01]  /*53d0*/  PRMT R117, R126.reuse, 0x7770, RZ ;  /* 0x000077707e757816 */ /* 0x040fe200000000ff */
[----:B------:R-:W-:Y:S01]  /*53e0*/  @P3 FADD.FTZ R21, -R21, -RZ ;  /* 0x800000ff15153221 */ /* 0x000fe20000010100 */
[----:B------:R-:W-:Y:S03]  /*53f0*/  SHF.R.U32.HI R119, RZ, 0x18, R113 ;  /* 0x00000018ff777819 */ /* 0x000fe60000011671 */
[----:B------:R-:W-:Y:S01]  /*5400*/  MUFU.EX2 R27, R27 ;  /* 0x0000001b001b7308 */ /* 0x000fe20000000800 */
[----:B------:R-:W-:Y:S02]  /*5410*/  ISETP.GT.U32.AND P0, PT, R63, UR13, PT ;  /* 0x0000000d3f007c0c */ /* 0x000fe4000bf04070 */
[----:B------:R-:W-:Y:S01]  /*5420*/  SHF.R.U32.HI R63, RZ, 0x18, R58 ;  /* 0x00000018ff3f7819 */ /* 0x000fe2000001163a */
[----:B------:R-:W-:Y:S01]  /*5430*/  @!P1 FADD.FTZ R55, -R55, -RZ ;  /* 0x800000ff37379221 */ /* 0x000fe20000010100 */
[----:B------:R-:W-:Y:S01]  /*5440*/  ISETP.GT.U32.AND P2, PT, R59, UR13, PT ;  /* 0x0000000d3b007c0c */ /* 0x000fe2000bf44070 */
[----:B------:R-:W-:Y:S01]  /*5450*/  @P5 FADD.FTZ R243, -R243, -RZ ;  /* 0x800000fff3f35221 */ /* 0x000fe20000010100 */
[----:B------:R-:W-:Y:S03]  /*5460*/  ISETP.LE.U32.AND P6, PT, R105, UR13, PT ;  /* 0x0000000d69007c0c */ /* 0x000fe6000bfc3070 */
[----:B------:R-:W-:Y:S01]  /*5470*/  MUFU.EX2 R30, R30 ;  /* 0x0000001e001e7308 */ /* 0x000fe20000000800 */
[----:B------:R-:W-:Y:S02]  /*5480*/  ISETP.LE.U32.AND P4, PT, R119, UR13, PT ;  /* 0x0000000d77007c0c */ /* 0x000fe4000bf83070 */
[----:B------:R-:W-:Y:S07]  /*5490*/  ISETP.LE.U32.AND P3, PT, R117, UR13, PT ;  /* 0x0000000d75007c0c */ /* 0x000fee000bf63070 */
[----:B------:R-:W-:Y:S01]  /*54a0*/  MUFU.EX2 R26, R26 ;  /* 0x0000001a001a7308 */ /* 0x000fe20000000800 */
[----:B------:R-:W-:Y:S01]  /*54b0*/  PRMT R105, R126, 0x7772, RZ ;  /* 0x000077727e697816 */ /* 0x000fe200000000ff */
[----:B------:R-:W-:Y:S01]  /*54c0*/  @P0 FADD.FTZ R25, -R25, -RZ ;  /* 0x800000ff19190221 */ /* 0x000fe20000010100 */
[----:B------:R-:W-:Y:S02]  /*54d0*/  ISETP.LE.U32.AND P1, PT, R63, UR13, PT ;  /* 0x0000000d3f007c0c */ /* 0x000fe4000bf23070 */
[----:B------:R-:W-:Y:S05]  /*54e0*/  LOP3.LUT R15, R176, UR16, R127, 0x96, !PT ;  /* 0x00000010b00f7c12 */ /* 0x000fea000f8e967f */
[----:B------:R-:W1:Y:S01]  /*54f0*/  MUFU.EX2 R63, R79 ;  /* 0x0000004f003f7308 */ /* 0x000e620000000800 */
[----:B------:R-:W-:Y:S01]  /*5500*/  PRMT R115, R126, 0x7771, RZ ;  /* 0x000077717e737816 */ /* 0x000fe200000000ff */
[----:B------:R-:W-:Y:S01]  /*5510*/  IMAD.WIDE.U32 R126, R11, -0x2daee0ad, RZ ;  /* 0xd2511f530b7e7825 */ /* 0x000fe200078e00ff */
[----:B------:R-:W-:Y:S02]  /*5520*/  LOP3.LUT R88, R124, UR17, R177, 0x96, !PT ;  /* 0x000000117c587c12 */ /* 0x000fe4000f8e96b1 */
[----:B------:R-:W-:Y:S01]  /*5530*/  LOP3.LUT R46, R46, UR17, R185, 0x96, !PT ;  /* 0x000000112e2e7c12 */ /* 0x000fe2000f8e96b9 */
[----:B------:R-:W-:Y:S01]  /*5540*/  IMAD.WIDE.U32 R124, R14, -0x2daee0ad, RZ ;  /* 0xd2511f530e7c7825 */ /* 0x000fe200078e00ff */
[----:B------:R-:W-:Y:S02]  /*5550*/  ISETP.GT.U32.AND P5, PT, R105, UR13, PT ;  /* 0x0000000d69007c0c */ /* 0x000fe4000bfa4070 */
[----:B------:R-:W-:Y:S01]  /*5560*/  LOP3.LUT R11, R122, UR17, R127, 0x96, !PT ;  /* 0x000000117a0b7c12 */ /* 0x000fe2000f8e967f */
[----:B------:R-:W-:Y:S01]  /*5570*/  IMAD.WIDE.U32 R122, R46, -0x326172a9, RZ ;  /* 0xcd9e8d572e7a7825 */ /* 0x000fe200078e00ff */
[----:B------:R-:W-:Y:S01]  /*5580*/  LOP3.LUT R84, R58, 0xff, RZ, 0xc0, !PT ;  /* 0x000000ff3a547812 */ /* 0x000fe200078ec0ff */
[----:B------:R-:W2:Y:S01]  /*5590*/  MUFU.EX2 R46, R108 ;  /* 0x0000006c002e7308 */ /* 0x000ea20000000800 */
[----:B------:R-:W-:Y:S01]  /*55a0*/  PRMT R59, R124, 0x7770, RZ ;  /* 0x000077707c3b7816 */ /* 0x000fe200000000ff */
[----:B------:R-:W-:Y:S01]  /*55b0*/  @P2 FADD.FTZ R244, -R244, -RZ ;  /* 0x800000fff4f42221 */ /* 0x000fe20000010100 */
[----:B------:R-:W-:Y:S01]  /*55c0*/  PRMT R104, R124, 0x7771, RZ ;  /* 0x000077717c687816 */ /* 0x000fe200000000ff */
[----:B------:R-:W-:Y:S01]  /*55d0*/  @!P4 FADD.FTZ R49, -R49, -RZ ;  /* 0x800000ff3131c221 */ /* 0x000fe20000010100 */
[----:B------:R-:W-:Y:S01]  /*55e0*/  ISETP.LE.U32.AND P2, PT, R84, UR13, PT ;  /* 0x0000000d54007c0c */ /* 0x000fe2000bf43070 */
[----:B------:R-:W-:Y:S01]  /*55f0*/  @!P3 FADD.FTZ R33, -R33, -RZ ;  /* 0x800000ff2121b221 */ /* 0x000fe20000010100 */
[----:B------:R-:W-:Y:S01]  /*5600*/  ISETP.LE.U32.AND P4, PT, R59, UR13, PT ;  /* 0x0000000d3b007c0c */ /* 0x000fe2000bf83070 */
[----:B------:R-:W-:Y:S01]  /*5610*/  @P5 FADD.FTZ R66, -R66, -RZ ;  /* 0x800000ff42425221 */ /* 0x000fe20000010100 */
[----:B------:R-:W-:Y:S01]  /*5620*/  ISETP.GT.U32.AND P3, PT, R104, UR13, PT ;  /* 0x0000000d68007c0c */ /* 0x000fe2000bf64070 */
[----:B-1----:R-:W-:Y:S01]  /*5630*/  @!P1 FADD.FTZ R63, -R63, -RZ ;  /* 0x800000ff3f3f9221 */ /* 0x002fe20000010100 */
[----:B------:R-:W-:Y:S01]  /*5640*/  PRMT R85, R124, 0x7773, RZ ;  /* 0x000077737c557816 */ /* 0x000fe200000000ff */
[----:B------:R-:W-:Y:S01]  /*5650*/  @!P6 FADD.FTZ R248, -R248, -RZ ;  /* 0x800000fff8f8e221 */ /* 0x000fe20000010100 */
[C---:B------:R-:W-:Y:S02]  /*5660*/  PRMT R110, R122.reuse, 0x7770, RZ ;  /* 0x000077707a6e7816 */ /* 0x040fe400000000ff */
[----:B------:R-:W-:Y:S02]  /*5670*/  PRMT R105, R122, 0x7772, RZ ;  /* 0x000077727a697816 */ /* 0x000fe400000000ff */
[----:B------:R-:W-:Y:S01]  /*5680*/  LOP3.LUT R62, R62, UR17, R179, 0x96, !PT ;  /* 0x000000113e3e7c12 */ /* 0x000fe2000f8e96b3 */
[----:B------:R-:W-:Y:S01]  /*5690*/  @!P2 FADD.FTZ R250, -R250, -RZ ;  /* 0x800000fffafaa221 */ /* 0x000fe20000010100 */
[----:B------:R-:W-:Y:S01]  /*56a0*/  ISETP.GT.U32.AND P5, PT, R85, UR13, PT ;  /* 0x0000000d55007c0c */ /* 0x000fe2000bfa4070 */
[----:B--2---:R-:W-:Y:S01]  /*56b0*/  @!P4 FADD.FTZ R46, -R46, -RZ ;  /* 0x800000ff2e2ec221 */ /* 0x004fe20000010100 */
[----:B------:R-:W-:Y:S01]  /*56c0*/  ISETP.LE.U32.AND P0, PT, R110, UR13, PT ;  /* 0x0000000d6e007c0c */ /* 0x000fe2000bf03070 */
[----:B------:R-:W-:Y:S01]  /*56d0*/  @P3 FADD.FTZ R31, -R31, -RZ ;  /* 0x800000ff1f1f3221 */ /* 0x000fe20000010100 */
[----:B------:R-:W-:Y:S02]  /*56e0*/  ISETP.GT.U32.AND P1, PT, R105, UR13, PT ;  /* 0x0000000d69007c0c */ /* 0x000fe4000bf24070 */
[----:B------:R-:W-:Y:S02]  /*56f0*/  PRMT R85, R113, 0x7632, R85 ;  /* 0x0000763271557816 */ /* 0x000fe40000000055 */
[----:B------:R-:W-:Y:S01]  /*5700*/  LOP3.LUT R59, R120, UR34, R123, 0x96, !PT ;  /* 0x00000022783b7c12 */ /* 0x000fe2000f8e967b */
[----:B------:R-:W-:Y:S01]  /*5710*/  IMAD.WIDE.U32 R120, R62, -0x326172a9, RZ ;  /* 0xcd9e8d573e787825 */ /* 0x000fe200078e00ff */
[C---:B------:R-:W-:Y:S02]  /*5720*/  PRMT R109, R122.reuse, 0x7771, RZ ;  /* 0x000077717a6d7816 */ /* 0x040fe400000000ff */
[----:B------:R-:W-:Y:S01]  /*5730*/  PRMT R84, R122, 0x7773, RZ ;  /* 0x000077737a547816 */ /* 0x000fe200000000ff */
[----:B------:R-:W-:Y:S01]  /*5740*/  @P5 FADD.FTZ R26, -R26, -RZ ;  /* 0x800000ff1a1a5221 */ /* 0x000fe20000010100 */
[----:B------:R-:W-:Y:S01]  /*5750*/  LOP3.LUT R85, R85, 0xff, RZ, 0xc0, !PT ;  /* 0x000000ff55557812 */ /* 0x000fe200078ec0ff */
[----:B------:R-:W-:Y:S01]  /*5760*/  @!P0 FADD.FTZ R8, -R8, -RZ ;  /* 0x800000ff08088221 */ /* 0x000fe20000010100 */
[----:B------:R-:W-:Y:S01]  /*5770*/  ISETP.GT.U32.AND P2, PT, R109, UR13, PT ;  /* 0x0000000d6d007c0c */ /* 0x000fe2000bf44070 */
[----:B------:R-:W-:Y:S01]  /*5780*/  @P1 FADD.FTZ R65, -R65, -RZ ;  /* 0x800000ff41411221 */ /* 0x000fe20000010100 */
[----:B------:R-:W-:Y:S02]  /*5790*/  ISETP.GT.U32.AND P4, PT, R84, UR13, PT ;  /* 0x0000000d54007c0c */ /* 0x000fe4000bf84070 */
[----:B------:R-:W-:Y:S01]  /*57a0*/  ISETP.LE.U32.AND P3, PT, R85, UR13, PT ;  /* 0x0000000d55007c0c */ /* 0x000fe2000bf63070 */
[----:B------:R-:W-:Y:S01]  /*57b0*/  IMAD.WIDE.U32 R84, R88, -0x326172a9, RZ ;  /* 0xcd9e8d5758547825 */ /* 0x000fe200078e00ff */
[----:B------:R-:W-:Y:S02]  /*57c0*/  PRMT R108, R120, 0x7770, RZ ;  /* 0x00007770786c7816 */ /* 0x000fe400000000ff */
[----:B------:R-:W-:Y:S02]  /*57d0*/  LOP3.LUT R75, R15, 0xff, RZ, 0xc0, !PT ;  /* 0x000000ff0f4b7812 */ /* 0x000fe400078ec0ff */
[----:B------:R-:W-:Y:S02]  /*57e0*/  ISETP.LE.U32.AND P1, PT, R108, UR13, PT ;  /* 0x0000000d6c007c0c */ /* 0x000fe4000bf23070 */
[----:B------:R-:W-:Y:S01]  /*57f0*/  ISETP.LE.U32.AND P0, PT, R75, UR13, PT ;  /* 0x0000000d4b007c0c */ /* 0x000fe2000bf03070 */
[----:B------:R-:W-:Y:S01]  /*5800*/  @P2 FADD.FTZ R67, -R67, -RZ ;  /* 0x800000ff43432221 */ /* 0x000fe20000010100 */
[----:B------:R-:W-:Y:S01]  /*5810*/  SHF.R.U32.HI R76, RZ, 0x18, R15 ;  /* 0x00000018ff4c7819 */ /* 0x000fe2000001160f */
[----:B------:R-:W-:Y:S01]  /*5820*/  @P4 FADD.FTZ R61, -R61, -RZ ;  /* 0x800000ff3d3d4221 */ /* 0x000fe20000010100 */
[C---:B------:R-:W-:Y:S01]  /*5830*/  PRMT R106, R120.reuse, 0x7771, RZ ;  /* 0x00007771786a7816 */ /* 0x040fe200000000ff */
[----:B------:R-:W-:Y:S01]  /*5840*/  @!P3 FADD.FTZ R51, -R51, -RZ ;  /* 0x800000ff3333b221 */ /* 0x000fe20000010100 */
[----:B------:R-:W-:Y:S02]  /*5850*/  PRMT R104, R120, 0x7772, RZ ;  /* 0x0000777278687816 */ /* 0x000fe400000000ff */
[----:B------:R-:W-:Y:S02]  /*5860*/  ISETP.LE.U32.AND P2, PT, R76, UR13, PT ;  /* 0x0000000d4c007c0c */ /* 0x000fe4000bf43070 */
[----:B------:R-:W-:Y:S01]  /*5870*/  ISETP.GT.U32.AND P4, PT, R106, UR13, PT ;  /* 0x0000000d6a007c0c */ /* 0x000fe2000bf84070 */
[----:B------:R-:W-:Y:S01]  /*5880*/  @!P1 FADD.FTZ R251, -R251, -RZ ;  /* 0x800000fffbfb9221 */ /* 0x000fe20000010100 */
[----:B------:R-:W-:Y:S01]  /*5890*/  ISETP.GT.U32.AND P3, PT, R104, UR13, PT ;  /* 0x0000000d68007c0c */ /* 0x000fe2000bf64070 */
[----:B------:R-:W-:Y:S01]  /*58a0*/  @!P0 FADD.FTZ R45, -R45, -RZ ;  /* 0x800000ff2d2d8221 */ /* 0x000fe20000010100 */
[----:B------:R-:W-:Y:S01]  /*58b0*/  PRMT R79, R120, 0x7773, RZ ;  /* 0x00007773784f7816 */ /* 0x000fe200000000ff */
[----:B------:R-:W-:Y:S01]  /*58c0*/  IMAD.WIDE.U32 R104, R11, -0x326172a9, RZ ;  /* 0xcd9e8d570b687825 */ /* 0x000fe200078e00ff */
[----:B------:R-:W-:Y:S01]  /*58d0*/  SHF.R.U32.HI R92, RZ, 0x18, R59 ;  /* 0x00000018ff5c7819 */ /* 0x000fe2000001163b */
[----:B------:R-:W1:Y:S01]  /*58e0*/  MUFU.EX2 R11, R86 ;  /* 0x00000056000b7308 */ /* 0x000e620000000800 */
[----:B------:R-:W-:Y:S02]  /*58f0*/  PRMT R74, R58, 0x7632, R74 ;  /* 0x000076323a4a7816 */ /* 0x000fe4000000004a */
[----:B------:R-:W-:Y:S01]  /*5900*/  ISETP.GT.U32.AND P0, PT, R79, UR13, PT ;  /* 0x0000000d4f007c0c */ /* 0x000fe2000bf04070 */
[----:B------:R-:W-:Y:S01]  /*5910*/  @!P2 FADD.FTZ R35, -R35, -RZ ;  /* 0x800000ff2323a221 */ /* 0x000fe20000010100 */
[----:B------:R-:W-:Y:S01]  /*5920*/  ISETP.LE.U32.AND P1, PT, R92, UR13, PT ;  /* 0x0000000d5c007c0c */ /* 0x000fe2000bf23070 */
[----:B------:R-:W-:Y:S01]  /*5930*/  @P4 FADD.FTZ R249, -R249, -RZ ;  /* 0x800000fff9f94221 */ /* 0x000fe20000010100 */
[----:B------:R-:W-:Y:S01]  /*5940*/  LOP3.LUT R74, R74, 0xff, RZ, 0xc0, !PT ;  /* 0x000000ff4a4a7812 */ /* 0x000fe200078ec0ff */
[----:B------:R-:W-:Y:S01]  /*5950*/  @P3 FADD.FTZ R252, -R252, -RZ ;  /* 0x800000fffcfc3221 */ /* 0x000fe20000010100 */
[----:B------:R-:W-:Y:S02]  /*5960*/  PRMT R91, R84, 0x7770, RZ ;  /* 0x00007770545b7816 */ /* 0x000fe400000000ff */
[----:B------:R-:W-:Y:S02]  /*5970*/  LOP3.LUT R100, R59, 0xff, RZ, 0xc0, !PT ;  /* 0x000000ff3b647812 */ /* 0x000fe400078ec0ff */
[----:B------:R-:W-:Y:S02]  /*5980*/  ISETP.LE.U32.AND P2, PT, R74, UR13, PT ;  /* 0x0000000d4a007c0c */ /* 0x000fe4000bf43070 */
[----:B------:R-:W-:Y:S01]  /*5990*/  LOP3.LUT R74, R116, UR34, R85, 0x96, !PT ;  /* 0x00000022744a7c12 */ /* 0x000fe2000f8e9655 */
[----:B------:R-:W-:Y:S01]  /*59a0*/  @P0 FADD.FTZ R247, -R247, -RZ ;  /* 0x800000fff7f70221 */ /* 0x000fe20000010100 */
[----:B------:R-:W-:Y:S01]  /*59b0*/  ISETP.LE.U32.AND P4, PT, R100, UR13, PT ;  /* 0x0000000d64007c0c */ /* 0x000fe2000bf83070 */
[----:B------:R-:W-:Y:S01]  /*59c0*/  @!P1 FADD.FTZ R32, -R32, -RZ ;  /* 0x800000ff20209221 */ /* 0x000fe20000010100 */
[----:B------:R-:W-:Y:S02]  /*59d0*/  ISETP.LE.U32.AND P3, PT, R91, UR13, PT ;  /* 0x0000000d5b007c0c */ /* 0x000fe4000bf63070 */
[C---:B------:R-:W-:Y:S02]  /*59e0*/  PRMT R88, R84.reuse, 0x7771, RZ ;  /* 0x0000777154587816 */ /* 0x040fe400000000ff */
[----:B------:R-:W-:Y:S02]  /*59f0*/  PRMT R85, R84, 0x7773, RZ ;  /* 0x0000777354557816 */ /* 0x000fe400000000ff */
[----:B------:R-:W-:Y:S01]  /*5a00*/  LOP3.LUT R113, R113, 0xffff, RZ, 0xc0, !PT ;  /* 0x0000ffff71717812 */ /* 0x000fe200078ec0ff */
[----:B------:R-:W-:Y:S01]  /*5a10*/  @!P2 FADD.FTZ R246, -R246, -RZ ;  /* 0x800000fff6f6a221 */ /* 0x000fe20000010100 */
[----:B------:R-:W-:Y:S02]  /*5a20*/  ISETP.GT.U32.AND P0, PT, R88, UR13, PT ;  /* 0x0000000d58007c0c */ /* 0x000fe4000bf04070 */
[----:B------:R-:W-:Y:S01]  /*5a30*/  ISETP.GT.U32.AND P1, PT, R85, UR13, PT ;  /* 0x0000000d55007c0c */ /* 0x000fe2000bf24070 */
[----:B-1----:R-:W-:Y:S01]  /*5a40*/  @!P4 FADD.FTZ R11, -R11, -RZ ;  /* 0x800000ff0b0bc221 */ /* 0x002fe20000010100 */
[----:B------:R-:W-:Y:S01]  /*5a50*/  SHF.R.U32.HI R73, RZ, 0x8, R113 ;  /* 0x00000008ff497819 */ /* 0x000fe20000011671 */
[----:B------:R-:W-:Y:S01]  /*5a60*/  @!P3 FADD.FTZ R44, -R44, -RZ ;  /* 0x800000ff2c2cb221 */ /* 0x000fe20000010100 */
[----:B------:R-:W-:Y:S02]  /*5a70*/  PRMT R85, R15, 0x7632, R85 ;  /* 0x000076320f557816 */ /* 0x000fe40000000055 */
[----:B------:R-:W-:Y:S02]  /*5a80*/  ISETP.GT.U32.AND P6, PT, R115, UR13, PT ;  /* 0x0000000d73007c0c */ /* 0x000fe4000bfc4070 */
[----:B------:R-:W-:Y:S02]  /*5a90*/  LOP3.LUT R73, R73, 0xffff, RZ, 0xc0, !PT ;  /* 0x0000ffff49497812 */ /* 0x000fe400078ec0ff */
[----:B------:R-:W-:Y:S01]  /*5aa0*/  LOP3.LUT R85, R85, 0xff, RZ, 0xc0, !PT ;  /* 0x000000ff55557812 */ /* 0x000fe200078ec0ff */
[----:B------:R-:W-:Y:S01]  /*5ab0*/  @P0 FADD.FTZ R28, -R28, -RZ ;  /* 0x800000ff1c1c0221 */ /* 0x000fe20000010100 */
[----:B------:R-:W-:Y:S01]  /*5ac0*/  LOP3.LUT R62, R118, UR34, R121, 0x96, !PT ;  /* 0x00000022763e7c12 */ /* 0x000fe2000f8e9679 */
[----:B------:R-:W-:Y:S01]  /*5ad0*/  @P1 FADD.FTZ R12, -R12, -RZ ;  /* 0x800000ff0c0c1221 */ /* 0x000fe20000010100 */
[----:B------:R-:W-:Y:S02]  /*5ae0*/  ISETP.LE.U32.AND P4, PT, R73, UR13, PT ;  /* 0x0000000d49007c0c */ /* 0x000fe4000bf83070 */
[----:B------:R-:W-:Y:S02]  /*5af0*/  ISETP.LE.U32.AND P3, PT, R85, UR13, PT ;  /* 0x0000000d55007c0c */ /* 0x000fe4000bf63070 */
[----:B------:R-:W-:Y:S01]  /*5b00*/  LOP3.LUT R73, R62, 0xff, RZ, 0xc0, !PT ;  /* 0x000000ff3e497812 */ /* 0x000fe200078ec0ff */
[----:B------:R-:W-:Y:S01]  /*5b10*/  @P6 FADD.FTZ R29, -R29, -RZ ;  /* 0x800000ff1d1d6221 */ /* 0x000fe20000010100 */
[----:B------:R-:W-:Y:S02]  /*5b20*/  PRMT R87, R124, 0x7772, RZ ;  /* 0x000077727c577816 */ /* 0x000fe400000000ff */
[----:B------:R-:W-:Y:S02]  /*5b30*/  ISETP.LE.U32.AND P0, PT, R73, UR13, PT ;  /* 0x0000000d49007c0c */ /* 0x000fe4000bf03070 */
[----:B------:R-:W-:Y:S02]  /*5b40*/  SHF.R.U32.HI R78, RZ, 0x18, R62 ;  /* 0x00000018ff4e7819 */ /* 0x000fe4000001163e */
[----:B------:R-:W-:Y:S01]  /*5b50*/  ISETP.GT.U32.AND P6, PT, R87, UR13, PT ;  /* 0x0000000d57007c0c */ /* 0x000fe2000bfc4070 */
[----:B------:R-:W-:Y:S01]  /*5b60*/  @!P4 FADD.FTZ R53, -R53, -RZ ;  /* 0x800000ff3535c221 */ /* 0x000fe20000010100 */
[----:B------:R-:W-:Y:S01]  /*5b70*/  PRMT R87, R84, 0x7772, RZ ;  /* 0x0000777254577816 */ /* 0x000fe200000000ff */
[----:B------:R-:W-:Y:S01]  /*5b80*/  @!P3 FADD.FTZ R37, -R37, -RZ ;  /* 0x800000ff2525b221 */ /* 0x000fe20000010100 */
[C---:B------:R-:W-:Y:S02]  /*5b90*/  PRMT R84, R104.reuse, 0x7770, RZ ;  /* 0x0000777068547816 */ /* 0x040fe400000000ff */
[----:B------:R-:W-:Y:S02]  /*5ba0*/  PRMT R79, R104, 0x7771, RZ ;  /* 0x00007771684f7816 */ /* 0x000fe400000000ff */
[----:B------:R-:W-:Y:S01]  /*5bb0*/  ISETP.LE.U32.AND P1, PT, R78, UR13, PT ;  /* 0x0000000d4e007c0c */ /* 0x000fe2000bf23070 */
[----:B------:R-:W-:Y:S01]  /*5bc0*/  @!P0 FADD.FTZ R40, -R40, -RZ ;  /* 0x800000ff28288221 */ /* 0x000fe20000010100 */
[----:B------:R-:W-:Y:S02]  /*5bd0*/  ISETP.LE.U32.AND P4, PT, R84, UR13, PT ;  /* 0x0000000d54007c0c */ /* 0x000fe4000bf83070 */
[----:B------:R-:W-:Y:S02]  /*5be0*/  ISETP.GT.U32.AND P3, PT, R79, UR13, PT ;  /* 0x0000000d4f007c0c */ /* 0x000fe4000bf64070 */
[----:B------:R-:W-:Y:S02]  /*5bf0*/  PRMT R76, R104, 0x7772, RZ ;  /* 0x00007772684c7816 */ /* 0x000fe400000000ff */
[----:B------:R-:W-:Y:S02]  /*5c00*/  LOP3.LUT R58, R58, 0xffff, RZ, 0xc0, !PT ;  /* 0x0000ffff3a3a7812 */ /* 0x000fe400078ec0ff */
[----:B------:R-:W-:Y:S02]  /*5c10*/  ISETP.GT.U32.AND P0, PT, R76, UR13, PT ;  /* 0x0000000d4c007c0c */ /* 0x000fe4000bf04070 */
[--C-:B------:R-:W-:Y:S01]  /*5c20*/  SHF.R.U32.HI R70, RZ, 0x8, R58.reuse ;  /* 0x00000008ff467819 */ /* 0x100fe2000001163a */
[----:B------:R-:W-:Y:S01]  /*5c30*/  @!P1 FADD.FTZ R17, -R17, -RZ ;  /* 0x800000ff11119221 */ /* 0x000fe20000010100 */
[----:B------:R-:W-:Y:S01]  /*5c40*/  PRMT R75, R104, 0x7773, RZ ;  /* 0x00007773684b7816 */ /* 0x000fe200000000ff */
[----:B------:R-:W-:Y:S01]  /*5c50*/  @!P4 FADD.FTZ R18, -R18, -RZ ;  /* 0x800000ff1212c221 */ /* 0x000fe20000010100 */
[----:B------:R-:W-:Y:S01]  /*5c60*/  PRMT R58, R59, 0x7632, R58 ;  /* 0x000076323b3a7816 */ /* 0x000fe2000000003a */
[----:B------:R-:W-:Y:S01]  /*5c70*/  @P3 FADD.FTZ R7, -R7, -RZ ;  /* 0x800000ff07073221 */ /* 0x000fe20000010100 */
[----:B------:R-:W-:Y:S02]  /*5c80*/  ISETP.GT.U32.AND P1, PT, R75, UR13, PT ;  /* 0x0000000d4b007c0c */ /* 0x000fe4000bf24070 */
[----:B------:R-:W-:Y:S02]  /*5c90*/  LOP3.LUT R70, R70, 0xffff, RZ, 0xc0, !PT ;  /* 0x0000ffff46467812 */ /* 0x000fe400078ec0ff */
[----:B------:R-:W-:Y:S01]  /*5ca0*/  LOP3.LUT R58, R58, 0xff, RZ, 0xc0, !PT ;  /* 0x000000ff3a3a7812 */ /* 0x000fe200078ec0ff */
[----:B------:R-:W-:Y:S01]  /*5cb0*/  @P0 FADD.FTZ R6, -R6, -RZ ;  /* 0x800000ff06060221 */ /* 0x000fe20000010100 */
[----:B------:R-:W-:Y:S02]  /*5cc0*/  ISETP.LE.U32.AND P4, PT, R70, UR13, PT ;  /* 0x0000000d46007c0c */ /* 0x000fe4000bf83070 */
[----:B------:R-:W-:Y:S02]  /*5cd0*/  ISETP.LE.U32.AND P3, PT, R58, UR13, PT ;  /* 0x0000000d3a007c0c */ /* 0x000fe4000bf63070 */
[----:B------:R-:W-:Y:S02]  /*5ce0*/  LOP3.LUT R58, R74, 0xff, RZ, 0xc0, !PT ;  /* 0x000000ff4a3a7812 */ /* 0x000fe400078ec0ff */
[----:B------:R-:W-:Y:S01]  /*5cf0*/  LOP3.LUT R15, R15, 0xffff, RZ, 0xc0, !PT ;  /* 0x0000ffff0f0f7812 */ /* 0x000fe200078ec0ff */
[----:B------:R-:W-:Y:S01]  /*5d00*/  @P1 FADD.FTZ R5, -R5, -RZ ;  /* 0x800000ff05051221 */ /* 0x000fe20000010100 */
[----:B------:R-:W-:Y:S02]  /*5d10*/  ISETP.LE.U32.AND P0, PT, R58, UR13, PT ;  /* 0x0000000d3a007c0c */ /* 0x000fe4000bf03070 */
[----:B------:R-:W-:Y:S02]  /*5d20*/  SHF.R.U32.HI R70, RZ, 0x18, R74 ;  /* 0x00000018ff467819 */ /* 0x000fe4000001164a */
[----:B------:R-:W-:Y:S01]  /*5d30*/  SHF.R.U32.HI R15, RZ, 0x8, R15 ;  /* 0x00000008ff0f7819 */ /* 0x000fe2000001160f */
[----:B------:R-:W-:Y:S01]  /*5d40*/  @!P4 FADD.FTZ R245, -R245, -RZ ;  /* 0x800000fff5f5c221 */ /* 0x000fe20000010100 */
[----:B------:R-:W-:Y:S01]  /*5d50*/  ISETP.LE.U32.AND P1, PT, R70, UR13, PT ;  /* 0x0000000d46007c0c */ /* 0x000fe2000bf23070 */
[----:B------:R-:W-:Y:S01]  /*5d60*/  @!P3 FADD.FTZ R36, -R36, -RZ ;  /* 0x800000ff2424b221 */ /* 0x000fe20000010100 */
[----:B------:R-:W-:Y:S02]  /*5d70*/  LOP3.LUT R15, R15, 0xffff, RZ, 0xc0, !PT ;  /* 0x0000ffff0f0f7812 */ /* 0x000fe400078ec0ff */
[----:B------:R-:W-:Y:S02]  /*5d80*/  LOP3.LUT R114, R114, UR34, R105, 0x96, !PT ;  /* 0x0000002272727c12 */ /* 0x000fe4000f8e9669 */
[----:B------:R-:W-:Y:S01]  /*5d90*/  PRMT R58, R62, 0x7632, R58 ;  /* 0x000076323e3a7816 */ /* 0x000fe2000000003a */
[----:B------:R-:W-:Y:S01]  /*5da0*/  @!P0 FADD.FTZ R20, -R20, -RZ ;  /* 0x800000ff14148221 */ /* 0x000fe20000010100 */
[----:B------:R-:W-:Y:S02]  /*5db0*/  ISETP.LE.U32.AND P4, PT, R15, UR13, PT ;  /* 0x0000000d0f007c0c */ /* 0x000fe4000bf83070 */
[----:B------:R-:W-:Y:S02]  /*5dc0*/  LOP3.LUT R58, R58, 0xff, RZ, 0xc0, !PT ;  /* 0x000000ff3a3a7812 */ /* 0x000fe400078ec0ff */
[----:B------:R-:W-:Y:S01]  /*5dd0*/  LOP3.LUT R15, R114, 0xff, RZ, 0xc0, !PT ;  /* 0x000000ff720f7812 */ /* 0x000fe200078ec0ff */
[----:B------:R-:W-:Y:S01]  /*5de0*/  @!P1 FADD.FTZ R60, -R60, -RZ ;  /* 0x800000ff3c3c9221 */ /* 0x000fe20000010100 */
[----:B------:R-:W-:Y:S02]  /*5df0*/  ISETP.LE.U32.AND P3, PT, R58, UR13, PT ;  /* 0x0000000d3a007c0c */ /* 0x000fe4000bf63070 */
[----:B------:R-:W-:Y:S02]  /*5e00*/  ISETP.LE.U32.AND P0, PT, R15, UR13, PT ;  /* 0x0000000d0f007c0c */ /* 0x000fe4000bf03070 */
[----:B------:R-:W-:Y:S02]  /*5e10*/  SHF.R.U32.HI R15, RZ, 0x18, R114 ;  /* 0x00000018ff0f7819 */ /* 0x000fe40000011672 */
[----:B------:R-:W-:Y:S01]  /*5e20*/  LOP3.LUT R62, R62, 0xffff, RZ, 0xc0, !PT ;  /* 0x0000ffff3e3e7812 */ /* 0x000fe200078ec0ff */
[----:B------:R-:W-:Y:S01]  /*5e30*/  @!P4 FADD.FTZ R39, -R39, -RZ ;  /* 0x800000ff2727c221 */ /* 0x000fe20000010100 */
[----:B------:R-:W-:Y:S02]  /*5e40*/  ISETP.LE.U32.AND P1, PT, R15, UR13, PT ;  /* 0x0000000d0f007c0c */ /* 0x000fe4000bf23070 */
[----:B------:R-:W-:Y:S02]  /*5e50*/  PRMT R15, R74, 0x7632, R15 ;  /* 0x000076324a0f7816 */ /* 0x000fe4000000000f */
[----:B------:R-:W-:Y:S01]  /*5e60*/  SHF.R.U32.HI R62, RZ, 0x8, R62 ;  /* 0x00000008ff3e7819 */ /* 0x000fe2000001163e */
[----:B------:R-:W-:Y:S01]  /*5e70*/  @!P3 FADD.FTZ R38, -R38, -RZ ;  /* 0x800000ff2626b221 */ /* 0x000fe20000010100 */
[----:B------:R-:W-:Y:S01]  /*5e80*/  LOP3.LUT R15, R15, 0xff, RZ, 0xc0, !PT ;  /* 0x000000ff0f0f7812 */ /* 0x000fe200078ec0ff */
[----:B------:R-:W-:Y:S01]  /*5e90*/  @!P0 FADD.FTZ R34, -R34, -RZ ;  /* 0x800000ff22228221 */ /* 0x000fe20000010100 */
[----:B------:R-:W-:Y:S02]  /*5ea0*/  LOP3.LUT R62, R62, 0xffff, RZ, 0xc0, !PT ;  /* 0x0000ffff3e3e7812 */ /* 0x000fe400078ec0ff */
[----:B------:R-:W-:Y:S02]  /*5eb0*/  ISETP.LE.U32.AND P3, PT, R15, UR13, PT ;  /* 0x0000000d0f007c0c */ /* 0x000fe4000bf63070 */
[----:B------:R-:W-:Y:S01]  /*5ec0*/  PRMT R15, R114, 0x7632, R15 ;  /* 0x00007632720f7816 */ /* 0x000fe2000000000f */
[----:B------:R-:W-:Y:S01]  /*5ed0*/  @!P1 FADD.FTZ R9, -R9, -RZ ;  /* 0x800000ff09099221 */ /* 0x000fe20000010100 */
[----:B------:R-:W-:Y:S02]  /*5ee0*/  ISETP.LE.U32.AND P0, PT, R62, UR13, PT ;  /* 0x0000000d3e007c0c */ /* 0x000fe4000bf03070 */
[----:B------:R-:W-:Y:S02]  /*5ef0*/  LOP3.LUT R15, R15, 0xff, RZ, 0xc0, !PT ;  /* 0x000000ff0f0f7812 */ /* 0x000fe400078ec0ff */
[----:B------:R-:W-:Y:S02]  /*5f00*/  LOP3.LUT R14, R126, UR16, R125, 0x96, !PT ;  /* 0x000000107e0e7c12 */ /* 0x000fe4000f8e967d */
[----:B------:R-:W-:Y:S02]  /*5f10*/  ISETP.LE.U32.AND P1, PT, R15, UR13, PT ;  /* 0x0000000d0f007c0c */ /* 0x000fe4000bf23070 */
[----:B------:R-:W-:Y:S01]  /*5f20*/  SHF.R.U32.HI R15, RZ, 0x18, R14 ;  /* 0x00000018ff0f7819 */ /* 0x000fe2000001160e */
[----:B------:R-:W-:Y:S01]  /*5f30*/  @!P3 FADD.FTZ R4, -R4, -RZ ;  /* 0x800000ff0404b221 */ /* 0x000fe20000010100 */
[----:B------:R-:W-:Y:S02]  /*5f40*/  F2FP.RELU.BF16.F32.PACK_AB R41, R32, R36 ;  /* 0x000000242029723e */ /* 0x000fe400000018ff */
[----:B------:R-:W-:Y:S01]  /*5f50*/  FSETP.GE.FTZ.AND P5, PT, R243, RZ, PT ;  /* 0x000000fff300720b */ /* 0x000fe20003fb6000 */
[----:B------:R-:W-:Y:S01]  /*5f60*/  @!P0 FADD.FTZ R19, -R19, -RZ ;  /* 0x800000ff13138221 */ /* 0x000fe20000010100 */
[----:B------:R-:W-:Y:S01]  /*5f70*/  ISETP.LE.U32.AND P0, PT, R15, UR13, PT ;  /* 0x0000000d0f007c0c */ /* 0x000fe2000bf03070 */
[----:B------:R1:W-:Y:S01]  /*5f80*/  STS [R206+0x10400], R41 ;  /* 0x01040029ce007388 */ /* 0x0003e20000000800 */
[----:B------:R-:W-:Y:S01]  /*5f90*/  LOP3.LUT R59, R59, 0xffff, RZ, 0xc0, !PT ;  /* 0x0000ffff3b3b7812 */ /* 0x000fe200078ec0ff */
[----:B------:R-:W-:Y:S01]  /*5fa0*/  IMAD.MOV.U32 R15, RZ, RZ, 0x10 ;  /* 0x00000010ff0f7424 */ /* 0x000fe200078e00ff */
[----:B------:R-:W-:Y:S01]  /*5fb0*/  LOP3.LUT R114, R114, 0xffff, RZ, 0xc0, !PT ;  /* 0x0000ffff72727812 */ /* 0x000fe200078ec0ff */
[----:B------:R-:W-:Y:S01]  /*5fc0*/  @!P1 FADD.FTZ R22, -R22, -RZ ;  /* 0x800000ff16169221 */ /* 0x000fe20000010100 */
[----:B------:R-:W-:Y:S02]  /*5fd0*/  LOP3.LUT P1, RZ, R201, 0x4, RZ, 0xc0, !PT ;  /* 0x00000004c9ff7812 */ /* 0x000fe4000782c0ff */
[----:B------:R-:W-:Y:S02]  /*5fe0*/  SHF.R.U32.HI R59, RZ, 0x8, R59 ;  /* 0x00000008ff3b7819 */ /* 0x000fe4000001163b */
[----:B------:R-:W-:Y:S02]  /*5ff0*/  SEL R15, R15, 0xfffffff0, !P1 ;  /* 0xfffffff00f0f7807 */ /* 0x000fe40004800000 */
[----:B------:R-:W-:Y:S01]  /*6000*/  LOP3.LUT R59, R59, 0xffff, RZ, 0xc0, !PT ;  /* 0x0000ffff3b3b7812 */ /* 0x000fe200078ec0ff */
[----:B------:R-:W-:Y:S01]  /*6010*/  @!P0 FADD.FTZ R27, -R27, -RZ ;  /* 0x800000ff1b1b8221 */ /* 0x000fe20000010100 */
[----:B------:R-:W-:Y:S02]  /*6020*/  LOP3.LUT R74, R74, 0xffff, RZ, 0xc0, !PT ;  /* 0x0000ffff4a4a7812 */ /* 0x000fe400078ec0ff */
[----:B------:R-:W-:Y:S02]  /*6030*/  ISETP.LE.U32.AND P4, PT, R59, UR13, PT ;  /* 0x0000000d3b007c0c */ /* 0x000fe4000bf83070 */
[----:B------:R-:W-:Y:S02]  /*6040*/  SHF.R.U32.HI R114, RZ, 0x8, R114 ;  /* 0x00000008ff727819 */ /* 0x000fe40000011672 */
[----:B------:R-:W-:Y:S02]  /*6050*/  SHF.R.U32.HI R74, RZ, 0x8, R74 ;  /* 0x00000008ff4a7819 */ /* 0x000fe4000001164a */
[----:B------:R-:W-:Y:S02]  /*6060*/  LOP3.LUT R114, R114, 0xffff, RZ, 0xc0, !PT ;  /* 0x0000ffff72727812 */ /* 0x000fe400078ec0ff */
[----:B------:R-:W-:Y:S02]  /*6070*/  LOP3.LUT R74, R74, 0xffff, RZ, 0xc0, !PT ;  /* 0x0000ffff4a4a7812 */ /* 0x000fe400078ec0ff */
[----:B------:R-:W-:Y:S01]  /*6080*/  ISETP.LE.U32.AND P3, PT, R114, UR13, PT ;  /* 0x0000000d72007c0c */ /* 0x000fe2000bf63070 */
[----:B-1----:R-:W-:Y:S01]  /*6090*/  IMAD.IADD R41, R15, 0x1, R219 ;  /* 0x000000010f297824 */ /* 0x002fe200078e02db */
[----:B------:R-:W-:Y:S01]  /*60a0*/  LOP3.LUT R58, R14, 0xffff, RZ, 0xc0, !PT ;  /* 0x0000ffff0e3a7812 */ /* 0x000fe200078ec0ff */
[----:B------:R-:W-:Y:S01]  /*60b0*/  @!P4 FADD.FTZ R48, -R48, -RZ ;  /* 0x800000ff3030c221 */ /* 0x000fe20000010100 */
[----:B------:R-:W-:Y:S02]  /*60c0*/  ISETP.LE.U32.AND P4, PT, R74, UR13, PT ;  /* 0x0000000d4a007c0c */ /* 0x000fe4000bf83070 */
[----:B------:R-:W-:Y:S02]  /*60d0*/  ISETP.GT.U32.AND P2, PT, R87, UR13, PT ;  /* 0x0000000d57007c0c */ /* 0x000fe4000bf44070 */
[----:B------:R-:W-:Y:S02]  /*60e0*/  FSETP.GE.FTZ.AND P0, PT, R48, RZ, PT ;  /* 0x000000ff3000720b */ /* 0x000fe40003f16000 */
[C---:B------:R-:W-:Y:S02]  /*60f0*/  LOP3.LUT R73, R14.reuse, 0xff, RZ, 0xc0, !PT ;  /* 0x000000ff0e497812 */ /* 0x040fe400078ec0ff */
[----:B------:R-:W-:Y:S01]  /*6100*/  PRMT R14, R14, 0x7632, R14 ;  /* 0x000076320e0e7816 */ /* 0x000fe2000000000e */
[----:B------:R-:W-:Y:S01]  /*6110*/  @!P3 FADD.FTZ R13, -R13, -RZ ;  /* 0x800000ff0d0db221 */ /* 0x000fe20000010100 */
[----:B------:R-:W-:Y:S02]  /*6120*/  SHF.R.U32.HI R58, RZ, 0x8, R58 ;  /* 0x00000008ff3a7819 */ /* 0x000fe4000001163a */
[----:B------:R-:W-:Y:S01]  /*6130*/  LOP3.LUT R43, R14, 0xff, RZ, 0xc0, !PT ;  /* 0x000000ff0e2b7812 */ /* 0x000fe200078ec0ff */
[----:B------:R-:W-:Y:S01]  /*6140*/  @!P4 FADD.FTZ R16, -R16, -RZ ;  /* 0x800000ff1010c221 */ /* 0x000fe20000010100 */
[----:B------:R-:W-:Y:S01]  /*6150*/  LOP3.LUT R14, R58, 0xffff, RZ, 0xc0, !PT ;  /* 0x0000ffff3a0e7812 */ /* 0x000fe200078ec0ff */
[----:B------:R-:W-:Y:S01]  /*6160*/  @P2 FADD.FTZ R24, -R24, -RZ ;  /* 0x800000ff18182221 */ /* 0x000fe20000010100 */
[----:B------:R-:W-:Y:S02]  /*6170*/  F2FP.RELU.BF16.F32.PACK_AB R77, R48, R11 ;  /* 0x0000000b304d723e */ /* 0x000fe400000018ff */
[----:B------:R-:W-:Y:S01]  /*6180*/  ISETP.LE.U32.AND P3, PT, R14, UR13, PT ;  /* 0x0000000d0e007c0c */ /* 0x000fe2000bf63070 */
[--C-:B------:R-:W-:Y:S01]  /*6190*/  IMAD.IADD R14, R206, 0x1, R15.reuse ;  /* 0x00000001ce0e7824 */ /* 0x100fe200078e020f */
[----:B------:R-:W-:Y:S01]  /*61a0*/  F2FP.RELU.BF16.F32.PACK_AB R71, R67, R8 ;  /* 0x000000084347723e */ /* 0x000fe200000018ff */
[----:B------:R-:W-:Y:S01]  /*61b0*/  STS [R206+0x10000], R77 ;  /* 0x0100004dce007388 */ /* 0x000fe20000000800 */
[----:B------:R-:W-:Y:S02]  /*61c0*/  F2FP.RELU.BF16.F32.PACK_AB R69, R61, R65 ;  /* 0x000000413d45723e */ /* 0x000fe400000018ff */
[----:B------:R-:W-:Y:S01]  /*61d0*/  ISETP.LE.U32.AND P2, PT, R73, UR13, PT ;  /* 0x0000000d49007c0c */ /* 0x000fe2000bf43070 */
[----:B------:R-:W-:Y:S01]  /*61e0*/  STS [R14+0x10000], R71 ;  /* 0x010000470e007388 */ /* 0x000fe20000000800 */
[----:B------:R-:W-:Y:S02]  /*61f0*/  F2FP.RELU.BF16.F32.PACK_AB R75, R16, R20 ;  /* 0x00000014104b723e */ /* 0x000fe400000018ff */
[----:B------:R-:W-:Y:S01]  /*6200*/  F2FP.RELU.BF16.F32.PACK_AB R73, R60, R4 ;  /* 0x000000043c49723e */ /* 0x000fe200000018ff */
[----:B------:R1:W-:Y:S01]  /*6210*/  STS [R14+0x10400], R69 ;  /* 0x010400450e007388 */ /* 0x0003e20000000800 */
[----:B------:R-:W-:Y:S02]  /*6220*/  ISETP.LE.U32.AND P4, PT, R43, UR13, PT ;  /* 0x0000000d2b007c0c */ /* 0x000fe4000bf83070 */
[----:B------:R-:W-:Y:S01]  /*6230*/  F2FP.RELU.BF16.F32.PACK_AB R59, R28, R44 ;  /* 0x0000002c1c3b723e */ /* 0x000fe200000018ff */
[----:B------:R-:W-:Y:S01]  /*6240*/  STS [R206+0x12000], R75 ;  /* 0x0120004bce007388 */ /* 0x000fe20000000800 */
[----:B------:R-:W-:Y:S02]  /*6250*/  F2FP.RELU.BF16.F32.PACK_AB R43, R12, R24 ;  /* 0x000000180c2b723e */ /* 0x000fe400000018ff */
[----:B------:R-:W-:Y:S01]  /*6260*/  F2FP.RELU.BF16.F32.PACK_AB R68, R53, R55 ;  /* 0x000000373544723e */ /* 0x000fe200000018ff */
[----:B------:R2:W-:Y:S01]  /*6270*/  STS [R206+0x12400], R73 ;  /* 0x01240049ce007388 */ /* 0x0005e20000000800 */
[----:B------:R-:W-:Y:S02]  /*6280*/  F2FP.RELU.BF16.F32.PACK_AB R62, R49, R51 ;  /* 0x00000033313e723e */ /* 0x000fe400000018ff */
[----:B------:R-:W-:Y:S01]  /*6290*/  F2FP.RELU.BF16.F32.PACK_AB R58, R23, R54 ;  /* 0x00000036173a723e */ /* 0x000fe200000018ff */
[----:B------:R3:W-:Y:S01]  /*62a0*/  STS [R14+0x12000], R59 ;  /* 0x0120003b0e007388 */ /* 0x0007e20000000800 */
[----:B------:R-:W-:Y:S01]  /*62b0*/  F2FP.RELU.BF16.F32.PACK_AB R74, R21, R50 ;  /* 0x00000032154a723e */ /* 0x000fe200000018ff */
[----:B------:R-:W-:Y:S01]  /*62c0*/  @!P4 FADD.FTZ R30, -R30, -RZ ;  /* 0x800000ff1e1ec221 */ /* 0x000fe20000010100 */
[----:B------:R-:W-:Y:S01]  /*62d0*/  FSETP.GE.FTZ.AND P4, PT, R20, RZ, PT ;  /* 0x000000ff1400720b */ /* 0x000fe20003f96000 */
[----:B------:R4:W-:Y:S01]  /*62e0*/  STS [R14+0x12400], R43 ;  /* 0x0124002b0e007388 */ /* 0x0009e20000000800 */
[----:B------:R-:W-:Y:S02]  /*62f0*/  F2FP.RELU.BF16.F32.PACK_AB R78, R39, R45 ;  /* 0x0000002d274e723e */ /* 0x000fe400000018ff */
[----:B------:R-:W-:Y:S01]  /*6300*/  F2FP.RELU.BF16.F32.PACK_AB R76, R35, R37 ;  /* 0x00000025234c723e */ /* 0x000fe200000018ff */
[----:B------:R4:W-:Y:S01]  /*6310*/  STS [R219+0x10000], R68 ;  /* 0x01000044db007388 */ /* 0x0009e20000000800 */
[----:B------:R-:W-:Y:S02]  /*6320*/  F2FP.RELU.BF16.F32.PACK_AB R72, R29, R33 ;  /* 0x000000211d48723e */ /* 0x000fe400000018ff */
[----:B------:R-:W-:Y:S01]  /*6330*/  F2FP.RELU.BF16.F32.PACK_AB R70, R25, R66 ;  /* 0x000000421946723e */ /* 0x000fe200000018ff */
[----:B------:R4:W-:Y:S01]  /*6340*/  STS [R219+0x10400], R62 ;  /* 0x0104003edb007388 */ /* 0x0009e20000000800 */
[----:B------:R-:W-:Y:S02]  /*6350*/  F2FP.RELU.BF16.F32.PACK_AB R80, R19, R40 ;  /* 0x000000281350723e */ /* 0x000fe400000018ff */
[----:B-1----:R-:W-:Y:S01]  /*6360*/  F2FP.RELU.BF16.F32.PACK_AB R69, R249, R251 ;  /* 0x000000fbf945723e */ /* 0x002fe200000018ff */
[----:B------:R1:W-:Y:S01]  /*6370*/  STS [R41+0x10000], R58 ;  /* 0x0100003a29007388 */ /* 0x0003e20000000800 */
[----:B------:R-:W-:Y:S02]  /*6380*/  F2FP.RELU.BF16.F32.PACK_AB R71, R5, R6 ;  /* 0x000000060547723e */ /* 0x000fe400000018ff */
[----:B------:R-:W-:Y:S01]  /*6390*/  F2FP.RELU.BF16.F32.PACK_AB R77, R31, R46 ;  /* 0x0000002e1f4d723e */ /* 0x000fe200000018ff */
[----:B------:R-:W-:Y:S01]  /*63a0*/  STS [R41+0x10400], R74 ;  /* 0x0104004a29007388 */ /* 0x000fe20000000800 */
[----:B--2---:R-:W-:Y:S03]  /*63b0*/  F2FP.RELU.BF16.F32.PACK_AB R73, R27, R30 ;  /* 0x0000001e1b49723e */ /* 0x004fe600000018ff */
[----:B------:R-:W-:Y:S01]  /*63c0*/  STS [R219+0x12000], R78 ;  /* 0x0120004edb007388 */ /* 0x000fe20000000800 */
[----:B---3--:R-:W-:Y:S03]  /*63d0*/  F2FP.RELU.BF16.F32.PACK_AB R59, R247, R252 ;  /* 0x000000fcf73b723e */ /* 0x008fe600000018ff */
[----:B------:R-:W-:Y:S01]  /*63e0*/  STS [R219+0x12400], R76 ;  /* 0x0124004cdb007388 */ /* 0x000fe20000000800 */
[--C-:B----4-:R-:W-:Y:S01]  /*63f0*/  IMAD.IADD R14, R203, 0x1, R15.reuse ;  /* 0x00000001cb0e7824 */ /* 0x110fe200078e020f */
[----:B------:R2:W3:Y:S02]  /*6400*/  MUFU.EX2 R43, R57 ;  /* 0x00000039002b7308 */ /* 0x0004e40000000800 */
[----:B------:R-:W-:Y:S01]  /*6410*/  STS [R41+0x12000], R72 ;  /* 0x0120004829007388 */ /* 0x000fe20000000800 */
[----:B------:R-:W-:Y:S03]  /*6420*/  F2FP.RELU.BF16.F32.PACK_AB R68, R17, R38 ;  /* 0x000000261144723e */ /* 0x000fe600000018ff */
[----:B------:R4:W-:Y:S04]  /*6430*/  STS [R41+0x12400], R70 ;  /* 0x0124004629007388 */ /* 0x0009e80000000800 */
[----:B------:R4:W4:Y:S01]  /*6440*/  MUFU.EX2 R62, R56 ;  /* 0x00000038003e7308 */ /* 0x0009220000000800 */
[----:B------:R4:W-:Y:S01]  /*6450*/  STS [R203], R80 ;  /* 0x00000050cb007388 */ /* 0x0009e20000000800 */
[----:B-1----:R-:W-:Y:S02]  /*6460*/  F2FP.RELU.BF16.F32.PACK_AB R58, R13, R34 ;  /* 0x000000220d3a723e */ /* 0x002fe400000018ff */
[----:B--2---:R-:W-:Y:S01]  /*6470*/  F2FP.RELU.BF16.F32.PACK_AB R57, R63, R246 ;  /* 0x000000f63f39723e */ /* 0x004fe200000018ff */
[----:B------:R-:W-:Y:S01]  /*6480*/  STS [R203+0x400], R68 ;  /* 0x00040044cb007388 */ /* 0x000fe20000000800 */
[----:B---3--:R-:W-:Y:S01]  /*6490*/  @!P3 FADD.FTZ R43, -R43, -RZ ;  /* 0x800000ff2b2bb221 */ /* 0x008fe20000010100 */
[----:B------:R-:W-:Y:S02]  /*64a0*/  FSETP.GE.FTZ.AND P3, PT, R16, RZ, PT ;  /* 0x000000ff1000720b */ /* 0x000fe40003f76000 */
[----:B------:R1:W-:Y:S01]  /*64b0*/  STS [R14], R69 ;  /* 0x000000450e007388 */ /* 0x0003e20000000800 */
[----:B----4-:R-:W-:Y:S01]  /*64c0*/  F2FP.RELU.BF16.F32.PACK_AB R56, R9, R22 ;  /* 0x000000160938723e */ /* 0x010fe200000018ff */
[----:B------:R-:W-:Y:S01]  /*64d0*/  @!P2 FADD.FTZ R62, -R62, -RZ ;  /* 0x800000ff3e3ea221 */ /* 0x000fe20000010100 */
[----:B------:R-:W-:Y:S01]  /*64e0*/  FSETP.GE.FTZ.AND P2, PT, R11, RZ, PT ;  /* 0x000000ff0b00720b */ /* 0x000fe20003f56000 */
[----:B------:R2:W-:Y:S04]  /*64f0*/  STS [R14+0x400], R59 ;  /* 0x0004003b0e007388 */ /* 0x0005e80000000800 */
[----:B------:R-:W-:Y:S01]  /*6500*/  STS [R203+0x2000], R58 ;  /* 0x0020003acb007388 */ /* 0x000fe20000000800 */
[----:B------:R-:W-:Y:S03]  /*6510*/  F2FP.RELU.BF16.F32.PACK_AB R41, R7, R18 ;  /* 0x000000120729723e */ /* 0x000fe600000018ff */
[----:B------:R-:W-:Y:S01]  /*6520*/  STS [R203+0x2400], R56 ;  /* 0x00240038cb007388 */ /* 0x000fe20000000800 */
[----:B------:R-:W-:Y:S03]  /*6530*/  IMAD.IADD R80, R210, 0x1, R15 ;  /* 0x00000001d2507824 */ /* 0x000fe600078e020f */
[----:B------:R3:W-:Y:S01]  /*6540*/  STS [R14+0x2000], R41 ;  /* 0x002000290e007388 */ /* 0x0007e20000000800 */
[----:B------:R-:W4:Y:S03]  /*6550*/  MUFU.EX2 R15, R42 ;  /* 0x0000002a000f7308 */ /* 0x000f260000000800 */
[----:B------:R-:W-:Y:S01]  /*6560*/  STS [R14+0x2400], R71 ;  /* 0x002400470e007388 */ /* 0x000fe20000000800 */
[----:B-1----:R-:W-:Y:S03]  /*6570*/  F2FP.RELU.BF16.F32.PACK_AB R69, R245, R250 ;  /* 0x000000faf545723e */ /* 0x002fe600000018ff */
[----:B------:R-:W-:Y:S01]  /*6580*/  STS [R210+0x400], R57 ;  /* 0x00040039d2007388 */ /* 0x000fe20000000800 */
[----:B--2---:R-:W-:Y:S03]  /*6590*/  F2FP.RELU.BF16.F32.PACK_AB R59, R243, R248 ;  /* 0x000000f8f33b723e */ /* 0x004fe600000018ff */
[----:B------:R1:W-:Y:S01]  /*65a0*/  STS [R210], R69 ;  /* 0x00000045d2007388 */ /* 0x0003e20000000800 */
[----:B----4-:R-:W-:Y:S03]  /*65b0*/  @P6 FADD.FTZ R15, -R15, -RZ ;  /* 0x800000ff0f0f6221 */ /* 0x010fe60000010100 */
[----:B------:R-:W-:Y:S02]  /*65c0*/  STS [R80], R59 ;  /* 0x0000003b50007388 */ /* 0x000fe40000000800 */
[----:B------:R-:W-:Y:S02]  /*65d0*/  F2FP.RELU.BF16.F32.PACK_AB R81, R26, R15 ;  /* 0x0000000f1a51723e */ /* 0x000fe400000018ff */
[----:B---3--:R-:W-:Y:S05]  /*65e0*/  F2FP.RELU.BF16.F32.PACK_AB R41, R244, R47 ;  /* 0x0000002ff429723e */ /* 0x008fea00000018ff */
[----:B------:R2:W-:Y:S04]  /*65f0*/  STS [R80+0x400], R41 ;  /* 0x0004002950007388 */ /* 0x0005e80000000800 */
[----:B------:R-:W-:Y:S01]  /*6600*/  STS [R210+0x2400], R73 ;  /* 0x00240049d2007388 */ /* 0x000fe20000000800 */
[----:B-1----:R-:W-:Y:S05]  /*6610*/  F2FP.RELU.BF16.F32.PACK_AB R69, R43, R62 ;  /* 0x0000003e2b45723e */ /* 0x002fea00000018ff */
[----:B------:R-:W-:Y:S04]  /*6620*/  STS [R210+0x2000], R69 ;  /* 0x00200045d2007388 */ /* 0x000fe80000000800 */
[----:B------:R-:W-:Y:S04]  /*6630*/  STS [R80+0x2000], R77 ;  /* 0x0020004d50007388 */ /* 0x000fe80000000800 */
[----:B------:R-:W-:Y:S01]  /*6640*/  STS [R80+0x2400], R81 ;  /* 0x0024005150007388 */ /* 0x000fe20000000800 */
[----:B--2---:R-:W-:Y:S03]  /*6650*/  VIADD R41, R10, 0x4000 ;  /* 0x000040000a297836 */ /* 0x004fe60000000000 */
[----:B------:R-:W1:Y:S01]  /*6660*/  LDSM.16.M88.4 R124, [R10+0x4000] ;  /* 0x004000000a7c783b */ /* 0x000e620000000200 */
[----:B------:R-:W-:Y:S01]  /*6670*/  @P1 VIADD R184, R41, 0xffffffe0 ;  /* 0xffffffe029b81836 */ /* 0x000fe20000000000 */
[----:B------:R-:W-:Y:S06]  /*6680*/  SHF.R.U32.HI R41, RZ, 0x1, R201 ;  /* 0x00000001ff297819 */ /* 0x000fec00000116c9 */
[----:B------:R2:W3:Y:S08]  /*6690*/  LDSM.16.M88.4 R120, [R10+0x5000] ;  /* 0x005000000a78783b */ /* 0x0004f00000000200 */
[----:B------:R-:W4:Y:S08]  /*66a0*/  LDSM.16.M88.4 R176, [R184] ;  /* 0x00000000b8b0783b */ /* 0x000f300000000200 */
[----:B------:R-:W4:Y:S01]  /*66b0*/  LDSM.16.M88.4 R184, [R184+0x1000] ;  /* 0x00100000b8b8783b */ /* 0x000f220000000200 */
[----:B--2---:R-:W-:Y:S01]  /*66c0*/  LOP3.LUT R10, R41, 0x30, RZ, 0xc0, !PT ;  /* 0x00000030290a7812 */ /* 0x004fe200078ec0ff */
[-C--:B-1----:R-:W-:Y:S08]  /*66d0*/  HMMA.16816.F32.BF16 R56, R124, R160.reuse, RZ ;  /* 0x000000a07c38723c */ /* 0x082ff000000418ff */
        /* <DEDUP_REMOVED lines=15> */
[-C--:B----4-:R-:W-:Y:S08]  /*67d0*/  HMMA.16816.F32.BF16 R56, R176, R180.reuse, R56 ;  /* 0x000000b4b038723c */ /* 0x090ff00000041838 */
[C---:B------:R-:W-:Y:S08]  /*67e0*/  HMMA.16816.F32.BF16 R68, R184.reuse, R180, R68 ;  /* 0x000000b4b844723c */ /* 0x040ff00000041844 */
[-C--:B------:R-:W-:Y:S03]  /*67f0*/  HMMA.16816.F32.BF16 R72, R184, R182.reuse, R72 ;  /* 0x000000b6b848723c */ /* 0x080fe60000041848 */
[C---:B-----5:R-:W-:Y:S01]  /*6800*/  FADD.FTZ R42, -R242.reuse, R56 ;  /* 0x00000038f22a7221 */ /* 0x060fe20000010100 */
[----:B------:R-:W-:Y:S02]  /*6810*/  IMAD.SHL.U32 R56, R201, 0x8, RZ ;  /* 0x00000008c9387824 */ /* 0x000fe400078e00ff */
[----:B------:R-:W-:Y:S01]  /*6820*/  FADD.FTZ R57, -R242, R57 ;  /* 0x00000039f2397221 */ /* 0x000fe20000010100 */
[C---:B------:R-:W-:Y:S01]  /*6830*/  FADD.FTZ R58, -R241.reuse, R58 ;  /* 0x0000003af13a7221 */ /* 0x040fe20000010100 */
[----:B------:R-:W-:Y:S01]  /*6840*/  FADD.FTZ R59, -R241, R59 ;  /* 0x0000003bf13b7221 */ /* 0x000fe20000010100 */
[-C--:B------:R-:W-:Y:S01]  /*6850*/  FSEL R42, R42, R242.reuse, P2 ;  /* 0x000000f22a2a7208 */ /* 0x080fe20001000000 */
[C---:B------:R-:W-:Y:S04]  /*6860*/  HMMA.16816.F32.BF16 R76, R176.reuse, R182, R76 ;  /* 0x000000b6b04c723c */ /* 0x040fe8000004184c */
[----:B------:R-:W-:Y:S01]  /*6870*/  FSEL R57, R57, R242, P0 ;  /* 0x000000f239397208 */ /* 0x000fe20000000000 */
[----:B------:R-:W-:Y:S01]  /*6880*/  FMUL.FTZ R52, R11, R42 ;  /* 0x0000002a0b347220 */ /* 0x000fe20000410000 */
[----:B------:R-:W-:Y:S01]  /*6890*/  LOP3.LUT R11, R10, 0x8, R201, 0xf8, !PT ;  /* 0x000000080a0b7812 */ /* 0x000fe200078ef8c9 */
[----:B------:R-:W-:Y:S01]  /*68a0*/  IMAD.SHL.U32 R42, R201, 0x40, RZ ;  /* 0x00000040c92a7824 */ /* 0x000fe200078e00ff */
[----:B------:R-:W-:Y:S01]  /*68b0*/  FSETP.GE.FTZ.AND P0, PT, R32, RZ, PT ;  /* 0x000000ff2000720b */ /* 0x000fe20003f16000 */
[-C--:B------:R-:W-:Y:S03]  /*68c0*/  HMMA.16816.F32.BF16 R80, R176, R188.reuse, R80 ;  /* 0x000000bcb050723c */ /* 0x080fe60000041850 */
[----:B------:R-:W-:Y:S01]  /*68d0*/  LOP3.LUT R11, R11, 0x1c0, R42, 0xf8, !PT ;  /* 0x000001c00b0b7812 */ /* 0x000fe200078ef82a */
[----:B------:R-:W-:Y:S01]  /*68e0*/  FMUL.FTZ R48, R48, R57 ;  /* 0x0000003930307220 */ /* 0x000fe20000410000 */
[----:B------:R-:W-:Y:S01]  /*68f0*/  FSETP.GE.FTZ.AND P2, PT, R36, RZ, PT ;  /* 0x000000ff2400720b */ /* 0x000fe20003f56000 */
[----:B------:R-:W-:Y:S01]  /*6900*/  FADD.FTZ R70, -R213, R70 ;  /* 0x00000046d5467221 */ /* 0x000fe20000010100 */
[----:B------:R-:W-:Y:S01]  /*6910*/  LOP3.LUT R57, R42, 0x400, RZ, 0xc0, !PT ;  /* 0x000004002a397812 */ /* 0x000fe200078ec0ff */
[C---:B------:R-:W-:Y:S04]  /*6920*/  HMMA.16816.F32.BF16 R84, R184.reuse, R188, R84 ;  /* 0x000000bcb854723c */ /* 0x040fe80000041854 */
[----:B------:R-:W-:Y:S01]  /*6930*/  LOP3.LUT R10, R11, 0x38, R56, 0x78, !PT ;  /* 0x000000380b0a7812 */ /* 0x000fe200078e7838 */
[----:B------:R-:W-:Y:S01]  /*6940*/  FADD.FTZ R68, -R240, R68 ;  /* 0x00000044f0447221 */ /* 0x000fe20000010100 */
[-C--:B------:R-:W-:Y:S01]  /*6950*/  FSEL R11, R58, R241.reuse, P2 ;  /* 0x000000f13a0b7208 */ /* 0x080fe20001000000 */
[----:B------:R-:W-:Y:S01]  /*6960*/  FADD.FTZ R69, -R240, R69 ;  /* 0x00000045f0457221 */ /* 0x000fe20000010100 */
[----:B------:R-:W-:Y:S01]  /*6970*/  FSEL R59, R59, R241, P0 ;  /* 0x000000f13b3b7208 */ /* 0x000fe20000000000 */
[-C--:B------:R-:W-:Y:S03]  /*6980*/  HMMA.16816.F32.BF16 R88, R184, R190.reuse, R88 ;  /* 0x000000beb858723c */ /* 0x080fe60000041858 */
[----:B------:R-:W-:Y:S01]  /*6990*/  FSETP.GE.FTZ.AND P2, PT, R4, RZ, PT ;  /* 0x000000ff0400720b */ /* 0x000fe20003f56000 */
[----:B------:R-:W-:Y:S01]  /*69a0*/  FADD.FTZ R58, -R213, R71 ;  /* 0x00000047d53a7221 */ /* 0x000fe20000010100 */
[----:B------:R-:W-:Y:S01]  /*69b0*/  FSETP.GE.FTZ.AND P0, PT, R60, RZ, PT ;  /* 0x000000ff3c00720b */ /* 0x000fe20003f16000 */
[----:B------:R-:W-:Y:S01]  /*69c0*/  IMAD R57, R10, 0x2, R57 ;  /* 0x000000020a397824 */ /* 0x000fe200078e0239 */
[----:B------:R-:W-:Y:S01]  /*69d0*/  FSEL R71, R70, R213, P2 ;  /* 0x000000d546477208 */ /* 0x000fe20001000000 */
[----:B------:R-:W-:Y:S01]  /*69e0*/  FMUL.FTZ R10, R32, R59 ;  /* 0x0000003b200a7220 */ /* 0x000fe20000410000 */
[-C--:B------:R-:W-:Y:S01]  /*69f0*/  FSEL R59, R68, R240.reuse, P4 ;  /* 0x000000f0443b7208 */ /* 0x080fe20002000000 */
[----:B------:R-:W-:Y:S01]  /*6a00*/  FADD.FTZ R72, -R240, R72 ;  /* 0x00000048f0487221 */ /* 0x000fe20000010100 */
[-C--:B------:R-:W-:Y:S01]  /*6a10*/  FSEL R69, R69, R240.reuse, P3 ;  /* 0x000000f045457208 */ /* 0x080fe20001800000 */
[C---:B------:R-:W-:Y:S04]  /*6a20*/  HMMA.16816.F32.BF16 R92, R176.reuse, R190, R92 ;  /* 0x000000beb05c723c */ /* 0x040fe8000004185c */
[----:B------:R-:W-:Y:S01]  /*6a30*/  FSETP.GE.FTZ.AND P4, PT, R44, RZ, PT ;  /* 0x000000ff2c00720b */ /* 0x000fe20003f96000 */
[C---:B------:R-:W-:Y:S01]  /*6a40*/  FADD.FTZ R70, -R213.reuse, R75 ;  /* 0x0000004bd5467221 */ /* 0x040fe20000010100 */
[----:B------:R-:W-:Y:S01]  /*6a50*/  FSEL R58, R58, R213, P0 ;  /* 0x000000d53a3a7208 */ /* 0x000fe20000000000 */
[----:B------:R-:W-:Y:S01]  /*6a60*/  FMUL.FTZ R11, R36, R11 ;  /* 0x0000000b240b7220 */ /* 0x000fe20000410000 */
[----:B------:R-:W-:Y:S01]  /*6a70*/  FSETP.GE.FTZ.AND P3, PT, R28, RZ, PT ;  /* 0x000000ff1c00720b */ /* 0x000fe20003f76000 */
[----:B------:R-:W-:Y:S01]  /*6a80*/  FADD.FTZ R73, -R240, R73 ;  /* 0x00000049f0497221 */ /* 0x000fe20000010100 */
[----:B------:R-:W-:Y:S01]  /*6a90*/  FSETP.GE.FTZ.AND P2, PT, R24, RZ, PT ;  /* 0x000000ff1800720b */ /* 0x000fe20003f56000 */
[----:B------:R-:W-:Y:S01]  /*6aa0*/  FMUL.FTZ R75, R4, R71 ;  /* 0x00000047044b7220 */ /* 0x000fe20000410000 */
[-C--:B------:R-:W-:Y:S01]  /*6ab0*/  FSEL R71, R72, R240.reuse, P4 ;  /* 0x000000f048477208 */ /* 0x080fe20002000000 */
[----:B------:R-:W-:Y:S01]  /*6ac0*/  FADD.FTZ R74, -R213, R74 ;  /* 0x0000004ad54a7221 */ /* 0x000fe20000010100 */
[----:B------:R-:W-:Y:S01]  /*6ad0*/  FSETP.GE.FTZ.AND P0, PT, R12, RZ, PT ;  /* 0x000000ff0c00720b */ /* 0x000fe20003f16000 */
[----:B------:R-:W-:Y:S01]  /*6ae0*/  FMUL.FTZ R68, R20, R59 ;  /* 0x0000003b14447220 */ /* 0x000fe20000410000 */
[----:B------:R-:W-:Y:S01]  /*6af0*/  F2FP.BF16.F32.PACK_AB R11, R10, R11 ;  /* 0x0000000b0a0b723e */ /* 0x000fe200000010ff */
[----:B------:R-:W-:Y:S01]  /*6b00*/  FMUL.FTZ R69, R16, R69 ;  /* 0x0000004510457220 */ /* 0x000fe20000410000 */
[----:B------:R-:W-:Y:S01]  /*6b10*/  FSEL R73, R73, R240, P3 ;  /* 0x000000f049497208 */ /* 0x000fe20001800000 */
[----:B------:R-:W-:Y:S01]  /*6b20*/  FMUL.FTZ R58, R60, R58 ;  /* 0x0000003a3c3a7220 */ /* 0x000fe20000410000 */
[----:B------:R-:W-:Y:S01]  /*6b30*/  FSETP.GE.FTZ.AND P4, PT, R8, RZ, PT ;  /* 0x000000ff0800720b */ /* 0x000fe20003f96000 */
[----:B------:R-:W-:Y:S01]  /*6b40*/  FADD.FTZ R76, -R242, R76 ;  /* 0x0000004cf24c7221 */ /* 0x000fe20000010100 */
[----:B------:R-:W-:Y:S01]  /*6b50*/  FSETP.GE.FTZ.AND P3, PT, R67, RZ, PT ;  /* 0x000000ff4300720b */ /* 0x000fe20003f76000 */
[-C--:B------:R-:W-:Y:S03]  /*6b60*/  HMMA.16816.F32.BF16 R96, R176, R192.reuse, R96 ;  /* 0x000000c0b060723c */ /* 0x080fe60000041860 */
[-C--:B------:R-:W-:Y:S01]  /*6b70*/  FSEL R74, R74, R213.reuse, P2 ;  /* 0x000000d54a4a7208 */ /* 0x080fe20001000000 */
[----:B------:R-:W-:Y:S01]  /*6b80*/  FADD.FTZ R77, -R242, R77 ;  /* 0x0000004df24d7221 */ /* 0x000fe20000010100 */
[----:B------:R-:W-:Y:S01]  /*6b90*/  FSEL R70, R70, R213, P0 ;  /* 0x000000d546467208 */ /* 0x000fe20000000000 */
[----:B------:R-:W-:Y:S01]  /*6ba0*/  FMUL.FTZ R10, R44, R71 ;  /* 0x000000472c0a7220 */ /* 0x000fe20000410000 */
[----:B------:R-:W-:Y:S01]  /*6bb0*/  F2FP.BF16.F32.PACK_AB R71, R69, R68 ;  /* 0x000000444547723e */ /* 0x000fe200000010ff */
[C---:B------:R-:W-:Y:S01]  /*6bc0*/  FADD.FTZ R72, -R241.reuse, R79 ;  /* 0x0000004ff1487221 */ /* 0x040fe20000010100 */
[----:B------:R-:W-:Y:S01]  /*6bd0*/  F2FP.BF16.F32.PACK_AB R69, R58, R75 ;  /* 0x0000004b3a45723e */ /* 0x000fe200000010ff */
[----:B------:R-:W-:Y:S01]  /*6be0*/  FADD.FTZ R78, -R241, R78 ;  /* 0x0000004ef14e7221 */ /* 0x000fe20000010100 */
[----:B------:R-:W-:Y:S01]  /*6bf0*/  FSETP.GE.FTZ.AND P0, PT, R61, RZ, PT ;  /* 0x000000ff3d00720b */ /* 0x000fe20003f16000 */
[----:B------:R-:W-:Y:S01]  /*6c00*/  FMUL.FTZ R73, R28, R73 ;  /* 0x000000491c497220 */ /* 0x000fe20000410000 */
[----:B------:R-:W-:Y:S01]  /*6c10*/  FSEL R75, R76, R242, P4 ;  /* 0x000000f24c4b7208 */ /* 0x000fe20002000000 */
[----:B------:R-:W-:Y:S01]  /*6c20*/  FMUL.FTZ R74, R24, R74 ;  /* 0x0000004a184a7220 */ /* 0x000fe20000410000 */
[----:B------:R-:W-:Y:S01]  /*6c30*/  FSETP.GE.FTZ.AND P2, PT, R65, RZ, PT ;  /* 0x000000ff4100720b */ /* 0x000fe20003f56000 */
[----:B------:R-:W-:Y:S01]  /*6c40*/  FMUL.FTZ R79, R12, R70 ;  /* 0x000000460c4f7220 */ /* 0x000fe20000410000 */
[----:B------:R-:W-:Y:S01]  /*6c50*/  FSEL R58, R77, R242, P3 ;  /* 0x000000f24d3a7208 */ /* 0x000fe20001800000 */
[C---:B------:R-:W-:Y:S04]  /*6c60*/  HMMA.16816.F32.BF16 R100, R184.reuse, R192, R100 ;  /* 0x000000c0b864723c */ /* 0x040fe80000041864 */
[-C--:B------:R-:W-:Y:S01]  /*6c70*/  FSEL R72, R72, R241.reuse, P0 ;  /* 0x000000f148487208 */ /* 0x080fe20000000000 */
        /* <DEDUP_REMOVED lines=8> */
[----:B------:R-:W-:Y:S01]  /*6d00*/  FMUL.FTZ R75, R67, R58 ;  /* 0x0000003a434b7220 */ /* 0x000fe20000410000 */
[----:B------:R-:W-:Y:S01]  /*6d10*/  F2FP.BF16.F32.PACK_AB R58, R73, R10 ;  /* 0x0000000a493a723e */ /* 0x000fe200000010ff */
[----:B------:R-:W-:Y:S01]  /*6d20*/  FADD.FTZ R82, -R241, R82 ;  /* 0x00000052f1527221 */ /* 0x000fe20000010100 */
[----:B------:R-:W-:Y:S01]  /*6d30*/  F2FP.BF16.F32.PACK_AB R10, R79, R74 ;  /* 0x0000004a4f0a723e */ /* 0x000fe200000010ff */
[----:B------:R-:W-:Y:S01]  /*6d40*/  FMUL.FTZ R83, R61, R72 ;  /* 0x000000483d537220 */ /* 0x000fe20000410000 */
[----:B------:R-:W-:Y:S01]  /*6d50*/  FSETP.GE.FTZ.AND P2, PT, R51, RZ, PT ;  /* 0x000000ff3300720b */ /* 0x000fe20003f56000 */
[----:B------:R-:W-:Y:S01]  /*6d60*/  FMUL.FTZ R78, R65, R78 ;  /* 0x0000004e414e7220 */ /* 0x000fe20000410000 */
[-C--:B------:R-:W-:Y:S01]  /*6d70*/  FSEL R74, R81, R242.reuse, P3 ;  /* 0x000000f2514a7208 */ /* 0x080fe20001800000 */
[----:B------:R-:W-:Y:S01]  /*6d80*/  FADD.FTZ R73, -R240, R84 ;  /* 0x00000054f0497221 */ /* 0x000fe20000010100 */
[-C--:B------:R-:W-:Y:S01]  /*6d90*/  FSEL R68, R68, R241.reuse, P0 ;  /* 0x000000f144447208 */ /* 0x080fe20000000000 */
[----:B------:R-:W-:Y:S01]  /*6da0*/  FADD.FTZ R76, -R213, R87 ;  /* 0x00000057d54c7221 */ /* 0x000fe20000010100 */
[----:B------:R-:W-:Y:S01]  /*6db0*/  FSEL R72, R77, R242, P4 ;  /* 0x000000f24d487208 */ /* 0x000fe20002000000 */
[----:B------:R-:W-:Y:S01]  /*6dc0*/  FADD.FTZ R85, -R240, R85 ;  /* 0x00000055f0557221 */ /* 0x000fe20000010100 */
[----:B------:R-:W-:Y:S01]  /*6dd0*/  FSETP.GE.FTZ.AND P4, PT, R45, RZ, PT ;  /* 0x000000ff2d00720b */ /* 0x000fe20003f96000 */
[-C--:B------:R-:W-:Y:S03]  /*6de0*/  HMMA.16816.F32.BF16 R104, R184, R194.reuse, R104 ;  /* 0x000000c2b868723c */ /* 0x080fe60000041868 */
[----:B------:R-:W-:Y:S01]  /*6df0*/  FSETP.GE.FTZ.AND P0, PT, R35, RZ, PT ;  /* 0x000000ff2300720b */ /* 0x000fe20003f16000 */
[----:B------:R-:W-:Y:S01]  /*6e00*/  FADD.FTZ R86, -R213, R86 ;  /* 0x00000056d5567221 */ /* 0x000fe20000010100 */
[----:B------:R-:W-:Y:S01]  /*6e10*/  FSEL R82, R82, R241, P2 ;  /* 0x000000f152527208 */ /* 0x000fe20001000000 */
[----:B------:R-:W-:Y:S01]  /*6e20*/  FMUL.FTZ R77, R53, R74 ;  /* 0x0000004a354d7220 */ /* 0x000fe20000410000 */
[----:B------:R-:W-:Y:S01]  /*6e30*/  FSETP.GE.FTZ.AND P3, PT, R39, RZ, PT ;  /* 0x000000ff2700720b */ /* 0x000fe20003f76000 */
[----:B------:R-:W-:Y:S01]  /*6e40*/  FMUL.FTZ R79, R49, R68 ;  /* 0x00000044314f7220 */ /* 0x000fe20000410000 */
[----:B------:R-:W-:Y:S01]  /*6e50*/  FSETP.GE.FTZ.AND P2, PT, R37, RZ, PT ;  /* 0x000000ff2500720b */ /* 0x000fe20003f56000 */
[----:B------:R-:W-:Y:S01]  /*6e60*/  FMUL.FTZ R72, R55, R72 ;  /* 0x0000004837487220 */ /* 0x000fe20000410000 */
[----:B------:R-:W-:Y:S01]  /*6e70*/  F2FP.BF16.F32.PACK_AB R68, R83, R78 ;  /* 0x0000004e5344723e */ /* 0x000fe200000010ff */
[----:B------:R-:W-:Y:S01]  /*6e80*/  FMUL.FTZ R82, R51, R82 ;  /* 0x0000005233527220 */ /* 0x000fe20000410000 */
[-C--:B------:R-:W-:Y:S01]  /*6e90*/  FSEL R74, R73, R240.reuse, P4 ;  /* 0x000000f0494a7208 */ /* 0x080fe20002000000 */
[----:B------:R-:W-:Y:S01]  /*6ea0*/  FADD.FTZ R73, -R240, R88 ;  /* 0x00000058f0497221 */ /* 0x000fe20000010100 */
[-C--:B------:R-:W-:Y:S01]  /*6eb0*/  FSEL R76, R76, R213.reuse, P0 ;  /* 0x000000d54c4c7208 */ /* 0x080fe20000000000 */
[----:B------:R-:W-:Y:S01]  /*6ec0*/  FADD.FTZ R90, -R213, R90 ;  /* 0x0000005ad55a7221 */ /* 0x000fe20000010100 */
[----:B------:R-:W-:Y:S01]  /*6ed0*/  FSEL R78, R85, R240, P3 ;  /* 0x000000f0554e7208 */ /* 0x000fe20001800000 */
[----:B------:R-:W-:Y:S01]  /*6ee0*/  FADD.FTZ R80, -R213, R91 ;  /* 0x0000005bd5507221 */ /* 0x000fe20000010100 */
[-C--:B------:R-:W-:Y:S01]  /*6ef0*/  FSEL R86, R86, R213.reuse, P2 ;  /* 0x000000d556567208 */ /* 0x080fe20001000000 */
[----:B------:R-:W-:Y:S01]  /*6f00*/  FADD.FTZ R89, -R240, R89 ;  /* 0x00000059f0597221 */ /* 0x000fe20000010100 */
[----:B------:R-:W-:Y:S01]  /*6f10*/  FSETP.GE.FTZ.AND P4, PT, R33, RZ, PT ;  /* 0x000000ff2100720b */ /* 0x000fe20003f96000 */
[C---:B------:R-:W-:Y:S04]  /*6f20*/  HMMA.16816.F32.BF16 R108, R176.reuse, R194, R108 ;  /* 0x000000c2b06c723c */ /* 0x040fe8000004186c */
[----:B------:R-:W-:Y:S01]  /*6f30*/  FSETP.GE.FTZ.AND P2, PT, R66, RZ, PT ;  /* 0x000000ff4200720b */ /* 0x000fe20003f56000 */
[----:B------:R-:W-:Y:S01]  /*6f40*/  FMUL.FTZ R81, R35, R76 ;  /* 0x0000004c23517220 */ /* 0x000fe20000410000 */
[----:B------:R-:W-:Y:S01]  /*6f50*/  FSETP.GE.FTZ.AND P0, PT, R25, RZ, PT ;  /* 0x000000ff1900720b */ /* 0x000fe20003f16000 */
[----:B------:R-:W-:Y:S01]  /*6f60*/  FMUL.FTZ R78, R39, R78 ;  /* 0x0000004e274e7220 */ /* 0x000fe20000410000 */
[----:B------:R-:W-:Y:S01]  /*6f70*/  F2FP.BF16.F32.PACK_AB R70, R75, R70 ;  /* 0x000000464b46723e */ /* 0x000fe200000010ff */
[----:B------:R-:W-:Y:S01]  /*6f80*/  FMUL.FTZ R75, R45, R74 ;  /* 0x0000004a2d4b7220 */ /* 0x000fe20000410000 */
[----:B------:R-:W-:Y:S01]  /*6f90*/  FSETP.GE.FTZ.AND P3, PT, R29, RZ, PT ;  /* 0x000000ff1d00720b */ /* 0x000fe20003f76000 */
[----:B------:R-:W-:Y:S01]  /*6fa0*/  FMUL.FTZ R86, R37, R86 ;  /* 0x0000005625567220 */ /* 0x000fe20000410000 */
[----:B------:R-:W-:Y:S01]  /*6fb0*/  F2FP.BF16.F32.PACK_AB R74, R77, R72 ;  /* 0x000000484d4a723e */ /* 0x000fe200000010ff */
[----:B------:R-:W-:Y:S01]  /*6fc0*/  FADD.FTZ R94, -R241, R94 ;  /* 0x0000005ef15e7221 */ /* 0x000fe20000010100 */
[----:B------:R-:W-:Y:S01]  /*6fd0*/  FSEL R76, R73, R240, P4 ;  /* 0x000000f0494c7208 */ /* 0x000fe20002000000 */
[----:B------:R-:W-:Y:S01]  /*6fe0*/  FADD.FTZ R84, -R241, R95 ;  /* 0x0000005ff1547221 */ /* 0x000fe20000010100 */
[----:B------:R-:W-:Y:S01]  /*6ff0*/  F2FP.BF16.F32.PACK_AB R72, R79, R82 ;  /* 0x000000524f48723e */ /* 0x000fe200000010ff */
[----:B------:R-:W-:Y:S01]  /*7000*/  FADD.FTZ R77, -R242, R92 ;  /* 0x0000005cf24d7221 */ /* 0x000fe20000010100 */
[-C--:B------:R-:W-:Y:S01]  /*7010*/  FSEL R73, R90, R213.reuse, P2 ;  /* 0x000000d55a497208 */ /* 0x080fe20001000000 */
        /* <DEDUP_REMOVED lines=8> */
[-C--:B------:R-:W-:Y:S03]  /*70a0*/  HMMA.16816.F32.BF16 R112, R176, R196.reuse, R112 ;  /* 0x000000c4b070723c */ /* 0x080fe60000041870 */
[----:B------:R-:W-:Y:S01]  /*70b0*/  FSETP.GE.FTZ.AND P4, PT, R54, RZ, PT ;  /* 0x000000ff3600720b */ /* 0x000fe20003f96000 */
[----:B------:R-:W-:Y:S01]  /*70c0*/  FMUL.FTZ R82, R29, R82 ;  /* 0x000000521d527220 */ /* 0x000fe20000410000 */
[----:B------:R-:W-:Y:S01]  /*70d0*/  FSETP.GE.FTZ.AND P3, PT, R23, RZ, PT ;  /* 0x000000ff1700720b */ /* 0x000fe20003f76000 */
[----:B------:R-:W-:Y:S01]  /*70e0*/  FADD.FTZ R97, -R242, R97 ;  /* 0x00000061f2617221 */ /* 0x000fe20000010100 */
[----:B------:R-:W-:Y:S01]  /*70f0*/  F2FP.BF16.F32.PACK_AB R78, R78, R75 ;  /* 0x0000004b4e4e723e */ /* 0x000fe200000010ff */
[----:B------:R-:W-:Y:S01]  /*7100*/  FADD.FTZ R88, -R241, R99 ;  /* 0x00000063f1587221 */ /* 0x000fe20000010100 */
[----:B------:R-:W-:Y:S01]  /*7110*/  F2FP.BF16.F32.PACK_AB R76, R81, R86 ;  /* 0x00000056514c723e */ /* 0x000fe200000010ff */
[----:B------:R-:W-:Y:S01]  /*7120*/  FADD.FTZ R81, -R242, R96 ;  /* 0x00000060f2517221 */ /* 0x000fe20000010100 */
[-C--:B------:R-:W-:Y:S01]  /*7130*/  FSEL R75, R94, R241.reuse, P2 ;  /* 0x000000f15e4b7208 */ /* 0x080fe20001000000 */
[----:B------:R-:W-:Y:S01]  /*7140*/  FADD.FTZ R98, -R241, R98 ;  /* 0x00000062f1627221 */ /* 0x000fe20000010100 */
[----:B------:R-:W-:Y:S01]  /*7150*/  FSEL R84, R84, R241, P0 ;  /* 0x000000f154547208 */ /* 0x000fe20000000000 */
        /* <DEDUP_REMOVED lines=10> */
[C---:B------:R-:W-:Y:S04]  /*7200*/  HMMA.16816.F32.BF16 R116, R184.reuse, R196, R116 ;  /* 0x000000c4b874723c */ /* 0x040fe80000041874 */
[----:B------:R-:W-:Y:S01]  /*7210*/  F2FP.BF16.F32.PACK_AB R75, R82, R79 ;  /* 0x0000004f524b723e */ /* 0x000fe200000010ff */
[C---:B------:R-:W-:Y:S01]  /*7220*/  FADD.FTZ R82, -R213.reuse, R103 ;  /* 0x00000067d5527221 */ /* 0x040fe20000010100 */
[----:B------:R-:W-:Y:S01]  /*7230*/  FSETP.GE.FTZ.AND P4, PT, R40, RZ, PT ;  /* 0x000000ff2800720b */ /* 0x000fe20003f96000 */
[----:B------:R-:W-:Y:S01]  /*7240*/  FADD.FTZ R85, -R240, R100 ;  /* 0x00000064f0557221 */ /* 0x000fe20000010100 */
[----:B------:R-:W-:Y:S01]  /*7250*/  FSETP.GE.FTZ.AND P2, PT, R38, RZ, PT ;  /* 0x000000ff2600720b */ /* 0x000fe20003f56000 */
[----:B------:R-:W-:Y:S01]  /*7260*/  FADD.FTZ R102, -R213, R102 ;  /* 0x00000066d5667221 */ /* 0x000fe20000010100 */
[----:B------:R-:W-:Y:S01]  /*7270*/  FSEL R80, R97, R242, P3 ;  /* 0x000000f261507208 */ /* 0x000fe20001800000 */
        /* <DEDUP_REMOVED lines=8> */
[----:B------:R-:W-:Y:S01]  /*7300*/  FADD.FTZ R90, -R241, R111 ;  /* 0x0000006ff15a7221 */ /* 0x000fe20000010100 */
[----:B------:R-:W-:Y:S01]  /*7310*/  FSEL R79, R98, R241, P2 ;  /* 0x000000f1624f7208 */ /* 0x000fe20001000000 */
[-C--:B------:R-:W-:Y:S03]  /*7320*/  HMMA.16816.F32.BF16 R120, R184, R198.reuse, R120 ;  /* 0x000000c6b878723c */ /* 0x080fe60000041878 */
[----:B------:R-:W-:Y:S01]  /*7330*/  F2FP.BF16.F32.PACK_AB R83, R84, R83 ;  /* 0x000000535453723e */ /* 0x000fe200000010ff */
[----:B------:R-:W-:Y:S01]  /*7340*/  FMUL.FTZ R79, R38, R79 ;  /* 0x0000004f264f7220 */ /* 0x000fe20000410000 */
[----:B------:R-:W-:Y:S01]  /*7350*/  F2FP.BF16.F32.PACK_AB R77, R86, R77 ;  /* 0x0000004d564d723e */ /* 0x000fe200000010ff */
[----:B------:R-:W-:Y:S01]  /*7360*/  FADD.FTZ R86, -R213, R107 ;  /* 0x0000006bd5567221 */ /* 0x000fe20000010100 */
[----:B------:R-:W-:Y:S01]  /*7370*/  FSETP.GE.FTZ.AND P4, PT, R34, RZ, PT ;  /* 0x000000ff2200720b */ /* 0x000fe20003f96000 */
[----:B------:R-:W-:Y:S01]  /*7380*/  FMUL.FTZ R81, R40, R81 ;  /* 0x0000005128517220 */ /* 0x000fe20000410000 */
[----:B------:R-:W-:Y:S01]  /*7390*/  FSEL R84, R101, R240, P3 ;  /* 0x000000f065547208 */ /* 0x000fe20001800000 */
[----:B------:R-:W-:Y:S01]  /*73a0*/  FADD.FTZ R109, -R242, R109 ;  /* 0x0000006df26d7221 */ /* 0x000fe20000010100 */
[----:B------:R-:W-:Y:S01]  /*73b0*/  FSETP.GE.FTZ.AND P2, PT, R22, RZ, PT ;  /* 0x000000ff1600720b */ /* 0x000fe20003f56000 */
[----:B------:R-:W-:Y:S01]  /*73c0*/  FADD.FTZ R110, -R241, R110 ;  /* 0x0000006ef16e7221 */ /* 0x000fe20000010100 */
[-C--:B------:R-:W-:Y:S01]  /*73d0*/  FSEL R82, R82, R213.reuse, P0 ;  /* 0x000000d552527208 */ /* 0x080fe20000000000 */
[----:B------:R-:W-:Y:S01]  /*73e0*/  FADD.FTZ R113, -R242, R113 ;  /* 0x00000071f2717221 */ /* 0x000fe20000010100 */
[----:B------:R-:W-:Y:S01]  /*73f0*/  FSETP.GE.FTZ.AND P3, PT, R7, RZ, PT ;  /* 0x000000ff0700720b */ /* 0x000fe20003f76000 */
[----:B------:R-:W-:Y:S01]  /*7400*/  FADD.FTZ R114, -R241, R114 ;  /* 0x00000072f1727221 */ /* 0x000fe20000010100 */
[----:B------:R-:W-:Y:S01]  /*7410*/  FSETP.GE.FTZ.AND P0, PT, R5, RZ, PT ;  /* 0x000000ff0500720b */ /* 0x000fe20003f16000 */
[----:B------:R-:W-:Y:S01]  /*7420*/  FMUL.FTZ R82, R9, R82 ;  /* 0x0000005209527220 */ /* 0x000fe20000410000 */
[-C--:B------:R-:W-:Y:S01]  /*7430*/  FSEL R87, R85, R240.reuse, P4 ;  /* 0x000000f055577208 */ /* 0x080fe20002000000 */
[----:B------:R-:W-:Y:S01]  /*7440*/  FADD.FTZ R85, -R240, R104 ;  /* 0x00000068f0557221 */ /* 0x000fe20000010100 */
[----:B------:R-:W-:Y:S01]  /*7450*/  FSEL R89, R102, R213, P2 ;  /* 0x000000d566597208 */ /* 0x000fe20001000000 */
[----:B------:R-:W-:Y:S04]  /*7460*/  HMMA.16816.F32.BF16 R124, R176, R198, R124 ;  /* 0x000000c6b07c723c */ /* 0x000fe8000004187c */
[----:B------:R-:W-:Y:S01]  /*7470*/  FSEL R94, R105, R240, P3 ;  /* 0x000000f0695e7208 */ /* 0x000fe20001800000 */
[----:B------:R-:W-:Y:S01]  /*7480*/  FMUL.FTZ R89, R22, R89 ;  /* 0x0000005916597220 */ /* 0x000fe20000410000 */
        /* <DEDUP_REMOVED lines=8> */
[----:B------:R-:W-:Y:S01]  /*7510*/  F2FP.BF16.F32.PACK_AB R88, R88, R79 ;  /* 0x0000004f5858723e */ /* 0x000fe200000010ff */
[----:B------:R-:W-:Y:S01]  /*7520*/  FADD.FTZ R118, -R213, R118 ;  /* 0x00000076d5767221 */ /* 0x000fe20000010100 */
[----:B------:R-:W-:Y:S01]  /*7530*/  F2FP.BF16.F32.PACK_AB R80, R80, R81 ;  /* 0x000000515050723e */ /* 0x000fe200000010ff */
[----:B------:R-:W-:Y:S01]  /*7540*/  FADD.FTZ R81, -R242, R108 ;  /* 0x0000006cf2517221 */ /* 0x000fe20000010100 */
[----:B------:R-:W-:Y:S01]  /*7550*/  FSEL R79, R85, R240, P4 ;  /* 0x000000f0554f7208 */ /* 0x000fe20002000000 */
[----:B------:R-:W-:Y:S01]  /*7560*/  FMUL.FTZ R87, R34, R87 ;  /* 0x0000005722577220 */ /* 0x000fe20000410000 */
[----:B------:R-:W-:Y:S01]  /*7570*/  FSEL R85, R106, R213, P2 ;  /* 0x000000d56a557208 */ /* 0x000fe20001000000 */
[----:B------:R-:W-:Y:S01]  /*7580*/  FMUL.FTZ R84, R13, R84 ;  /* 0x000000540d547220 */ /* 0x000fe20000410000 */
[----:B------:R-:W-:Y:S01]  /*7590*/  FSEL R90, R90, R241, P0 ;  /* 0x000000f15a5a7208 */ /* 0x000fe20000000000 */
[----:B------:R-:W-:Y:S01]  /*75a0*/  FMUL.FTZ R79, R18, R79 ;  /* 0x0000004f124f7220 */ /* 0x000fe20000410000 */
[----:B------:R-:W-:Y:S01]  /*75b0*/  FSETP.GE.FTZ.AND P4, PT, R251, RZ, PT ;  /* 0x000000fffb00720b */ /* 0x000fe20003f96000 */
[----:B------:R-:W-:Y:S01]  /*75c0*/  FMUL.FTZ R85, R6, R85 ;  /* 0x0000005506557220 */ /* 0x000fe20000410000 */
[----:B------:R-:W-:Y:S01]  /*75d0*/  FSETP.GE.FTZ.AND P3, PT, R249, RZ, PT ;  /* 0x000000fff900720b */ /* 0x000fe20003f76000 */
[----:B------:R-:W-:Y:S01]  /*75e0*/  FADD.FTZ R122, -R213, R122 ;  /* 0x0000007ad57a7221 */ /* 0x000fe20000010100 */
[----:B------:R-:W-:Y:S01]  /*75f0*/  FSETP.GE.FTZ.AND P0, PT, R63, RZ, PT ;  /* 0x000000ff3f00720b */ /* 0x000fe20003f16000 */
[----:B------:R-:W-:Y:S01]  /*7600*/  FADD.FTZ R126, -R241, R126 ;  /* 0x0000007ef17e7221 */ /* 0x000fe20000010100 */
[----:B------:R-:W-:Y:S01]  /*7610*/  FSETP.GE.FTZ.AND P2, PT, R252, RZ, PT ;  /* 0x000000fffc00720b */ /* 0x000fe20003f56000 */
[----:B------:R-:W-:Y:S01]  /*7620*/  FMUL.FTZ R90, R247, R90 ;  /* 0x0000005af75a7220 */ /* 0x000fe20000410000 */
[----:B------:R-:W-:Y:S01]  /*7630*/  F2FP.BF16.F32.PACK_AB R82, R82, R89 ;  /* 0x000000595252723e */ /* 0x000fe200000010ff */
[----:B------:R-:W-:Y:S01]  /*7640*/  FADD.FTZ R89, -R240, R116 ;  /* 0x00000074f0597221 */ /* 0x000fe20000010100 */
[-C--:B------:R-:W-:Y:S02]  /*7650*/  FSEL R96, R81, R242.reuse, P4 ;  /* 0x000000f251607208 */ /* 0x080fe40002000000 */
[----:B------:R-:W-:Y:S02]  /*7660*/  FSEL R98, R109, R242, P3 ;  /* 0x000000f26d627208 */ /* 0x000fe40001800000 */
        /* <DEDUP_REMOVED lines=8> */
[----:B------:R-:W-:Y:S02]  /*76f0*/  FSETP.GE.FTZ.AND P2, PT, R246, RZ, PT ;  /* 0x000000fff600720b */ /* 0x000fe40003f56000 */
[----:B------:R-:W-:Y:S01]  /*7700*/  F2FP.BF16.F32.PACK_AB R79, R86, R79 ;  /* 0x0000004f564f723e */ /* 0x000fe200000010ff */
[----:B------:R-:W-:Y:S01]  /*7710*/  FADD.FTZ R86, -R213, R119 ;  /* 0x00000077d5567221 */ /* 0x000fe20000010100 */
[----:B------:R-:W-:Y:S02]  /*7720*/  F2FP.BF16.F32.PACK_AB R85, R92, R85 ;  /* 0x000000555c55723e */ /* 0x000fe400000010ff */
[----:B------:R-:W-:Y:S02]  /*7730*/  FSEL R89, R89, R240, P0 ;  /* 0x000000f059597208 */ /* 0x000fe40000000000 */
[----:B------:R-:W-:Y:S02]  /*7740*/  FSEL R92, R113, R242, P3 ;  /* 0x000000f2715c7208 */ /* 0x000fe40001800000 */
[----:B------:R-:W-:Y:S01]  /*7750*/  FSEL R91, R114, R241, P2 ;  /* 0x000000f1725b7208 */ /* 0x000fe20001000000 */
[----:B------:R-:W-:Y:S01]  /*7760*/  FMUL.FTZ R89, R62, R89 ;  /* 0x000000593e597220 */ /* 0x000fe20000410000 */
[----:B------:R-:W-:Y:S01]  /*7770*/  FSETP.GE.FTZ.AND P0, PT, R27, RZ, PT ;  /* 0x000000ff1b00720b */ /* 0x000fe20003f16000 */
[----:B------:R-:W-:Y:S01]  /*7780*/  FMUL.FTZ R92, R245, R92 ;  /* 0x0000005cf55c7220 */ /* 0x000fe20000410000 */
[----:B------:R-:W-:Y:S01]  /*7790*/  FSETP.GE.FTZ.AND P3, PT, R43, RZ, PT ;  /* 0x000000ff2b00720b */ /* 0x000fe20003f76000 */
[----:B------:R-:W-:Y:S01]  /*77a0*/  FMUL.FTZ R91, R246, R91 ;  /* 0x0000005bf65b7220 */ /* 0x000fe20000410000 */
[----:B------:R-:W-:Y:S02]  /*77b0*/  FSETP.GE.FTZ.AND P2, PT, R30, RZ, PT ;  /* 0x000000ff1e00720b */ /* 0x000fe40003f56000 */
[----:B------:R-:W-:Y:S02]  /*77c0*/  F2FP.BF16.F32.PACK_AB R249, R249, R96 ;  /* 0x00000060f9f9723e */ /* 0x000fe400000010ff */
[-C--:B------:R-:W-:Y:S02]  /*77d0*/  FSEL R86, R86, R213.reuse, P0 ;  /* 0x000000d556567208 */ /* 0x080fe40000000000 */
[----:B------:R-:W-:Y:S02]  /*77e0*/  FSEL R96, R117, R240, P3 ;  /* 0x000000f075607208 */ /* 0x000fe40001800000 */
[----:B------:R-:W-:Y:S01]  /*77f0*/  FSEL R63, R118, R213, P2 ;  /* 0x000000d5763f7208 */ /* 0x000fe20001000000 */
[----:B------:R-:W-:Y:S01]  /*7800*/  FMUL.FTZ R86, R27, R86 ;  /* 0x000000561b567220 */ /* 0x000fe20000410000 */
        /* <DEDUP_REMOVED lines=8> */
[----:B------:R-:W-:Y:S02]  /*7890*/  FSETP.GE.FTZ.AND P4, PT, R250, RZ, PT ;  /* 0x000000fffa00720b */ /* 0x000fe40003f96000 */
[----:B------:R-:W-:Y:S02]  /*78a0*/  FSEL R122, R122, R213, P2 ;  /* 0x000000d57a7a7208 */ /* 0x000fe40001000000 */
[----:B------:R-:W-:Y:S01]  /*78b0*/  FSETP.GE.FTZ.AND P2, PT, R244, RZ, PT ;  /* 0x000000fff400720b */ /* 0x000fe20003f56000 */
[----:B------:R-:W-:Y:S01]  /*78c0*/  @P0 FADD.FTZ R213, -R213, R123 ;  /* 0x0000007bd5d50221 */ /* 0x000fe20000010100 */
[----:B------:R-:W-:Y:S01]  /*78d0*/  FSEL R87, R87, R242, P4 ;  /* 0x000000f257577208 */ /* 0x000fe20002000000 */
[----:B------:R-:W-:Y:S01]  /*78e0*/  FMUL.FTZ R122, R15, R122 ;  /* 0x0000007a0f7a7220 */ /* 0x000fe20000410000 */
[----:B------:R-:W-:Y:S01]  /*78f0*/  FSETP.GE.FTZ.AND P4, PT, R46, RZ, PT ;  /* 0x000000ff2e00720b */ /* 0x000fe20003f96000 */
[----:B------:R-:W-:Y:S01]  /*7900*/  FADD.FTZ R15, -R242, R124 ;  /* 0x0000007cf20f7221 */ /* 0x000fe20000010100 */
[----:B------:R-:W-:Y:S01]  /*7910*/  FSETP.GE.FTZ.AND P0, PT, R47, RZ, PT ;  /* 0x000000ff2f00720b */ /* 0x000fe20003f16000 */
[----:B------:R-:W-:Y:S01]  /*7920*/  FMUL.FTZ R87, R250, R87 ;  /* 0x00000057fa577220 */ /* 0x000fe20000410000 */
[----:B------:R-:W-:Y:S01]  /*7930*/  FSEL R27, R27, R240, P4 ;  /* 0x000000f01b1b7208 */ /* 0x000fe20002000000 */
[----:B------:R-:W-:Y:S01]  /*7940*/  @P3 FADD.FTZ R240, -R240, R121 ;  /* 0x00000079f0f03221 */ /* 0x000fe20000010100 */
[----:B------:R-:W-:Y:S01]  /*7950*/  FSETP.GE.FTZ.AND P3, PT, R248, RZ, PT ;  /* 0x000000fff800720b */ /* 0x000fe20003f76000 */
[----:B------:R-:W-:Y:S01]  /*7960*/  FMUL.FTZ R213, R26, R213 ;  /* 0x000000d51ad57220 */ /* 0x000fe20000410000 */
[----:B------:R-:W-:Y:S01]  /*7970*/  FSEL R126, R126, R241, P0 ;  /* 0x000000f17e7e7208 */ /* 0x000fe20000000000 */
[----:B------:R-:W-:Y:S01]  /*7980*/  @P2 FADD.FTZ R241, -R241, R127 ;  /* 0x0000007ff1f12221 */ /* 0x000fe20000010100 */
[----:B------:R-:W-:Y:S01]  /*7990*/  FSEL R15, R15, R242, P3 ;  /* 0x000000f20f0f7208 */ /* 0x000fe20001800000 */
[----:B------:R-:W-:Y:S01]  /*79a0*/  FMUL.FTZ R27, R46, R27 ;  /* 0x0000001b2e1b7220 */ /* 0x000fe20000410000 */
[----:B------:R-:W-:Y:S01]  /*79b0*/  ISETP.GT.AND P2, PT, R228, R209, PT ;  /* 0x000000d1e400720c */ /* 0x000fe20003f44270 */
[----:B------:R-:W-:Y:S01]  /*79c0*/  FMUL.FTZ R240, R31, R240 ;  /* 0x000000f01ff07220 */ /* 0x000fe20000410000 */
[----:B------:R-:W-:Y:S01]  /*79d0*/  F2FP.BF16.F32.PACK_AB R59, R48, R52 ;  /* 0x00000034303b723e */ /* 0x000fe200000010ff */
[----:B------:R-:W-:Y:S01]  /*79e0*/  FMUL.FTZ R248, R248, R15 ;  /* 0x0000000ff8f87220 */ /* 0x000fe20000410000 */
[----:B------:R-:W-:Y:S01]  /*79f0*/  F2FP.BF16.F32.PACK_AB R81, R90, R81 ;  /* 0x000000515a51723e */ /* 0x000fe200000010ff */
[----:B------:R-:W-:Y:S01]  /*7a00*/  IMAD.MOV.U32 R15, RZ, RZ, 0x10 ;  /* 0x00000010ff0f7424 */ /* 0x000fe200078e00ff */
[----:B------:R-:W-:Y:S01]  /*7a10*/  F2FP.BF16.F32.PACK_AB R240, R240, R27 ;  /* 0x0000001bf0f0723e */ /* 0x000fe200000010ff */
[----:B------:R-:W-:Y:S01]  /*7a20*/  @P5 FADD.FTZ R242, -R242, R125 ;  /* 0x0000007df2f25221 */ /* 0x000fe20000010100 */
[----:B------:R-:W-:Y:S01]  /*7a30*/  F2FP.BF16.F32.PACK_AB R87, R92, R87 ;  /* 0x000000575c57723e */ /* 0x000fe200000010ff */
[----:B------:R-:W-:Y:S01]  /*7a40*/  FMUL.FTZ R126, R47, R126 ;  /* 0x0000007e2f7e7220 */ /* 0x000fe20000410000 */
[----:B------:R-:W-:Y:S01]  /*7a50*/  SEL R15, R15, 0xfffffff0, !P1 ;  /* 0xfffffff00f0f7807 */ /* 0x000fe20004800000 */
[----:B------:R-:W-:Y:S01]  /*7a60*/  FMUL.FTZ R243, R243, R242 ;  /* 0x000000f2f3f37220 */ /* 0x000fe20000410000 */
[----:B------:R-:W-:Y:S01]  /*7a70*/  F2FP.BF16.F32.PACK_AB R91, R94, R91 ;  /* 0x0000005b5e5b723e */ /* 0x000fe200000010ff */
[----:B------:R-:W-:Y:S01]  /*7a80*/  FMUL.FTZ R241, R244, R241 ;  /* 0x000000f1f4f17220 */ /* 0x000fe20000410000 */
[----:B------:R-:W-:Y:S01]  /*7a90*/  F2FP.BF16.F32.PACK_AB R89, R96, R89 ;  /* 0x000000596059723e */ /* 0x000fe200000010ff */
[----:B------:R-:W-:Y:S01]  /*7aa0*/  IMAD.IADD R27, R206, 0x1, R15 ;  /* 0x00000001ce1b7824 */ /* 0x000fe200078e020f */
[----:B------:R-:W-:Y:S02]  /*7ab0*/  F2FP.BF16.F32.PACK_AB R63, R86, R63 ;  /* 0x0000003f563f723e */ /* 0x000fe400000010ff */
        /* <DEDUP_REMOVED lines=17> */
[--C-:B------:R-:W-:Y:S01]  /*7bd0*/  IMAD.IADD R221, R221, 0x1, R7.reuse ;  /* 0x00000001dddd7824 */ /* 0x100fe200078e0207 */
        /* <DEDUP_REMOVED lines=16> */
.L_x_543:
[----:B------:R-:W-:Y:S01]  /*7ce0*/  STS [R206+0x8000], R59 ;  /* 0x0080003bce007388 */ /* 0x000fe20000000800 */
[----:B------:R-:W-:Y:S01]  /*7cf0*/  IMAD.IADD R4, R15, 0x1, R219 ;  /* 0x000000010f047824 */ /* 0x000fe200078e02db */
[----:B------:R-:W-:Y:S01]  /*7d00*/  F2FP.BF16.F32.PACK_AB R243, R243, R248 ;  /* 0x000000f8f3f3723e */ /* 0x000fe200000010ff */
[----:B------:R-:W-:Y:S01]  /*7d10*/  IMAD.IADD R29, R210, 0x1, R15 ;  /* 0x00000001d21d7824 */ /* 0x000fe200078e020f */
[----:B------:R-:W-:Y:S01]  /*7d20*/  STS [R206+0x8400], R11 ;  /* 0x0084000bce007388 */ /* 0x000fe20000000800 */
[----:B------:R-:W-:Y:S01]  /*7d30*/  F2FP.BF16.F32.PACK_AB R126, R241, R126 ;  /* 0x0000007ef17e723e */ /* 0x000fe200000010ff */
[----:B------:R-:W-:Y:S01]  /*7d40*/  IMAD.SHL.U32 R36, R201, 0x20, RZ ;  /* 0x00000020c9247824 */ /* 0x000fe200078e00ff */
[--C-:B------:R-:W-:Y:S01]  /*7d50*/  SHF.R.U32.HI R60, RZ, 0x4, R201.reuse ;  /* 0x00000004ff3c7819 */ /* 0x100fe200000116c9 */
[----:B------:R-:W-:Y:S01]  /*7d60*/  STS [R27+0x8000], R70 ;  /* 0x008000461b007388 */ /* 0x000fe20000000800 */
[----:B------:R-:W2:Y:S02]  /*7d70*/  LDC R66, c[0x0][0x44c] ;  /* 0x00011300ff427b82 */ /* 0x000ea40000000800 */
[----:B------:R-:W-:Y:S01]  /*7d80*/  LOP3.LUT R60, R60, 0x8, RZ, 0xc0, !PT ;  /* 0x000000083c3c7812 */ /* 0x000fe200078ec0ff */
[----:B------:R-:W-:Y:S03]  /*7d90*/  STS [R27+0x8400], R68 ;  /* 0x008400441b007388 */ /* 0x000fe60000000800 */
[--C-:B------:R-:W-:Y:S01]  /*7da0*/  LOP3.LUT R5, R60, 0x10, R201.reuse, 0xf8, !PT ;  /* 0x000000103c057812 */ /* 0x100fe200078ef8c9 */
[----:B------:R-:W-:Y:S03]  /*7db0*/  STS [R206+0xa000], R71 ;  /* 0x00a00047ce007388 */ /* 0x000fe60000000800 */
[----:B------:R-:W-:Y:S01]  /*7dc0*/  LOP3.LUT R5, R5, 0xc0, R36, 0xf8, !PT ;  /* 0x000000c005057812 */ /* 0x000fe200078ef824 */
[----:B------:R-:W-:Y:S04]  /*7dd0*/  STS [R206+0xa400], R69 ;  /* 0x00a40045ce007388 */ /* 0x000fe80000000800 */
[----:B------:R3:W-:Y:S04]  /*7de0*/  STS [R27+0xa000], R58 ;  /* 0x00a0003a1b007388 */ /* 0x0007e80000000800 */
[----:B------:R-:W-:Y:S04]  /*7df0*/  STS [R27+0xa400], R10 ;  /* 0x00a4000a1b007388 */ /* 0x000fe80000000800 */
[----:B------:R-:W-:Y:S01]  /*7e00*/  STS [R219+0x8000], R74 ;  /* 0x0080004adb007388 */ /* 0x000fe20000000800 */
[----:B--2---:R-:W-:Y:S03]  /*7e10*/  IMAD R66, R66, UR7, RZ ;  /* 0x0000000742427c24 */ /* 0x004fe6000f8e02ff */
[----:B------:R-:W-:Y:S04]  /*7e20*/  STS [R219+0x8400], R72 ;  /* 0x00840048db007388 */ /* 0x000fe80000000800 */
[----:B------:R-:W-:Y:S04]  /*7e30*/  STS [R4+0x8000], R77 ;  /* 0x0080004d04007388 */ /* 0x000fe80000000800 */
[----:B------:R-:W-:Y:S04]  /*7e40*/  STS [R4+0x8400], R83 ;  /* 0x0084005304007388 */ /* 0x000fe80000000800 */
[----:B------:R-:W-:Y:S01]  /*7e50*/  STS [R219+0xa000], R78 ;  /* 0x00a0004edb007388 */ /* 0x000fe20000000800 */
[----:B---3--:R-:W-:Y:S03]  /*7e60*/  IMAD.SHL.U32 R58, R201, 0x4, RZ ;  /* 0x00000004c93a7824 */ /* 0x008fe600078e00ff */
[----:B------:R-:W-:Y:S02]  /*7e70*/  STS [R219+0xa400], R76 ;  /* 0x00a4004cdb007388 */ /* 0x000fe40000000800 */
[----:B------:R-:W-:Y:S02]  /*7e80*/  LOP3.LUT R5, R5, 0x18, R58, 0x78, !PT ;  /* 0x0000001805057812 */ /* 0x000fe400078e783a */
[----:B------:R-:W-:Y:S04]  /*7e90*/  STS [R4+0xa000], R75 ;  /* 0x00a0004b04007388 */ /* 0x000fe80000000800 */
[----:B------:R2:W-:Y:S04]  /*7ea0*/  STS [R4+0xa400], R73 ;  /* 0x00a4004904007388 */ /* 0x0005e80000000800 */
[----:B------:R-:W-:Y:S04]  /*7eb0*/  STS [R203+-0x8000], R80 ;  /* 0xff800050cb007388 */ /* 0x000fe80000000800 */
[----:B------:R-:W-:Y:S04]  /*7ec0*/  STS [R203+-0x7c00], R88 ;  /* 0xff840058cb007388 */ /* 0x000fe80000000800 */
[----:B------:R-:W-:Y:S04]  /*7ed0*/  STS [R14+-0x8000], R249 ;  /* 0xff8000f90e007388 */ /* 0x000fe80000000800 */
[----:B------:R-:W-:Y:S04]  /*7ee0*/  STS [R14+-0x7c00], R81 ;  /* 0xff8400510e007388 */ /* 0x000fe80000000800 */
[----:B------:R-:W-:Y:S04]  /*7ef0*/  STS [R203+-0x6000], R84 ;  /* 0xffa00054cb007388 */ /* 0x000fe80000000800 */
[----:B------:R-:W-:Y:S01]  /*7f00*/  STS [R203+-0x5c00], R82 ;  /* 0xffa40052cb007388 */ /* 0x000fe20000000800 */
[----:B--2---:R-:W-:Y:S03]  /*7f10*/  LOP3.LUT R4, R5, 0x120, R36, 0xf8, !PT ;  /* 0x0000012005047812 */ /* 0x004fe600078ef824 */
[----:B------:R-:W-:Y:S01]  /*7f20*/  STS [R14+-0x6000], R79 ;  /* 0xffa0004f0e007388 */ /* 0x000fe20000000800 */
[----:B------:R-:W-:Y:S03]  /*7f30*/  LEA R59, R4, UR4, 0x1 ;  /* 0x00000004043b7c11 */ /* 0x000fe6000f8e08ff */
        /* <DEDUP_REMOVED lines=63> */
[----:B------:R-:W-:Y:S01]  /*8330*/  LOP3.LUT R4, R56, 0xd8, RZ, 0xc0, !PT ;  /* 0x000000d838047812 */ /* 0x000fe200078ec0ff */
[----:B------:R-:W-:Y:S03]  /*8340*/  IMAD.U32 R5, R66, -0x80, RZ ;  /* 0xffffff8042057824 */ /* 0x000fe600078e00ff */
[-C--:B----4-:R-:W-:Y:S05]  /*8350*/  HMMA.16816.F32.BF16 R128, R16, R20.reuse, R128 ;  /* 0x000000141080723c */ /* 0x090fea0000041880 */
[----:B------:R-:W-:Y:S02]  /*8360*/  LOP3.LUT R65, R4, 0x18, R201, 0x78, !PT ;  /* 0x0000001804417812 */ /* 0x000fe400078e78c9 */
[----:B------:R-:W-:Y:S01]  /*8370*/  LEA R234, P0, R5, R234, 0x2 ;  /* 0x000000ea05ea7211 */ /* 0x000fe200078010ff */
[C---:B--2---:R-:W-:Y:S04]  /*8380*/  HMMA.16816.F32.BF16 R132, R28.reuse, R20, R132 ;  /* 0x000000141c84723c */ /* 0x044fe80000041884 */
[----:B------:R-:W-:Y:S02]  /*8390*/  LOP3.LUT R65, R65, 0x1f20, R56, 0xf8, !PT ;  /* 0x00001f2041417812 */ /* 0x000fe400078ef838 */
[----:B------:R-:W-:Y:S02]  /*83a0*/  LEA.HI.X.SX32 R235, R5, R235, 0x2, P0 ;  /* 0x000000eb05eb7211 */ /* 0x000fe400000f16ff */
[-C--:B------:R-:W-:Y:S03]  /*83b0*/  HMMA.16816.F32.BF16 R136, R28, R22.reuse, R136 ;  /* 0x000000161c88723c */ /* 0x080fe60000041888 */
[----:B------:R-:W-:Y:S02]  /*83c0*/  LEA R65, R65, UR4, 0x1 ;  /* 0x0000000441417c11 */ /* 0x000fe4000f8e08ff */
[----:B------:R-:W-:Y:S03]  /*83d0*/  LOP3.LUT R21, R42, 0x1c0, RZ, 0xc0, !PT ;  /* 0x000001c02a157812 */ /* 0x000fe600078ec0ff */
        /* <DEDUP_REMOVED lines=26> */
.L_x_544:
[----:B------:R-:W-:Y:S01]  /*8580*/  LOP3.LUT R20, R21, 0x38, R56, 0xf8, !PT ;  /* 0x0000003815147812 */ /* 0x000fe200078ef838 */
[----:B------:R-:W-:Y:S01]  /*8590*/  LDSM.16.MT88.4 R28, [R59+0x6400] ;  /* 0x006400003b1c783b */ /* 0x000fe20000004200 */
[----:B------:R-:W-:Y:S02]  /*85a0*/  LOP3.LUT R5, R42, 0x200, RZ, 0xc0, !PT ;  /* 0x000002002a057812 */ /* 0x000fe400078ec0ff */
[----:B------:R-:W-:Y:S01]  /*85b0*/  LOP3.LUT R20, R20, 0x8, R41, 0x78, !PT ;  /* 0x0000000814147812 */ /* 0x000fe200078e7829 */
[----:B------:R-:W-:Y:S01]  /*85c0*/  LDSM.16.MT88.4 R48, [R59+0x6c00] ;  /* 0x006c00003b30783b */ /* 0x000fe20000004200 */
[----:B------:R-:W-:Y:S02]  /*85d0*/  LOP3.LUT R5, R5, 0xc00, R36, 0xf8, !PT ;  /* 0x00000c0005057812 */ /* 0x000fe400078ef824 */
[----:B------:R-:W-:Y:S01]  /*85e0*/  LOP3.LUT P0, RZ, R201, 0x2, RZ, 0xc0, !PT ;  /* 0x00000002c9ff7812 */ /* 0x000fe2000780c0ff */
[----:B------:R-:W-:Y:S01]  /*85f0*/  LDSM.16.MT88.4 R40, [R59+0x6800] ;  /* 0x006800003b28783b */ /* 0x000fe20000004200 */
[----:B------:R-:W-:Y:S02]  /*8600*/  LOP3.LUT R5, R5, R20, RZ, 0xfc, !PT ;  /* 0x0000001405057212 */ /* 0x000fe400078efcff */
[----:B------:R-:W-:Y:S01]  /*8610*/  SEL R61, R2, 0xffffffe0, !P0 ;  /* 0xffffffe0023d7807 */ /* 0x000fe20004000000 */
[----:B------:R-:W-:Y:S01]  /*8620*/  LDSM.16.MT88.4 R20, [R59+0x6000] ;  /* 0x006000003b14783b */ /* 0x000fe20000004200 */
[----:B------:R-:W-:Y:S02]  /*8630*/  LEA R64, R5, UR4, 0x1 ;  /* 0x0000000405407c11 */ /* 0x000fe4000f8e08ff */
[----:B------:R-:W-:Y:S03]  /*8640*/  ISETP.GT.AND P4, PT, R228, R209, PT ;  /* 0x000000d1e400720c */ /* 0x000fe60003f84270 */
[----:B------:R-:W2:Y:S01]  /*8650*/  LDSM.16.M88.4 R16, [R64+0x8000] ;  /* 0x008000004010783b */ /* 0x000ea20000000200 */
[C---:B------:R-:W-:Y:S02]  /*8660*/  IMAD.IADD R63, R64.reuse, 0x1, R61 ;  /* 0x00000001403f7824 */ /* 0x040fe400078e023d */
[C---:B-1----:R-:W-:Y:S01]  /*8670*/  VIADD R8, R64.reuse, 0x8000 ;  /* 0x0000800040087836 */ /* 0x042fe20000000000 */
[----:B------:R-:W1:Y:S01]  /*8680*/  LDSM.16.M88.4 R12, [R64+0xa000] ;  /* 0x00a00000400c783b */ /* 0x000e620000000200 */
[----:B------:R-:W-:Y:S02]  /*8690*/  VIADD R62, R64, 0x8040 ;  /* 0x00008040403e7836 */ /* 0x000fe40000000000 */
[----:B------:R-:W-:Y:S01]  /*86a0*/  @P1 VIADD R62, R8, 0xffffffc0 ;  /* 0xffffffc0083e1836 */ /* 0x000fe20000000000 */
[----:B------:R-:W3:Y:S01]  /*86b0*/  LDSM.16.M88.4 R24, [R63+0x8000] ;  /* 0x008000003f18783b */ /* 0x000ee20000000200 */
[----:B------:R-:W-:Y:S02]  /*86c0*/  @P2 IADD3 R212, P1, PT, R212, -0x200, RZ ;  /* 0xfffffe00d4d42810 */ /* 0x000fe40007f3e0ff */
[----:B------:R-:W-:Y:S01]  /*86d0*/  IMAD.IADD R61, R61, 0x1, R62 ;  /* 0x000000013d3d7824 */ /* 0x000fe200078e023e */
[----:B------:R-:W4:Y:S01]  /*86e0*/  LDSM.16.M88.4 R32, [R63+0xa000] ;  /* 0x00a000003f20783b */ /* 0x000f220000000200 */
[----:B------:R-:W-:Y:S03]  /*86f0*/  @P2 IADD3.X R211, PT, PT, R211, -0x1, RZ, P1, !PT ;  /* 0xffffffffd3d32810 */ /* 0x000fe60000ffe4ff */
        /* <DEDUP_REMOVED lines=162> */
[----:B------:R-:W-:Y:S04]  /*9120*/  @P0 VIADD R6, R200, 0x2000 ;  /* 0x00002000c8060836 */ /* 0x000fe80000000000 */
[----:B------:R-:W-:Y:S01]  /*9130*/  IMAD.MOV.U32 R200, RZ, RZ, R6 ;  /* 0x000000ffffc87224 */ /* 0x000fe200078e0006 */
[----:B------:R-:W-:Y:S01]  /*9140*/  HMMA.16816.F32.BF16 R156, R24, R30, R156 ;  /* 0x0000001e189c723c */ /* 0x000fe2000004189c */
[----:B------:R-:W-:Y:S08]  /*9150*/  @!UPT UIADD3 URZ, UPT, UPT, URZ, URZ, URZ ;  /* 0x000000fffffff290 */ /* 0x000ff0000fffe0ff */
[----:B------:R-:W-:Y:S11]  /*9160*/  @P4 BRA `(.L_x_545) ;  /* 0xffffff9800f44947 */ /* 0x000ff6000383ffff */
[----:B------:R-:W1:Y:S01]  /*9170*/  LDCU UR5, c[0x0][0x500] ;  /* 0x0000a000ff0577ac */ /* 0x000e620008000800 */
[C---:B------:R-:W-:Y:S02]  /*9180*/  SHF.L.U32 R0, R201.reuse, 0x4, RZ ;  /* 0x00000004c9007819 */ /* 0x040fe400000006ff */
[----:B------:R-:W-:Y:S01]  /*9190*/  SHF.L.U32 R2, R201, 0x1, RZ ;  /* 0x00000001c9027819 */ /* 0x000fe200000006ff */
[----:B------:R-:W2:Y:S01]  /*91a0*/  LDCU UR6, c[0x0][0x4fc] ;  /* 0x00009f80ff0677ac */ /* 0x000ea20008000800 */
[----:B------:R-:W-:Y:S02]  /*91b0*/  LOP3.LUT R3, R0, 0x600, RZ, 0xc0, !PT ;  /* 0x0000060000037812 */ /* 0x000fe400078ec0ff */
[----:B------:R-:W-:Y:S02]  /*91c0*/  LOP3.LUT R0, R56, 0xc0, RZ, 0xc0, !PT ;  /* 0x000000c038007812 */ /* 0x000fe400078ec0ff */
[----:B------:R-:W-:Y:S02]  /*91d0*/  LOP3.LUT R3, R3, 0x6, R2, 0xf8, !PT ;  /* 0x0000000603037812 */ /* 0x000fe400078ef802 */
[----:B------:R-:W-:-:S02]  /*91e0*/  LOP3.LUT R0, R0, 0x18, R201, 0xf8, !PT ;  /* 0x0000001800007812 */ /* 0x000fc400078ef8c9 */
[----:B------:R-:W-:Y:S02]  /*91f0*/  LOP3.LUT R3, R3, 0x20, R56, 0xf8, !PT ;  /* 0x0000002003037812 */ /* 0x000fe400078ef838 */
[----:B------:R-:W-:Y:S02]  /*9200*/  LOP3.LUT R58, R58, 0x40, RZ, 0xc0, !PT ;  /* 0x000000403a3a7812 */ /* 0x000fe400078ec0ff */
        /* <DEDUP_REMOVED lines=13> */
[----:B------:R-:W-:Y:S01]  /*92e0*/  LEA R3, R0, UR4, 0x1 ;  /* 0x0000000400037c11 */ /* 0x000fe2000f8e08ff */
[----:B------:R-:W-:Y:S01]  /*92f0*/  FMUL.FTZ R152, R152, UR5 ;  /* 0x0000000598987c20 */ /* 0x000fe20008410000 */
[----:B------:R-:W-:Y:S01]  /*9300*/  FMUL.FTZ R153, R153, UR5 ;  /* 0x0000000599997c20 */ /* 0x000fe20008410000 */
[----:B------:R-:W-:Y:S01]  /*9310*/  FMUL.FTZ R154, R154, UR5 ;  /* 0x000000059a9a7c20 */ /* 0x000fe20008410000 */
[----:B------:R-:W-:Y:S01]  /*9320*/  FMUL.FTZ R155, R155, UR5 ;  /* 0x000000059b9b7c20 */ /* 0x000fe20008410000 */
        /* <DEDUP_REMOVED lines=9> */
[----:B------:R-:W-:Y:S01]  /*93c0*/  BAR.SYNC.DEFER_BLOCKING 0x0 ;  /* 0x0000000000007b1d */ /* 0x000fe20000010000 */
[----:B------:R-:W-:Y:S01]  /*93d0*/  F2FP.BF16.F32.PACK_AB R146, R147, R146 ;  /* 0x000000929392723e */ /* 0x000fe200000010ff */
        /* <DEDUP_REMOVED lines=8> */
[----:B------:R-:W-:Y:S01]  /*9460*/  IADD3 R5, PT, PT, -R58, 0x6000, R3 ;  /* 0x000060003a057810 */ /* 0x000fe20007ffe103 */
[----:B------:R-:W-:Y:S01]  /*9470*/  FMUL.FTZ R138, R138, UR6 ;  /* 0x000000068a8a7c20 */ /* 0x000fe20008410000 */
[----:B------:R-:W-:Y:S01]  /*9480*/  FMUL.FTZ R139, R139, UR6 ;  /* 0x000000068b8b7c20 */ /* 0x000fe20008410000 */
        /* <DEDUP_REMOVED lines=15> */
[----:B------:R1:W-:Y:S01]  /*9580*/  STS [R5+0x220], R158 ;  /* 0x0002209e05007388 */ /* 0x0003e20000000800 */
[----:B------:R-:W-:-:S03]  /*9590*/  ISETP.NE.AND P0, PT, R232, -0x1, PT ;  /* 0xffffffffe800780c */ /* 0x000fc60003f05270 */
        /* <DEDUP_REMOVED lines=23> */
.L_x_546:
[----:B------:R-:W2:Y:S01]  /*9710*/  LDCU.64 UR12, c[0x0][0x5c0] ;  /* 0x0000b800ff0c77ac */ /* 0x000ea20008000a00 */
[----:B------:R-:W-:-:S05]  /*9720*/  IADD3 R12, PT, PT, R229, R232, RZ ;  /* 0x000000e8e50c7210 */ /* 0x000fca0007ffe0ff */
[C---:B--2---:R-:W-:Y:S02]  /*9730*/  IMAD R6, R12.reuse, UR13, RZ ;  /* 0x0000000d0c067c24 */ /* 0x044fe4000f8e02ff */
[----:B------:R-:W-:-:S05]  /*9740*/  IMAD.WIDE.U32 R12, R12, UR12, RZ ;  /* 0x0000000c0c0c7c25 */ /* 0x000fca000f8e00ff */
[----:B------:R-:W-:Y:S02]  /*9750*/  IADD3 R6, PT, PT, R13, R6, RZ ;  /* 0x000000060d067210 */ /* 0x000fe40007ffe0ff */
.L_x_547:
        /* <DEDUP_REMOVED lines=11> */
.L_x_548:
[----:B------:R-:W2:Y:S01]  /*9810*/  LDCU.64 UR6, c[0x0][0x5c8] ;  /* 0x0000b900ff0677ac */ /* 0x000ea20008000a00 */
[----:B------:R-:W-:-:S05]  /*9820*/  IADD3 R16, PT, PT, R229, R232, RZ ;  /* 0x000000e8e5107210 */ /* 0x000fca0007ffe0ff */
[C---:B--2---:R-:W-:Y:S02]  /*9830*/  IMAD R0, R16.reuse, UR7, RZ ;  /* 0x0000000710007c24 */ /* 0x044fe4000f8e02ff */
[----:B------:R-:W-:-:S05]  /*9840*/  IMAD.WIDE.U32 R16, R16, UR6, RZ ;  /* 0x0000000610107c25 */ /* 0x000fca000f8e00ff */
[----:B------:R-:W-:Y:S02]  /*9850*/  IADD3 R0, PT, PT, R17, R0, RZ ;  /* 0x0000000011007210 */ /* 0x000fe40007ffe0ff */
.L_x_549:
[----:B------:R-:W-:Y:S01]  /*9860*/  BAR.SYNC.DEFER_BLOCKING 0x0 ;  /* 0x0000000000007b1d */ /* 0x000fe20000010000 */
[----:B------:R-:W-:Y:S01]  /*9870*/  USHF.L.U32 UR14, UR22, 0x7, URZ ;  /* 0x00000007160e7899 */ /* 0x000fe200080006ff */
[----:B------:R-:W-:Y:S01]  /*9880*/  LEA.HI R201, R201, 0x40, RZ, 0x1e ;  /* 0x00000040c9c97811 */ /* 0x000fe200078ff0ff */
[----:B------:R-:W-:Y:S01]  /*9890*/  USHF.L.U32 UR4, UR22, 0x7, URZ ;  /* 0x0000000716047899 */ /* 0x000fe200080006ff */
[----:B------:R-:W-:Y:S01]  /*98a0*/  IMAD.U32 R18, RZ, RZ, UR6 ;  /* 0x00000006ff127e24 */ /* 0x000fe2000f8e00ff */
[----:B------:R-:W-:-:S03]  /*98b0*/  UIMAD.WIDE.U32 UR28, UR14, UR12, URZ ;  /* 0x0000000c0e1c72a5 */ /* 0x000fc6000f8e00ff */
[----:B-1----:R-:W1:Y:S01]  /*98c0*/  LDC.64 R4, c[0x0][0x5d8] ;  /* 0x00017600ff047b82 */ /* 0x002e620000000a00 */
[----:B------:R-:W2:Y:S01]  /*98d0*/  LDCU UR5, c[0x0][0x440] ;  /* 0x00008800ff0577ac */ /* 0x000ea20008000800 */
[----:B------:R-:W3:Y:S01]  /*98e0*/  S2R R7, SR_TID.X ;  /* 0x0000000000077919 */ /* 0x000ee20000002100 */
[----:B------:R-:W-:Y:S01]  /*98f0*/  VIADD R227, R227, -UR4 ;  /* 0x80000004e3e37c36 */ /* 0x000fe20008000000 */
[----:B------:R-:W-:Y:S01]  /*9900*/  BSSY.RECONVERGENT B0, `(.L_x_550) ;  /* 0x000001e000007945 */ /* 0x000fe20003800200 */
[----:B------:R-:W-:Y:S01]  /*9910*/  USHF.R.S32.HI UR15, URZ, 0x1f, UR14 ;  /* 0x0000001fff0f7899 */ /* 0x000fe2000801140e */
[----:B------:R-:W-:Y:S01]  /*9920*/  LOP3.LUT R15, R208, UR28, RZ, 0xfc, !PT ;  /* 0x0000001cd00f7c12 */ /* 0x000fe2000f8efcff */
[----:B------:R-:W-:Y:S01]  /*9930*/  IMAD.MOV.U32 R209, RZ, RZ, RZ ;  /* 0x000000ffffd17224 */ /* 0x000fe200078e00ff */
[----:B------:R-:W4:Y:S01]  /*9940*/  LDC.64 R2, c[0x0][0x5e0] ;  /* 0x00017800ff027b82 */ /* 0x000f220000000a00 */
[----:B------:R-:W-:Y:S01]  /*9950*/  UIMAD UR16, UR15, UR12, URZ ;  /* 0x0000000c0f1072a4 */ /* 0x000fe2000f8e02ff */
[----:B------:R-:W-:Y:S01]  /*9960*/  IADD3 R14, P0, PT, R12, R15, RZ ;  /* 0x0000000f0c0e7210 */ /* 0x000fe20007f1e0ff */
[----:B------:R-:W-:-:S02]  /*9970*/  IMAD.WIDE.U32 R18, R18, UR14, R208 ;  /* 0x0000000e12127c25 */ /* 0x000fc4000f8e00d0 */
[----:B------:R-:W-:Y:S01]  /*9980*/  UIMAD UR16, UR14, UR13, UR16 ;  /* 0x0000000d0e1072a4 */ /* 0x000fe2000f8e0210 */
[----:B------:R1:W4:Y:S01]  /*9990*/  LDS.128 R8, [R65+0x7000] ;  /* 0x0070000041087984 */ /* 0x0003220000000c00 */
[----:B--2---:R-:W-:-:S04]  /*99a0*/  ISETP.GE.AND P2, PT, R208, UR5, PT ;  /* 0x00000005d0007c0c */ /* 0x004fc8000bf46270 */
[----:B------:R-:W-:Y:S01]  /*99b0*/  IMAD.U32 R13, RZ, RZ, UR16 ;  /* 0x00000010ff0d7e24 */ /* 0x000fe2000f8e00ff */
[----:B------:R-:W-:-:S04]  /*99c0*/  ISETP.GE.OR P1, PT, R201, R227, P2 ;  /* 0x000000e3c900720c */ /* 0x000fc80001726670 */
[----:B------:R-:W-:-:S03]  /*99d0*/  IADD3.X R15, PT, PT, R6, UR29, R13, P0, !PT ;  /* 0x0000001d060f7c10 */ /* 0x000fc600087fe40d */
[----:B-1----:R-:W-:Y:S01]  /*99e0*/  IMAD.WIDE.U32 R20, R4, UR18, R14 ;  /* 0x0000001204147c25 */ /* 0x002fe2000f8e000e */
[----:B---3--:R-:W-:-:S03]  /*99f0*/  SHF.R.U32.HI R12, RZ, 0x2, R7 ;  /* 0x00000002ff0c7819 */ /* 0x008fc60000011607 */
[----:B------:R-:W-:Y:S01]  /*9a00*/  IMAD R15, R5, UR18, R21 ;  /* 0x00000012050f7c24 */ /* 0x000fe2000f8e0215 */
[C---:B------:R-:W-:Y:S02]  /*9a10*/  ISETP.GE.OR P2, PT, R12.reuse, R227, P2 ;  /* 0x000000e30c00720c */ /* 0x040fe40001746670 */
[----:B------:R-:W-:-:S05]  /*9a20*/  IADD3 R13, P0, PT, R12, 0x40, RZ ;  /* 0x000000400c0d7810 */ /* 0x000fca0007f1e0ff */
[----:B------:R-:W-:-:S06]  /*9a30*/  IMAD.X R14, RZ, RZ, RZ, P0 ;  /* 0x000000ffff0e7224 */ /* 0x000fcc00000e06ff */
[----:B----4-:R-:W-:Y:S05]  /*9a40*/  @P2 BRA `(.L_x_551) ;  /* 0x0000000000242947 */ /* 0x010fea0003800000 */
        /* <DEDUP_REMOVED lines=9> */
.L_x_551:
[----:B------:R-:W-:Y:S05]  /*9ae0*/  BSYNC.RECONVERGENT B0 ;  /* 0x0000000000007941 */ /* 0x000fea0003800200 */
.L_x_550:
        /* <DEDUP_REMOVED lines=12> */
.L_x_553:
[----:B------:R-:W-:Y:S05]  /*9bb0*/  BSYNC.RECONVERGENT B0 ;  /* 0x0000000000007941 */ /* 0x000fea0003800200 */
.L_x_552:
[----:B--2---:R-:W2:Y:S01]  /*9bc0*/  LDS.128 R8, [R65+0x8000] ;  /* 0x0080000041087984 */ /* 0x004ea20000000c00 */
[----:B------:R-:W-:Y:S01]  /*9bd0*/  UIMAD UR15, UR15, UR6, URZ ;  /* 0x000000060f0f72a4 */ /* 0x000fe2000f8e02ff */
[----:B-1----:R-:W-:Y:S01]  /*9be0*/  IADD3 R6, P0, PT, R16, R18, RZ ;  /* 0x0000001210067210 */ /* 0x002fe20007f1e0ff */
[----:B------:R-:W1:Y:S02]  /*9bf0*/  @!P2 LDC.64 R4, c[0x0][0x568] ;  /* 0x00015a00ff04ab82 */ /* 0x000e640000000a00 */
[----:B------:R-:W-:-:S06]  /*9c00*/  UIMAD UR15, UR14, UR7, UR15 ;  /* 0x000000070e0f72a4 */ /* 0x000fcc000f8e020f */
[----:B------:R-:W-:Y:S02]  /*9c10*/  IADD3.X R7, PT, PT, R0, UR15, R19, P0, !PT ;  /* 0x0000000f00077c10 */ /* 0x000fe400087fe413 */
[----:B------:R3:W4:Y:S01]  /*9c20*/  LDS.128 R16, [R65+0x9000] ;  /* 0x0090000041107984 */ /* 0x0007220000000c00 */
[----:B------:R-:W-:-:S04]  /*9c30*/  IMAD.WIDE.U32 R6, R2, UR18, R6 ;  /* 0x0000001202067c25 */ /* 0x000fc8000f8e0006 */
[----:B------:R-:W-:Y:S01]  /*9c40*/  IMAD R3, R3, UR18, R7 ;  /* 0x0000001203037c24 */ /* 0x000fe2000f8e0207 */
[----:B------:R-:W-:-:S05]  /*9c50*/  @!P2 MOV R2, R6 ;  /* 0x000000060002a202 */ /* 0x000fca0000000f00 */
[----:B------:R-:W-:-:S04]  /*9c60*/  @!P2 IMAD.WIDE.U32 R20, R12, UR6, R2 ;  /* 0x000000060c14ac25 */ /* 0x000fc8000f8e0002 */
[----:B------:R-:W-:Y:S01]  /*9c70*/  @!P2 IMAD R12, R12, UR7, R21 ;  /* 0x000000070c0cac24 */ /* 0x000fe2000f8e0215 */
[----:B-1----:R-:W-:-:S04]  /*9c80*/  @!P2 LEA R4, P0, R20, R4, 0x1 ;  /* 0x000000041404a211 */ /* 0x002fc800078008ff */
[----:B------:R-:W-:-:S05]  /*9c90*/  @!P2 LEA.HI.X R5, R20, R5, R12, 0x1, P0 ;  /* 0x000000051405a211 */ /* 0x000fca00000f0c0c */
[----:B--2---:R3:W-:Y:S01]  /*9ca0*/  @!P2 STG.E.128 desc[UR26][R4.64], R8 ;  /* 0x000000080400a986 */ /* 0x0047e2000c101d1a */
[----:B----4-:R-:W-:Y:S05]  /*9cb0*/  @P1 BRA `(.L_x_516) ;  /* 0x0000000000241947 */ /* 0x010fea0003800000 */
        /* <DEDUP_REMOVED lines=8> */
[----:B------:R1:W-:Y:S04]  /*9d40*/  STG.E.128 desc[UR26][R4.64], R16 ;  /* 0x0000001004007986 */ /* 0x0003e8000c101d1a */
.L_x_516:
[----:B------:R-:W-:Y:S05]  /*9d50*/  BSYNC.RECONVERGENT B1 ;  /* 0x0000000000017941 */ /* 0x000fea0003800200 */
.L_x_498:
[----:B------:R-:W2:Y:S01]  /*9d60*/  LDCU UR5, c[0x0][0x438] ;  /* 0x00008700ff0577ac */ /* 0x000ea20008000800 */
[----:B------:R-:W1:Y:S01]  /*9d70*/  LDC R0, c[0x0][0x438] ;  /* 0x00010e00ff007b82 */ /* 0x000e620000000800 */
[----:B------:R-:W4:Y:S01]  /*9d80*/  LDCU UR6, c[0x0][0x370] ;  /* 0x00006e00ff0677ac */ /* 0x000f220008000800 */
[----:B--2---:R-:W-:-:S04]  /*9d90*/  UIADD3 UR5, UPT, UPT, UR5, 0x7f, URZ ;  /* 0x0000007f05057890 */ /* 0x004fc8000fffe0ff */
[----:B------:R-:W-:Y:S02]  /*9da0*/  USHF.R.S32.HI UR4, URZ, 0x1f, UR5 ;  /* 0x0000001fff047899 */ /* 0x000fe40008011405 */
[----:B----4-:R-:W-:Y:S02]  /*9db0*/  UIADD3 UR22, UPT, UPT, UR6, UR22, URZ ;  /* 0x0000001606167290 */ /* 0x010fe4000fffe0ff */
[----:B------:R-:W-:-:S04]  /*9dc0*/  ULEA.HI UR4, UR4, UR5, URZ, 0x7 ;  /* 0x0000000504047291 */ /* 0x000fc8000f8f38ff */
[----:B------:R-:W-:-:S04]  /*9dd0*/  USHF.R.S32.HI UR4, URZ, 0x7, UR4 ;  /* 0x00000007ff047899 */ /* 0x000fc80008011404 */
[----:B------:R-:W-:-:S09]  /*9de0*/  UISETP.GE.AND UP0, UPT, UR22, UR4, UPT ;  /* 0x000000041600728c */ /* 0x000fd2000bf06270 */
[----:B------:R-:W-:Y:S05]  /*9df0*/  BRA.U !UP0, `(.L_x_554) ;  /* 0xffffff6508687547 */ /* 0x000fea000b83ffff */
[----:B------:R-:W-:Y:S05]  /*9e00*/  EXIT ;  /* 0x000000000000794d */ /* 0x000fea0003800000 */
.L_x_555:
        /* <DEDUP_REMOVED lines=15> */
.L_x_1589:


//--------------------- .text._ZN5flash44flash_bwd_dq_dk_dv_loop_seqk_parallel_kernelI23Flash_bwd_kernel_traitsILi32ELi128ELi128ELi8ELi4ELi4ELi4ELb1ELb0EN7cutlass10bfloat16_tE19Flash_kernel_traitsILi32ELi128ELi128ELi8ES3_EELb0ELb0ELb1ELb0ELb0ELb0ELb1EEEvNS_16Flash_bwd_paramsE --------------------------
	.section	.text._ZN5flash44flash_bwd_dq_dk_dv_loop_seqk_parallel_kernelI23Flash_bwd_kernel_traitsILi32ELi128ELi128ELi8ELi4ELi4ELi4ELb1ELb0EN7cutlass10bfloat16_tE19Flash_kernel_traitsILi32ELi128ELi128ELi8ES3_EELb0ELb0ELb1ELb0ELb0ELb0ELb1EEEvNS_16Flash_bwd_paramsE,"ax",@progbits
	.align	128
        .global         _ZN5flash44flash_bwd_dq_dk_dv_loop_seqk_parallel_kernelI23Flash_bwd_kernel_traitsILi32ELi128ELi128ELi8ELi4ELi4ELi4ELb1ELb0EN7cutlass10bfloat16_tE19Flash_kernel_traitsILi32ELi128ELi128ELi8ES3_EELb0ELb0ELb1ELb0ELb0ELb0ELb1EEEvNS_16Flash_bwd_paramsE
        .type           _ZN5flash44flash_bwd_dq_dk_dv_loop_seqk_parallel_kernelI23Flash_bwd_kernel_traitsILi32ELi128ELi128ELi8ELi4ELi4ELi4ELb1ELb0EN7cutlass10bfloat16_tE19Flash_kernel_traitsILi32ELi128ELi128ELi8ES3_EELb0ELb0ELb1ELb0ELb0ELb0ELb1EEEvNS_16Flash_bwd_paramsE,@function
        .size           _ZN5flash44flash_bwd_dq_dk_dv_loop_seqk_parallel_kernelI23Flash_bwd_kernel_traitsILi32ELi128ELi128ELi8ELi4ELi4ELi4ELb1ELb0EN7cutlass10bfloat16_tE19Flash_kernel_traitsILi32ELi128ELi128ELi8ES3_EELb0ELb0ELb1ELb0ELb0ELb0ELb1EEEvNS_16Flash_bwd_paramsE,(.L_x_1590 - _ZN5flash44flash_bwd_dq_dk_dv_loop_seqk_parallel_kernelI23Flash_bwd_kernel_traitsILi32ELi128ELi128ELi8ELi4ELi4ELi4ELb1ELb0EN7cutlass10bfloat16_tE19Flash_kernel_traitsILi32ELi128ELi128ELi8ES3_EELb0ELb0ELb1ELb0ELb0ELb0ELb1EEEvNS_16Flash_bwd_paramsE)
        .other          _ZN5flash44flash_bwd_dq_dk_dv_loop_seqk_parallel_kernelI23Flash_bwd_kernel_traitsILi32ELi128ELi128ELi8ELi4ELi4ELi4ELb1ELb0EN7cutlass10bfloat16_tE19Flash_kernel_traitsILi32ELi128ELi128ELi8ES3_EELb0ELb0ELb1ELb0ELb0ELb0ELb1EEEvNS_16Flash_bwd_paramsE,@"STO_CUDA_ENTRY STV_DEFAULT"
_ZN5flash44flash_bwd_dq_dk_dv_loop_seqk_parallel_kernelI23Flash_bwd_kernel_traitsILi32ELi128ELi128ELi8ELi4ELi4ELi4ELb1ELb0EN7cutlass10bfloat16_tE19Flash_kernel_traitsILi32ELi128ELi128ELi8ES3_EELb0ELb0ELb1ELb0ELb0ELb0ELb1EEEvNS_16Flash_bwd_paramsE:
.text._ZN5flash44flash_bwd_dq_dk_dv_loop_seqk_parallel_kernelI23Flash_bwd_kernel_traitsILi32ELi128ELi128ELi8ELi4ELi4ELi4ELb1ELb0EN7cutlass10bfloat16_tE19Flash_kernel_traitsILi32ELi128ELi128ELi8ES3_EELb0ELb0ELb1ELb0ELb0ELb0ELb1EEEvNS_16Flash_bwd_paramsE:
        /* <DEDUP_REMOVED lines=10> */
[----:B------:R-:W1:Y:S01]  /*00a0*/  S2UR UR42, SR_CTAID.Y ;  /* 0x00000000002a79c3 */ /* 0x000e620000002600 */
[----:B------:R-:W1:Y:S01]  /*00b0*/  LDCU.64 UR38, c[0x0][0x468] ;  /* 0x00008d00ff2677ac */ /* 0x000e620008000a00 */
[----:B------:R-:W2:Y:S06]  /*00c0*/  LDCU.64 UR6, c[0x0][0x460] ;  /* 0x00008c00ff0677ac */ /* 0x000eac0008000a00 */
[----:B------:R-:W-:Y:S01]  /*00d0*/  S2UR UR24, SR_CTAID.Z ;  /* 0x00000000001879c3 */ /* 0x000fe20000002700 */
[----:B------:R-:W3:Y:S01]  /*00e0*/  LDCU.64 UR4, c[0x0][0x468] ;  /* 0x00008d00ff0477ac */ /* 0x000ee20008000a00 */
[----:B------:R-:W4:Y:S06]  /*00f0*/  LDCU.U8 UR8, c[0x0][0x532] ;  /* 0x0000a640ff0877ac */ /* 0x000f2c0008000000 */
[----:B------:R-:W-:Y:S01]  /*0100*/  S2UR UR22, SR_CTAID.X ;  /* 0x00000000001679c3 */ /* 0x000fe20000002500 */
[----:B------:R-:W5:Y:S01]  /*0110*/  LDCU.64 UR12, c[0x0][0x470] ;  /* 0x00008e00ff0c77ac */ /* 0x000f620008000a00 */
[----:B------:R-:W4:Y:S06]  /*0120*/  LDCU UR10, c[0x0][0x438] ;  /* 0x00008700ff0a77ac */ /* 0x000f2c0008000800 */
[----:B------:R-:W-:Y:S01]  /*0130*/  S2UR UR21, SR_CTAID.Z ;  /* 0x00000000001579c3 */ /* 0x000fe20000002700 */
[----:B-1----:R-:W-:-:S02]  /*0140*/  ULEA UR38, UP0, UR42, UR38, 0x2 ;  /* 0x000000262a267291 */ /* 0x002fc4000f8010ff */
[----:B--2---:R-:W-:Y:S02]  /*0150*/  UISETP.NE.U32.AND UP1, UPT, UR6, URZ, UPT ;  /* 0x000000ff0600728c */ /* 0x004fe4000bf25070 */
[----:B------:R-:W-:Y:S02]  /*0160*/  ULEA.HI.X UR39, UR42, UR39, URZ, 0x2, UP0 ;  /* 0x000000272a277291 */ /* 0x000fe400080f14ff */
[----:B------:R-:W-:Y:S01]  /*0170*/  UISETP.NE.U32.AND UP0, UPT, UR6, URZ, UPT ;  /* 0x000000ff0600728c */ /* 0x000fe2000bf05070 */
[----:B------:R-:W1:Y:S01]  /*0180*/  S2UR UR6, SR_CgaCtaId ;  /* 0x00000000000679c3 */ /* 0x000e620000008800 */
[----:B---3--:R-:W-:Y:S02]  /*0190*/  UISETP.EQ.U32.AND UP2, UPT, UR4, URZ, UPT ;  /* 0x000000ff0400728c */ /* 0x008fe4000bf42070 */
[----:B------:R-:W-:Y:S02]  /*01a0*/  UISETP.NE.U32.AND UP6, UPT, UR4, URZ, UPT ;  /* 0x000000ff0400728c */ /* 0x000fe4000bfc5070 */
[----:B------:R-:W-:-:S02]  /*01b0*/  UISETP.NE.AND.EX UP5, UPT, UR7, URZ, UPT, UP1 ;  /* 0x000000ff0700728c */ /* 0x000fc4000bfa5310 */
[----:B------:R-:W-:Y:S01]  /*01c0*/  UISETP.NE.AND.EX UP4, UPT, UR7, URZ, UPT, UP0 ;  /* 0x000000ff0700728c */ /* 0x000fe2000bf85300 */
[----:B------:R-:W2:Y:S01]  /*01d0*/  S2UR UR4, SR_CgaCtaId ;  /* 0x00000000000479c3 */ /* 0x000ea20000008800 */
[----:B----4-:R-:W-:Y:S02]  /*01e0*/  UISETP.NE.AND UP3, UPT, UR8, URZ, UPT ;  /* 0x000000ff0800728c */ /* 0x010fe4000bf65270 */
[----:B------:R-:W-:Y:S02]  /*01f0*/  UISETP.NE.AND.EX UP6, UPT, UR5, URZ, UPT, UP6 ;  /* 0x000000ff0500728c */ /* 0x000fe4000bfc5360 */
[----:B------:R-:W-:Y:S01]  /*0200*/  UISETP.EQ.OR.EX UP0, UPT, UR5, URZ, !UP3, UP2 ;  /* 0x000000ff0500728c */ /* 0x000fe2000df02720 */
[----:B------:R-:W-:Y:S02]  /*0210*/  UMOV UR8, 0x400 ;  /* 0x0000040000087882 */ /* 0x000fe40000000000 */
[----:B------:R-:W3:Y:S01]  /*0220*/  S2UR UR7, SR_CTAID.Y ;  /* 0x00000000000779c3 */ /* 0x000ee20000002600 */
[----:B------:R-:W-:-:S02]  /*0230*/  UP2UR UR26, UPR, URZ, 0x1 ;  /* 0x00000001ff1a7883 */ /* 0x000fc40008000000 */
[----:B-----5:R-:W-:Y:S01]  /*0240*/  UISETP.NE.U32.AND UP0, UPT, UR12, URZ, UPT ;  /* 0x000000ff0c00728c */ /* 0x020fe2000bf05070 */
[----:B------:R-:W-:Y:S01]  /*0250*/  UMOV UR5, 0x400 ;  /* 0x0000040000057882 */ /* 0x000fe20000000000 */
[----:B------:R-:W-:Y:S01]  /*0260*/  UP2UR UR25, UPR, URZ, 0x8 ;  /* 0x00000008ff197883 */ /* 0x000fe20008000000 */
[----:B------:R-:W4:Y:S01]  /*0270*/  LDCU.64 UR34, c[0x0][0x358] ;  /* 0x00006b00ff2277ac */ /* 0x000f220008000a00 */
[----:B------:R-:W3:Y:S01]  /*0280*/  LDCU.64 UR28, c[0x0][0x460] ;  /* 0x00008c00ff1c77ac */ /* 0x000ee20008000a00 */
[----:B------:R-:W3:Y:S01]  /*0290*/  LDCU UR20, c[0x0][0x438] ;  /* 0x00008700ff1477ac */ /* 0x000ee20008000800 */
[----:B------:R-:W3:Y:S01]  /*02a0*/  @!UP4 LDCU UR23, c[0x0][0x434] ;  /* 0x00008680ff17c7ac */ /* 0x000ee20008000800 */
[----:B-1----:R-:W-:Y:S02]  /*02b0*/  ULEA UR6, UR6, UR8, 0x18 ;  /* 0x0000000806067291 */ /* 0x002fe4000f8ec0ff */
[----:B--2---:R-:W-:Y:S02]  /*02c0*/  ULEA UR4, UR4, UR5, 0x18 ;  /* 0x0000000504047291 */ /* 0x004fe4000f8ec0ff */
[----:B------:R-:W-:Y:S01]  /*02d0*/  UISETP.NE.AND.EX UP3, UPT, UR13, URZ, UPT, UP0 ;  /* 0x000000ff0d00728c */ /* 0x000fe2000bf65300 */
[----:B------:R-:W-:Y:S01]  /*02e0*/  UMOV UR30, 0xffffe000 ;  /* 0xffffe000001e7882 */ /* 0x000fe20000000000 */
[----:B------:R-:W-:Y:S01]  /*02f0*/  UMOV UR31, URZ ;  /* 0x000000ff001f7c82 */ /* 0x000fe20008000000 */
[----:B------:R-:W-:-:S08]  /*0300*/  UMOV UR32, URZ ;  /* 0x000000ff00207c82 */ /* 0x000fd00008000000 */
.L_x_613:
[----:B-1----:R-:W1:Y:S01]  /*0310*/  LDCU.64 UR8, c[0x0][0x478] ;  /* 0x00008f00ff0877ac */ /* 0x002e620008000a00 */
[----:B------:R-:W-:Y:S02]  /*0320*/  PLOP3.LUT P1, PT, PT, PT, UP3, 0x80, 0x8 ;  /* 0x000000000008781c */ /* 0x000fe40003f2f038 */
[----:B------:R-:W-:Y:S01]  /*0330*/  PLOP3.LUT P4, PT, PT, PT, UP5, 0x80, 0x8 ;  /* 0x000000000008781c */ /* 0x000fe20003f8f058 */
[----:B------:R-:W-:Y:S01]  /*0340*/  @UP3 ULEA UR14, UP0, UR42, UR12, 0x2 ;  /* 0x0000000c2a0e3291 */ /* 0x000fe2000f8010ff */
[----:B------:R-:W-:Y:S01]  /*0350*/  PLOP3.LUT P2, PT, PT, PT, UP4, 0x80, 0x8 ;  /* 0x000000000008781c */ /* 0x000fe20003f4f048 */
[----:B------:R-:W-:Y:S02]  /*0360*/  UISETP.NE.AND UP2, UPT, UR26, URZ, UPT ;  /* 0x000000ff1a00728c */ /* 0x000fe4000bf45270 */
[----:B------:R-:W-:Y:S02]  /*0370*/  @UP3 ULEA.HI.X UR15, UR42, UR13, URZ, 0x2, UP0 ;  /* 0x0000000d2a0f3291 */ /* 0x000fe400080f14ff */
[----:B--2-4-:R-:W-:-:S04]  /*0380*/  IMAD.U32 R4, RZ, RZ, UR14 ;  /* 0x0000000eff047e24 */ /* 0x014fc8000f8e00ff */
[----:B------:R-:W-:Y:S01]  /*0390*/  IMAD.U32 R5, RZ, RZ, UR15 ;  /* 0x0000000fff057e24 */ /* 0x000fe2000f8e00ff */
[----:B---3--:R-:W-:Y:S02]  /*03a0*/  UIMAD.WIDE.U32 UR14, UR42, 0x4, UR28 ;  /* 0x000000042a0e78a5 */ /* 0x008fe4000f8e001c */
[----:B-1----:R-:W-:Y:S02]  /*03b0*/  UISETP.NE.U32.AND UP0, UPT, UR8, URZ, UPT ;  /* 0x000000ff0800728c */ /* 0x002fe4000bf05070 */
[----:B----4-:R-:W2:Y:S02]  /*03c0*/  @P1 LDG.E R6, desc[UR34][R4.64] ;  /* 0x0000002204061981 */ /* 0x010ea4000c1e1900 */
[----:B------:R-:W-:-:S06]  /*03d0*/  UISETP.NE.AND.EX UP0, UPT, UR9, URZ, UPT, UP0 ;  /* 0x000000ff0900728c */ /* 0x000fcc000bf05300 */
[----:B------:R-:W-:-:S05]  /*03e0*/  PLOP3.LUT P0, PT, PT, PT, UP0, 0x80, 0x8 ;  /* 0x000000000008781c */ /* 0x000fca0003f0f008 */
[----:B------:R-:W-:Y:S01]  /*03f0*/  @UP0 ULEA UR16, UP1, UR42, UR8, 0x2 ;  /* 0x000000082a100291 */ /* 0x000fe2000f8210ff */
[----:B------:R-:W-:Y:S01]  /*0400*/  PLOP3.LUT P3, PT, PT, PT, UP2, 0x80, 0x8 ;  /* 0x000000000008781c */ /* 0x000fe20003f6f028 */
[----:B------:R-:W1:Y:S02]  /*0410*/  @!UP0 LDCU UR5, c[0x0][0x43c] ;  /* 0x00008780ff0587ac */ /* 0x000e640008000800 */
[----:B------:R-:W-:Y:S02]  /*0420*/  @UP0 ULEA.HI.X UR17, UR42, UR9, URZ, 0x2, UP1 ;  /* 0x000000092a110291 */ /* 0x000fe400088f14ff */
[----:B------:R-:W-:Y:S01]  /*0430*/  IMAD.U32 R2, RZ, RZ, UR16 ;  /* 0x00000010ff027e24 */ /* 0x000fe2000f8e00ff */
[----:B------:R-:W3:Y:S03]  /*0440*/  @!UP0 LDCU.64 UR8, c[0x0][0x488] ;  /* 0x00009100ff0887ac */ /* 0x000ee60008000a00 */
[----:B------:R-:W-:-:S05]  /*0450*/  IMAD.U32 R3, RZ, RZ, UR17 ;  /* 0x00000011ff037e24 */ /* 0x000fca000f8e00ff */
[----:B------:R4:W5:Y:S01]  /*0460*/  @P0 LDG.E R4, desc[UR34][R2.64] ;  /* 0x0000002202040981 */ /* 0x000962000c1e1900 */
[----:B------:R-:W-:Y:S01]  /*0470*/  UMOV UR36, URZ ;  /* 0x000000ff00247c82 */ /* 0x000fe20008000000 */
[----:B---3--:R-:W-:-:S04]  /*0480*/  @!UP0 UISETP.NE.U32.AND UP1, UPT, UR8, URZ, UPT ;  /* 0x000000ff0800828c */ /* 0x008fc8000bf25070 */
[----:B------:R-:W-:Y:S01]  /*0490*/  @!UP0 UISETP.NE.AND.EX UP1, UPT, UR9, URZ, UPT, UP1 ;  /* 0x000000ff0900828c */ /* 0x000fe2000bf25310 */
[----:B------:R-:W-:Y:S01]  /*04a0*/  UMOV UR19, 0xffffffff ;  /* 0xffffffff00137882 */ /* 0x000fe20000000000 */
[----:B------:R-:W-:Y:S02]  /*04b0*/  UMOV UR40, 0xffffffff ;  /* 0xffffffff00287882 */ /* 0x000fe40000000000 */
[----:B-1----:R-:W-:Y:S01]  /*04c0*/  @!UP0 USEL UR8, UR5, URZ, UP1 ;  /* 0x000000ff05088287 */ /* 0x002fe20008800000 */
[----:B----4-:R-:W-:Y:S02]  /*04d0*/  IMAD.U32 R2, RZ, RZ, UR14 ;  /* 0x0000000eff027e24 */ /* 0x010fe4000f8e00ff */
[----:B------:R-:W-:-:S05]  /*04e0*/  IMAD.U32 R3, RZ, RZ, UR15 ;  /* 0x0000000fff037e24 */ /* 0x000fca000f8e00ff */
[----:B------:R-:W3:Y:S04]  /*04f0*/  @P4 LDG.E R5, desc[UR34][R2.64] ;  /* 0x0000002202054981 */ /* 0x000ee8000c1e1900 */
[----:B------:R1:W4:Y:S02]  /*0500*/  @P2 LDG.E R0, desc[UR34][R2.64+0x4] ;  /* 0x0000042202002981 */ /* 0x000324000c1e1900 */
[----:B-1----:R-:W-:Y:S02]  /*0510*/  IMAD.U32 R2, RZ, RZ, UR38 ;  /* 0x00000026ff027e24 */ /* 0x002fe4000f8e00ff */
[----:B------:R-:W-:-:S05]  /*0520*/  IMAD.U32 R3, RZ, RZ, UR39 ;  /* 0x00000027ff037e24 */ /* 0x000fca000f8e00ff */
[----:B------:R-:W4:Y:S01]  /*0530*/  @!P3 LDG.E R2, desc[UR34][R2.64] ;  /* 0x000000220202b981 */ /* 0x000f22000c1e1900 */
[----:B------:R-:W-:Y:S01]  /*0540*/  USHF.L.U32 UR27, UR37, 0x7, URZ ;  /* 0x00000007251b7899 */ /* 0x000fe200080006ff */
[----:B--2---:R-:W-:Y:S02]  /*0550*/  @P1 R2UR UR36, R6 ;  /* 0x00000000062412ca */ /* 0x004fe400000e0000 */
[----:B-----5:R-:W-:-:S13]  /*0560*/  @P0 R2UR UR33, R4 ;  /* 0x00000000042102ca */ /* 0x020fda00000e0000 */
[----:B------:R-:W-:Y:S01]  /*0570*/  @UP0 UIADD3 UR33, UPT, UPT, UR33, -UR36, URZ ;  /* 0x8000002421210290 */ /* 0x000fe2000fffe0ff */
[----:B---3--:R-:W-:Y:S02]  /*0580*/  @P4 R2UR UR19, R5 ;  /* 0x00000000051342ca */ /* 0x008fe400000e0000 */
[----:B----4-:R-:W-:Y:S02]  /*0590*/  @P2 R2UR UR5, R0 ;  /* 0x00000000000522ca */ /* 0x010fe400000e0000 */
[----:B------:R-:W-:Y:S01]  /*05a0*/  @!P3 R2UR UR40, R2 ;  /* 0x000000000228b2ca */ /* 0x000fe200000e0000 */
[----:B------:R-:W-:-:S14]  /*05b0*/  BRA.U !UP6, `(.L_x_556) ;  /* 0x000000010e247547 */ /* 0x000fdc000b800000 */
[----:B------:R-:W-:Y:S01]  /*05c0*/  UISETP.NE.AND UP1, UPT, UR25, URZ, UPT ;  /* 0x000000ff1900728c */ /* 0x000fe2000bf25270 */
[----:B------:R-:W-:Y:S02]  /*05d0*/  IMAD.U32 R2, RZ, RZ, UR38 ;  /* 0x00000026ff027e24 */ /* 0x000fe4000f8e00ff */
[----:B------:R-:W-:-:S03]  /*05e0*/  IMAD.U32 R3, RZ, RZ, UR39 ;  /* 0x00000027ff037e24 */ /* 0x000fc6000f8e00ff */
[----:B------:R-:W-:-:S13]  /*05f0*/  PLOP3.LUT P0, PT, PT, PT, UP1, 0x80, 0x8 ;  /* 0x000000000008781c */ /* 0x000fda0003f0f018 */
[----:B------:R-:W2:Y:S04]  /*0600*/  @P0 LDG.E R0, desc[UR34][R2.64+0x4] ;  /* 0x0000042202000981 */ /* 0x000ea8000c1e1900 */
[----:B------:R-:W3:Y:S01]  /*0610*/  @!P0 LDG.E R2, desc[UR34][R2.64] ;  /* 0x0000002202028981 */ /* 0x000ee2000c1e1900 */
[----:B--2---:R-:W-:-:S13]  /*0620*/  @P0 R2UR UR10, R0 ;  /* 0x00000000000a02ca */ /* 0x004fda00000e0000 */
[----:B------:R-:W-:-:S07]  /*0630*/  @UP1 UIADD3 UR10, UPT, UPT, UR10, -UR40, URZ ;  /* 0x800000280a0a1290 */ /* 0x000fce000fffe0ff */
[----:B---3--:R-:W-:-:S15]  /*0640*/  @!P0 R2UR UR10, R2 ;  /* 0x00000000020a82ca */ /* 0x008fde00000e0000 */
.L_x_556:
[----:B------:R-:W-:Y:S01]  /*0650*/  @!UP0 UIADD3 UR33, UPT, UPT, UR8, UR10, -UR36 ;  /* 0x0000000a08218290 */ /* 0x000fe2000fffe824 */
[----:B------:R-:W-:Y:S01]  /*0660*/  @!UP4 UMOV UR43, UR23 ;  /* 0x00000017002bcc82 */ /* 0x000fe20008000000 */
[----:B------:R-:W-:Y:S02]  /*0670*/  @UP4 UIADD3 UR43, UPT, UPT, UR5, -UR19, URZ ;  /* 0x80000013052b4290 */ /* 0x000fe4000fffe0ff */
[----:B------:R-:W-:-:S09]  /*0680*/  UISETP.GT.AND UP0, UPT, UR33, UR27, UPT ;  /* 0x0000001b2100728c */ /* 0x000fd2000bf04270 */
[----:B------:R-:W-:Y:S05]  /*0690*/  BRA.U !UP0, `(.L_x_557) ;  /* 0x0000009908c07547 */ /* 0x000fea000b800000 */
[----:B------:R-:W1:Y:S01]  /*06a0*/  LDCU UR8, c[0x0][0x504] ;  /* 0x0000a080ff0877ac */ /* 0x000e620008000800 */
[----:B------:R-:W-:Y:S02]  /*06b0*/  UIADD3 UR41, UPT, UPT, UR27, UR43, URZ ;  /* 0x0000002b1b297290 */ /* 0x000fe4000fffe0ff */
[----:B------:R-:W-:Y:S02]  /*06c0*/  UIADD3 UR10, UPT, UPT, UR43, 0x7f, URZ ;  /* 0x0000007f2b0a7890 */ /* 0x000fe4000fffe0ff */
[----:B------:R-:W-:Y:S02]  /*06d0*/  UIADD3 UR41, UPT, UPT, UR41, 0x80, URZ ;  /* 0x0000008029297890 */ /* 0x000fe4000fffe0ff */
[----:B------:R-:W-:Y:S02]  /*06e0*/  USHF.R.S32.HI UR9, URZ, 0x1f, UR10 ;  /* 0x0000001fff097899 */ /* 0x000fe4000801140a */
[----:B------:R-:W-:Y:S02]  /*06f0*/  UISETP.NE.AND UP1, UPT, UR19, -0x1, UPT ;  /* 0xffffffff1300788c */ /* 0x000fe4000bf25270 */
[----:B------:R-:W-:-:S02]  /*0700*/  ULEA.HI UR9, UR9, UR10, URZ, 0x7 ;  /* 0x0000000a09097291 */ /* 0x000fc4000f8f38ff */
[----:B------:R-:W-:Y:S02]  /*0710*/  UISETP.NE.AND UP2, UPT, UR40, -0x1, UPT ;  /* 0xffffffff2800788c */ /* 0x000fe4000bf45270 */
[----:B-1----:R-:W-:Y:S02]  /*0720*/  UIADD3 UR8, UPT, UPT, UR41, UR8, -UR33 ;  /* 0x0000000829087290 */ /* 0x002fe4000fffe821 */
[----:B------:R-:W-:Y:S02]  /*0730*/  USHF.R.S32.HI UR9, URZ, 0x7, UR9 ;  /* 0x00000007ff097899 */ /* 0x000fe40008011409 */
[----:B------:R-:W-:Y:S01]  /*0740*/  UIADD3 UR8, UPT, UPT, UR8, 0x7f, URZ ;  /* 0x0000007f08087890 */ /* 0x000fe2000fffe0ff */
[----:B------:R-:W1:Y:S03]  /*0750*/  @!UP1 LDCU.64 UR10, c[0x0][0x398] ;  /* 0x00007300ff0a97ac */ /* 0x000e660008000a00 */
[----:B------:R-:W-:-:S04]  /*0760*/  USHF.R.S32.HI UR5, URZ, 0x1f, UR8 ;  /* 0x0000001fff057899 */ /* 0x000fc80008011408 */
[----:B------:R-:W-:-:S04]  /*0770*/  ULEA.HI UR5, UR5, UR8, URZ, 0x7 ;  /* 0x0000000805057291 */ /* 0x000fc8000f8f38ff */
[----:B------:R-:W-:-:S04]  /*0780*/  USHF.R.S32.HI UR5, URZ, 0x7, UR5 ;  /* 0x00000007ff057899 */ /* 0x000fc80008011405 */
[----:B------:R-:W-:Y:S02]  /*0790*/  UISETP.LT.AND UP0, UPT, UR9, UR5, UPT ;  /* 0x000000050900728c */ /* 0x000fe4000bf01270 */
[----:B-1----:R-:W-:Y:S02]  /*07a0*/  @!UP1 UIMAD.WIDE.U32 UR54, UR42, UR10, URZ ;  /* 0x0000000a2a3692a5 */ /* 0x002fe4000f8e00ff */
[----:B------:R-:W-:Y:S01]  /*07b0*/  USEL UR46, UR9, UR5, UP0 ;  /* 0x00000005092e7287 */ /* 0x000fe20008000000 */
[----:B------:R-:W1:Y:S03]  /*07c0*/  @UP1 LDCU.64 UR8, c[0x0][0x3b0] ;  /* 0x00007600ff0817ac */ /* 0x000e660008000a00 */
[----:B------:R-:W-:Y:S02]  /*07d0*/  ULEA UR51, UR46, 0xffffff80, 0x7 ;  /* 0xffffff802e337891 */ /* 0x000fe4000f8e38ff */
[----:B------:R-:W-:-:S02]  /*07e0*/  @!UP1 UIMAD UR53, UR42, UR11, UR55 ;  /* 0x0000000b2a3592a4 */ /* 0x000fc4000f8e0237 */
[----:B------:R-:W-:Y:S02]  /*07f0*/  USHF.R.S32.HI UR55, URZ, 0x1f, UR51 ;  /* 0x0000001fff377899 */ /* 0x000fe40008011433 */
[----:B-1----:R-:W-:-:S04]  /*0800*/  @UP1 UIMAD.WIDE.U32 UR14, UR19, UR8, URZ ;  /* 0x00000008130e12a5 */ /* 0x002fc8000f8e00ff */
[----:B------:R-:W-:-:S03]  /*0810*/  @UP1 UIMAD UR53, UR19, UR9, UR15 ;  /* 0x00000009133512a4 */ /* 0x000fc6000f8e020f */
[----:B------:R-:W-:Y:S01]  /*0820*/  @UP1 UMOV UR54, UR14 ;  /* 0x0000000e00361c82 */ /* 0x000fe20008000000 */
[----:B------:R-:W-:Y:S08]  /*0830*/  BRA.U UP2, `(.L_x_558) ;  /* 0x00000001022c7547 */ /* 0x000ff0000b800000 */
[----:B------:R-:W1:Y:S01]  /*0840*/  LDCU.64 UR16, c[0x0][0x3b8] ;  /* 0x00007700ff1077ac */ /* 0x000e620008000a00 */
[----:B------:R-:W2:Y:S01]  /*0850*/  LDCU.64 UR8, c[0x0][0x3a0] ;  /* 0x00007400ff0877ac */ /* 0x000ea20008000a00 */
[----:B------:R-:W-:-:S04]  /*0860*/  USHF.R.S32.HI UR5, URZ, 0x1f, UR36 ;  /* 0x0000001fff057899 */ /* 0x000fc80008011424 */
[----:B-1----:R-:W-:Y:S02]  /*0870*/  UIMAD UR5, UR5, UR16, URZ ;  /* 0x00000010050572a4 */ /* 0x002fe4000f8e02ff */
[----:B------:R-:W-:Y:S02]  /*0880*/  UIMAD.WIDE.U32 UR10, UR36, UR16, URZ ;  /* 0x00000010240a72a5 */ /* 0x000fe4000f8e00ff */
[----:B------:R-:W-:-:S04]  /*0890*/  UIMAD UR5, UR36, UR17, UR5 ;  /* 0x00000011240572a4 */ /* 0x000fc8000f8e0205 */
[----:B------:R-:W-:-:S04]  /*08a0*/  UIADD3 UR11, UPT, UPT, UR11, UR5, URZ ;  /* 0x000000050b0b7290 */ /* 0x000fc8000fffe0ff */
[----:B--2---:R-:W-:-:S04]  /*08b0*/  UIMAD.WIDE.U32 UR44, UR42, UR8, UR10 ;  /* 0x000000082a2c72a5 */ /* 0x004fc8000f8e000a */
[----:B------:R-:W-:-:S06]  /*08c0*/  UIMAD UR9, UR42, UR9, UR45 ;  /* 0x000000092a0972a4 */ /* 0x000fcc000f8e022d */
[----:B------:R-:W-:Y:S01]  /*08d0*/  MOV R20, UR9 ;  /* 0x0000000900147c02 */ /* 0x000fe20008000f00 */
[----:B------:R-:W-:Y:S06]  /*08e0*/  BRA `(.L_x_559) ;  /* 0x0000000000187947 */ /* 0x000fec0003800000 */
.L_x_558:
[----:B------:R-:W1:Y:S01]  /*08f0*/  LDCU.64 UR16, c[0x0][0x3b8] ;  /* 0x00007700ff1077ac */ /* 0x000e620008000a00 */
[----:B------:R-:W-:-:S04]  /*0900*/  UIADD3 UR5, UPT, UPT, UR36, UR40, URZ ;  /* 0x0000002824057290 */ /* 0x000fc8000fffe0ff */
[----:B-1----:R-:W-:Y:S02]  /*0910*/  UIMAD.WIDE.U32 UR44, UR5, UR16, URZ ;  /* 0x00000010052c72a5 */ /* 0x002fe4000f8e00ff */
[----:B------:R-:W-:-:S04]  /*0920*/  UIMAD UR5, UR5, UR17, URZ ;  /* 0x00000011050572a4 */ /* 0x000fc8000f8e02ff */
[----:B------:R-:W-:-:S06]  /*0930*/  UIADD3 UR5, UPT, UPT, UR45, UR5, URZ ;  /* 0x000000052d057290 */ /* 0x000fcc000fffe0ff */
[----:B------:R-:W-:-:S07]  /*0940*/  MOV R20, UR5 ;  /* 0x0000000500147c02 */ /* 0x000fce0008000f00 */
.L_x_559:
[----:B------:R-:W1:Y:S01]  /*0950*/  LDC R5, c[0x0][0x3e8] ;  /* 0x0000fa00ff057b82 */ /* 0x000e620000000800 */
[----:B------:R-:W2:Y:S01]  /*0960*/  S2R R6, SR_CTAID.Z ;  /* 0x0000000000067919 */ /* 0x000ea20000002700 */
[----:B------:R-:W-:Y:S01]  /*0970*/  USHF.R.S32.HI UR5, URZ, 0x1f, UR27 ;  /* 0x0000001fff057899 */ /* 0x000fe2000801141b */
[----:B-1----:R-:W-:-:S05]  /*0980*/  IABS R0, R5 ;  /* 0x0000000500007213 */ /* 0x002fca0000000000 */
[----:B------:R-:W-:-:S04]  /*0990*/  IMAD.MOV.U32 R4, RZ, RZ, R0 ;  /* 0x000000ffff047224 */ /* 0x000fc800078e0000 */
[----:B------:R-:W1:Y:S01]  /*09a0*/  I2F.RP R2, R4 ;  /* 0x0000000400027306 */ /* 0x000e620000209400 */
[----:B--2---:R-:W-:-:S07]  /*09b0*/  IABS R6, R6 ;  /* 0x0000000600067213 */ /* 0x004fce0000000000 */
[----:B-1----:R-:W1:Y:S02]  /*09c0*/  MUFU.RCP R2, R2 ;  /* 0x0000000200027308 */ /* 0x002e640000001000 */
[----:B-1----:R-:W-:-:S06]  /*09d0*/  VIADD R2, R2, 0xffffffe ;  /* 0x0ffffffe02027836 */ /* 0x002fcc0000000000 */
[----:B------:R-:W1:Y:S02]  /*09e0*/  F2I.FTZ.U32.TRUNC.NTZ R3, R2 ;  /* 0x0000000200037305 */ /* 0x000e64000021f000 */
[----:B-1----:R-:W-:Y:S01]  /*09f0*/  IADD3 R0, PT, PT, RZ, -R3, RZ ;  /* 0x80000003ff007210 */ /* 0x002fe20007ffe0ff */
        /* <DEDUP_REMOVED lines=19> */
[----:B------:R-:W-:Y:S05]  /*0b30*/  BRA.U UP2, `(.L_x_560) ;  /* 0x0000000102347547 */ /* 0x000fea000b800000 */
[----:B------:R-:W1:Y:S01]  /*0b40*/  LDCU.64 UR14, c[0x0][0x3c0] ;  /* 0x00007800ff0e77ac */ /* 0x000e620008000a00 */
[----:B------:R-:W2:Y:S01]  /*0b50*/  LDCU.64 UR8, c[0x0][0x3a8] ;  /* 0x00007500ff0877ac */ /* 0x000ea20008000a00 */
[----:B------:R-:W-:-:S04]  /*0b60*/  USHF.R.S32.HI UR10, URZ, 0x1f, UR36 ;  /* 0x0000001fff0a7899 */ /* 0x000fc80008011424 */
[----:B-1----:R-:W-:Y:S02]  /*0b70*/  UIMAD UR10, UR10, UR14, URZ ;  /* 0x0000000e0a0a72a4 */ /* 0x002fe4000f8e02ff */
[----:B------:R-:W-:Y:S02]  /*0b80*/  UIMAD.WIDE.U32 UR48, UR36, UR14, URZ ;  /* 0x0000000e243072a5 */ /* 0x000fe4000f8e00ff */
[----:B------:R-:W-:-:S04]  /*0b90*/  UIMAD UR10, UR36, UR15, UR10 ;  /* 0x0000000f240a72a4 */ /* 0x000fc8000f8e020a */
[----:B------:R-:W-:-:S03]  /*0ba0*/  UIADD3 UR11, UPT, UPT, UR49, UR10, URZ ;  /* 0x0000000a310b7290 */ /* 0x000fc6000fffe0ff */
[----:B------:R-:W-:Y:S02]  /*0bb0*/  UMOV UR10, UR48 ;  /* 0x00000030000a7c82 */ /* 0x000fe40008000000 */
[----:B--2---:R-:W-:-:S04]  /*0bc0*/  UIMAD.WIDE.U32 UR10, UR42, UR8, UR10 ;  /* 0x000000082a0a72a5 */ /* 0x004fc8000f8e000a */
[----:B------:R-:W-:-:S03]  /*0bd0*/  UIMAD UR9, UR42, UR9, UR11 ;  /* 0x000000092a0972a4 */ /* 0x000fc6000f8e020b */
[----:B------:R-:W-:-:S03]  /*0be0*/  UMOV UR52, UR10 ;  /* 0x0000000a00347c82 */ /* 0x000fc60008000000 */
[----:B------:R-:W-:Y:S01]  /*0bf0*/  MOV R18, UR9 ;  /* 0x0000000900127c02 */ /* 0x000fe20008000f00 */
[----:B------:R-:W-:Y:S06]  /*0c00*/  BRA `(.L_x_561) ;  /* 0x00000000001c7947 */ /* 0x000fec0003800000 */
.L_x_560:
[----:B------:R-:W1:Y:S01]  /*0c10*/  LDCU.64 UR14, c[0x0][0x3c0] ;  /* 0x00007800ff0e77ac */ /* 0x000e620008000a00 */
[----:B------:R-:W-:-:S04]  /*0c20*/  UIADD3 UR8, UPT, UPT, UR36, UR40, URZ ;  /* 0x0000002824087290 */ /* 0x000fc8000fffe0ff */
[----:B-1----:R-:W-:Y:S02]  /*0c30*/  UIMAD.WIDE.U32 UR10, UR8, UR14, URZ ;  /* 0x0000000e080a72a5 */ /* 0x002fe4000f8e00ff */
[----:B------:R-:W-:-:S04]  /*0c40*/  UIMAD UR8, UR8, UR15, URZ ;  /* 0x0000000f080872a4 */ /* 0x000fc8000f8e02ff */
[----:B------:R-:W-:Y:S01]  /*0c50*/  UIADD3 UR8, UPT, UPT, UR11, UR8, URZ ;  /* 0x000000080b087290 */ /* 0x000fe2000fffe0ff */
[----:B------:R-:W-:-:S05]  /*0c60*/  UMOV UR52, UR10 ;  /* 0x0000000a00347c82 */ /* 0x000fca0008000000 */
[----:B------:R-:W-:-:S07]  /*0c70*/  MOV R18, UR8 ;  /* 0x0000000800127c02 */ /* 0x000fce0008000f00 */
.L_x_561:
[----:B------:R-:W1:Y:S01]  /*0c80*/  @!UP1 LDCU.64 UR10, c[0x0][0x588] ;  /* 0x0000b100ff0a97ac */ /* 0x000e620008000a00 */
[----:B------:R-:W2:Y:S01]  /*0c90*/  @UP1 LDCU.64 UR8, c[0x0][0x590] ;  /* 0x0000b200ff0817ac */ /* 0x000ea20008000a00 */
[----:B------:R-:W3:Y:S01]  /*0ca0*/  LDCU UR18, c[0x0][0x3e0] ;  /* 0x00007c00ff1277ac */ /* 0x000ee20008000800 */
[----:B------:R-:W3:Y:S01]  /*0cb0*/  LDCU UR49, c[0x0][0x44c] ;  /* 0x00008980ff3177ac */ /* 0x000ee20008000800 */
[----:B-1----:R-:W-:-:S04]  /*0cc0*/  @!UP1 UIMAD.WIDE.U32 UR62, UR42, UR10, URZ ;  /* 0x0000000a2a3e92a5 */ /* 0x002fc8000f8e00ff */
[----:B------:R-:W-:Y:S02]  /*0cd0*/  @!UP1 UIMAD UR50, UR42, UR11, UR63 ;  /* 0x0000000b2a3292a4 */ /* 0x000fe4000f8e023f */
[----:B--2---:R-:W-:-:S04]  /*0ce0*/  @UP1 UIMAD.WIDE.U32 UR10, UR19, UR8, URZ ;  /* 0x00000008130a12a5 */ /* 0x004fc8000f8e00ff */
[----:B------:R-:W-:Y:S02]  /*0cf0*/  @UP1 UIMAD UR50, UR19, UR9, UR11 ;  /* 0x00000009133212a4 */ /* 0x000fe4000f8e020b */
[----:B---3--:R-:W-:Y:S01]  /*0d00*/  UIMAD.WIDE UR58, UR18, UR49, URZ ;  /* 0x00000031123a72a5 */ /* 0x008fe2000f8e02ff */
[----:B------:R-:W-:Y:S01]  /*0d10*/  @UP1 UMOV UR62, UR10 ;  /* 0x0000000a003e1c82 */ /* 0x000fe20008000000 */
[----:B------:R-:W-:Y:S10]  /*0d20*/  BRA.U UP1, `(.L_x_562) ;  /* 0x0000000101447547 */ /* 0x000ff4000b800000 */
[----:B------:R-:W1:Y:S01]  /*0d30*/  LDCU UR56, c[0x0][0x444] ;  /* 0x00008880ff3877ac */ /* 0x000e620008000800 */
[----:B------:R-:W-:Y:S02]  /*0d40*/  USHF.R.S32.HI UR9, URZ, 0x1f, UR18 ;  /* 0x0000001fff097899 */ /* 0x000fe40008011412 */
[----:B-1----:R-:W-:Y:S02]  /*0d50*/  USHF.R.S32.HI UR8, URZ, 0x1f, UR56 ;  /* 0x0000001fff087899 */ /* 0x002fe40008011438 */
[----:B------:R-:W-:Y:S02]  /*0d60*/  UIMAD.WIDE.U32 UR56, UR42, UR56, URZ ;  /* 0x000000382a3872a5 */ /* 0x000fe4000f8e00ff */
[----:B------:R-:W-:Y:S02]  /*0d70*/  UIMAD UR8, UR8, UR42, URZ ;  /* 0x0000002a080872a4 */ /* 0x000fe4000f8e02ff */
[----:B------:R-:W-:Y:S02]  /*0d80*/  UIMAD.WIDE.U32 UR10, UR56, UR18, URZ ;  /* 0x00000012380a72a5 */ /* 0x000fe4000f8e00ff */
[----:B------:R-:W-:-:S04]  /*0d90*/  UIADD3 UR8, UPT, UPT, UR57, UR8, URZ ;  /* 0x0000000839087290 */ /* 0x000fc8000fffe0ff */
[----:B------:R-:W-:-:S04]  /*0da0*/  UIMAD UR8, UR8, UR18, URZ ;  /* 0x00000012080872a4 */ /* 0x000fc8000f8e02ff */
[----:B------:R-:W-:Y:S02]  /*0db0*/  UIMAD UR8, UR9, UR56, UR8 ;  /* 0x00000038090872a4 */ /* 0x000fe4000f8e0208 */
[----:B------:R-:W-:Y:S02]  /*0dc0*/  USHF.R.S32.HI UR9, URZ, 0x1f, UR49 ;  /* 0x0000001fff097899 */ /* 0x000fe40008011431 */
[----:B------:R-:W-:Y:S02]  /*0dd0*/  UIADD3 UR8, UPT, UPT, UR11, UR8, URZ ;  /* 0x000000080b087290 */ /* 0x000fe4000fffe0ff */
[----:B------:R-:W-:Y:S02]  /*0de0*/  UIMAD.WIDE.U32 UR56, UR10, UR49, URZ ;  /* 0x000000310a3872a5 */ /* 0x000fe4000f8e00ff */
[----:B------:R-:W-:-:S04]  /*0df0*/  UIMAD UR8, UR8, UR49, URZ ;  /* 0x00000031080872a4 */ /* 0x000fc8000f8e02ff */
[----:B------:R-:W-:-:S03]  /*0e00*/  UIMAD UR8, UR9, UR10, UR8 ;  /* 0x0000000a090872a4 */ /* 0x000fc6000f8e0208 */
[----:B------:R-:W-:Y:S01]  /*0e10*/  UMOV UR10, UR56 ;  /* 0x00000038000a7c82 */ /* 0x000fe20008000000 */
[----:B------:R-:W-:Y:S01]  /*0e20*/  UIADD3 UR8, UPT, UPT, UR57, UR8, URZ ;  /* 0x0000000839087290 */ /* 0x000fe2000fffe0ff */
[----:B------:R-:W-:Y:S11]  /*0e30*/  BRA `(.L_x_563) ;  /* 0x00000000000c7947 */ /* 0x000ff60003800000 */
.L_x_562:
[----:B------:R-:W-:Y:S02]  /*0e40*/  UIMAD.WIDE.U32 UR10, UR58, UR19, URZ ;  /* 0x000000133a0a72a5 */ /* 0x000fe4000f8e00ff */
[----:B------:R-:W-:-:S04]  /*0e50*/  UIMAD UR8, UR59, UR19, URZ ;  /* 0x000000133b0872a4 */ /* 0x000fc8000f8e02ff */
[----:B------:R-:W-:-:S12]  /*0e60*/  UIADD3 UR8, UPT, UPT, UR11, UR8, URZ ;  /* 0x000000080b087290 */ /* 0x000fd8000fffe0ff */
.L_x_563:
[----:B------:R-:W1:Y:S01]  /*0e70*/  LDCU.U8 UR9, c[0x0][0x548] ;  /* 0x0000a900ff0977ac */ /* 0x000e620008000000 */
[----:B------:R-:W-:Y:S01]  /*0e80*/  USHF.L.U32 UR45, UR42, 0x7, URZ ;  /* 0x000000072a2d7899 */ /* 0x000fe200080006ff */
[----:B------:R-:W2:Y:S03]  /*0e90*/  LDCU.U8 UR60, c[0x0][0x5f0] ;  /* 0x0000be00ff3c77ac */ /* 0x000ea60008000000 */
[----:B------:R-:W-:Y:S02]  /*0ea0*/  USEL UR11, UR45, URZ, UP5 ;  /* 0x000000ff2d0b7287 */ /* 0x000fe4000a800000 */
[----:B------:R-:W-:Y:S02]  /*0eb0*/  UIMAD UR57, UR24, UR49, URZ ;  /* 0x00000031183972a4 */ /* 0x000fe4000f8e02ff */
[----:B------:R-:W-:Y:S02]  /*0ec0*/  UIADD3 UR11, UP0, UPT, UR51, UR11, URZ ;  /* 0x0000000b330b7290 */ /* 0x000fe4000ff1e0ff */
[----:B-1----:R-:W-:-:S02]  /*0ed0*/  UISETP.NE.AND UP1, UPT, UR9, URZ, UPT ;  /* 0x000000ff0900728c */ /* 0x002fc4000bf25270 */
[----:B------:R-:W-:Y:S02]  /*0ee0*/  UIADD3.X UR56, UPT, UPT, URZ, UR55, URZ, UP0, !UPT ;  /* 0x00000037ff387290 */ /* 0x000fe400087fe4ff */
[----:B------:R-:W-:Y:S02]  /*0ef0*/  UIMAD.WIDE.U32 UR64, UR11, UR58, URZ ;  /* 0x0000003a0b4072a5 */ /* 0x000fe4000f8e00ff */
[----:B------:R-:W-:-:S04]  /*0f00*/  UIMAD UR56, UR56, UR58, URZ ;  /* 0x0000003a383872a4 */ /* 0x000fc8000f8e02ff */
[----:B------:R-:W-:-:S04]  /*0f10*/  UIMAD UR56, UR59, UR11, UR56 ;  /* 0x0000000b3b3872a4 */ /* 0x000fc8000f8e0238 */
[----:B------:R-:W-:Y:S01]  /*0f20*/  UIADD3 UR56, UPT, UPT, UR65, UR56, URZ ;  /* 0x0000003841387290 */ /* 0x000fe2000fffe0ff */
[----:B--2---:R-:W-:Y:S11]  /*0f30*/  BRA.U !UP1, `(.L_x_564) ;  /* 0x00000001091c7547 */ /* 0x004ff6000b800000 */
[----:B------:R-:W1:Y:S01]  /*0f40*/  LDCU UR9, c[0x0][0x434] ;  /* 0x00008680ff0977ac */ /* 0x000e620008000800 */
[----:B------:R-:W2:Y:S01]  /*0f50*/  LDCU UR59, c[0x0][0x454] ;  /* 0x00008a80ff3b77ac */ /* 0x000ea20008000800 */
[----:B------:R-:W-:Y:S02]  /*0f60*/  UISETP.NE.AND UP0, UPT, UR19, -0x1, UPT ;  /* 0xffffffff1300788c */ /* 0x000fe4000bf05270 */
[----:B-1----:R-:W-:-:S04]  /*0f70*/  UIMAD UR9, UR42, UR9, URZ ;  /* 0x000000092a0972a4 */ /* 0x002fc8000f8e02ff */
[----:B------:R-:W-:-:S04]  /*0f80*/  USEL UR9, UR9, UR19, !UP0 ;  /* 0x0000001309097287 */ /* 0x000fc8000c000000 */
[----:B--2---:R-:W-:Y:S01]  /*0f90*/  UIMAD UR59, UR24, UR59, UR9 ;  /* 0x0000003b183b72a4 */ /* 0x004fe2000f8e0209 */
[----:B------:R-:W-:Y:S05]  /*0fa0*/  BRA `(.L_x_565) ;  /* 0x00000000000c7947 */ /* 0x000fea0003800000 */
.L_x_564:
[----:B------:R-:W1:Y:S01]  /*0fb0*/  LDCU UR59, c[0x0][0x434] ;  /* 0x00008680ff3b77ac */ /* 0x000e620008000800 */
[----:B------:R-:W-:-:S04]  /*0fc0*/  UIMAD UR9, UR42, UR18, UR24 ;  /* 0x000000122a0972a4 */ /* 0x000fc8000f8e0218 */
[----:B-1----:R-:W-:Y:S02]  /*0fd0*/  UIMAD UR59, UR9, UR59, URZ ;  /* 0x0000003b093b72a4 */ /* 0x002fe4000f8e02ff */
.L_x_565:
[----:B------:R-:W-:Y:S01]  /*0fe0*/  UIADD3 UR48, UPT, UPT, UR46, -0x1, URZ ;  /* 0xffffffff2e307890 */ /* 0x000fe2000fffe0ff */
[----:B------:R-:W-:Y:S09]  /*0ff0*/  BRA.U !UP1, `(.L_x_566) ;  /* 0x0000000109247547 */ /* 0x000ff2000b800000 */
[----:B------:R-:W1:Y:S01]  /*1000*/  LDCU UR9, c[0x0][0x444] ;  /* 0x00008880ff0977ac */ /* 0x000e620008000800 */
[----:B------:R-:W-:Y:S01]  /*1010*/  UISETP.NE.AND UP0, UPT, UR19, -0x1, UPT ;  /* 0xffffffff1300788c */ /* 0x000fe2000bf05270 */
[----:B------:R-:W2:Y:S10]  /*1020*/  LDCU UR11, c[0x0][0x430] ;  /* 0x00008600ff0b77ac */ /* 0x000eb40008000800 */
[----:B-1----:R-:W-:Y:S01]  /*1030*/  @!UP0 UIMAD UR19, UR42, UR9, URZ ;  /* 0x000000092a1382a4 */ /* 0x002fe2000f8e02ff */
[----:B------:R-:W2:Y:S03]  /*1040*/  LDCU UR9, c[0x0][0x454] ;  /* 0x00008a80ff0977ac */ /* 0x000ea60008000800 */
[----:B------:R-:W-:-:S02]  /*1050*/  UIADD3 UR19, UPT, UPT, UR45, UR19, URZ ;  /* 0x000000132d137290 */ /* 0x000fc4000fffe0ff */
[----:B--2---:R-:W-:-:S04]  /*1060*/  ULEA UR9, UR11, UR9, 0x7 ;  /* 0x000000090b097291 */ /* 0x004fc8000f8e38ff */
[----:B------:R-:W-:Y:S01]  /*1070*/  UIMAD UR58, UR9, UR24, UR19 ;  /* 0x00000018093a72a4 */ /* 0x000fe2000f8e0213 */
[----:B------:R-:W-:Y:S11]  /*1080*/  BRA `(.L_x_567) ;  /* 0x00000000000c7947 */ /* 0x000ff60003800000 */
.L_x_566:
[----:B------:R-:W1:Y:S01]  /*1090*/  LDCU UR58, c[0x0][0x444] ;  /* 0x00008880ff3a77ac */ /* 0x000e620008000800 */
[----:B------:R-:W-:-:S04]  /*10a0*/  UIMAD UR9, UR42, UR18, UR24 ;  /* 0x000000122a0972a4 */ /* 0x000fc8000f8e0218 */
[----:B-1----:R-:W-:-:S12]  /*10b0*/  UIMAD UR58, UR9, UR58, URZ ;  /* 0x0000003a093a72a4 */ /* 0x002fd8000f8e02ff */
.L_x_567:
[----:B------:R-:W1:Y:S01]  /*10c0*/  LDCU UR47, c[0x0][0x508] ;  /* 0x0000a100ff2f77ac */ /* 0x000e620008000800 */
[----:B------:R-:W2:Y:S01]  /*10d0*/  S2R R22, SR_TID.X ;  /* 0x0000000000167919 */ /* 0x000ea20000002100 */
[----:B------:R-:W3:Y:S01]  /*10e0*/  LDC.64 R12, c[0x0][0x3b0] ;  /* 0x0000ec00ff0c7b82 */ /* 0x000ee20000000a00 */
[----:B------:R-:W-:Y:S01]  /*10f0*/  MOV R11, RZ ;  /* 0x000000ff000b7202 */ /* 0x000fe20000000f00 */
[----:B------:R-:W-:Y:S01]  /*1100*/  USHF.R.S32.HI UR9, URZ, 0x1f, UR57 ;  /* 0x0000001fff097899 */ /* 0x000fe20008011439 */
[----:B------:R-:W-:Y:S01]  /*1110*/  ISETP.NE.AND P3, PT, RZ, UR60, PT ;  /* 0x0000003cff007c0c */ /* 0x000fe2000bf65270 */
[----:B------:R-:W-:Y:S01]  /*1120*/  UIADD3 UR57, UP1, UP0, UR64, UR10, UR57 ;  /* 0x0000000a40397290 */ /* 0x000fe2000f83e039 */
[----:B------:R-:W-:Y:S01]  /*1130*/  BSSY.RECONVERGENT B1, `(.L_x_557) ;  /* 0x0000906000017945 */ /* 0x000fe20003800200 */
[----:B------:R-:W-:Y:S02]  /*1140*/  UIMAD UR49, UR18, UR49, URZ ;  /* 0x00000031123172a4 */ /* 0x000fe4000f8e02ff */
[----:B------:R-:W-:Y:S01]  /*1150*/  UIADD3.X UR56, UPT, UPT, UR56, UR8, UR9, UP1, UP0 ;  /* 0x0000000838387290 */ /* 0x000fe20008fe0409 */
[----:B------:R-:W4:Y:S01]  /*1160*/  LDC.64 R16, c[0x0][0x5f8] ;  /* 0x00017e00ff107b82 */ /* 0x000f220000000a00 */
[----:B------:R-:W5:Y:S01]  /*1170*/  LDCU.64 UR60, c[0x0][0x420] ;  /* 0x00008400ff3c77ac */ /* 0x000f620008000a00 */
[----:B------:R-:W-:-:S02]  /*1180*/  ULEA UR58, UR48, UR58, 0x7 ;  /* 0x0000003a303a7291 */ /* 0x000fc4000f8e38ff */
[----:B-1----:R-:W-:Y:S02]  /*1190*/  UIADD3 UR47, UPT, UPT, UR33, UR47, URZ ;  /* 0x0000002f212f7290 */ /* 0x002fe4000fffe0ff */
[----:B------:R-:W-:Y:S02]  /*11a0*/  ULEA UR59, UR48, UR59, 0x7 ;  /* 0x0000003b303b7291 */ /* 0x000fe4000f8e38ff */
[----:B------:R-:W-:-:S04]  /*11b0*/  UIADD3 UR9, UPT, UPT, UR41, -0x80, -UR47 ;  /* 0xffffff8029097890 */ /* 0x000fc8000fffe82f */
[----:B------:R-:W-:-:S04]  /*11c0*/  USHF.R.S32.HI UR8, URZ, 0x1f, UR9 ;  /* 0x0000001fff087899 */ /* 0x000fc80008011409 */
[----:B------:R-:W-:Y:S01]  /*11d0*/  ULEA.HI UR8, UR8, UR9, URZ, 0x7 ;  /* 0x0000000908087291 */ /* 0x000fe2000f8f38ff */
[----:B--2---:R-:W-:-:S03]  /*11e0*/  IMAD.SHL.U32 R23, R22, 0x8, RZ ;  /* 0x0000000816177824 */ /* 0x004fc600078e00ff */
[----:B------:R-:W-:Y:S01]  /*11f0*/  USHF.R.S32.HI UR45, URZ, 0x7, UR8 ;  /* 0x00000007ff2d7899 */ /* 0x000fe20008011408 */
[--C-:B------:R-:W-:Y:S02]  /*1200*/  SHF.R.U32.HI R21, RZ, 0x2, R22.reuse ;  /* 0x00000002ff157819 */ /* 0x100fe40000011616 */
[----:B------:R-:W-:Y:S01]  /*1210*/  SHF.R.U32.HI R9, RZ, 0x5, R22 ;  /* 0x00000005ff097819 */ /* 0x000fe20000011616 */
[----:B------:R-:W-:Y:S01]  /*1220*/  UISETP.LT.AND UP0, UPT, URZ, UR45, UPT ;  /* 0x0000002dff00728c */ /* 0x000fe2000bf01270 */
[----:B------:R-:W-:Y:S02]  /*1230*/  LOP3.LUT R10, R23, 0x18, RZ, 0xc0, !PT ;  /* 0x00000018170a7812 */ /* 0x000fe400078ec0ff */
[----:B------:R-:W1:Y:S01]  /*1240*/  LDCU.128 UR8, c[0x0][0x590] ;  /* 0x0000b200ff0877ac */ /* 0x000e620008000c00 */
[----:B------:R-:W-:Y:S02]  /*1250*/  LOP3.LUT R8, R22, 0x1f, RZ, 0xc0, !PT ;  /* 0x0000001f16087812 */ /* 0x000fe400078ec0ff */
[----:B------:R-:W-:Y:S01]  /*1260*/  IADD3 R2, P0, PT, R10, UR62, RZ ;  /* 0x0000003e0a027c10 */ /* 0x000fe2000ff1e0ff */
[----:B------:R-:W-:-:S02]  /*1270*/  USEL UR45, URZ, UR45, !UP0 ;  /* 0x0000002dff2d7287 */ /* 0x000fc4000c000000 */
[----:B------:R-:W-:Y:S02]  /*1280*/  IMAD R8, R9, UR49, R8 ;  /* 0x0000003109087c24 */ /* 0x000fe4000f8e0208 */
[----:B------:R-:W-:Y:S01]  /*1290*/  IMAD.X R3, RZ, RZ, UR50, P0 ;  /* 0x00000032ff037e24 */ /* 0x000fe200080e06ff */
[----:B------:R-:W-:Y:S02]  /*12a0*/  UISETP.GT.AND UP0, UPT, UR46, UR45, UPT ;  /* 0x0000002d2e00728c */ /* 0x000fe4000bf04270 */
[----:B-1----:R-:W-:Y:S01]  /*12b0*/  UIMAD UR19, UR55, UR8, URZ ;  /* 0x00000008371372a4 */ /* 0x002fe2000f8e02ff */
[----:B------:R-:W-:Y:S01]  /*12c0*/  IMAD.U32 R0, RZ, RZ, UR8 ;  /* 0x00000008ff007e24 */ /* 0x000fe2000f8e00ff */
[----:B------:R-:W-:Y:S01]  /*12d0*/  USHF.L.U64.HI UR50, UR8, 0x6, UR9 ;  /* 0x0000000608327899 */ /* 0x000fe20008010209 */
[----:B------:R-:W-:Y:S01]  /*12e0*/  IMAD.U32 R4, RZ, RZ, UR10 ;  /* 0x0000000aff047e24 */ /* 0x000fe2000f8e00ff */
[----:B------:R-:W-:Y:S01]  /*12f0*/  UIMAD UR19, UR51, UR9, UR19 ;  /* 0x00000009331372a4 */ /* 0x000fe2000f8e0213 */
[----:B------:R-:W-:-:S04]  /*1300*/  IMAD.WIDE.U32 R2, R0, UR51, R2 ;  /* 0x0000003300027c25 */ /* 0x000fc8000f8e0002 */
[----:B------:R-:W-:Y:S01]  /*1310*/  IMAD.U32 R0, RZ, RZ, UR11 ;  /* 0x0000000bff007e24 */ /* 0x000fe2000f8e00ff */
[----:B------:R-:W-:Y:S01]  /*1320*/  IADD3 R3, PT, PT, R3, UR19, RZ ;  /* 0x0000001303037c10 */ /* 0x000fe2000fffe0ff */
[----:B------:R-:W1:Y:S04]  /*1330*/  LDCU.64 UR10, c[0x0][0x550] ;  /* 0x0000aa00ff0a77ac */ /* 0x000e680008000a00 */
[----:B------:R-:W2:Y:S01]  /*1340*/  LDCU.64 UR18, c[0x0][0x3c8] ;  /* 0x00007900ff1277ac */ /* 0x000ea20008000a00 */
[----:B------:R-:W-:-:S04]  /*1350*/  IMAD.WIDE.U32 R2, R4, UR24, R2 ;  /* 0x0000001804027c25 */ /* 0x000fc8000f8e0002 */
[----:B------:R-:W-:Y:S02]  /*1360*/  IMAD R3, R0, UR24, R3 ;  /* 0x0000001800037c24 */ /* 0x000fe4000f8e0203 */
[C---:B---3--:R-:W-:Y:S02]  /*1370*/  IMAD R0, R12.reuse, UR55, RZ ;  /* 0x000000370c007c24 */ /* 0x048fe4000f8e02ff */
[----:B------:R-:W-:-:S04]  /*1380*/  IMAD.WIDE.U32 R4, R12, UR51, R10 ;  /* 0x000000330c047c25 */ /* 0x000fc8000f8e000a */
[----:B------:R-:W-:Y:S01]  /*1390*/  IMAD R0, R13, UR51, R0 ;  /* 0x000000330d007c24 */ /* 0x000fe2000f8e0200 */
[----:B------:R-:W-:Y:S01]  /*13a0*/  USHF.L.U32 UR51, UR8, 0x6, URZ ;  /* 0x0000000608337899 */ /* 0x000fe200080006ff */
[C---:B------:R-:W-:Y:S01]  /*13b0*/  IMAD.WIDE.U32 R6, R21.reuse, UR8, R2 ;  /* 0x0000000815067c25 */ /* 0x040fe2000f8e0002 */
[----:B------:R-:W-:Y:S01]  /*13c0*/  IADD3 R2, P0, PT, R4, UR54, RZ ;  /* 0x0000003604027c10 */ /* 0x000fe2000ff1e0ff */
[----:B------:R-:W3:Y:S02]  /*13d0*/  LDCU.64 UR54, c[0x0][0x5e8] ;  /* 0x0000bd00ff3677ac */ /* 0x000ee40008000a00 */
[----:B------:R-:W-:Y:S01]  /*13e0*/  IMAD R15, R21, UR9, R7 ;  /* 0x00000009150f7c24 */ /* 0x000fe2000f8e0207 */
[----:B------:R-:W-:Y:S01]  /*13f0*/  IADD3.X R3, PT, PT, R5, UR53, R0, P0, !PT ;  /* 0x0000003505037c10 */ /* 0x000fe200087fe400 */
[----:B--2---:R-:W-:Y:S01]  /*1400*/  IMAD.U32 R0, RZ, RZ, UR18 ;  /* 0x00000012ff007e24 */ /* 0x004fe2000f8e00ff */
[----:B------:R-:W2:Y:S01]  /*1410*/  LDCU.64 UR8, c[0x0][0x380] ;  /* 0x00007000ff0877ac */ /* 0x000ea20008000a00 */
[----:B----4-:R-:W-:Y:S01]  /*1420*/  IMAD.WIDE.U32 R4, R16, UR22, RZ ;  /* 0x0000001610047c25 */ /* 0x010fe2000f8e00ff */
[----:B-1----:R-:W-:Y:S01]  /*1430*/  LEA R27, P2, R6, UR10, 0x1 ;  /* 0x0000000a061b7c11 */ /* 0x002fe2000f8408ff */
[----:B------:R-:W-:-:S02]  /*1440*/  USHF.L.U32 UR53, UR49, 0x7, URZ ;  /* 0x0000000731357899 */ /* 0x000fc400080006ff */
[----:B------:R-:W-:Y:S01]  /*1450*/  IMAD.WIDE.U32 R2, R0, UR24, R2 ;  /* 0x0000001800027c25 */ /* 0x000fe2000f8e0002 */
[----:B------:R-:W-:Y:S01]  /*1460*/  SEL R4, R4, RZ, P3 ;  /* 0x000000ff04047207 */ /* 0x000fe20001800000 */
[----:B------:R1:W-:Y:S01]  /*1470*/  STL [R1+0x10], R27 ;  /* 0x0000101b01007387 */ /* 0x0003e20000100800 */
[----:B------:R-:W-:Y:S01]  /*1480*/  LEA.HI.X R26, R6, UR11, R15, 0x1, P2 ;  /* 0x0000000b061a7c11 */ /* 0x000fe200090f0c0f */
[----:B------:R-:W-:Y:S01]  /*1490*/  IMAD.U32 R0, RZ, RZ, UR19 ;  /* 0x00000013ff007e24 */ /* 0x000fe2000f8e00ff */
[----:B------:R-:W-:Y:S01]  /*14a0*/  IADD3 R9, P1, P0, R8, UR57, R4 ;  /* 0x0000003908097c10 */ /* 0x000fe2000f83e004 */
[----:B------:R-:W-:Y:S01]  /*14b0*/  IMAD R7, R17, UR22, R5 ;  /* 0x0000001611077c24 */ /* 0x000fe2000f8e0205 */
[----:B------:R-:W-:Y:S01]  /*14c0*/  SHF.R.S32.HI R5, RZ, 0x1f, R8 ;  /* 0x0000001fff057819 */ /* 0x000fe20000011408 */
[----:B------:R-:W-:Y:S01]  /*14d0*/  IMAD R3, R0, UR24, R3 ;  /* 0x0000001800037c24 */ /* 0x000fe2000f8e0203 */
[----:B------:R-:W4:Y:S01]  /*14e0*/  LDCU.64 UR18, c[0x0][0x570] ;  /* 0x0000ae00ff1277ac */ /* 0x000f220008000a00 */
[----:B------:R1:W-:Y:S01]  /*14f0*/  STL [R1+0xc], R26 ;  /* 0x00000c1a01007387 */ /* 0x0003e20000100800 */
[----:B------:R-:W-:Y:S01]  /*1500*/  SEL R0, R7, RZ, P3 ;  /* 0x000000ff07007207 */ /* 0x000fe20001800000 */
[----:B------:R-:W-:Y:S01]  /*1510*/  IMAD.WIDE.U32 R2, R21, R12, R2 ;  /* 0x0000000c15027225 */ /* 0x000fe200078e0002 */
[----:B------:R-:W-:Y:S01]  /*1520*/  MOV R4, UR53 ;  /* 0x0000003500047c02 */ /* 0x000fe20008000f00 */
[----:B---3--:R-:W-:Y:S01]  /*1530*/  UIMAD.WIDE UR10, UR58, 0x4, UR54 ;  /* 0x000000043a0a78a5 */ /* 0x008fe2000f8e0236 */
[----:B------:R-:W-:Y:S01]  /*1540*/  IADD3.X R5, PT, PT, R5, UR56, R0, P1, P0 ;  /* 0x0000003805057c10 */ /* 0x000fe20008fe0400 */
[C---:B------:R-:W-:Y:S01]  /*1550*/  IMAD R3, R21.reuse, R13, R3 ;  /* 0x0000000d15037224 */ /* 0x040fe200078e0203 */
[----:B--2---:R-:W-:Y:S01]  /*1560*/  LEA R25, P1, R2, UR8, 0x1 ;  /* 0x0000000802197c11 */ /* 0x004fe2000f8208ff */
[----:B------:R-:W-:Y:S01]  /*1570*/  VIADD R16, R21, 0x40 ;  /* 0x0000004015107836 */ /* 0x000fe20000000000 */
[----:B------:R-:W-:-:S02]  /*1580*/  IADD3 R0, P0, PT, R9, UR53, RZ ;  /* 0x0000003509007c10 */ /* 0x000fc4000ff1e0ff */
[----:B------:R-:W-:Y:S01]  /*1590*/  LEA.HI.X R24, R2, UR9, R3, 0x1, P1 ;  /* 0x0000000902187c11 */ /* 0x000fe200088f0c03 */
[----:B------:R1:W-:Y:S01]  /*15a0*/  STL [R1+0x8], R25 ;  /* 0x0000081901007387 */ /* 0x0003e20000100800 */
[----:B------:R-:W-:Y:S02]  /*15b0*/  LEA.HI.X.SX32 R4, R4, R5, 0x1, P0 ;  /* 0x0000000504047211 */ /* 0x000fe400000f0eff */
[----:B------:R-:W-:Y:S01]  /*15c0*/  SHF.L.U64.HI R9, R12, 0x6, R13 ;  /* 0x000000060c097819 */ /* 0x000fe2000001020d */
[----:B------:R1:W-:Y:S01]  /*15d0*/  STL [R1], R24 ;  /* 0x0000001801007387 */ /* 0x0003e20000100800 */
[----:B----4-:R-:W-:Y:S01]  /*15e0*/  LEA R230, P0, R0, UR18, 0x2 ;  /* 0x0000001200e67c11 */ /* 0x010fe2000f8010ff */
[----:B------:R-:W-:-:S03]  /*15f0*/  IMAD.SHL.U32 R12, R12, 0x40, RZ ;  /* 0x000000400c0c7824 */ /* 0x000fc600078e00ff */
[----:B------:R-:W-:Y:S01]  /*1600*/  LEA.HI.X R231, R0, UR19, R4, 0x2, P0 ;  /* 0x0000001300e77c11 */ /* 0x000fe200080f1404 */
[----:B-----5:R-:W-:Y:S01]  /*1610*/  UIMAD.WIDE UR18, UR59, 0x4, UR60 ;  /* 0x000000043b1278a5 */ /* 0x020fe2000f8e023c */
[----:B------:R-:W-:-:S04]  /*1620*/  IADD3 R13, P0, PT, R21, 0x40, RZ ;  /* 0x00000040150d7810 */ /* 0x000fc80007f1e0ff */
[----:B------:R-:W-:Y:S01]  /*1630*/  IADD3.X R15, PT, PT, RZ, RZ, RZ, P0, !PT ;  /* 0x000000ffff0f7210 */ /* 0x000fe200007fe4ff */
[----:B------:R-:W-:Y:S08]  /*1640*/  BRA.U UP0, `(.L_x_568) ;  /* 0x0000000500947547 */ /* 0x000ff0000b800000 */
[----:B------:R-:W-:Y:S05]  /*1650*/  BRA.U UP2, `(.L_x_569) ;  /* 0x0000000102307547 */ /* 0x000fea000b800000 */
[----:B------:R-:W2:Y:S01]  /*1660*/  LDCU.64 UR14, c[0x0][0x5c0] ;  /* 0x0000b800ff0e77ac */ /* 0x000ea20008000a00 */
[----:B------:R-:W3:Y:S01]  /*1670*/  LDCU.64 UR8, c[0x0][0x5a8] ;  /* 0x0000b500ff0877ac */ /* 0x000ee20008000a00 */
[----:B------:R-:W-:-:S04]  /*1680*/  USHF.R.S32.HI UR10, URZ, 0x1f, UR36 ;  /* 0x0000001fff0a7899 */ /* 0x000fc80008011424 */
[----:B--2---:R-:W-:Y:S02]  /*1690*/  UIMAD UR10, UR10, UR14, URZ ;  /* 0x0000000e0a0a72a4 */ /* 0x004fe4000f8e02ff */
[----:B------:R-:W-:Y:S02]  /*16a0*/  UIMAD.WIDE.U32 UR16, UR36, UR14, URZ ;  /* 0x0000000e241072a5 */ /* 0x000fe4000f8e00ff */
[----:B------:R-:W-:-:S04]  /*16b0*/  UIMAD UR10, UR36, UR15, UR10 ;  /* 0x0000000f240a72a4 */ /* 0x000fc8000f8e020a */
[----:B------:R-:W-:-:S03]  /*16c0*/  UIADD3 UR11, UPT, UPT, UR17, UR10, URZ ;  /* 0x0000000a110b7290 */ /* 0x000fc6000fffe0ff */
[----:B------:R-:W-:Y:S02]  /*16d0*/  UMOV UR10, UR16 ;  /* 0x00000010000a7c82 */ /* 0x000fe40008000000 */
[----:B---3--:R-:W-:-:S04]  /*16e0*/  UIMAD.WIDE.U32 UR16, UR42, UR8, UR10 ;  /* 0x000000082a1072a5 */ /* 0x008fc8000f8e000a */
[----:B------:R-:W-:-:S06]  /*16f0*/  UIMAD UR9, UR42, UR9, UR17 ;  /* 0x000000092a0972a4 */ /* 0x000fcc000f8e0211 */
[----:B------:R-:W-:Y:S01]  /*1700*/  MOV R0, UR9 ;  /* 0x0000000900007c02 */ /* 0x000fe20008000f00 */
[----:B------:R-:W-:Y:S05]  /*1710*/  BRA `(.L_x_570) ;  /* 0x0000000000187947 */ /* 0x000fea0003800000 */
.L_x_569:
[----:B------:R-:W2:Y:S01]  /*1720*/  LDCU.64 UR14, c[0x0][0x5c0] ;  /* 0x0000b800ff0e77ac */ /* 0x000ea20008000a00 */
[----:B------:R-:W-:-:S04]  /*1730*/  UIADD3 UR8, UPT, UPT, UR36, UR40, URZ ;  /* 0x0000002824087290 */ /* 0x000fc8000fffe0ff */
[----:B--2---:R-:W-:Y:S02]  /*1740*/  UIMAD.WIDE.U32 UR16, UR8, UR14, URZ ;  /* 0x0000000e081072a5 */ /* 0x004fe4000f8e00ff */
[----:B------:R-:W-:-:S04]  /*1750*/  UIMAD UR8, UR8, UR15, URZ ;  /* 0x0000000f080872a4 */ /* 0x000fc8000f8e02ff */
[----:B------:R-:W-:-:S06]  /*1760*/  UIADD3 UR8, UPT, UPT, UR17, UR8, URZ ;  /* 0x0000000811087290 */ /* 0x000fcc000fffe0ff */
[----:B------:R-:W-:Y:S02]  /*1770*/  MOV R0, UR8 ;  /* 0x0000000800007c02 */ /* 0x000fe40008000f00 */
.L_x_570:
[----:B------:R-:W-:Y:S05]  /*1780*/  BRA.U UP2, `(.L_x_571) ;  /* 0x00000001022c7547 */ /* 0x000fea000b800000 */
[----:B------:R-:W2:Y:S01]  /*1790*/  LDCU.64 UR10, c[0x0][0x5c8] ;  /* 0x0000b900ff0a77ac */ /* 0x000ea20008000a00 */
[----:B------:R-:W3:Y:S01]  /*17a0*/  LDCU.64 UR8, c[0x0][0x5b0] ;  /* 0x0000b600ff0877ac */ /* 0x000ee20008000a00 */
[----:B------:R-:W-:-:S04]  /*17b0*/  USHF.R.S32.HI UR17, URZ, 0x1f, UR36 ;  /* 0x0000001fff117899 */ /* 0x000fc80008011424 */
[----:B--2---:R-:W-:Y:S02]  /*17c0*/  UIMAD UR17, UR17, UR10, URZ ;  /* 0x0000000a111172a4 */ /* 0x004fe4000f8e02ff */
[----:B------:R-:W-:Y:S02]  /*17d0*/  UIMAD.WIDE.U32 UR18, UR36, UR10, URZ ;  /* 0x0000000a241272a5 */ /* 0x000fe4000f8e00ff */
[----:B------:R-:W-:-:S04]  /*17e0*/  UIMAD UR17, UR36, UR11, UR17 ;  /* 0x0000000b241172a4 */ /* 0x000fc8000f8e0211 */
[----:B------:R-:W-:-:S04]  /*17f0*/  UIADD3 UR19, UPT, UPT, UR19, UR17, URZ ;  /* 0x0000001113137290 */ /* 0x000fc8000fffe0ff */
[----:B---3--:R-:W-:-:S04]  /*1800*/  UIMAD.WIDE.U32 UR18, UR42, UR8, UR18 ;  /* 0x000000082a1272a5 */ /* 0x008fc8000f8e0012 */
[----:B------:R-:W-:-:S06]  /*1810*/  UIMAD UR9, UR42, UR9, UR19 ;  /* 0x000000092a0972a4 */ /* 0x000fcc000f8e0213 */
[----:B------:R-:W-:Y:S01]  /*1820*/  MOV R12, UR9 ;  /* 0x00000009000c7c02 */ /* 0x000fe20008000f00 */
[----:B------:R-:W-:Y:S06]  /*1830*/  BRA `(.L_x_572) ;  /* 0x0000000000187947 */ /* 0x000fec0003800000 */
.L_x_571:
[----:B------:R-:W2:Y:S01]  /*1840*/  LDCU.64 UR10, c[0x0][0x5c8] ;  /* 0x0000b900ff0a77ac */ /* 0x000ea20008000a00 */
[----:B------:R-:W-:-:S04]  /*1850*/  UIADD3 UR36, UPT, UPT, UR36, UR40, URZ ;  /* 0x0000002824247290 */ /* 0x000fc8000fffe0ff */
[----:B--2---:R-:W-:Y:S02]  /*1860*/  UIMAD.WIDE.U32 UR18, UR36, UR10, URZ ;  /* 0x0000000a241272a5 */ /* 0x004fe4000f8e00ff */
[----:B------:R-:W-:-:S04]  /*1870*/  UIMAD UR36, UR36, UR11, URZ ;  /* 0x0000000b242472a4 */ /* 0x000fc8000f8e02ff */
[----:B------:R-:W-:-:S06]  /*1880*/  UIADD3 UR36, UPT, UPT, UR19, UR36, URZ ;  /* 0x0000002413247290 */ /* 0x000fcc000fffe0ff */
[----:B------:R-:W-:Y:S02]  /*1890*/  MOV R12, UR36 ;  /* 0x00000024000c7c02 */ /* 0x000fe40008000f00 */
.L_x_572:
[----:B------:R-:W2:Y:S01]  /*18a0*/  LDCU UR8, c[0x0][0x440] ;  /* 0x00008800ff0877ac */ /* 0x000ea20008000800 */
[----:B------:R-:W-:Y:S01]  /*18b0*/  IMAD.U32 R2, RZ, RZ, UR14 ;  /* 0x0000000eff027e24 */ /* 0x000fe2000f8e00ff */
[----:B------:R-:W-:Y:S01]  /*18c0*/  BSSY.RECONVERGENT B0, `(.L_x_573) ;  /* 0x0000020000007945 */ /* 0x000fe20003800200 */
[----:B------:R-:W-:Y:S02]  /*18d0*/  UIADD3 UR33, UPT, UPT, -UR27, UR33, URZ ;  /* 0x000000211b217290 */ /* 0x000fe4000fffe1ff */
[----:B------:R-:W-:Y:S01]  /*18e0*/  IMAD.WIDE.U32 R2, R2, UR27, R10 ;  /* 0x0000001b02027c25 */ /* 0x000fe2000f8e000a */
[----:B------:R-:W-:-:S04]  /*18f0*/  UIMAD UR17, UR5, UR14, URZ ;  /* 0x0000000e051172a4 */ /* 0x000fc8000f8e02ff */
[----:B------:R-:W-:Y:S01]  /*1900*/  UIMAD UR17, UR27, UR15, UR17 ;  /* 0x0000000f1b1172a4 */ /* 0x000fe2000f8e0211 */
[----:B------:R-:W-:-:S05]  /*1910*/  IADD3 R2, P2, PT, R2, UR16, RZ ;  /* 0x0000001002027c10 */ /* 0x000fca000ff5e0ff */
        /* <DEDUP_REMOVED lines=26> */
.L_x_574:
[----:B------:R-:W-:Y:S05]  /*1ac0*/  BSYNC.RECONVERGENT B0 ;  /* 0x0000000000007941 */ /* 0x000fea0003800200 */
.L_x_573:
[----:B------:R-:W3:Y:S01]  /*1ad0*/  LDCU.64 UR8, c[0x0][0x5e0] ;  /* 0x0000bc00ff0877ac */ /* 0x000ee20008000a00 */
[----:B------:R-:W-:Y:S01]  /*1ae0*/  MOV R2, UR10 ;  /* 0x0000000a00027c02 */ /* 0x000fe20008000f00 */
[----:B--2---:R-:W2:Y:S01]  /*1af0*/  @!P1 LDC.64 R8, c[0x0][0x568] ;  /* 0x00015a00ff089b82 */ /* 0x004ea20000000a00 */
[----:B------:R-:W-:-:S03]  /*1b00*/  UIMAD UR5, UR5, UR10, URZ ;  /* 0x0000000a050572a4 */ /* 0x000fc6000f8e02ff */
[----:B------:R-:W-:Y:S01]  /*1b10*/  IMAD.WIDE.U32 R2, R2, UR27, R10 ;  /* 0x0000001b02027c25 */ /* 0x000fe2000f8e000a */
[----:B------:R-:W-:Y:S02]  /*1b20*/  UIMAD UR5, UR27, UR11, UR5 ;  /* 0x0000000b1b0572a4 */ /* 0x000fe4000f8e0205 */
[----:B------:R-:W-:-:S04]  /*1b30*/  IADD3 R2, P2, PT, R2, UR18, RZ ;  /* 0x0000001202027c10 */ /* 0x000fc8000ff5e0ff */
        /* <DEDUP_REMOVED lines=22> */
.L_x_568:
        /* <DEDUP_REMOVED lines=10> */
[----:B------:R-:W-:-:S02]  /*1d40*/  IADD3 R2, P0, PT, R2, UR52, RZ ;  /* 0x0000003402027c10 */ /* 0x000fc4000ff1e0ff */
[----:B------:R-:W-:Y:S02]  /*1d50*/  ISETP.GE.AND P6, PT, R21, UR46, PT ;  /* 0x0000002e15007c0c */ /* 0x000fe4000bfc6270 */
[----:B------:R-:W-:Y:S01]  /*1d60*/  IADD3.X R3, PT, PT, R18, UR42, R3, P0, !PT ;  /* 0x0000002a12037c10 */ /* 0x000fe200087fe403 */
[----:B------:R-:W-:Y:S01]  /*1d70*/  ULOP3.LUT UR42, UR48, 0x80000001, URZ, 0xc0, !UPT ;  /* 0x80000001302a7892 */ /* 0x000fe2000f8ec0ff */
[----:B------:R-:W-:Y:S01]  /*1d80*/  LOP3.LUT R4, R4, 0x1f20, R23, 0xf8, !PT ;  /* 0x00001f2004047812 */ /* 0x000fe200078ef817 */
[----:B--2---:R-:W-:Y:S02]  /*1d90*/  IMAD R0, R19, UR8, RZ ;  /* 0x0000000813007c24 */ /* 0x004fe4000f8e02ff */
[----:B------:R-:W-:Y:S01]  /*1da0*/  UISETP.NE.AND UP0, UPT, UR42, 0x1, UPT ;  /* 0x000000012a00788c */ /* 0x000fe2000bf05270 */
[----:B------:R-:W-:Y:S01]  /*1db0*/  IMAD.WIDE.U32 R2, R14, UR8, R2 ;  /* 0x000000080e027c25 */ /* 0x000fe2000f8e0002 */
        /* <DEDUP_REMOVED lines=20> */
.L_x_578:
[----:B------:R3:W-:Y:S01]  /*1f00*/  STS.128 [R8+0x8000], RZ ;  /* 0x008000ff08007388 */ /* 0x0007e20000000c00 */
[----:B------:R-:W-:Y:S05]  /*1f10*/  BRA `(.L_x_579) ;  /* 0x0000000000047947 */ /* 0x000fea0003800000 */
.L_x_577:
[----:B------:R4:W-:Y:S02]  /*1f20*/  STS.128 [R8+0x8000], RZ ;  /* 0x008000ff08007388 */ /* 0x0009e40000000c00 */
.L_x_579:
[----:B------:R-:W-:Y:S05]  /*1f30*/  BSYNC.RECONVERGENT B0 ;  /* 0x0000000000007941 */ /* 0x000fea0003800200 */
.L_x_576:
        /* <DEDUP_REMOVED lines=20> */
.L_x_581:
[----:B------:R-:W-:Y:S05]  /*2080*/  BSYNC.RECONVERGENT B0 ;  /* 0x0000000000007941 */ /* 0x000fea0003800200 */
.L_x_580:
        /* <DEDUP_REMOVED lines=15> */
.L_x_584:
[----:B------:R1:W-:Y:S01]  /*2180*/  STS.128 [R8+0x4000], RZ ;  /* 0x004000ff08007388 */ /* 0x0003e20000000c00 */
[----:B------:R-:W-:Y:S05]  /*2190*/  BRA `(.L_x_585) ;  /* 0x0000000000047947 */ /* 0x000fea0003800000 */
.L_x_583:
[----:B------:R1:W-:Y:S02]  /*21a0*/  STS.128 [R8+0x4000], RZ ;  /* 0x004000ff08007388 */ /* 0x0003e40000000c00 */
.L_x_585:
[----:B------:R-:W-:Y:S05]  /*21b0*/  BSYNC.RECONVERGENT B0 ;  /* 0x0000000000007941 */ /* 0x000fea0003800200 */
.L_x_582:
        /* <DEDUP_REMOVED lines=17> */
.L_x_587:
[----:B------:R-:W-:Y:S05]  /*22d0*/  BSYNC.RECONVERGENT B0 ;  /* 0x0000000000007941 */ /* 0x000fea0003800200 */
.L_x_586:
[----:B------:R-:W-:Y:S01]  /*22e0*/  BSSY.RECONVERGENT B0, `(.L_x_588) ;  /* 0x0000010000007945 */ /* 0x000fe20003800200 */
[----:B------:R-:W-:-:S03]  /*22f0*/  IADD3 R229, PT, PT, R8, UR42, RZ ;  /* 0x0000002a08e57c10 */ /* 0x000fc6000fffe0ff */
        /* <DEDUP_REMOVED lines=11> */
.L_x_590:
[----:B------:R1:W-:Y:S01]  /*23b0*/  STS.128 [R229], RZ ;  /* 0x000000ffe5007388 */ /* 0x0003e20000000c00 */
[----:B------:R-:W-:Y:S05]  /*23c0*/  BRA `(.L_x_591) ;  /* 0x0000000000047947 */ /* 0x000fea0003800000 */
.L_x_589:
[----:B------:R1:W-:Y:S02]  /*23d0*/  STS.128 [R229], RZ ;  /* 0x000000ffe5007388 */ /* 0x0003e40000000c00 */
.L_x_591:
[----:B------:R-:W-:Y:S05]  /*23e0*/  BSYNC.RECONVERGENT B0 ;  /* 0x0000000000007941 */ /* 0x000fea0003800200 */
.L_x_588:
[----:B------:R-:W-:Y:S01]  /*23f0*/  SHF.R.U32.HI R16, RZ, 0x1, R22 ;  /* 0x00000001ff107819 */ /* 0x000fe20000011616 */
[----:B------:R-:W-:Y:S02]  /*2400*/  IMAD.MOV.U32 R4, RZ, RZ, 0x7f800000 ;  /* 0x7f800000ff047424 */ /* 0x000fe400078e00ff */
[----:B------:R-:W-:Y:S01]  /*2410*/  IMAD.MOV.U32 R5, RZ, RZ, 0x7f800000 ;  /* 0x7f800000ff057424 */ /* 0x000fe200078e00ff */
[----:B------:R-:W-:Y:S01]  /*2420*/  LOP3.LUT R232, R16, 0x30, RZ, 0xc0, !PT ;  /* 0x0000003010e87812 */ /* 0x000fe200078ec0ff */
[----:B--2---:R-:W-:Y:S02]  /*2430*/  IMAD.MOV.U32 R6, RZ, RZ, 0x7f800000 ;  /* 0x7f800000ff067424 */ /* 0x004fe400078e00ff */
[----:B------:R-:W-:Y:S01]  /*2440*/  IMAD.MOV.U32 R7, RZ, RZ, 0x7f800000 ;  /* 0x7f800000ff077424 */ /* 0x000fe200078e00ff */
[----:B------:R-:W-:-:S04]  /*2450*/  LOP3.LUT R232, R232, 0x7, R21, 0xf8, !PT ;  /* 0x00000007e8e87812 */ /* 0x000fc800078ef815 */
[C---:B------:R-:W-:Y:S01]  /*2460*/  LOP3.LUT R2, R232.reuse, 0x40, RZ, 0xfc, !PT ;  /* 0x00000040e8027812 */ /* 0x040fe200078efcff */
[C---:B------:R-:W-:Y:S01]  /*2470*/  VIADD R0, R232.reuse, 0x48 ;  /* 0x00000048e8007836 */ /* 0x040fe20000000000 */
[C---:B------:R-:W-:Y:S01]  /*2480*/  ISETP.GE.AND P3, PT, R232.reuse, UR9, PT ;  /* 0x00000009e8007c0c */ /* 0x040fe2000bf66270 */
[----:B------:R-:W-:Y:S01]  /*2490*/  VIADD R3, R232, 0x8 ;  /* 0x00000008e8037836 */ /* 0x000fe20000000000 */
[----:B------:R-:W-:Y:S01]  /*24a0*/  ISETP.GE.AND P1, PT, R2, UR9, PT ;  /* 0x0000000902007c0c */ /* 0x000fe2000bf26270 */
[----:B------:R-:W-:Y:S01]  /*24b0*/  IMAD.MOV.U32 R2, RZ, RZ, 0x4 ;  /* 0x00000004ff027424 */ /* 0x000fe200078e00ff */
[----:B------:R-:W-:Y:S02]  /*24c0*/  ISETP.GE.AND P0, PT, R0, UR9, PT ;  /* 0x0000000900007c0c */ /* 0x000fe4000bf06270 */
[----:B------:R-:W-:Y:S01]  /*24d0*/  ISETP.GE.AND P2, PT, R3, UR9, PT ;  /* 0x0000000903007c0c */ /* 0x000fe2000bf46270 */
[----:B------:R-:W-:-:S06]  /*24e0*/  IMAD.WIDE.U32 R2, R232, R2, UR18 ;  /* 0x00000012e8027e25 */ /* 0x000fcc000f8e0002 */
[----:B------:R-:W2:Y:S04]  /*24f0*/  @!P3 LDG.E R7, desc[UR34][R2.64] ;  /* 0x000000220207b981 */ /* 0x000ea8000c1e1900 */
[----:B------:R-:W5:Y:S04]  /*2500*/  @!P0 LDG.E R4, desc[UR34][R2.64+0x120] ;  /* 0x0001202202048981 */ /* 0x000f68000c1e1900 */
[----:B------:R-:W3:Y:S04]  /*2510*/  @!P1 LDG.E R5, desc[UR34][R2.64+0x100] ;  /* 0x0001002202059981 */ /* 0x000ee8000c1e1900 */
[----:B------:R-:W4:Y:S04]  /*2520*/  @!P2 LDG.E R6, desc[UR34][R2.64+0x20] ;  /* 0x000020220206a981 */ /* 0x000f28000c1e1900 */
[----:B------:R1:W-:Y:S01]  /*2530*/  @P4 STS.128 [R229+0x1000], RZ ;  /* 0x001000ffe5004388 */ /* 0x0003e20000000c00 */
[----:B------:R-:W-:Y:S03]  /*2540*/  BSSY.RECONVERGENT B0, `(.L_x_592) ;  /* 0x0000010000007945 */ /* 0x000fe60003800200 */
[----:B-----5:R1:W-:Y:S04]  /*2550*/  STL [R1+0x18], R4 ;  /* 0x0000180401007387 */ /* 0x0203e80000100800 */
[----:B---3--:R1:W-:Y:S04]  /*2560*/  STL [R1+0x1c], R5 ;  /* 0x00001c0501007387 */ /* 0x0083e80000100800 */
[----:B----4-:R1:W-:Y:S04]  /*2570*/  STL [R1+0x20], R6 ;  /* 0x0000200601007387 */ /* 0x0103e80000100800 */
[----:B--2---:R1:W-:Y:S01]  /*2580*/  STL [R1+0x24], R7 ;  /* 0x0000240701007387 */ /* 0x0043e20000100800 */
        /* <DEDUP_REMOVED lines=11> */
.L_x_593:
[----:B------:R-:W-:Y:S05]  /*2640*/  BSYNC.RECONVERGENT B0 ;  /* 0x0000000000007941 */ /* 0x000fea0003800200 */
.L_x_592:
[----:B------:R-:W4:Y:S01]  /*2650*/  LDCU.64 UR8, c[0x0][0x3d0] ;  /* 0x00007a00ff0877ac */ /* 0x000f220008000a00 */
[----:B---3--:R-:W-:Y:S01]  /*2660*/  MOV R2, UR16 ;  /* 0x0000001000027c02 */ /* 0x008fe20008000f00 */
[----:B------:R-:W-:Y:S01]  /*2670*/  BSSY.RECONVERGENT B0, `(.L_x_594) ;  /* 0x000001d000007945 */ /* 0x000fe20003800200 */
[----:B------:R-:W-:-:S03]  /*2680*/  UIMAD UR5, UR5, UR16, URZ ;  /* 0x00000010050572a4 */ /* 0x000fc6000f8e02ff */
[----:B------:R-:W-:Y:S01]  /*2690*/  IMAD.WIDE.U32 R2, R2, UR27, R10 ;  /* 0x0000001b02027c25 */ /* 0x000fe2000f8e000a */
[----:B------:R-:W-:Y:S02]  /*26a0*/  UIMAD UR5, UR27, UR17, UR5 ;  /* 0x000000111b0572a4 */ /* 0x000fe4000f8e0205 */
[----:B------:R-:W-:-:S04]  /*26b0*/  IADD3 R2, P0, PT, R2, UR44, RZ ;  /* 0x0000002c02027c10 */ /* 0x000fc8000ff1e0ff */
[----:B------:R-:W-:Y:S01]  /*26c0*/  IADD3.X R3, PT, PT, R20, UR5, R3, P0, !PT ;  /* 0x0000000514037c10 */ /* 0x000fe200087fe403 */
[----:B----4-:R-:W-:Y:S02]  /*26d0*/  IMAD R0, R19, UR8, RZ ;  /* 0x0000000813007c24 */ /* 0x010fe4000f8e02ff */
        /* <DEDUP_REMOVED lines=8> */
[----:B-1----:R-:W-:Y:S02]  /*2760*/  MOV R4, R2 ;  /* 0x0000000200047202 */ /* 0x002fe40000000f00 */
        /* <DEDUP_REMOVED lines=10> */
.L_x_596:
[----:B------:R3:W-:Y:S01]  /*2810*/  STS.128 [R8+0x6000], RZ ;  /* 0x006000ff08007388 */ /* 0x0007e20000000c00 */
[----:B------:R-:W-:Y:S05]  /*2820*/  BRA `(.L_x_597) ;  /* 0x0000000000047947 */ /* 0x000fea0003800000 */
.L_x_595:
[----:B------:R3:W-:Y:S02]  /*2830*/  STS.128 [R8+0x6000], RZ ;  /* 0x006000ff08007388 */ /* 0x0007e40000000c00 */
.L_x_597:
[----:B------:R-:W-:Y:S05]  /*2840*/  BSYNC.RECONVERGENT B0 ;  /* 0x0000000000007941 */ /* 0x000fea0003800200 */
.L_x_594:
[----:B------:R2:W-:Y:S01]  /*2850*/  @P5 STS.128 [R8+0x7000], RZ ;  /* 0x007000ff08005388 */ /* 0x0005e20000000c00 */
[----:B------:R-:W2:Y:S01]  /*2860*/  LDCU UR5, c[0x0][0x440] ;  /* 0x00008800ff0577ac */ /* 0x000ea20008000800 */
[----:B------:R-:W-:Y:S01]  /*2870*/  BSSY.RECONVERGENT B0, `(.L_x_598) ;  /* 0x0000013000007945 */ /* 0x000fe20003800200 */
[----:B-1--4-:R-:W-:-:S03]  /*2880*/  SHF.L.U32 R7, R22, 0x5, RZ ;  /* 0x0000000516077819 */ /* 0x012fc600000006ff */
[----:B------:R-:W-:Y:S05]  /*2890*/  @P5 BRA `(.L_x_599) ;  /* 0x0000000000405947 */ /* 0x000fea0003800000 */
[----:B------:R-:W1:Y:S02]  /*28a0*/  LDCU UR8, c[0x0][0x440] ;  /* 0x00008800ff0877ac */ /* 0x000e640008000800 */
[----:B-1----:R-:W-:-:S13]  /*28b0*/  ISETP.GE.AND P0, PT, R10, UR8, PT ;  /* 0x000000080a007c0c */ /* 0x002fda000bf06270 */
[----:B------:R1:W-:Y:S01]  /*28c0*/  @P0 STS.128 [R8+0x7000], RZ ;  /* 0x007000ff08000388 */ /* 0x0003e20000000c00 */
[----:B------:R-:W-:Y:S05]  /*28d0*/  @P0 BRA `(.L_x_599) ;  /* 0x0000000000300947 */ /* 0x000fea0003800000 */
[----:B------:R-:W4:Y:S01]  /*28e0*/  LDCU.64 UR8, c[0x0][0x388] ;  /* 0x00007100ff0877ac */ /* 0x000f220008000a00 */
[----:B------:R-:W-:Y:S01]  /*28f0*/  MOV R3, R0 ;  /* 0x0000000000037202 */ /* 0x000fe20000000f00 */
[----:B------:R-:W-:Y:S02]  /*2900*/  IMAD R6, R15, UR16, RZ ;  /* 0x000000100f067c24 */ /* 0x000fe4000f8e02ff */
[----:B------:R-:W-:-:S04]  /*2910*/  IMAD.WIDE.U32 R4, R13, UR16, R2 ;  /* 0x000000100d047c25 */ /* 0x000fc8000f8e0002 */
[----:B------:R-:W-:-:S05]  /*2920*/  IMAD R0, R13, UR17, R6 ;  /* 0x000000110d007c24 */ /* 0x000fca000f8e0206 */
[----:B------:R-:W-:Y:S02]  /*2930*/  IADD3 R0, PT, PT, R5, R0, RZ ;  /* 0x0000000005007210 */ /* 0x000fe40007ffe0ff */
[----:B----4-:R-:W-:-:S04]  /*2940*/  LEA R2, P0, R4, UR8, 0x1 ;  /* 0x0000000804027c11 */ /* 0x010fc8000f8008ff */
[----:B------:R-:W-:-:S05]  /*2950*/  LEA.HI.X R3, R4, UR9, R0, 0x1, P0 ;  /* 0x0000000904037c11 */ /* 0x000fca00080f0c00 */
[----:B------:R-:W-:Y:S01]  /*2960*/  @!PT LDS RZ, [RZ] ;  /* 0x00000000fffff984 */ /* 0x000fe20000000800 */
[----:B------:R-:W-:Y:S01]  /*2970*/  @!PT LDS RZ, [RZ] ;  /* 0x00000000fffff984 */ /* 0x000fe20000000800 */
[----:B------:R-:W-:Y:S01]  /*2980*/  @!PT LDS RZ, [RZ] ;  /* 0x00000000fffff984 */ /* 0x000fe20000000800 */
[----:B------:R4:W-:Y:S04]  /*2990*/  LDGSTS.E.BYPASS.LTC128B.128 [R8+0x7000], desc[UR34][R2.64] ;  /* 0x0700000002087fae */ /* 0x0009e8000b981a22 */
.L_x_599:
[----:B--2---:R-:W-:Y:S05]  /*29a0*/  BSYNC.RECONVERGENT B0 ;  /* 0x0000000000007941 */ /* 0x004fea0003800200 */
.L_x_598:
[----:B------:R-:W0:Y:S01]  /*29b0*/  LDGDEPBAR ;  /* 0x00000000000079af */ /* 0x000e220000000000 */
[C---:B------:R-:W-:Y:S01]  /*29c0*/  IMAD.SHL.U32 R6, R22.reuse, 0x4, RZ ;  /* 0x0000000416067824 */ /* 0x040fe200078e00ff */
[C---:B------:R-:W-:Y:S01]  /*29d0*/  LOP3.LUT R0, R7.reuse, 0x20, RZ, 0xc0, !PT ;  /* 0x0000002007007812 */ /* 0x040fe200078ec0ff */
[----:B----4-:R-:W-:Y:S01]  /*29e0*/  IMAD.SHL.U32 R2, R22, 0x10, RZ ;  /* 0x0000001016027824 */ /* 0x010fe200078e00ff */
[----:B------:R-:W-:Y:S01]  /*29f0*/  LOP3.LUT R5, R7, 0x120, RZ, 0xc0, !PT ;  /* 0x0000012007057812 */ /* 0x000fe200078ec0ff */
[----:B------:R2:W-:Y:S01]  /*2a00*/  STL [R1+0x4], R229 ;  /* 0x000004e501007387 */ /* 0x0005e20000100800 */
[----:B------:R-:W-:Y:S01]  /*2a10*/  LOP3.LUT R6, R6, 0x18, RZ, 0xc0, !PT ;  /* 0x0000001806067812 */ /* 0x000fe200078ec0ff */
[----:B------:R-:W4:Y:S01]  /*2a20*/  LDCU UR17, c[0x0][0x590] ;  /* 0x0000b200ff1177ac */ /* 0x000f220008000800 */
[----:B------:R-:W-:Y:S01]  /*2a30*/  LOP3.LUT R0, R0, 0x3800, R2, 0xf8, !PT ;  /* 0x0000380000007812 */ /* 0x000fe200078ef802 */
[----:B------:R-:W-:Y:S01]  /*2a40*/  IMAD.MOV.U32 R152, RZ, RZ, 0x20 ;  /* 0x00000020ff987424 */ /* 0x000fe200078e00ff */
[----:B------:R-:W-:-:S02]  /*2a50*/  SHF.R.U32.HI R3, RZ, 0x4, R22 ;  /* 0x00000004ff037819 */ /* 0x000fc40000011616 */
[----:B------:R-:W-:Y:S02]  /*2a60*/  CS2R R94, SRZ ;  /* 0x00000000005e7805 */ /* 0x000fe4000001ff00 */
[----:B------:R-:W-:Y:S02]  /*2a70*/  LOP3.LUT R4, R6, 0xc0, R7, 0xf8, !PT ;  /* 0x000000c006047812 */ /* 0x000fe400078ef807 */
[----:B------:R-:W-:Y:S02]  /*2a80*/  CS2R R92, SRZ ;  /* 0x00000000005c7805 */ /* 0x000fe4000001ff00 */
[--C-:B------:R-:W-:Y:S02]  /*2a90*/  LOP3.LUT R5, R5, 0x600, R2.reuse, 0xf8, !PT ;  /* 0x0000060005057812 */ /* 0x100fe400078ef802 */
[----:B------:R-:W-:Y:S02]  /*2aa0*/  CS2R R98, SRZ ;  /* 0x0000000000627805 */ /* 0x000fe4000001ff00 */
[----:B------:R-:W-:-:S02]  /*2ab0*/  LOP3.LUT R0, R0, 0x100, R2, 0xf8, !PT ;  /* 0x0000010000007812 */ /* 0x000fc400078ef802 */
[----:B------:R-:W-:Y:S02]  /*2ac0*/  CS2R R96, SRZ ;  /* 0x0000000000607805 */ /* 0x000fe4000001ff00 */
[----:B------:R-:W-:Y:S02]  /*2ad0*/  LOP3.LUT R2, R3, 0x8, RZ, 0xc0, !PT ;  /* 0x0000000803027812 */ /* 0x000fe400078ec0ff */
[----:B------:R-:W-:Y:S02]  /*2ae0*/  CS2R R90, SRZ ;  /* 0x00000000005a7805 */ /* 0x000fe4000001ff00 */
[----:B------:R-:W-:Y:S02]  /*2af0*/  LOP3.LUT R3, R4, 0x8, R22, 0x78, !PT ;  /* 0x0000000804037812 */ /* 0x000fe400078e7816 */
[----:B------:R-:W-:Y:S02]  /*2b00*/  CS2R R88, SRZ ;  /* 0x0000000000587805 */ /* 0x000fe4000001ff00 */
[----:B------:R-:W-:-:S02]  /*2b10*/  LOP3.LUT P0, RZ, R22, 0x4, RZ, 0xc0, !PT ;  /* 0x0000000416ff7812 */ /* 0x000fc4000780c0ff */
[----:B------:R-:W-:Y:S01]  /*2b20*/  CS2R R86, SRZ ;  /* 0x0000000000567805 */ /* 0x000fe2000001ff00 */
[----:B------:R-:W-:-:S04]  /*2b30*/  DEPBAR.LE SB0, 0x1 ;  /* 0x000080400000791a */ /* 0x000fc80000000000 */
[----:B------:R-:W-:Y:S02]  /*2b40*/  LOP3.LUT R2, R2, 0x10, R22, 0xf8, !PT ;  /* 0x0000001002027812 */ /* 0x000fe400078ef816 */
[----:B------:R-:W-:Y:S02]  /*2b50*/  CS2R R84, SRZ ;  /* 0x0000000000547805 */ /* 0x000fe4000001ff00 */
[----:B------:R-:W-:Y:S02]  /*2b60*/  LOP3.LUT R0, R0, R3, RZ, 0xfc, !PT ;  /* 0x0000000300007212 */ /* 0x000fe400078efcff */
[----:B------:R-:W-:Y:S02]  /*2b70*/  CS2R R78, SRZ ;  /* 0x00000000004e7805 */ /* 0x000fe4000001ff00 */
[----:B------:R-:W-:Y:S02]  /*2b80*/  LOP3.LUT R2, R2, 0xc0, R7, 0xf8, !PT ;  /* 0x000000c002027812 */ /* 0x000fe400078ef807 */
[----:B------:R-:W-:-:S02]  /*2b90*/  CS2R R76, SRZ ;  /* 0x00000000004c7805 */ /* 0x000fc4000001ff00 */
[----:B------:R-:W-:Y:S01]  /*2ba0*/  LEA R150, R0, UR6, 0x1 ;  /* 0x0000000600967c11 */ /* 0x000fe2000f8e08ff */
[----:B------:R-:W-:Y:S01]  /*2bb0*/  BAR.SYNC.DEFER_BLOCKING 0x0 ;  /* 0x0000000000007b1d */ /* 0x000fe20000010000 */
[----:B------:R-:W-:Y:S02]  /*2bc0*/  LOP3.LUT R0, R2, R6, RZ, 0x3c, !PT ;  /* 0x0000000602007212 */ /* 0x000fe400078e3cff */
[----:B------:R-:W-:Y:S02]  /*2bd0*/  CS2R R82, SRZ ;  /* 0x0000000000527805 */ /* 0x000fe4000001ff00 */
[----:B------:R-:W-:Y:S01]  /*2be0*/  LOP3.LUT R3, R4, 0x8, R16, 0x78, !PT ;  /* 0x0000000804037812 */ /* 0x000fe200078e7810 */
[----:B------:R-:W-:Y:S01]  /*2bf0*/  VIADD R2, R150, 0x8000 ;  /* 0x0000800096027836 */ /* 0x000fe20000000000 */
[----:B------:R-:W-:Y:S01]  /*2c00*/  LOP3.LUT R0, R0, 0x120, R7, 0xf8, !PT ;  /* 0x0000012000007812 */ /* 0x000fe200078ef807 */
[----:B------:R-:W-:Y:S01]  /*2c10*/  VIADD R144, R150, 0x8020 ;  /* 0x0000802096907836 */ /* 0x000fe20000000000 */
[----:B------:R-:W-:Y:S01]  /*2c20*/  LOP3.LUT R3, R5, R3, RZ, 0xfc, !PT ;  /* 0x0000000305037212 */ /* 0x000fe200078efcff */
[----:B------:R-:W-:Y:S01]  /*2c30*/  @P0 VIADD R144, R2, 0xffffffe0 ;  /* 0xffffffe002900836 */ /* 0x000fe20000000000 */
[----:B------:R-:W-:-:S02]  /*2c40*/  LEA R148, R0, UR6, 0x1 ;  /* 0x0000000600947c11 */ /* 0x000fc4000f8e08ff */
[----:B------:R-:W-:Y:S02]  /*2c50*/  CS2R R80, SRZ ;  /* 0x0000000000507805 */ /* 0x000fe4000001ff00 */
[----:B------:R-:W-:Y:S02]  /*2c60*/  LEA R149, R3, UR6, 0x1 ;  /* 0x0000000603957c11 */ /* 0x000fe4000f8e08ff */
[----:B------:R-:W-:Y:S02]  /*2c70*/  CS2R R74, SRZ ;  /* 0x00000000004a7805 */ /* 0x000fe4000001ff00 */
[----:B------:R-:W-:Y:S02]  /*2c80*/  SEL R152, R152, 0xffffffe0, !P0 ;  /* 0xffffffe098987807 */ /* 0x000fe40004000000 */
[----:B------:R-:W-:Y:S02]  /*2c90*/  CS2R R72, SRZ ;  /* 0x0000000000487805 */ /* 0x000fe4000001ff00 */
[----:B------:R-:W-:-:S02]  /*2ca0*/  CS2R R70, SRZ ;  /* 0x0000000000467805 */ /* 0x000fc4000001ff00 */
[----:B------:R-:W-:Y:S01]  /*2cb0*/  CS2R R68, SRZ ;  /* 0x0000000000447805 */ /* 0x000fe2000001ff00 */
[----:B------:R-:W-:Y:S01]  /*2cc0*/  VIADD R149, R149, UR42 ;  /* 0x0000002a95957c36 */ /* 0x000fe20008000000 */
[----:B------:R-:W1:Y:S01]  /*2cd0*/  LDCU UR14, c[0x0][0x504] ;  /* 0x0000a080ff0e77ac */ /* 0x000e620008000800 */
[----:B------:R-:W-:Y:S02]  /*2ce0*/  VIADD R148, R148, UR42 ;  /* 0x0000002a94947c36 */ /* 0x000fe40008000000 */
[----:B------:R-:W-:Y:S01]  /*2cf0*/  IMAD.IADD R151, R150, 0x1, R152 ;  /* 0x0000000196977824 */ /* 0x000fe200078e0298 */
[----:B------:R-:W1:Y:S01]  /*2d00*/  LDCU UR9, c[0x0][0x508] ;  /* 0x0000a100ff0977ac */ /* 0x000e620008000800 */
[----:B------:R2:W1:Y:S01]  /*2d10*/  LDSM.16.M88.4 R132, [R144] ;  /* 0x000000009084783b */ /* 0x0004620000000200 */
[----:B------:R-:W1:Y:S03]  /*2d20*/  LDCU UR8, c[0x0][0x3e0] ;  /* 0x00007c00ff0877ac */ /* 0x000e660008000800 */
[----:B------:R2:W1:Y:S01]  /*2d30*/  LDSM.16.M88.4 R136, [R144+0x400] ;  /* 0x000400009088783b */ /* 0x0004620000000200 */
[----:B------:R-:W1:Y:S03]  /*2d40*/  LDCU UR16, c[0x0][0x50c] ;  /* 0x0000a180ff1077ac */ /* 0x000e660008000800 */
[----:B------:R2:W1:Y:S01]  /*2d50*/  LDSM.16.M88.4 R140, [R144+0x800] ;  /* 0x00080000908c783b */ /* 0x0004620000000200 */
[----:B------:R-:W1:Y:S03]  /*2d60*/  LDCU UR15, c[0x0][0x45c] ;  /* 0x00008b80ff0f77ac */ /* 0x000e660008000800 */
[----:B------:R2:W1:Y:S01]  /*2d70*/  LDSM.16.M88.4 R116, [R150+0x8000] ;  /* 0x008000009674783b */ /* 0x0004620000000200 */
[----:B----4-:R-:W-:-:S03]  /*2d80*/  USHF.L.U32 UR17, UR17, 0x7, URZ ;  /* 0x0000000711117899 */ /* 0x010fc600080006ff */
[----:B------:R2:W4:Y:S01]  /*2d90*/  LDSM.16.M88.4 R120, [R150+0x8400] ;  /* 0x008400009678783b */ /* 0x0005220000000200 */
[----:B------:R-:W-:Y:S02]  /*2da0*/  UIADD3 UR41, UPT, UPT, -UR47, UR41, URZ ;  /* 0x000000292f297290 */ /* 0x000fe4000fffe1ff */
[----:B------:R-:W-:Y:S01]  /*2db0*/  USHF.L.U32 UR49, UR49, 0x3, URZ ;  /* 0x0000000331317899 */ /* 0x000fe200080006ff */
[----:B------:R2:W1:Y:S04]  /*2dc0*/  LDSM.16.M88.4 R124, [R150+0x8800] ;  /* 0x00880000967c783b */ /* 0x0004680000000200 */
[----:B------:R2:W1:Y:S04]  /*2dd0*/  LDSM.16.M88.4 R128, [R150+0x8c00] ;  /* 0x008c00009680783b */ /* 0x0004680000000200 */
[----:B------:R-:W1:Y:S03]  /*2de0*/  LDSM.16.M88.4 R144, [R144+0xc00] ;  /* 0x000c00009090783b */ /* 0x000e660000000200 */
.L_x_604:
[----:B------:R-:W0:Y:S01]  /*2df0*/  LDGDEPBAR ;  /* 0x00000000000079af */ /* 0x000e220000000000 */
[----:B------:R-:W-:Y:S01]  /*2e00*/  IADD3 R112, PT, PT, R149, R152, RZ ;  /* 0x0000009895707210 */ /* 0x000fe20007ffe0ff */
[----:B------:R-:W-:Y:S01]  /*2e10*/  USHF.L.U32 UR42, UR48, 0x7, URZ ;  /* 0x00000007302a7899 */ /* 0x000fe200080006ff */
[----:B------:R-:W-:Y:S02]  /*2e20*/  MOV R2, UR10 ;  /* 0x0000000a00027c02 */ /* 0x000fe40008000f00 */
[----:B------:R-:W-:Y:S01]  /*2e30*/  MOV R3, UR11 ;  /* 0x0000000b00037c02 */ /* 0x000fe20008000f00 */
[----:B------:R-:W-:Y:S01]  /*2e40*/  UISETP.GE.AND UP0, UPT, UR42, UR41, UPT ;  /* 0x000000292a00728c */ /* 0x000fe2000bf06270 */
[C---:B------:R-:W-:Y:S04]  /*2e50*/  LEA R2, P0, R232.reuse, R2, 0x2 ;  /* 0x00000002e8027211 */ /* 0x040fe800078010ff */
[----:B------:R-:W-:Y:S01]  /*2e60*/  LEA.HI.X R3, R232, R3, RZ, 0x2, P0 ;  /* 0x00000003e8037211 */ /* 0x000fe200000f14ff */
[----:B------:R-:W-:Y:S04]  /*2e70*/  DEPBAR.LE SB0, 0x0 ;  /* 0x000080000000791a */ /* 0x000fe80000000000 */
[----:B------:R-:W-:Y:S06]  /*2e80*/  BAR.SYNC.DEFER_BLOCKING 0x0 ;  /* 0x0000000000007b1d */ /* 0x000fec0000010000 */
[----:B------:R-:W-:Y:S08]  /*2e90*/  LDSM.16.M88.4 R64, [R149] ;  /* 0x000000009540783b */ /* 0x000ff00000000200 */
[----:B------:R-:W3:Y:S08]  /*2ea0*/  LDSM.16.M88.4 R16, [R150+0x6000] ;  /* 0x006000009610783b */ /* 0x000ef00000000200 */
[----:B------:R-:W1:Y:S08]  /*2eb0*/  LDSM.16.M88.4 R60, [R149+0x1000] ;  /* 0x00100000953c783b */ /* 0x000e700000000200 */
[----:B------:R-:W2:Y:S08]  /*2ec0*/  LDSM.16.M88.4 R32, [R150+0x6400] ;  /* 0x006400009620783b */ /* 0x000eb00000000200 */
[----:B------:R-:W4:Y:S08]  /*2ed0*/  LDSM.16.M88.4 R48, [R150+0x6800] ;  /* 0x006800009630783b */ /* 0x000f300000000200 */
[----:B------:R-:W4:Y:S08]  /*2ee0*/  LDSM.16.M88.4 R100, [R150+0x6c00] ;  /* 0x006c00009664783b */ /* 0x000f300000000200 */
[----:B------:R-:W-:Y:S01]  /*2ef0*/  LDSM.16.M88.4 R104, [R112] ;  /* 0x000000007068783b */ /* 0x000fe20000000200 */
[-C--:B---3--:R-:W-:Y:S07]  /*2f00*/  HMMA.16816.F32.BF16 R4, R64, R16.reuse, RZ ;  /* 0x000000104004723c */ /* 0x088fee00000418ff */
[----:B------:R-:W3:Y:S01]  /*2f10*/  LDSM.16.M88.4 R108, [R151+0x6000] ;  /* 0x00600000976c783b */ /* 0x000ee20000000200 */
[C---:B-1----:R-:W-:Y:S07]  /*2f20*/  HMMA.16816.F32.BF16 R8, R60.reuse, R16, RZ ;  /* 0x000000103c08723c */ /* 0x042fee00000418ff */
[----:B------:R-:W1:Y:S01]  /*2f30*/  LDSM.16.M88.4 R112, [R112+0x1000] ;  /* 0x001000007070783b */ /* 0x000e620000000200 */
[-C--:B------:R-:W-:Y:S07]  /*2f40*/  HMMA.16816.F32.BF16 R12, R60, R18.reuse, RZ ;  /* 0x000000123c0c723c */ /* 0x080fee00000418ff */
[----:B------:R1:W5:Y:S01]  /*2f50*/  LDG.E R156, desc[UR34][R2.64] ;  /* 0x00000022029c7981 */ /* 0x000362000c1e1900 */
[C---:B------:R-:W-:Y:S03]  /*2f60*/  HMMA.16816.F32.BF16 R16, R64.reuse, R18, RZ ;  /* 0x000000124010723c */ /* 0x040fe600000418ff */
[----:B------:R1:W5:Y:S04]  /*2f70*/  LDG.E R155, desc[UR34][R2.64+0x20] ;  /* 0x00002022029b7981 */ /* 0x000368000c1e1900 */
[----:B------:R1:W5:Y:S01]  /*2f80*/  LDG.E R154, desc[UR34][R2.64+0x100] ;  /* 0x00010022029a7981 */ /* 0x000362000c1e1900 */
[-C--:B--2---:R-:W-:Y:S03]  /*2f90*/  HMMA.16816.F32.BF16 R20, R64, R32.reuse, RZ ;  /* 0x000000204014723c */ /* 0x084fe600000418ff */
[----:B------:R2:W5:Y:S05]  /*2fa0*/  LDG.E R153, desc[UR34][R2.64+0x120] ;  /* 0x0001202202997981 */ /* 0x00056a000c1e1900 */
        /* <DEDUP_REMOVED lines=12> */
[C---:B-1----:R-:W-:Y:S08]  /*3070*/  HMMA.16816.F32.BF16 R8, R112.reuse, R108, R8 ;  /* 0x0000006c7008723c */ /* 0x042ff00000041808 */
[-C--:B------:R-:W-:Y:S03]  /*3080*/  HMMA.16816.F32.BF16 R12, R112, R110.reuse, R12 ;  /* 0x0000006e700c723c */ /* 0x080fe6000004180c */
[----:B------:R-:W-:Y:S01]  /*3090*/  FMUL.FTZ R4, R4, UR16 ;  /* 0x0000001004047c20 */ /* 0x000fe20008410000 */
[----:B------:R-:W-:Y:S01]  /*30a0*/  FMUL.FTZ R5, R5, UR16 ;  /* 0x0000001005057c20 */ /* 0x000fe20008410000 */
[----:B------:R-:W-:Y:S01]  /*30b0*/  FMUL.FTZ R6, R6, UR16 ;  /* 0x0000001006067c20 */ /* 0x000fe20008410000 */
[----:B------:R-:W-:Y:S01]  /*30c0*/  FMUL.FTZ R7, R7, UR16 ;  /* 0x0000001007077c20 */ /* 0x000fe20008410000 */
[----:B------:R-:W1:Y:S01]  /*30d0*/  MUFU.TANH R168, R4 ;  /* 0x0000000400a87308 */ /* 0x000e620000002400 */
[C---:B------:R-:W-:Y:S04]  /*30e0*/  HMMA.16816.F32.BF16 R16, R104.reuse, R110, R16 ;  /* 0x0000006e6810723c */ /* 0x040fe80000041810 */
[----:B------:R-:W-:Y:S01]  /*30f0*/  FMUL.FTZ R8, R8, UR16 ;  /* 0x0000001008087c20 */ /* 0x000fe20008410000 */
[----:B------:R-:W-:Y:S01]  /*3100*/  FMUL.FTZ R9, R9, UR16 ;  /* 0x0000001009097c20 */ /* 0x000fe20008410000 */
[----:B------:R-:W-:Y:S03]  /*3110*/  FMUL.FTZ R10, R10, UR16 ;  /* 0x000000100a0a7c20 */ /* 0x000fe60008410000 */
[----:B------:R-:W3:Y:S01]  /*3120*/  MUFU.TANH R167, R5 ;  /* 0x0000000500a77308 */ /* 0x000ee20000002400 */
[----:B------:R-:W-:Y:S01]  /*3130*/  FMUL.FTZ R11, R11, UR16 ;  /* 0x000000100b0b7c20 */ /* 0x000fe20008410000 */
[----:B------:R-:W-:Y:S01]  /*3140*/  FMUL.FTZ R12, R12, UR16 ;  /* 0x000000100c0c7c20 */ /* 0x000fe20008410000 */
[----:B------:R-:W-:Y:S01]  /*3150*/  FMUL.FTZ R13, R13, UR16 ;  /* 0x000000100d0d7c20 */ /* 0x000fe20008410000 */
[----:B------:R-:W-:Y:S01]  /*3160*/  FMUL.FTZ R14, R14, UR16 ;  /* 0x000000100e0e7c20 */ /* 0x000fe20008410000 */
[----:B------:R-:W-:Y:S05]  /*3170*/  FMUL.FTZ R15, R15, UR16 ;  /* 0x000000100f0f7c20 */ /* 0x000fea0008410000 */
[----:B------:R-:W4:Y:S01]  /*3180*/  MUFU.TANH R166, R6 ;  /* 0x0000000600a67308 */ /* 0x000f220000002400 */
[----:B------:R-:W-:Y:S01]  /*3190*/  FMUL.FTZ R16, R16, UR16 ;  /* 0x0000001010107c20 */ /* 0x000fe20008410000 */
[----:B------:R-:W-:Y:S01]  /*31a0*/  FMUL.FTZ R17, R17, UR16 ;  /* 0x0000001011117c20 */ /* 0x000fe20008410000 */
[----:B------:R-:W-:Y:S01]  /*31b0*/  FMUL.FTZ R18, R18, UR16 ;  /* 0x0000001012127c20 */ /* 0x000fe20008410000 */
[----:B------:R-:W-:Y:S06]  /*31c0*/  FMUL.FTZ R19, R19, UR16 ;  /* 0x0000001013137c20 */ /* 0x000fec0008410000 */
[----:B------:R2:W1:Y:S10]  /*31d0*/  MUFU.TANH R165, R7 ;  /* 0x0000000700a57308 */ /* 0x0004740000002400 */
[----:B------:R-:W1:Y:S10]  /*31e0*/  MUFU.TANH R175, R8 ;  /* 0x0000000800af7308 */ /* 0x000e740000002400 */
[----:B------:R-:W1:Y:S01]  /*31f0*/  MUFU.TANH R171, R9 ;  /* 0x0000000900ab7308 */ /* 0x000e620000002400 */
[----:B--2---:R-:W2:Y:S09]  /*3200*/  LDSM.16.M88.4 R4, [R151+0x6400] ;  /* 0x006400009704783b */ /* 0x004eb20000000200 */
[----:B------:R-:W1:Y:S10]  /*3210*/  MUFU.TANH R170, R10 ;  /* 0x0000000a00aa7308 */ /* 0x000e740000002400 */
[----:B------:R3:W1:Y:S10]  /*3220*/  MUFU.TANH R169, R11 ;  /* 0x0000000b00a97308 */ /* 0x0006740000002400 */
[----:B------:R1:W1:Y:S10]  /*3230*/  MUFU.TANH R176, R12 ;  /* 0x0000000c00b07308 */ /* 0x0002740000002400 */
[----:B------:R1:W1:Y:S01]  /*3240*/  MUFU.TANH R174, R13 ;  /* 0x0000000d00ae7308 */ /* 0x0002620000002400 */
[----:B---3--:R-:W3:Y:S09]  /*3250*/  LDSM.16.M88.4 R8, [R151+0x6800] ;  /* 0x006800009708783b */ /* 0x008ef20000000200 */
[----:B------:R1:W1:Y:S01]  /*3260*/  MUFU.TANH R173, R14 ;  /* 0x0000000e00ad7308 */ /* 0x0002620000002400 */
[-C--:B--2---:R-:W-:Y:S09]  /*3270*/  HMMA.16816.F32.BF16 R20, R104, R4.reuse, R20 ;  /* 0x000000046814723c */ /* 0x084ff20000041814 */
[----:B------:R2:W1:Y:S01]  /*3280*/  MUFU.TANH R172, R15 ;  /* 0x0000000f00ac7308 */ /* 0x0004620000002400 */
[C---:B------:R-:W-:Y:S09]  /*3290*/  HMMA.16816.F32.BF16 R24, R112.reuse, R4, R24 ;  /* 0x000000047018723c */ /* 0x040ff20000041818 */
[----:B------:R2:W1:Y:S01]  /*32a0*/  MUFU.TANH R180, R16 ;  /* 0x0000001000b47308 */ /* 0x0004620000002400 */
[-C--:B------:R-:W-:Y:S03]  /*32b0*/  HMMA.16816.F32.BF16 R28, R112, R6.reuse, R28 ;  /* 0x00000006701c723c */ /* 0x080fe6000004181c */
[----:B------:R-:W-:Y:S01]  /*32c0*/  FMUL.FTZ R20, R20, UR16 ;  /* 0x0000001014147c20 */ /* 0x000fe20008410000 */
[----:B------:R-:W-:Y:S01]  /*32d0*/  FMUL.FTZ R21, R21, UR16 ;  /* 0x0000001015157c20 */ /* 0x000fe20008410000 */
[----:B------:R-:W-:Y:S04]  /*32e0*/  FMUL.FTZ R22, R22, UR16 ;  /* 0x0000001016167c20 */ /* 0x000fe80008410000 */
[----:B------:R2:W1:Y:S01]  /*32f0*/  MUFU.TANH R179, R17 ;  /* 0x0000001100b37308 */ /* 0x0004620000002400 */
[----:B------:R-:W-:Y:S01]  /*3300*/  FMUL.FTZ R23, R23, UR16 ;  /* 0x0000001017177c20 */ /* 0x000fe20008410000 */
[C---:B------:R-:W-:Y:S01]  /*3310*/  HMMA.16816.F32.BF16 R32, R104.reuse, R6, R32 ;  /* 0x000000066820723c */ /* 0x040fe20000041820 */
[----:B------:R-:W4:Y:S03]  /*3320*/  LDSM.16.M88.4 R4, [R151+0x6c00] ;  /* 0x006c00009704783b */ /* 0x000f260000000200 */
[----:B------:R-:W-:Y:S01]  /*3330*/  FMUL.FTZ R24, R24, UR16 ;  /* 0x0000001018187c20 */ /* 0x000fe20008410000 */
[----:B------:R-:W-:Y:S03]  /*3340*/  FMUL.FTZ R25, R25, UR16 ;  /* 0x0000001019197c20 */ /* 0x000fe60008410000 */
[----:B------:R2:W1:Y:S01]  /*3350*/  MUFU.TANH R178, R18 ;  /* 0x0000001200b27308 */ /* 0x0004620000002400 */
[----:B------:R-:W-:Y:S01]  /*3360*/  FMUL.FTZ R26, R26, UR16 ;  /* 0x000000101a1a7c20 */ /* 0x000fe20008410000 */
[-C--:B---3--:R-:W-:Y:S03]  /*3370*/  HMMA.16816.F32.BF16 R36, R104, R8.reuse, R36 ;  /* 0x000000086824723c */ /* 0x088fe60000041824 */
[----:B------:R-:W-:Y:S01]  /*3380*/  FMUL.FTZ R27, R27, UR16 ;  /* 0x000000101b1b7c20 */ /* 0x000fe20008410000 */
[----:B------:R-:W-:Y:S01]  /*3390*/  FMUL.FTZ R28, R28, UR16 ;  /* 0x000000101c1c7c20 */ /* 0x000fe20008410000 */
[----:B------:R-:W-:Y:S03]  /*33a0*/  FMUL.FTZ R29, R29, UR16 ;  /* 0x000000101d1d7c20 */ /* 0x000fe60008410000 */
[----:B------:R2:W3:Y:S01]  /*33b0*/  MUFU.TANH R177, R19 ;  /* 0x0000001300b17308 */ /* 0x0004e20000002400 */
[----:B------:R-:W-:Y:S01]  /*33c0*/  FMUL.FTZ R30, R30, UR16 ;  /* 0x000000101e1e7c20 */ /* 0x000fe20008410000 */
[C---:B------:R-:W-:Y:S04]  /*33d0*/  HMMA.16816.F32.BF16 R40, R112.reuse, R8, R40 ;  /* 0x000000087028723c */ /* 0x040fe80000041828 */
[----:B------:R-:W-:Y:S01]  /*33e0*/  FMUL.FTZ R31, R31, UR16 ;  /* 0x000000101f1f7c20 */ /* 0x000fe20008410000 */
[----:B------:R-:W-:Y:S03]  /*33f0*/  FMUL.FTZ R32, R32, UR16 ;  /* 0x0000001020207c20 */ /* 0x000fe60008410000 */
[----:B------:R2:W1:Y:S01]  /*3400*/  MUFU.TANH R184, R20 ;  /* 0x0000001400b87308 */ /* 0x0004620000002400 */
[----:B------:R-:W-:Y:S01]  /*3410*/  FMUL.FTZ R33, R33, UR16 ;  /* 0x0000001021217c20 */ /* 0x000fe20008410000 */
[-C--:B------:R-:W-:Y:S03]  /*3420*/  HMMA.16816.F32.BF16 R44, R112, R10.reuse, R44 ;  /* 0x0000000a702c723c */ /* 0x080fe6000004182c */
[----:B------:R-:W-:Y:S01]  /*3430*/  FMUL.FTZ R34, R34, UR16 ;  /* 0x0000001022227c20 */ /* 0x000fe20008410000 */
[----:B------:R-:W-:Y:S01]  /*3440*/  FMUL.FTZ R35, R35, UR16 ;  /* 0x0000001023237c20 */ /* 0x000fe20008410000 */
[----:B------:R-:W-:Y:S03]  /*3450*/  FMUL.FTZ R36, R36, UR16 ;  /* 0x0000001024247c20 */ /* 0x000fe60008410000 */
[----:B------:R2:W1:Y:S01]  /*3460*/  MUFU.TANH R183, R21 ;  /* 0x0000001500b77308 */ /* 0x0004620000002400 */
[----:B------:R-:W-:Y:S01]  /*3470*/  FMUL.FTZ R37, R37, UR16 ;  /* 0x0000001025257c20 */ /* 0x000fe20008410000 */
[C---:B------:R-:W-:Y:S04]  /*3480*/  HMMA.16816.F32.BF16 R48, R104.reuse, R10, R48 ;  /* 0x0000000a6830723c */ /* 0x040fe80000041830 */
[----:B------:R-:W-:Y:S01]  /*3490*/  FMUL.FTZ R38, R38, UR16 ;  /* 0x0000001026267c20 */ /* 0x000fe20008410000 */
[----:B------:R-:W-:Y:S03]  /*34a0*/  FMUL.FTZ R39, R39, UR16 ;  /* 0x0000001027277c20 */ /* 0x000fe60008410000 */
[----:B------:R2:W1:Y:S01]  /*34b0*/  MUFU.TANH R182, R22 ;  /* 0x0000001600b67308 */ /* 0x0004620000002400 */
[----:B------:R-:W-:Y:S01]  /*34c0*/  FMUL.FTZ R40, R40, UR16 ;  /* 0x0000001028287c20 */ /* 0x000fe20008410000 */
[----:B------:R-:W-:Y:S01]  /*34d0*/  FMUL.FTZ R41, R41, UR16 ;  /* 0x0000001029297c20 */ /* 0x000fe20008410000 */
[-C--:B----4-:R-:W-:Y:S03]  /*34e0*/  HMMA.16816.F32.BF16 R52, R104, R4.reuse, R52 ;  /* 0x000000046834723c */ /* 0x090fe60000041834 */
[----:B------:R-:W-:Y:S01]  /*34f0*/  FMUL.FTZ R42, R42, UR16 ;  /* 0x000000102a2a7c20 */ /* 0x000fe20008410000 */
[----:B------:R-:W-:Y:S03]  /*3500*/  FMUL.FTZ R43, R43, UR16 ;  /* 0x000000102b2b7c20 */ /* 0x000fe60008410000 */
[----:B------:R2:W4:Y:S01]  /*3510*/  MUFU.TANH R181, R23 ;  /* 0x0000001700b57308 */ /* 0x0005220000002400 */
[----:B------:R-:W-:Y:S01]  /*3520*/  FMUL.FTZ R44, R44, UR16 ;  /* 0x000000102c2c7c20 */ /* 0x000fe20008410000 */
[----:B------:R-:W-:Y:S01]  /*3530*/  FMUL.FTZ R45, R45, UR16 ;  /* 0x000000102d2d7c20 */ /* 0x000fe20008410000 */
[C---:B------:R-:W-:Y:S04]  /*3540*/  HMMA.16816.F32.BF16 R56, R112.reuse, R4, R56 ;  /* 0x000000047038723c */ /* 0x040fe80000041838 */
[----:B------:R-:W-:Y:S03]  /*3550*/  FMUL.FTZ R46, R46, UR16 ;  /* 0x000000102e2e7c20 */ /* 0x000fe60008410000 */
[----:B------:R2:W1:Y:S01]  /*3560*/  MUFU.TANH R188, R24 ;  /* 0x0000001800bc7308 */ /* 0x0004620000002400 */
[----:B------:R-:W-:Y:S01]  /*3570*/  FMUL.FTZ R47, R47, UR16 ;  /* 0x000000102f2f7c20 */ /* 0x000fe20008410000 */
[----:B------:R-:W-:Y:S01]  /*3580*/  FMUL.FTZ R48, R48, UR16 ;  /* 0x0000001030307c20 */ /* 0x000fe20008410000 */
[-C--:B------:R-:W-:Y:S03]  /*3590*/  HMMA.16816.F32.BF16 R60, R112, R6.reuse, R60 ;  /* 0x00000006703c723c */ /* 0x080fe6000004183c */
[----:B------:R-:W-:Y:S01]  /*35a0*/  FMUL.FTZ R49, R49, UR16 ;  /* 0x0000001031317c20 */ /* 0x000fe20008410000 */
[----:B------:R-:W-:Y:S03]  /*35b0*/  FMUL.FTZ R50, R50, UR16 ;  /* 0x0000001032327c20 */ /* 0x000fe60008410000 */
[----:B------:R2:W1:Y:S01]  /*35c0*/  MUFU.TANH R187, R25 ;  /* 0x0000001900bb7308 */ /* 0x0004620000002400 */
[----:B------:R-:W-:Y:S01]  /*35d0*/  FMUL.FTZ R51, R51, UR16 ;  /* 0x0000001033337c20 */ /* 0x000fe20008410000 */
[----:B------:R-:W-:Y:S01]  /*35e0*/  FMUL.FTZ R52, R52, UR16 ;  /* 0x0000001034347c20 */ /* 0x000fe20008410000 */
[----:B------:R-:W-:Y:S04]  /*35f0*/  HMMA.16816.F32.BF16 R64, R104, R6, R64 ;  /* 0x000000066840723c */ /* 0x000fe80000041840 */
[----:B------:R-:W-:Y:S03]  /*3600*/  FMUL.FTZ R53, R53, UR16 ;  /* 0x0000001035357c20 */ /* 0x000fe60008410000 */
[----:B------:R2:W1:Y:S01]  /*3610*/  MUFU.TANH R186, R26 ;  /* 0x0000001a00ba7308 */ /* 0x0004620000002400 */
[----:B------:R-:W-:Y:S01]  /*3620*/  FMUL.FTZ R54, R54, UR16 ;  /* 0x0000001036367c20 */ /* 0x000fe20008410000 */
[----:B------:R-:W-:Y:S01]  /*3630*/  FMUL.FTZ R55, R55, UR16 ;  /* 0x0000001037377c20 */ /* 0x000fe20008410000 */
[----:B------:R-:W-:Y:S01]  /*3640*/  FMUL.FTZ R56, R56, UR16 ;  /* 0x0000001038387c20 */ /* 0x000fe20008410000 */
[----:B------:R-:W-:Y:S01]  /*3650*/  FMUL.FTZ R57, R57, UR16 ;  /* 0x0000001039397c20 */ /* 0x000fe20008410000 */
[----:B------:R-:W-:Y:S01]  /*3660*/  FMUL.FTZ R58, R58, UR16 ;  /* 0x000000103a3a7c20 */ /* 0x000fe20008410000 */
[----:B------:R-:W-:Y:S01]  /*3670*/  FMUL.FTZ R59, R59, UR16 ;  /* 0x000000103b3b7c20 */ /* 0x000fe20008410000 */
[----:B------:R-:W-:Y:S03]  /*3680*/  FMUL.FTZ R60, R60, UR16 ;  /* 0x000000103c3c7c20 */ /* 0x000fe60008410000 */
[----:B------:R2:W1:Y:S01]  /*3690*/  MUFU.TANH R185, R27 ;  /* 0x0000001b00b97308 */ /* 0x0004620000002400 */
[----:B------:R-:W-:Y:S01]  /*36a0*/  FMUL.FTZ R61, R61, UR16 ;  /* 0x000000103d3d7c20 */ /* 0x000fe20008410000 */
[----:B------:R-:W-:Y:S01]  /*36b0*/  FMUL.FTZ R62, R62, UR16 ;  /* 0x000000103e3e7c20 */ /* 0x000fe20008410000 */
[----:B------:R-:W-:Y:S01]  /*36c0*/  FMUL.FTZ R63, R63, UR16 ;  /* 0x000000103f3f7c20 */ /* 0x000fe20008410000 */
[----:B------:R-:W-:Y:S01]  /*36d0*/  FMUL.FTZ R64, R64, UR16 ;  /* 0x0000001040407c20 */ /* 0x000fe20008410000 */
[----:B------:R-:W-:Y:S05]  /*36e0*/  FMUL.FTZ R65, R65, UR16 ;  /* 0x0000001041417c20 */ /* 0x000fea0008410000 */
[----:B------:R2:W1:Y:S01]  /*36f0*/  MUFU.TANH R192, R28 ;  /* 0x0000001c00c07308 */ /* 0x0004620000002400 */
[----:B------:R-:W-:Y:S01]  /*3700*/  FMUL.FTZ R66, R66, UR16 ;  /* 0x0000001042427c20 */ /* 0x000fe20008410000 */
[----:B------:R-:W-:Y:S08]  /*3710*/  FMUL.FTZ R67, R67, UR16 ;  /* 0x0000001043437c20 */ /* 0x000ff00008410000 */
[----:B------:R2:W1:Y:S10]  /*3720*/  MUFU.TANH R191, R29 ;  /* 0x0000001d00bf7308 */ /* 0x0004740000002400 */
        /* <DEDUP_REMOVED lines=37> */
[----:B------:R2:W1:Y:S01]  /*3980*/  MUFU.TANH R225, R67 ;  /* 0x0000004300e17308 */ /* 0x0004620000002400 */
[----:B---34-:R-:W-:Y:S05]  /*3990*/  BRA.U !UP0, `(.L_x_600) ;  /* 0x0000000508347547 */ /* 0x018fea000b800000 */
[----:B-12---:R-:W-:Y:S01]  /*39a0*/  MOV R22, R217 ;  /* 0x000000d900167202 */ /* 0x006fe20000000f00 */
[----:B------:R-:W-:Y:S01]  /*39b0*/  USHF.L.U32 UR27, UR37, 0x7, URZ ;  /* 0x00000007251b7899 */ /* 0x000fe200080006ff */
[----:B------:R-:W-:Y:S01]  /*39c0*/  MOV R23, R221 ;  /* 0x000000dd00177202 */ /* 0x000fe20000000f00 */
[----:B------:R-:W-:Y:S01]  /*39d0*/  IMAD.MOV.U32 R19, RZ, RZ, R219 ;  /* 0x000000ffff137224 */ /* 0x000fe200078e00db */
        /* <DEDUP_REMOVED lines=50> */
[----:B------:R-:W-:Y:S01]  /*3d00*/  UIADD3 UR44, UPT, UPT, UR27, 0x80, URZ ;  /* 0x000000801b2c7890 */ /* 0x000fe2000fffe0ff */
[----:B------:R-:W-:Y:S01]  /*3d10*/  MOV R29, R179 ;  /* 0x000000b3001d7202 */ /* 0x000fe20000000f00 */
[----:B------:R-:W-:Y:S01]  /*3d20*/  IMAD.MOV.U32 R25, RZ, RZ, R178 ;  /* 0x000000ffff197224 */ /* 0x000fe200078e00b2 */
[----:B------:R-:W-:Y:S01]  /*3d30*/  UIADD3 UR27, UPT, UPT, UR27, UR43, URZ ;  /* 0x0000002b1b1b7290 */ /* 0x000fe2000fffe0ff */
[----:B------:R-:W-:Y:S01]  /*3d40*/  MOV R17, R169 ;  /* 0x000000a900117202 */ /* 0x000fe20000000f00 */
[----:B------:R-:W-:Y:S01]  /*3d50*/  IMAD.MOV.U32 R28, RZ, RZ, R180 ;  /* 0x000000ffff1c7224 */ /* 0x000fe200078e00b4 */
[----:B------:R-:W-:Y:S01]  /*3d60*/  UIADD3 UR42, UPT, UPT, UR42, 0x80, URZ ;  /* 0x000000802a2a7890 */ /* 0x000fe2000fffe0ff */
[----:B------:R-:W-:Y:S01]  /*3d70*/  MOV R27, R171 ;  /* 0x000000ab001b7202 */ /* 0x000fe20000000f00 */
[----:B------:R-:W-:Y:S01]  /*3d80*/  IMAD.U32 R0, RZ, RZ, UR44 ;  /* 0x0000002cff007e24 */ /* 0x000fe2000f8e00ff */
[----:B------:R-:W-:Y:S01]  /*3d90*/  UIADD3 UR27, UPT, UPT, UR27, 0x80, URZ ;  /* 0x000000801b1b7890 */ /* 0x000fe2000fffe0ff */
[----:B------:R-:W-:Y:S01]  /*3da0*/  MOV R24, R165 ;  /* 0x000000a500187202 */ /* 0x000fe20000000f00 */
[----:B------:R-:W-:Y:S01]  /*3db0*/  IMAD.MOV.U32 R46, RZ, RZ, R170 ;  /* 0x000000ffff2e7224 */ /* 0x000fe200078e00aa */
[----:B------:R-:W-:Y:S01]  /*3dc0*/  MOV R26, R167 ;  /* 0x000000a7001a7202 */ /* 0x000fe20000000f00 */
[----:B------:R-:W-:Y:S01]  /*3dd0*/  UIADD3 UR27, UPT, UPT, UR27, UR14, -UR33 ;  /* 0x0000000e1b1b7290 */ /* 0x000fe2000fffe821 */
[----:B------:R-:W-:Y:S01]  /*3de0*/  IMAD.MOV.U32 R45, RZ, RZ, R175 ;  /* 0x000000ffff2d7224 */ /* 0x000fe200078e00af */
[----:B------:R-:W-:Y:S01]  /*3df0*/  ISETP.LT.AND P0, PT, R0, UR33, PT ;  /* 0x0000002100007c0c */ /* 0x000fe2000bf01270 */
[----:B------:R-:W-:Y:S01]  /*3e00*/  IMAD.MOV.U32 R44, RZ, RZ, R166 ;  /* 0x000000ffff2c7224 */ /* 0x000fe200078e00a6 */
[----:B------:R-:W-:Y:S01]  /*3e10*/  UIADD3 UR27, UPT, UPT, UR27, -0x80, URZ ;  /* 0xffffff801b1b7890 */ /* 0x000fe2000fffe0ff */
[----:B------:R-:W-:Y:S03]  /*3e20*/  IMAD.MOV.U32 R43, RZ, RZ, R168 ;  /* 0x000000ffff2b7224 */ /* 0x000fe600078e00a8 */
[----:B------:R-:W-:Y:S06]  /*3e30*/  UISETP.GE.AND UP0, UPT, UR42, UR27, UPT ;  /* 0x0000001b2a00728c */ /* 0x000fec000bf06270 */
[----:B------:R-:W-:Y:S11]  /*3e40*/  PLOP3.LUT P1, PT, PT, PT, UP0, 0x80, 0x8 ;  /* 0x000000000008781c */ /* 0x000ff60003f2f008 */
[----:B------:R-:W-:Y:S02]  /*3e50*/  @!UPT UIADD3 URZ, UPT, UPT, URZ, URZ, URZ ;  /* 0x000000fffffff290 */ /* 0x000fe4000fffe0ff */
[----:B------:R-:W-:Y:S05]  /*3e60*/  @!P1 BRA P0, `(.L_x_601) ;  /* 0x0000001000a09947 */ /* 0x000fea0000000000 */
.L_x_600:
[----:B------:R-:W3:Y:S01]  /*3e70*/  S2R R0, SR_TID.X ;  /* 0x0000000000007919 */ /* 0x000ee20000002100 */
[----:B------:R-:W-:Y:S01]  /*3e80*/  IMAD.U32 R3, RZ, RZ, UR48 ;  /* 0x00000030ff037e24 */ /* 0x000fe2000f8e00ff */
[----:B------:R-:W-:Y:S01]  /*3e90*/  UIADD3 UR27, UPT, UPT, UR33, UR9, -UR43 ;  /* 0x00000009211b7290 */ /* 0x000fe2000fffe82b */
[----:B------:R-:W-:Y:S01]  /*3ea0*/  IMAD.MOV.U32 R8, RZ, RZ, 0x1 ;  /* 0x00000001ff087424 */ /* 0x000fe200078e00ff */
[----:B------:R-:W-:Y:S01]  /*3eb0*/  UIADD3 UR42, UPT, UPT, UR33, -UR14, -UR43 ;  /* 0x8000000e212a7290 */ /* 0x000fe2000fffe82b */
[----:B------:R-:W-:Y:S02]  /*3ec0*/  IMAD R3, R3, 0x80, R232 ;  /* 0x0000008003037824 */ /* 0x000fe400078e02e8 */
[----:B------:R-:W-:Y:S02]  /*3ed0*/  IMAD.MOV.U32 R6, RZ, RZ, 0x9 ;  /* 0x00000009ff067424 */ /* 0x000fe400078e00ff */
[----:B------:R-:W-:Y:S02]  /*3ee0*/  IMAD.MOV.U32 R4, RZ, RZ, 0x41 ;  /* 0x00000041ff047424 */ /* 0x000fe400078e00ff */
[C---:B------:R-:W-:Y:S02]  /*3ef0*/  VIADD R2, R3.reuse, UR27 ;  /* 0x0000001b03027c36 */ /* 0x040fe40008000000 */
[----:B------:R-:W-:Y:S02]  /*3f00*/  IMAD.MOV.U32 R7, RZ, RZ, 0x49 ;  /* 0x00000049ff077424 */ /* 0x000fe400078e00ff */
[----:B------:R-:W-:Y:S01]  /*3f10*/  VIADD R3, R3, UR42 ;  /* 0x0000002a03037c36 */ /* 0x000fe20008000000 */
[C---:B------:R-:W-:Y:S02]  /*3f20*/  VIADDMNMX R8, R2.reuse, R8, UR33, PT ;  /* 0x0000002102087e46 */ /* 0x040fe4000b800108 */
[C---:B------:R-:W-:Y:S02]  /*3f30*/  VIADDMNMX R6, R2.reuse, R6, UR33, PT ;  /* 0x0000002102067e46 */ /* 0x040fe4000b800106 */
[C---:B------:R-:W-:Y:S02]  /*3f40*/  VIADDMNMX R4, R2.reuse, R4, UR33, PT ;  /* 0x0000002102047e46 */ /* 0x040fe4000b800104 */
[----:B------:R-:W-:Y:S02]  /*3f50*/  VIADDMNMX R2, R2, R7, UR33, PT ;  /* 0x0000002102027e46 */ /* 0x000fe4000b800107 */
[----:B------:R-:W-:Y:S02]  /*3f60*/  VIMNMX R9, PT, PT, RZ, R3, !PT ;  /* 0x00000003ff097248 */ /* 0x000fe40007fe0100 */
[----:B------:R-:W-:Y:S01]  /*3f70*/  VIADDMNMX R7, R3, 0x8, RZ, !PT ;  /* 0x0000000803077846 */ /* 0x000fe200078001ff */
[----:B---3--:R-:W-:Y:S01]  /*3f80*/  IMAD.SHL.U32 R5, R0, 0x2, RZ ;  /* 0x0000000200057824 */ /* 0x008fe200078e00ff */
[----:B------:R-:W-:Y:S04]  /*3f90*/  SHF.R.U32.HI R0, RZ, 0x1, R0 ;  /* 0x00000001ff007819 */ /* 0x000fe80000011600 */
[----:B------:R-:W-:Y:S04]  /*3fa0*/  LOP3.LUT R5, R5, 0x6, RZ, 0xc0, !PT ;  /* 0x0000000605057812 */ /* 0x000fe800078ec0ff */
[----:B------:R-:W-:Y:S01]  /*3fb0*/  LOP3.LUT R5, R5, 0x1c0, R0, 0xf8, !PT ;  /* 0x000001c005057812 */ /* 0x000fe200078ef800 */
[----:B------:R-:W-:Y:S04]  /*3fc0*/  IMAD.U32 R0, RZ, RZ, UR37 ;  /* 0x00000025ff007e24 */ /* 0x000fe8000f8e00ff */
[----:B------:R-:W-:Y:S01]  /*3fd0*/  IMAD R0, R0, 0x80, R5 ;  /* 0x0000008000007824 */ /* 0x000fe200078e0205 */
[C---:B------:R-:W-:Y:S02]  /*3fe0*/  VIADDMNMX R5, R3.reuse, 0x40, RZ, !PT ;  /* 0x0000004003057846 */ /* 0x040fe400078001ff */
[----:B------:R-:W-:Y:S01]  /*3ff0*/  VIADDMNMX R3, R3, 0x48, RZ, !PT ;  /* 0x0000004803037846 */ /* 0x000fe200078001ff */
[C---:B--2---:R-:W-:Y:S01]  /*4000*/  VIADD R23, R0.reuse, 0x1 ;  /* 0x0000000100177836 */ /* 0x044fe20000000000 */
[C---:B------:R-:W-:Y:S01]  /*4010*/  ISETP.GE.AND P4, PT, R0.reuse, R9, PT ;  /* 0x000000090000720c */ /* 0x040fe20003f86270 */
[C---:B------:R-:W-:Y:S01]  /*4020*/  VIADD R22, R0.reuse, 0x8 ;  /* 0x0000000800167836 */ /* 0x040fe20000000000 */
[C---:B------:R-:W-:Y:S01]  /*4030*/  ISETP.GE.AND P3, PT, R0.reuse, R7, PT ;  /* 0x000000070000720c */ /* 0x040fe20003f66270 */
[C---:B------:R-:W-:Y:S01]  /*4040*/  VIADD R21, R0.reuse, 0x9 ;  /* 0x0000000900157836 */ /* 0x040fe20000000000 */
[C---:B------:R-:W-:Y:S01]  /*4050*/  ISETP.GE.AND P2, PT, R0.reuse, R5, PT ;  /* 0x000000050000720c */ /* 0x040fe20003f46270 */
[C---:B------:R-:W-:Y:S01]  /*4060*/  VIADD R20, R0.reuse, 0x10 ;  /* 0x0000001000147836 */ /* 0x040fe20000000000 */
[C---:B------:R-:W-:Y:S01]  /*4070*/  ISETP.GE.AND P1, PT, R0.reuse, R3, PT ;  /* 0x000000030000720c */ /* 0x040fe20003f26270 */
[C---:B------:R-:W-:Y:S01]  /*4080*/  VIADD R19, R0.reuse, 0x11 ;  /* 0x0000001100137836 */ /* 0x040fe20000000000 */
[C---:B------:R-:W-:Y:S01]  /*4090*/  ISETP.GE.AND P0, PT, R0.reuse, R8, PT ;  /* 0x000000080000720c */ /* 0x040fe20003f06270 */
[----:B------:R-:W-:Y:S01]  /*40a0*/  VIADD R17, R0, 0x19 ;  /* 0x0000001900117836 */ /* 0x000fe20000000000 */
[----:B-1----:R-:W-:Y:S01]  /*40b0*/  FSEL R43, R168, -INF , P4 ;  /* 0xff800000a82b7808 */ /* 0x002fe20002000000 */
[C---:B------:R-:W-:Y:S01]  /*40c0*/  VIADD R18, R0.reuse, 0x18 ;  /* 0x0000001800127836 */ /* 0x040fe20000000000 */
[C---:B------:R-:W-:Y:S01]  /*40d0*/  ISETP.GE.AND P6, PT, R0.reuse, R6, PT ;  /* 0x000000060000720c */ /* 0x040fe20003fc6270 */
[C---:B------:R-:W-:Y:S01]  /*40e0*/  VIADD R16, R0.reuse, 0x20 ;  /* 0x0000002000107836 */ /* 0x040fe20000000000 */
[C---:B------:R-:W-:Y:S01]  /*40f0*/  ISETP.GE.AND P4, PT, R0.reuse, R2, PT ;  /* 0x000000020000720c */ /* 0x040fe20003f86270 */
[----:B------:R-:W-:Y:S01]  /*4100*/  VIADD R15, R0, 0x21 ;  /* 0x00000021000f7836 */ /* 0x000fe20000000000 */
[----:B------:R-:W-:Y:S01]  /*4110*/  FSEL R44, R166, -INF , P3 ;  /* 0xff800000a62c7808 */ /* 0x000fe20001800000 */
[C---:B------:R-:W-:Y:S01]  /*4120*/  VIADD R14, R0.reuse, 0x28 ;  /* 0x00000028000e7836 */ /* 0x040fe20000000000 */
[----:B------:R-:W-:Y:S01]  /*4130*/  FSEL R45, R175, -INF , P2 ;  /* 0xff800000af2d7808 */ /* 0x000fe20001000000 */
[----:B------:R-:W-:Y:S01]  /*4140*/  VIADD R13, R0, 0x29 ;  /* 0x00000029000d7836 */ /* 0x000fe20000000000 */
[----:B------:R-:W-:Y:S01]  /*4150*/  FSEL R46, R170, -INF , P1 ;  /* 0xff800000aa2e7808 */ /* 0x000fe20000800000 */
[C---:B------:R-:W-:Y:S01]  /*4160*/  VIADD R12, R0.reuse, 0x30 ;  /* 0x00000030000c7836 */ /* 0x040fe20000000000 */
[C---:B------:R-:W-:Y:S01]  /*4170*/  ISETP.GE.AND P5, PT, R0.reuse, R4, PT ;  /* 0x000000040000720c */ /* 0x040fe20003fa6270 */
[C---:B------:R-:W-:Y:S01]  /*4180*/  VIADD R11, R0.reuse, 0x31 ;  /* 0x00000031000b7836 */ /* 0x040fe20000000000 */
[-C--:B------:R-:W-:Y:S01]  /*4190*/  ISETP.GE.AND P3, PT, R23, R9.reuse, PT ;  /* 0x000000091700720c */ /* 0x080fe20003f66270 */
[----:B------:R-:W-:Y:S01]  /*41a0*/  VIADD R10, R0, 0x38 ;  /* 0x00000038000a7836 */ /* 0x000fe20000000000 */
[-C--:B------:R-:W-:Y:S01]  /*41b0*/  ISETP.GE.AND P2, PT, R22, R9.reuse, PT ;  /* 0x000000091600720c */ /* 0x080fe20003f46270 */
[----:B------:R-:W-:Y:S01]  /*41c0*/  VIADD R0, R0, 0x39 ;  /* 0x0000003900007836 */ /* 0x000fe20000000000 */
[-C--:B------:R-:W-:Y:S02]  /*41d0*/  ISETP.GE.AND P1, PT, R21, R9.reuse, PT ;  /* 0x000000091500720c */ /* 0x080fe40003f26270 */
[----:B------:R-:W-:Y:S02]  /*41e0*/  FSEL R43, R43, -INF , !P0 ;  /* 0xff8000002b2b7808 */ /* 0x000fe40004000000 */
[-C--:B------:R-:W-:Y:S02]  /*41f0*/  ISETP.GE.AND P0, PT, R20, R9.reuse, PT ;  /* 0x000000091400720c */ /* 0x080fe40003f06270 */
[----:B------:R-:W-:Y:S02]  /*4200*/  FSEL R44, R44, -INF , !P6 ;  /* 0xff8000002c2c7808 */ /* 0x000fe40007000000 */
[----:B------:R-:W-:Y:S02]  /*4210*/  FSEL R46, R46, -INF , !P4 ;  /* 0xff8000002e2e7808 */ /* 0x000fe40006000000 */
[-C--:B------:R-:W-:Y:S02]  /*4220*/  ISETP.GE.AND P6, PT, R19, R9.reuse, PT ;  /* 0x000000091300720c */ /* 0x080fe40003fc6270 */
[----:B------:R-:W-:Y:S02]  /*4230*/  FSEL R45, R45, -INF , !P5 ;  /* 0xff8000002d2d7808 */ /* 0x000fe40006800000 */
[-C--:B------:R-:W-:Y:S02]  /*4240*/  ISETP.GE.AND P4, PT, R17, R9.reuse, PT ;  /* 0x000000091100720c */ /* 0x080fe40003f86270 */
[----:B------:R-:W-:Y:S02]  /*4250*/  FSEL R26, R167, -INF , P3 ;  /* 0xff800000a71a7808 */ /* 0x000fe40001800000 */
[----:B------:R-:W-:Y:S02]  /*4260*/  FSEL R28, R180, -INF , P2 ;  /* 0xff800000b41c7808 */ /* 0x000fe40001000000 */
[----:B------:R-:W-:Y:S02]  /*4270*/  FSEL R29, R179, -INF , P1 ;  /* 0xff800000b31d7808 */ /* 0x000fe40000800000 */
[-C--:B------:R-:W-:Y:S02]  /*4280*/  ISETP.GE.AND P5, PT, R18, R9.reuse, PT ;  /* 0x000000091200720c */ /* 0x080fe40003fa6270 */
[-C--:B------:R-:W-:Y:S02]  /*4290*/  ISETP.GE.AND P3, PT, R16, R9.reuse, PT ;  /* 0x000000091000720c */ /* 0x080fe40003f66270 */
[-C--:B------:R-:W-:Y:S02]  /*42a0*/  ISETP.GE.AND P2, PT, R15, R9.reuse, PT ;  /* 0x000000090f00720c */ /* 0x080fe40003f46270 */
[-C--:B------:R-:W-:Y:S02]  /*42b0*/  ISETP.GE.AND P1, PT, R14, R9.reuse, PT ;  /* 0x000000090e00720c */ /* 0x080fe40003f26270 */
[----:B------:R-:W-:Y:S02]  /*42c0*/  FSEL R39, R184, -INF , P0 ;  /* 0xff800000b8277808 */ /* 0x000fe40000000000 */
[-C--:B------:R-:W-:Y:S02]  /*42d0*/  ISETP.GE.AND P0, PT, R13, R9.reuse, PT ;  /* 0x000000090d00720c */ /* 0x080fe40003f06270 */
[----:B------:R-:W-:Y:S02]  /*42e0*/  FSEL R40, R183, -INF , P6 ;  /* 0xff800000b7287808 */ /* 0x000fe40003000000 */
[----:B------:R-:W-:Y:S02]  /*42f0*/  FSEL R42, R195, -INF , P4 ;  /* 0xff800000c32a7808 */ /* 0x000fe40002000000 */
[-C--:B------:R-:W-:Y:S02]  /*4300*/  ISETP.GE.AND P6, PT, R12, R9.reuse, PT ;  /* 0x000000090c00720c */ /* 0x080fe40003fc6270 */
[----:B------:R-:W-:Y:S02]  /*4310*/  FSEL R41, R196, -INF , P5 ;  /* 0xff800000c4297808 */ /* 0x000fe40002800000 */
[-C--:B------:R-:W-:Y:S02]  /*4320*/  ISETP.GE.AND P4, PT, R10, R9.reuse, PT ;  /* 0x000000090a00720c */ /* 0x080fe40003f86270 */
[----:B------:R-:W-:Y:S02]  /*4330*/  FSEL R35, R200, -INF , P3 ;  /* 0xff800000c8237808 */ /* 0x000fe40001800000 */
[----:B------:R-:W-:Y:S02]  /*4340*/  FSEL R33, R199, -INF , P2 ;  /* 0xff800000c7217808 */ /* 0x000fe40001000000 */
[----:B------:R-:W-:Y:S02]  /*4350*/  FSEL R32, R212, -INF , P1 ;  /* 0xff800000d4207808 */ /* 0x000fe40000800000 */
[-C--:B------:R-:W-:Y:S02]  /*4360*/  ISETP.GE.AND P5, PT, R11, R9.reuse, PT ;  /* 0x000000090b00720c */ /* 0x080fe40003fa6270 */
[----:B------:R-:W-:Y:S02]  /*4370*/  ISETP.GE.AND P3, PT, R0, R9, PT ;  /* 0x000000090000720c */ /* 0x000fe40003f66270 */
        /* <DEDUP_REMOVED lines=28> */
[----:B------:R-:W-:Y:S02]  /*4540*/  ISETP.GE.AND P2, PT, R0, R7, PT ;  /* 0x000000070000720c */ /* 0x000fe40003f46270 */
        /* <DEDUP_REMOVED lines=28> */
[----:B------:R-:W-:Y:S02]  /*4710*/  ISETP.GE.AND P1, PT, R0, R5, PT ;  /* 0x000000050000720c */ /* 0x000fe40003f26270 */
[----:B------:R-:W-:Y:S02]  /*4720*/  FSEL R5, R203, -INF , P0 ;  /* 0xff800000cb057808 */ /* 0x000fe40000000000 */
        /* <DEDUP_REMOVED lines=42> */
[----:B------:R-:W-:Y:S02]  /*49d0*/  FSEL R26, R26, -INF , !P6 ;  /* 0xff8000001a1a7808 */ /* 0x000fe40007000000 */
[----:B------:R-:W-:Y:S02]  /*49e0*/  FSEL R29, R29, -INF , !P4 ;  /* 0xff8000001d1d7808 */ /* 0x000fe40006000000 */
[-C--:B------:R-:W-:Y:S02]  /*49f0*/  ISETP.GE.AND P2, PT, R19, R8.reuse, PT ;  /* 0x000000081300720c */ /* 0x080fe40003f46270 */
[-C--:B------:R-:W-:Y:S02]  /*4a00*/  ISETP.GE.AND P6, PT, R16, R8.reuse, PT ;  /* 0x000000081000720c */ /* 0x080fe40003fc6270 */
[-C--:B------:R-:W-:Y:S02]  /*4a10*/  ISETP.GE.AND P4, PT, R14, R8.reuse, PT ;  /* 0x000000080e00720c */ /* 0x080fe40003f86270 */
[----:B------:R-:W-:Y:S02]  /*4a20*/  FSEL R28, R28, -INF , !P5 ;  /* 0xff8000001c1c7808 */ /* 0x000fe40006800000 */
[----:B------:R-:W-:Y:S02]  /*4a30*/  FSEL R39, R39, -INF , !P3 ;  /* 0xff80000027277808 */ /* 0x000fe40005800000 */
[-C--:B------:R-:W-:Y:S02]  /*4a40*/  ISETP.GE.AND P5, PT, R15, R8.reuse, PT ;  /* 0x000000080f00720c */ /* 0x080fe40003fa6270 */
[-C--:B------:R-:W-:Y:S02]  /*4a50*/  ISETP.GE.AND P3, PT, R13, R8.reuse, PT ;  /* 0x000000080d00720c */ /* 0x080fe40003f66270 */
[----:B------:R-:W-:Y:S02]  /*4a60*/  FSEL R41, R41, -INF , !P1 ;  /* 0xff80000029297808 */ /* 0x000fe40004800000 */
[----:B------:R-:W-:Y:S02]  /*4a70*/  FSEL R42, R42, -INF , !P0 ;  /* 0xff8000002a2a7808 */ /* 0x000fe40004000000 */
[----:B------:R-:W-:Y:S02]  /*4a80*/  FSEL R40, R40, -INF , !P2 ;  /* 0xff80000028287808 */ /* 0x000fe40005000000 */
[-C--:B------:R-:W-:Y:S02]  /*4a90*/  ISETP.GE.AND P1, PT, R11, R8.reuse, PT ;  /* 0x000000080b00720c */ /* 0x080fe40003f26270 */
[-C--:B------:R-:W-:Y:S02]  /*4aa0*/  ISETP.GE.AND P0, PT, R10, R8.reuse, PT ;  /* 0x000000080a00720c */ /* 0x080fe40003f06270 */
[----:B------:R-:W-:Y:S02]  /*4ab0*/  FSEL R65, R35, -INF , !P6 ;  /* 0xff80000023417808 */ /* 0x000fe40007000000 */
[----:B------:R-:W-:Y:S02]  /*4ac0*/  FSEL R67, R32, -INF , !P4 ;  /* 0xff80000020437808 */ /* 0x000fe40006000000 */
[-C--:B------:R-:W-:Y:S02]  /*4ad0*/  ISETP.GE.AND P2, PT, R12, R8.reuse, PT ;  /* 0x000000080c00720c */ /* 0x080fe40003f46270 */
[----:B------:R-:W-:Y:S02]  /*4ae0*/  ISETP.GE.AND P6, PT, R0, R8, PT ;  /* 0x000000080000720c */ /* 0x000fe40003fc6270 */
        /* <DEDUP_REMOVED lines=9> */
[----:B------:R-:W-:Y:S02]  /*4b80*/  FSEL R66, R9, -INF , !P6 ;  /* 0xff80000009427808 */ /* 0x000fe40007000000 */
[----:B------:R-:W-:Y:S02]  /*4b90*/  FSEL R25, R34, -INF , !P4 ;  /* 0xff80000022197808 */ /* 0x000fe40006000000 */
[-C--:B------:R-:W-:Y:S02]  /*4ba0*/  ISETP.GE.AND P2, PT, R20, R6.reuse, PT ;  /* 0x000000061400720c */ /* 0x080fe40003f46270 */
        /* <DEDUP_REMOVED lines=9> */
[-C--:B------:R-:W-:Y:S02]  /*4c40*/  ISETP.GE.AND P1, PT, R12, R6.reuse, PT ;  /* 0x000000060c00720c */ /* 0x080fe40003f26270 */
[----:B------:R-:W-:Y:S02]  /*4c50*/  FSEL R38, R48, -INF , !P6 ;  /* 0xff80000030267808 */ /* 0x000fe40007000000 */
[----:B------:R-:W-:Y:S02]  /*4c60*/  FSEL R50, R50, -INF , !P4 ;  /* 0xff80000032327808 */ /* 0x000fe40006000000 */
[----:B------:R-:W-:Y:S02]  /*4c70*/  FSEL R37, R47, -INF , !P0 ;  /* 0xff8000002f257808 */ /* 0x000fe40004000000 */
[----:B------:R-:W-:Y:S02]  /*4c80*/  ISETP.GE.AND P6, PT, R10, R6, PT ;  /* 0x000000060a00720c */ /* 0x000fe40003fc6270 */
[----:B------:R-:W-:Y:S02]  /*4c90*/  ISETP.GE.AND P4, PT, R23, R4, PT ;  /* 0x000000041700720c */ /* 0x000fe40003f86270 */
[-C--:B------:R-:W-:Y:S02]  /*4ca0*/  ISETP.GE.AND P0, PT, R11, R6.reuse, PT ;  /* 0x000000060b00720c */ /* 0x080fe40003f06270 */
[----:B------:R-:W-:Y:S02]  /*4cb0*/  FSEL R49, R49, -INF , !P5 ;  /* 0xff80000031317808 */ /* 0x000fe40006800000 */
[----:B------:R-:W-:Y:S02]  /*4cc0*/  FSEL R51, R51, -INF , !P3 ;  /* 0xff80000033337808 */ /* 0x000fe40005800000 */
[-C--:B------:R-:W-:Y:S02]  /*4cd0*/  ISETP.GE.AND P2, PT, R13, R6.reuse, PT ;  /* 0x000000060d00720c */ /* 0x080fe40003f46270 */
[----:B------:R-:W-:Y:S02]  /*4ce0*/  ISETP.GE.AND P5, PT, R0, R6, PT ;  /* 0x000000060000720c */ /* 0x000fe40003fa6270 */
[-C--:B------:R-:W-:Y:S02]  /*4cf0*/  ISETP.GE.AND P3, PT, R22, R4.reuse, PT ;  /* 0x000000041600720c */ /* 0x080fe40003f66270 */
[----:B------:R-:W-:Y:S02]  /*4d00*/  FSEL R53, R53, -INF , !P1 ;  /* 0xff80000035357808 */ /* 0x000fe40004800000 */
[-C--:B------:R-:W-:Y:S02]  /*4d10*/  ISETP.GE.AND P1, PT, R20, R4.reuse, PT ;  /* 0x000000041400720c */ /* 0x080fe40003f26270 */
[----:B------:R-:W-:Y:S02]  /*4d20*/  FSEL R62, R62, -INF , !P6 ;  /* 0xff8000003e3e7808 */ /* 0x000fe40007000000 */
[----:B------:R-:W-:Y:S02]  /*4d30*/  FSEL R27, R7, -INF , !P4 ;  /* 0xff800000071b7808 */ /* 0x000fe40006000000 */
[----:B------:R-:W-:Y:S02]  /*4d40*/  FSEL R55, R55, -INF , !P0 ;  /* 0xff80000037377808 */ /* 0x000fe40004000000 */
[-C--:B------:R-:W-:Y:S02]  /*4d50*/  ISETP.GE.AND P6, PT, R18, R4.reuse, PT ;  /* 0x000000041200720c */ /* 0x080fe40003fc6270 */
[-C--:B------:R-:W-:Y:S02]  /*4d60*/  ISETP.GE.AND P4, PT, R16, R4.reuse, PT ;  /* 0x000000041000720c */ /* 0x080fe40003f86270 */
[----:B------:R-:W-:Y:S02]  /*4d70*/  FSEL R52, R52, -INF , !P2 ;  /* 0xff80000034347808 */ /* 0x000fe40005000000 */
        /* <DEDUP_REMOVED lines=34> */
[----:B------:R-:W-:Y:S02]  /*4fa0*/  FSEL R7, R114, -INF , !P6 ;  /* 0xff80000072077808 */ /* 0x000fe40007000000 */
[-C--:B------:R-:W-:Y:S02]  /*4fb0*/  ISETP.GE.AND P6, PT, R12, R2.reuse, PT ;  /* 0x000000020c00720c */ /* 0x080fe40003fc6270 */
        /* <DEDUP_REMOVED lines=19> */
.L_x_601:
[----:B------:R-:W2:Y:S01]  /*50f0*/  LDL R2, [R1+0x24] ;  /* 0x0000240001027983 */ /* 0x000ea20000100800 */
[----:B------:R-:W-:Y:S01]  /*5100*/  MOV R110, 0x20 ;  /* 0x00000020006e7802 */ /* 0x000fe20000000f00 */
[----:B------:R-:W-:Y:S01]  /*5110*/  UISETP.GT.AND UP0, UPT, UR48, UR45, UPT ;  /* 0x0000002d3000728c */ /* 0x000fe2000bf04270 */
[----:B------:R-:W-:Y:S01]  /*5120*/  MOV R157, 0x10 ;  /* 0x00000010009d7802 */ /* 0x000fe20000000f00 */
[----:B------:R-:W3:Y:S04]  /*5130*/  LDL R0, [R1+0x20] ;  /* 0x0000200001007983 */ /* 0x000ee80000100800 */
[----:B------:R-:W4:Y:S04]  /*5140*/  LDL R10, [R1+0x1c] ;  /* 0x00001c00010a7983 */ /* 0x000f280000100800 */
[----:B------:R-:W2:Y:S01]  /*5150*/  LDL R20, [R1+0x18] ;  /* 0x0000180001147983 */ /* 0x000ea20000100800 */
[----:B------:R-:W1:Y:S03]  /*5160*/  S2R R111, SR_TID.X ;  /* 0x00000000006f7919 */ /* 0x000e660000002100 */
        /* <DEDUP_REMOVED lines=36> */
[----:B------:R1:W-:Y:S01]  /*53b0*/  STL [R1+0x28], R68 ;  /* 0x0000284401007387 */ /* 0x0003e20000100800 */
[----:B--2---:R-:W-:Y:S01]  /*53c0*/  FMUL.FTZ R21, R20, 1.4426950216293334961 ;  /* 0x3fb8aa3b14157820 */ /* 0x004fe20000410000 */
[C---:B------:R-:W-:Y:S01]  /*53d0*/  FMUL.FTZ R4, R2.reuse, 1.4426950216293334961 ;  /* 0x3fb8aa3b02047820 */ /* 0x040fe20000410000 */
[----:B------:R-:W-:Y:S01]  /*53e0*/  FSETP.NEU.FTZ.AND P1, PT, R2, -INF , PT ;  /* 0xff8000000200780b */ /* 0x000fe20003f3d000 */
[C---:B---3--:R-:W-:Y:S01]  /*53f0*/  FMUL.FTZ R3, R0.reuse, 1.4426950216293334961 ;  /* 0x3fb8aa3b00037820 */ /* 0x048fe20000410000 */
[----:B------:R-:W-:Y:S02]  /*5400*/  FSETP.NEU.FTZ.AND P0, PT, R0, -INF , PT ;  /* 0xff8000000000780b */ /* 0x000fe40003f1d000 */
[----:B------:R-:W-:Y:S02]  /*5410*/  FSEL R4, R4, RZ, P1 ;  /* 0x000000ff04047208 */ /* 0x000fe40000800000 */
[----:B------:R-:W-:Y:S02]  /*5420*/  FSEL R3, R3, RZ, P0 ;  /* 0x000000ff03037208 */ /* 0x000fe40000000000 */
[----:B----4-:R-:W-:Y:S01]  /*5430*/  FSETP.NEU.FTZ.AND P1, PT, R10, -INF , PT ;  /* 0xff8000000a00780b */ /* 0x010fe20003f3d000 */
[--C-:B------:R-:W-:Y:S01]  /*5440*/  FFMA.FTZ R0, R26, UR15, -R4.reuse ;  /* 0x0000000f1a007c23 */ /* 0x100fe20008010804 */
[--C-:B------:R-:W-:Y:S01]  /*5450*/  FFMA.FTZ R26, R66, UR15, -R4.reuse ;  /* 0x0000000f421a7c23 */ /* 0x100fe20008010804 */
[--C-:B------:R-:W-:Y:S01]  /*5460*/  FFMA.FTZ R2, R43, UR15, -R4.reuse ;  /* 0x0000000f2b027c23 */ /* 0x100fe20008010804 */
[----:B------:R-:W-:Y:S01]  /*5470*/  FMUL.FTZ R10, R10, 1.4426950216293334961 ;  /* 0x3fb8aa3b0a0a7820 */ /* 0x000fe20000410000 */
[----:B------:R2:W-:Y:S01]  /*5480*/  MUFU.EX2 R161, R0 ;  /* 0x0000000000a17308 */ /* 0x0005e20000000800 */
[----:B------:R-:W-:Y:S01]  /*5490*/  FSETP.NEU.FTZ.AND P0, PT, R20, -INF , PT ;  /* 0xff8000001400780b */ /* 0x000fe20003f1d000 */
[--C-:B------:R-:W-:Y:S01]  /*54a0*/  FFMA.FTZ R20, R25, UR15, -R3.reuse ;  /* 0x0000000f19147c23 */ /* 0x100fe20008010803 */
[C---:B-1----:R-:W-:Y:S07]  /*54b0*/  SHF.L.U32 R109, R111.reuse, 0x5, RZ ;  /* 0x000000056f6d7819 */ /* 0x042fee00000006ff */
[----:B------:R1:W-:Y:S01]  /*54c0*/  MUFU.EX2 R160, R2 ;  /* 0x0000000200a07308 */ /* 0x0003e20000000800 */
[----:B------:R-:W-:Y:S09]  /*54d0*/  SHF.L.U32 R108, R111, 0x6, RZ ;  /* 0x000000066f6c7819 */ /* 0x000ff200000006ff */
[----:B------:R-:W-:Y:S10]  /*54e0*/  MUFU.EX2 R68, R26 ;  /* 0x0000001a00447308 */ /* 0x000ff40000000800 */
[----:B------:R-:W-:Y:S01]  /*54f0*/  MUFU.EX2 R245, R20 ;  /* 0x0000001400f57308 */ /* 0x000fe20000000800 */
[--C-:B--2---:R-:W-:Y:S01]  /*5500*/  FFMA.FTZ R0, R24, UR15, -R3.reuse ;  /* 0x0000000f18007c23 */ /* 0x104fe20008010803 */
[--C-:B------:R-:W-:Y:S08]  /*5510*/  FFMA.FTZ R24, R62, UR15, -R3.reuse ;  /* 0x0000000f3e187c23 */ /* 0x100ff00008010803 */
[----:B------:R2:W-:Y:S01]  /*5520*/  MUFU.EX2 R235, R0 ;  /* 0x0000000000eb7308 */ /* 0x0005e20000000800 */
[--C-:B-1----:R-:W-:Y:S09]  /*5530*/  FFMA.FTZ R2, R44, UR15, -R3.reuse ;  /* 0x0000000f2c027c23 */ /* 0x102ff20008010803 */
[----:B------:R1:W-:Y:S01]  /*5540*/  MUFU.EX2 R234, R2 ;  /* 0x0000000200ea7308 */ /* 0x0003e20000000800 */
[--C-:B--2---:R-:W-:Y:S09]  /*5550*/  FFMA.FTZ R0, R29, UR15, -R4.reuse ;  /* 0x0000000f1d007c23 */ /* 0x104ff20008010804 */
[----:B------:R2:W-:Y:S01]  /*5560*/  MUFU.EX2 R247, R0 ;  /* 0x0000000000f77308 */ /* 0x0005e20000000800 */
[----:B-1----:R-:W-:Y:S01]  /*5570*/  FFMA.FTZ R2, R28, UR15, -R4 ;  /* 0x0000000f1c027c23 */ /* 0x002fe20008010804 */
[----:B------:R-:W-:Y:S08]  /*5580*/  SHF.L.U32 R28, R111, 0x1, RZ ;  /* 0x000000016f1c7819 */ /* 0x000ff000000006ff */
[----:B------:R1:W-:Y:S01]  /*5590*/  MUFU.EX2 R249, R2 ;  /* 0x0000000200f97308 */ /* 0x0003e20000000800 */
[----:B--2---:R-:W-:Y:S01]  /*55a0*/  FSEL R0, R21, RZ, P0 ;  /* 0x000000ff15007208 */ /* 0x004fe20000000000 */
[--C-:B------:R-:W-:Y:S01]  /*55b0*/  FFMA.FTZ R21, R63, UR15, -R3.reuse ;  /* 0x0000000f3f157c23 */ /* 0x100fe20008010803 */
[----:B-1----:R-:W-:Y:S03]  /*55c0*/  FSEL R2, R10, RZ, P1 ;  /* 0x000000ff0a027208 */ /* 0x002fe60000800000 */
[--C-:B------:R-:W-:Y:S01]  /*55d0*/  FFMA.FTZ R6, R6, UR15, -R0.reuse ;  /* 0x0000000f06067c23 */ /* 0x100fe20008010800 */
[----:B------:R-:W-:Y:S01]  /*55e0*/  FFMA.FTZ R5, R5, UR15, -R0 ;  /* 0x0000000f05057c23 */ /* 0x000fe20008010800 */
[----:B------:R-:W-:Y:S01]  /*55f0*/  LOP3.LUT P1, RZ, R111, 0x4, RZ, 0xc0, !PT ;  /* 0x000000046fff7812 */ /* 0x000fe2000782c0ff */
[--C-:B------:R-:W-:Y:S01]  /*5600*/  FFMA.FTZ R10, R30, UR15, -R3.reuse ;  /* 0x0000000f1e0a7c23 */ /* 0x100fe20008010803 */
[----:B------:R1:W-:Y:S01]  /*5610*/  MUFU.EX2 R150, R6 ;  /* 0x0000000600967308 */ /* 0x0003e20000000800 */
[--C-:B------:R-:W-:Y:S01]  /*5620*/  FFMA.FTZ R25, R54, UR15, -R2.reuse ;  /* 0x0000000f36197c23 */ /* 0x100fe20008010802 */
[----:B------:R-:W-:Y:S01]  /*5630*/  FFMA.FTZ R23, R23, UR15, -R2 ;  /* 0x0000000f17177c23 */ /* 0x000fe20008010802 */
[----:B------:R-:W-:Y:S07]  /*5640*/  R2P PR, R111, 0x18 ;  /* 0x000000186f007804 */ /* 0x000fee0000000000 */
[----:B------:R2:W-:Y:S01]  /*5650*/  MUFU.EX2 R242, R10 ;  /* 0x0000000a00f27308 */ /* 0x0005e20000000800 */
[----:B------:R-:W-:Y:S01]  /*5660*/  SEL R157, R157, 0xfffffff0, !P1 ;  /* 0xfffffff09d9d7807 */ /* 0x000fe20004800000 */
[--C-:B------:R-:W-:Y:S01]  /*5670*/  FFMA.FTZ R9, R9, UR15, -R0.reuse ;  /* 0x0000000f09097c23 */ /* 0x100fe20008010800 */
[--C-:B------:R-:W-:Y:S01]  /*5680*/  FFMA.FTZ R8, R8, UR15, -R0.reuse ;  /* 0x0000000f08087c23 */ /* 0x100fe20008010800 */
[----:B------:R-:W-:Y:S06]  /*5690*/  SEL R114, R110, 0xffffffe0, !P3 ;  /* 0xffffffe06e727807 */ /* 0x000fec0005800000 */
[----:B------:R-:W-:Y:S01]  /*56a0*/  MUFU.EX2 R73, R25 ;  /* 0x0000001900497308 */ /* 0x000fe20000000800 */
[----:B------:R-:W-:Y:S01]  /*56b0*/  FFMA.FTZ R7, R7, UR15, -R0 ;  /* 0x0000000f07077c23 */ /* 0x000fe20008010800 */
[----:B------:R-:W-:Y:S08]  /*56c0*/  FFMA.FTZ R20, R45, UR15, -R2 ;  /* 0x0000000f2d147c23 */ /* 0x000ff00008010802 */
[----:B------:R-:W-:Y:S01]  /*56d0*/  MUFU.EX2 R72, R23 ;  /* 0x0000001700487308 */ /* 0x000fe20000000800 */
[----:B-1----:R-:W-:Y:S09]  /*56e0*/  FFMA.FTZ R6, R65, UR15, -R4 ;  /* 0x0000000f41067c23 */ /* 0x002ff20008010804 */
[----:B------:R1:W-:Y:S01]  /*56f0*/  MUFU.EX2 R236, R9 ;  /* 0x0000000900ec7308 */ /* 0x0003e20000000800 */
[----:B--2---:R-:W-:Y:S01]  /*5700*/  FFMA.FTZ R10, R27, UR15, -R2 ;  /* 0x0000000f1b0a7c23 */ /* 0x004fe20008010802 */
[--C-:B------:R-:W-:Y:S08]  /*5710*/  FFMA.FTZ R27, R103, UR15, -R4.reuse ;  /* 0x0000000f671b7c23 */ /* 0x100ff00008010804 */
[----:B------:R2:W-:Y:S10]  /*5720*/  MUFU.EX2 R97, R6 ;  /* 0x0000000600617308 */ /* 0x0005f40000000800 */
[----:B------:R3:W-:Y:S10]  /*5730*/  MUFU.EX2 R162, R10 ;  /* 0x0000000a00a27308 */ /* 0x0007f40000000800 */
[----:B------:R-:W-:Y:S01]  /*5740*/  MUFU.EX2 R69, R27 ;  /* 0x0000001b00457308 */ /* 0x000fe20000000800 */
[----:B-1----:R-:W-:Y:S09]  /*5750*/  FFMA.FTZ R9, R40, UR15, -R4 ;  /* 0x0000000f28097c23 */ /* 0x002ff20008010804 */
[----:B------:R1:W-:Y:S01]  /*5760*/  MUFU.EX2 R252, R5 ;  /* 0x0000000500fc7308 */ /* 0x0003e20000000800 */
[--C-:B--2---:R-:W-:Y:S09]  /*5770*/  FFMA.FTZ R6, R49, UR15, -R3.reuse ;  /* 0x0000000f31067c23 */ /* 0x104ff20008010803 */
[----:B------:R2:W-:Y:S01]  /*5780*/  MUFU.EX2 R243, R9 ;  /* 0x0000000900f37308 */ /* 0x0005e20000000800 */
[----:B---3--:R-:W-:Y:S01]  /*5790*/  FFMA.FTZ R10, R17, UR15, -R0 ;  /* 0x0000000f110a7c23 */ /* 0x008fe20008010800 */
[----:B------:R-:W-:Y:S08]  /*57a0*/  FFMA.FTZ R17, R32, UR15, -R2 ;  /* 0x0000000f20117c23 */ /* 0x000ff00008010802 */
[----:B------:R3:W-:Y:S10]  /*57b0*/  MUFU.EX2 R95, R6 ;  /* 0x00000006005f7308 */ /* 0x0007f40000000800 */
[----:B------:R4:W-:Y:S01]  /*57c0*/  MUFU.EX2 R164, R10 ;  /* 0x0000000a00a47308 */ /* 0x0009e20000000800 */
[--C-:B-1----:R-:W-:Y:S09]  /*57d0*/  FFMA.FTZ R5, R64, UR15, -R4.reuse ;  /* 0x0000000f40057c23 */ /* 0x102ff20008010804 */
[----:B------:R1:W-:Y:S01]  /*57e0*/  MUFU.EX2 R248, R8 ;  /* 0x0000000800f87308 */ /* 0x0003e20000000800 */
[--C-:B--2---:R-:W-:Y:S09]  /*57f0*/  FFMA.FTZ R9, R36, UR15, -R3.reuse ;  /* 0x0000000f24097c23 */ /* 0x104ff20008010803 */
[----:B------:R2:W-:Y:S01]  /*5800*/  MUFU.EX2 R96, R5 ;  /* 0x0000000500607308 */ /* 0x0005e20000000800 */
[----:B---3--:R-:W-:Y:S09]  /*5810*/  FFMA.FTZ R6, R67, UR15, -R4 ;  /* 0x0000000f43067c23 */ /* 0x008ff20008010804 */
[----:B------:R3:W-:Y:S01]  /*5820*/  MUFU.EX2 R240, R9 ;  /* 0x0000000900f07308 */ /* 0x0007e20000000800 */
[----:B----4-:R-:W-:Y:S01]  /*5830*/  FFMA.FTZ R10, R16, UR15, -R0 ;  /* 0x0000000f100a7c23 */ /* 0x010fe20008010800 */
[----:B------:R-:W-:Y:S08]  /*5840*/  FFMA.FTZ R16, R102, UR15, -R4 ;  /* 0x0000000f66107c23 */ /* 0x000ff00008010804 */
[----:B------:R4:W-:Y:S01]  /*5850*/  MUFU.EX2 R85, R6 ;  /* 0x0000000600557308 */ /* 0x0009e20000000800 */
[----:B-1----:R-:W-:Y:S09]  /*5860*/  FFMA.FTZ R8, R47, UR15, -R2 ;  /* 0x0000000f2f087c23 */ /* 0x002ff20008010802 */
[----:B------:R1:W-:Y:S01]  /*5870*/  MUFU.EX2 R237, R10 ;  /* 0x0000000a00ed7308 */ /* 0x0003e20000000800 */
[--C-:B--2---:R-:W-:Y:S09]  /*5880*/  FFMA.FTZ R5, R50, UR15, -R3.reuse ;  /* 0x0000000f32057c23 */ /* 0x104ff20008010803 */
[----:B------:R2:W-:Y:S01]  /*5890*/  MUFU.EX2 R152, R8 ;  /* 0x0000000800987308 */ /* 0x0005e20000000800 */
[----:B---3--:R-:W-:Y:S09]  /*58a0*/  FFMA.FTZ R9, R42, UR15, -R4 ;  /* 0x0000000f2a097c23 */ /* 0x008ff20008010804 */
[----:B------:R3:W-:Y:S01]  /*58b0*/  MUFU.EX2 R94, R5 ;  /* 0x00000005005e7308 */ /* 0x0007e20000000800 */
[----:B----4-:R-:W-:Y:S09]  /*58c0*/  FFMA.FTZ R6, R59, UR15, -R2 ;  /* 0x0000000f3b067c23 */ /* 0x010ff20008010802 */
[----:B------:R4:W-:Y:S01]  /*58d0*/  MUFU.EX2 R148, R9 ;  /* 0x0000000900947308 */ /* 0x0009e20000000800 */
[--C-:B-1----:R-:W-:Y:S09]  /*58e0*/  FFMA.FTZ R10, R39, UR15, -R4.reuse ;  /* 0x0000000f270a7c23 */ /* 0x102ff20008010804 */
[----:B------:R1:W-:Y:S01]  /*58f0*/  MUFU.EX2 R246, R7 ;  /* 0x0000000700f67308 */ /* 0x0003e20000000800 */
[----:B--2---:R-:W-:Y:S09]  /*5900*/  FFMA.FTZ R8, R101, UR15, -R4 ;  /* 0x0000000f65087c23 */ /* 0x004ff20008010804 */
[----:B------:R2:W-:Y:S01]  /*5910*/  MUFU.EX2 R244, R10 ;  /* 0x0000000a00f47308 */ /* 0x0005e20000000800 */
[--C-:B---3--:R-:W-:Y:S09]  /*5920*/  FFMA.FTZ R5, R52, UR15, -R3.reuse ;  /* 0x0000000f34057c23 */ /* 0x108ff20008010803 */
[----:B------:R3:W-:Y:S01]  /*5930*/  MUFU.EX2 R89, R6 ;  /* 0x0000000600597308 */ /* 0x0007e20000000800 */
[--C-:B----4-:R-:W-:Y:S09]  /*5940*/  FFMA.FTZ R9, R38, UR15, -R3.reuse ;  /* 0x0000000f26097c23 */ /* 0x110ff20008010803 */
[----:B------:R4:W-:Y:S01]  /*5950*/  MUFU.EX2 R82, R5 ;  /* 0x0000000500527308 */ /* 0x0009e20000000800 */
[----:B-1----:R-:W-:Y:S09]  /*5960*/  FFMA.FTZ R7, R48, UR15, -R2 ;  /* 0x0000000f30077c23 */ /* 0x002ff20008010802 */
[----:B------:R1:W-:Y:S01]  /*5970*/  MUFU.EX2 R98, R9 ;  /* 0x0000000900627308 */ /* 0x0003e20000000800 */
[----:B--2---:R-:W-:Y:S09]  /*5980*/  FFMA.FTZ R10, R35, UR15, -R3 ;  /* 0x0000000f230a7c23 */ /* 0x004ff20008010803 */
[----:B------:R2:W-:Y:S01]  /*5990*/  MUFU.EX2 R163, R20 ;  /* 0x0000001400a37308 */ /* 0x0005e20000000800 */
[----:B---3--:R-:W-:Y:S09]  /*59a0*/  LOP3.LUT R6, R28, 0xe006, R108, 0xc8, !PT ;  /* 0x0000e0061c067812 */ /* 0x008ff200078ec86c */
[----:B------:R3:W-:Y:S01]  /*59b0*/  MUFU.EX2 R241, R10 ;  /* 0x0000000a00f17308 */ /* 0x0007e20000000800 */
[--C-:B----4-:R-:W-:Y:S01]  /*59c0*/  FFMA.FTZ R5, R60, UR15, -R2.reuse ;  /* 0x0000000f3c057c23 */ /* 0x110fe20008010802 */
[----:B------:R-:W-:Y:S08]  /*59d0*/  LOP3.LUT R6, R6, 0xc00, R109, 0xf8, !PT ;  /* 0x00000c0006067812 */ /* 0x000ff000078ef86d */
[----:B------:R4:W-:Y:S01]  /*59e0*/  MUFU.EX2 R151, R7 ;  /* 0x0000000700977308 */ /* 0x0009e20000000800 */
[----:B-1----:R-:W-:Y:S09]  /*59f0*/  FFMA.FTZ R9, R34, UR15, -R2 ;  /* 0x0000000f22097c23 */ /* 0x002ff20008010802 */
[----:B------:R-:W-:Y:S01]  /*5a00*/  MUFU.EX2 R88, R5 ;  /* 0x0000000500587308 */ /* 0x000fe20000000800 */
[----:B--2---:R-:W-:Y:S09]  /*5a10*/  FFMA.FTZ R20, R46, UR15, -R0 ;  /* 0x0000000f2e147c23 */ /* 0x004ff20008010800 */
[----:B------:R-:W-:Y:S01]  /*5a20*/  MUFU.EX2 R81, R8 ;  /* 0x0000000800517308 */ /* 0x000fe20000000800 */
[--C-:B---3--:R-:W-:Y:S09]  /*5a30*/  FFMA.FTZ R10, R41, UR15, -R4.reuse ;  /* 0x0000000f290a7c23 */ /* 0x108ff20008010804 */
[----:B------:R1:W-:Y:S01]  /*5a40*/  MUFU.EX2 R233, R20 ;  /* 0x0000001400e97308 */ /* 0x0003e20000000800 */
[----:B----4-:R-:W-:Y:S01]  /*5a50*/  FFMA.FTZ R7, R100, UR15, -R4 ;  /* 0x0000000f64077c23 */ /* 0x010fe20008010804 */
[--C-:B------:R-:W-:Y:S08]  /*5a60*/  FFMA.FTZ R4, R51, UR15, -R3.reuse ;  /* 0x0000000f33047c23 */ /* 0x100ff00008010803 */
[----:B------:R2:W-:Y:S10]  /*5a70*/  MUFU.EX2 R149, R10 ;  /* 0x0000000a00957308 */ /* 0x0005f40000000800 */
[----:B------:R3:W-:Y:S10]  /*5a80*/  MUFU.EX2 R83, R4 ;  /* 0x0000000400537308 */ /* 0x0007f40000000800 */
[----:B------:R4:W-:Y:S01]  /*5a90*/  MUFU.EX2 R84, R7 ;  /* 0x0000000700547308 */ /* 0x0009e20000000800 */
[--C-:B-1----:R-:W-:Y:S09]  /*5aa0*/  FFMA.FTZ R20, R31, UR15, -R2.reuse ;  /* 0x0000000f1f147c23 */ /* 0x102ff20008010802 */
[----:B------:R-:W-:Y:S01]  /*5ab0*/  MUFU.EX2 R80, R16 ;  /* 0x0000001000507308 */ /* 0x000fe20000000800 */
[--C-:B--2---:R-:W-:Y:S09]  /*5ac0*/  FFMA.FTZ R10, R37, UR15, -R3.reuse ;  /* 0x0000000f250a7c23 */ /* 0x104ff20008010803 */
[----:B------:R1:W-:Y:S01]  /*5ad0*/  MUFU.EX2 R250, R9 ;  /* 0x0000000900fa7308 */ /* 0x0003e20000000800 */
[----:B---3--:R-:W-:Y:S09]  /*5ae0*/  FFMA.FTZ R4, R58, UR15, -R2 ;  /* 0x0000000f3a047c23 */ /* 0x008ff20008010802 */
[----:B------:R2:W-:Y:S01]  /*5af0*/  MUFU.EX2 R99, R10 ;  /* 0x0000000a00637308 */ /* 0x0005e20000000800 */
[--C-:B----4-:R-:W-:Y:S01]  /*5b00*/  FFMA.FTZ R7, R14, UR15, -R0.reuse ;  /* 0x0000000f0e077c23 */ /* 0x110fe20008010800 */
[----:B------:R-:W-:Y:S08]  /*5b10*/  FFMA.FTZ R14, R19, UR15, -R0 ;  /* 0x0000000f130e7c23 */ /* 0x000ff00008010800 */
[----:B------:R3:W-:Y:S10]  /*5b20*/  MUFU.EX2 R92, R4 ;  /* 0x00000004005c7308 */ /* 0x0007f40000000800 */
[----:B------:R-:W-:Y:S01]  /*5b30*/  MUFU.EX2 R71, R14 ;  /* 0x0000000e00477308 */ /* 0x000fe20000000800 */
[--C-:B-1----:R-:W-:Y:S09]  /*5b40*/  FFMA.FTZ R9, R55, UR15, -R3.reuse ;  /* 0x0000000f37097c23 */ /* 0x102ff20008010803 */
[----:B------:R-:W-:Y:S01]  /*5b50*/  MUFU.EX2 R86, R7 ;  /* 0x0000000700567308 */ /* 0x000fe20000000800 */
[----:B--2---:R-:W-:Y:S09]  /*5b60*/  FFMA.FTZ R10, R33, UR15, -R2 ;  /* 0x0000000f210a7c23 */ /* 0x004ff20008010802 */
[----:B------:R1:W-:Y:S01]  /*5b70*/  MUFU.EX2 R239, R20 ;  /* 0x0000001400ef7308 */ /* 0x0003e20000000800 */
[--C-:B---3--:R-:W-:Y:S01]  /*5b80*/  FFMA.FTZ R4, R13, UR15, -R0.reuse ;  /* 0x0000000f0d047c23 */ /* 0x108fe20008010800 */
[----:B------:R-:W-:Y:S08]  /*5b90*/  FFMA.FTZ R13, R22, UR15, -R0 ;  /* 0x0000000f160d7c23 */ /* 0x000ff00008010800 */
[----:B------:R2:W-:Y:S10]  /*5ba0*/  MUFU.EX2 R251, R10 ;  /* 0x0000000a00fb7308 */ /* 0x0005f40000000800 */
[----:B------:R-:W3:Y:S10]  /*5bb0*/  MUFU.EX2 R87, R4 ;  /* 0x0000000400577308 */ /* 0x000ef40000000800 */
[----:B------:R-:W-:Y:S01]  /*5bc0*/  MUFU.EX2 R70, R13 ;  /* 0x0000000d00467308 */ /* 0x000fe20000000800 */
[--C-:B-1----:R-:W-:Y:S09]  /*5bd0*/  FFMA.FTZ R20, R61, UR15, -R2.reuse ;  /* 0x0000000f3d147c23 */ /* 0x102ff20008010802 */
[----:B------:R-:W-:Y:S01]  /*5be0*/  MUFU.EX2 R78, R9 ;  /* 0x00000009004e7308 */ /* 0x000fe20000000800 */
[----:B--2---:R-:W-:Y:S01]  /*5bf0*/  FFMA.FTZ R10, R53, UR15, -R3 ;  /* 0x0000000f350a7c23 */ /* 0x004fe20008010803 */
[--C-:B------:R-:W-:Y:S08]  /*5c00*/  FFMA.FTZ R3, R57, UR15, -R2.reuse ;  /* 0x0000000f39037c23 */ /* 0x100ff00008010802 */
[----:B------:R1:W2:Y:S01]  /*5c10*/  MUFU.EX2 R238, R17 ;  /* 0x0000001100ee7308 */ /* 0x0002a20000000800 */
[----:B---3--:R-:W-:Y:S09]  /*5c20*/  F2FP.BF16.F32.PACK_AB R7, R86, R87 ;  /* 0x000000575607723e */ /* 0x008ff200000010ff */
[----:B------:R3:W-:Y:S01]  /*5c30*/  MUFU.EX2 R93, R3 ;  /* 0x00000003005d7308 */ /* 0x0007e20000000800 */
[----:B------:R-:W-:Y:S09]  /*5c40*/  SHF.R.U32.HI R4, RZ, 0x1, R111 ;  /* 0x00000001ff047819 */ /* 0x000ff2000001166f */
[----:B------:R-:W-:Y:S10]  /*5c50*/  MUFU.EX2 R79, R10 ;  /* 0x0000000a004f7308 */ /* 0x000ff40000000800 */
[----:B------:R-:W-:Y:S01]  /*5c60*/  MUFU.EX2 R77, R20 ;  /* 0x00000014004d7308 */ /* 0x000fe20000000800 */
[----:B-1----:R-:W-:Y:S01]  /*5c70*/  FFMA.FTZ R17, R56, UR15, -R2 ;  /* 0x0000000f38117c23 */ /* 0x002fe20008010802 */
[--C-:B------:R-:W-:Y:S01]  /*5c80*/  FFMA.FTZ R2, R11, UR15, -R0.reuse ;  /* 0x0000000f0b027c23 */ /* 0x100fe20008010800 */
[--C-:B------:R-:W-:Y:S07]  /*5c90*/  FFMA.FTZ R11, R18, UR15, -R0.reuse ;  /* 0x0000000f120b7c23 */ /* 0x100fee0008010800 */
[----:B------:R-:W-:Y:S01]  /*5ca0*/  MUFU.EX2 R76, R17 ;  /* 0x00000011004c7308 */ /* 0x000fe20000000800 */
[--C-:B---3--:R-:W-:Y:S01]  /*5cb0*/  FFMA.FTZ R3, R12, UR15, -R0.reuse ;  /* 0x0000000f0c037c23 */ /* 0x108fe20008010800 */
[----:B------:R-:W-:Y:S01]  /*5cc0*/  FFMA.FTZ R12, R15, UR15, -R0 ;  /* 0x0000000f0f0c7c23 */ /* 0x000fe20008010800 */
[----:B------:R-:W-:Y:S07]  /*5cd0*/  LOP3.LUT R0, R109, 0xc0, RZ, 0xc0, !PT ;  /* 0x000000c06d007812 */ /* 0x000fee00078ec0ff */
[----:B------:R1:W-:Y:S10]  /*5ce0*/  MUFU.EX2 R90, R2 ;  /* 0x00000002005a7308 */ /* 0x0003f40000000800 */
[----:B------:R3:W-:Y:S10]  /*5cf0*/  MUFU.EX2 R91, R3 ;  /* 0x00000003005b7308 */ /* 0x0007f40000000800 */
[----:B------:R-:W-:Y:S10]  /*5d00*/  MUFU.EX2 R75, R12 ;  /* 0x0000000c004b7308 */ /* 0x000ff40000000800 */
[----:B------:R-:W-:Y:S01]  /*5d10*/  MUFU.EX2 R74, R11 ;  /* 0x0000000b004a7308 */ /* 0x000fe20000000800 */
[C---:B-1----:R-:W-:Y:S02]  /*5d20*/  SHF.L.U32 R2, R111.reuse, 0x4, RZ ;  /* 0x000000046f027819 */ /* 0x042fe400000006ff */
[----:B---3--:R-:W-:Y:S02]  /*5d30*/  SHF.L.U32 R3, R111, 0x2, RZ ;  /* 0x000000026f037819 */ /* 0x008fe400000006ff */
[----:B------:R-:W-:Y:S02]  /*5d40*/  LOP3.LUT R5, R2, 0x1c0, RZ, 0xc0, !PT ;  /* 0x000001c002057812 */ /* 0x000fe400078ec0ff */
[----:B------:R-:W-:Y:S02]  /*5d50*/  LOP3.LUT R0, R0, 0x18, R3, 0xf8, !PT ;  /* 0x0000001800007812 */ /* 0x000fe400078ef803 */
[----:B------:R-:W-:Y:S02]  /*5d60*/  LOP3.LUT R3, R109, 0x120, RZ, 0xc0, !PT ;  /* 0x000001206d037812 */ /* 0x000fe400078ec0ff */
[----:B------:R-:W-:Y:S01]  /*5d70*/  LOP3.LUT R5, R5, 0x38, R28, 0xf8, !PT ;  /* 0x0000003805057812 */ /* 0x000fe200078ef81c */
[----:B------:R-:W-:Y:S01]  /*5d80*/  MUFU.EX2 R109, R21 ;  /* 0x00000015006d7308 */ /* 0x000fe20000000800 */
[----:B------:R-:W-:Y:S02]  /*5d90*/  LOP3.LUT R2, R3, 0x600, R2, 0xf8, !PT ;  /* 0x0000060003027812 */ /* 0x000fe400078ef802 */
[----:B------:R-:W-:Y:S02]  /*5da0*/  LOP3.LUT R3, R6, R5, RZ, 0xfc, !PT ;  /* 0x0000000506037212 */ /* 0x000fe400078efcff */
[----:B------:R-:W-:Y:S02]  /*5db0*/  LOP3.LUT R0, R0, 0x8, R4, 0x78, !PT ;  /* 0x0000000800007812 */ /* 0x000fe400078e7804 */
[----:B------:R-:W-:Y:S02]  /*5dc0*/  F2FP.BF16.F32.PACK_AB R4, R161, R160 ;  /* 0x000000a0a104723e */ /* 0x000fe400000010ff */
[----:B------:R-:W-:Y:S02]  /*5dd0*/  LEA R3, R3, UR4, 0x1 ;  /* 0x0000000403037c11 */ /* 0x000fe4000f8e08ff */
[----:B------:R-:W-:Y:S02]  /*5de0*/  F2FP.BF16.F32.PACK_AB R5, R235, R234 ;  /* 0x000000eaeb05723e */ /* 0x000fe400000010ff */
[----:B------:R-:W-:Y:S01]  /*5df0*/  LOP3.LUT R0, R2, R0, RZ, 0xfc, !PT ;  /* 0x0000000002007212 */ /* 0x000fe200078efcff */
[----:B------:R1:W-:Y:S01]  /*5e00*/  STS [R3+0x10000], R4 ;  /* 0x0100000403007388 */ /* 0x0003e20000000800 */
[----:B------:R-:W-:Y:S02]  /*5e10*/  F2FP.BF16.F32.PACK_AB R2, R242, R245 ;  /* 0x000000f5f202723e */ /* 0x000fe400000010ff */
[----:B------:R-:W-:Y:S01]  /*5e20*/  IADD3 R159, PT, PT, R157, R3, RZ ;  /* 0x000000039d9f7210 */ /* 0x000fe20007ffe0ff */
[----:B------:R3:W-:Y:S01]  /*5e30*/  STS [R3+0x10400], R5 ;  /* 0x0104000503007388 */ /* 0x0007e20000000800 */
[C---:B------:R-:W-:Y:S02]  /*5e40*/  IADD3 R6, PT, PT, R3.reuse, 0x10000, RZ ;  /* 0x0001000003067810 */ /* 0x040fe40007ffe0ff */
[C---:B------:R-:W-:Y:S01]  /*5e50*/  IADD3 R112, PT, PT, R3.reuse, 0x10040, RZ ;  /* 0x0001004003707810 */ /* 0x040fe20007ffe0ff */
[----:B------:R2:W-:Y:S01]  /*5e60*/  STS [R159+0x10400], R2 ;  /* 0x010400029f007388 */ /* 0x0005e20000000800 */
[----:B------:R-:W-:Y:S02]  /*5e70*/  @P4 IADD3 R112, PT, PT, R6, -0x40, RZ ;  /* 0xffffffc006704810 */ /* 0x000fe40007ffe0ff */
[----:B------:R-:W-:Y:S02]  /*5e80*/  F2FP.BF16.F32.PACK_AB R6, R236, R237 ;  /* 0x000000edec06723e */ /* 0x000fe400000010ff */
[----:B------:R-:W-:Y:S02]  /*5e90*/  IADD3 R113, PT, PT, R3, R114, RZ ;  /* 0x0000007203717210 */ /* 0x000fe40007ffe0ff */
[CC--:B------:R-:W-:Y:S02]  /*5ea0*/  IADD3 R115, PT, PT, R157.reuse, R112.reuse, RZ ;  /* 0x000000709d737210 */ /* 0x0c0fe40007ffe0ff */
[C---:B------:R-:W-:Y:S02]  /*5eb0*/  IADD3 R158, PT, PT, R157.reuse, R113, RZ ;  /* 0x000000719d9e7210 */ /* 0x040fe40007ffe0ff */
[----:B------:R-:W-:Y:S02]  /*5ec0*/  IADD3 R114, PT, PT, R114, R112, RZ ;  /* 0x0000007072727210 */ /* 0x000fe40007ffe0ff */
[----:B------:R-:W-:Y:S02]  /*5ed0*/  LEA R0, R0, UR4, 0x1 ;  /* 0x0000000400007c11 */ /* 0x000fe4000f8e08ff */
[----:B------:R-:W-:Y:S02]  /*5ee0*/  IADD3 R157, PT, PT, R157, R114, RZ ;  /* 0x000000729d9d7210 */ /* 0x000fe40007ffe0ff */
[----:B-1----:R-:W-:Y:S02]  /*5ef0*/  F2FP.BF16.F32.PACK_AB R4, R247, R249 ;  /* 0x000000f9f704723e */ /* 0x002fe400000010ff */
[----:B---3--:R-:W-:Y:S03]  /*5f00*/  F2FP.BF16.F32.PACK_AB R5, R162, R163 ;  /* 0x000000a3a205723e */ /* 0x008fe600000010ff */
[----:B------:R1:W-:Y:S01]  /*5f10*/  STS [R159+0x10000], R4 ;  /* 0x010000049f007388 */ /* 0x0003e20000000800 */
[----:B--2---:R-:W-:Y:S03]  /*5f20*/  F2FP.BF16.F32.PACK_AB R2, R238, R239 ;  /* 0x000000efee02723e */ /* 0x004fe600000010ff */
[----:B------:R2:W-:Y:S01]  /*5f30*/  STS [R3+0x12000], R5 ;  /* 0x0120000503007388 */ /* 0x0005e20000000800 */
[----:B-1----:R-:W-:Y:S01]  /*5f40*/  F2FP.BF16.F32.PACK_AB R4, R164, R233 ;  /* 0x000000e9a404723e */ /* 0x002fe200000010ff */
[----:B--2---:R-:W1:Y:S04]  /*5f50*/  MUFU.EX2 R5, R24 ;  /* 0x0000001800057308 */ /* 0x004e680000000800 */
[----:B------:R2:W-:Y:S04]  /*5f60*/  STS [R3+0x12400], R4 ;  /* 0x0124000403007388 */ /* 0x0005e80000000800 */
[----:B------:R3:W-:Y:S04]  /*5f70*/  STS [R159+0x12000], R2 ;  /* 0x012000029f007388 */ /* 0x0007e80000000800 */
[----:B------:R4:W-:Y:S04]  /*5f80*/  STS [R159+0x12400], R6 ;  /* 0x012400069f007388 */ /* 0x0009e80000000800 */
[----:B-1----:R1:W-:Y:S04]  /*5f90*/  STL [R1+0x14], R5 ;  /* 0x0000140501007387 */ /* 0x0023e80000100800 */
[----:B------:R-:W4:Y:S01]  /*5fa0*/  LDL.LU R110, [R1+0x14] ;  /* 0x00001400016e7983 */ /* 0x000f220000300800 */
[----:B--2---:R-:W-:Y:S02]  /*5fb0*/  F2FP.BF16.F32.PACK_AB R4, R240, R241 ;  /* 0x000000f1f004723e */ /* 0x004fe400000010ff */
[----:B---3--:R-:W-:Y:S03]  /*5fc0*/  F2FP.BF16.F32.PACK_AB R2, R148, R149 ;  /* 0x000000959402723e */ /* 0x008fe600000010ff */
[----:B------:R2:W-:Y:S01]  /*5fd0*/  STS [R113+0x10400], R4 ;  /* 0x0104000471007388 */ /* 0x0005e20000000800 */
[----:B----4-:R-:W-:Y:S02]  /*5fe0*/  F2FP.BF16.F32.PACK_AB R6, R250, R251 ;  /* 0x000000fbfa06723e */ /* 0x010fe400000010ff */
[----:B-1----:R-:W-:Y:S05]  /*5ff0*/  F2FP.BF16.F32.PACK_AB R5, R243, R244 ;  /* 0x000000f4f305723e */ /* 0x002fea00000010ff */
[----:B------:R1:W-:Y:S04]  /*6000*/  STS [R113+0x10000], R5 ;  /* 0x0100000571007388 */ /* 0x0003e80000000800 */
[----:B------:R3:W-:Y:S01]  /*6010*/  STS [R158+0x10000], R2 ;  /* 0x010000029e007388 */ /* 0x0007e20000000800 */
[----:B--2---:R-:W-:Y:S05]  /*6020*/  F2FP.BF16.F32.PACK_AB R4, R98, R99 ;  /* 0x000000636204723e */ /* 0x004fea00000010ff */
[----:B------:R2:W-:Y:S04]  /*6030*/  STS [R158+0x10400], R4 ;  /* 0x010400049e007388 */ /* 0x0005e80000000800 */
[----:B------:R4:W-:Y:S01]  /*6040*/  STS [R113+0x12000], R6 ;  /* 0x0120000671007388 */ /* 0x0009e20000000800 */
[----:B-1----:R-:W-:Y:S02]  /*6050*/  F2FP.BF16.F32.PACK_AB R5, R246, R248 ;  /* 0x000000f8f605723e */ /* 0x002fe400000010ff */
[----:B---3--:R-:W-:Y:S03]  /*6060*/  F2FP.BF16.F32.PACK_AB R2, R151, R152 ;  /* 0x000000989702723e */ /* 0x008fe600000010ff */
[----:B------:R1:W-:Y:S04]  /*6070*/  STS [R113+0x12400], R5 ;  /* 0x0124000571007388 */ /* 0x0003e80000000800 */
[----:B------:R3:W-:Y:S01]  /*6080*/  STS [R158+0x12000], R2 ;  /* 0x012000029e007388 */ /* 0x0007e20000000800 */
[----:B--2---:R-:W-:Y:S02]  /*6090*/  F2FP.BF16.F32.PACK_AB R4, R94, R95 ;  /* 0x0000005f5e04723e */ /* 0x004fe400000010ff */
[----:B----4-:R-:W-:Y:S05]  /*60a0*/  F2FP.BF16.F32.PACK_AB R6, R252, R150 ;  /* 0x00000096fc06723e */ /* 0x010fea00000010ff */
[----:B------:R2:W-:Y:S01]  /*60b0*/  STS [R158+0x12400], R6 ;  /* 0x012400069e007388 */ /* 0x0005e20000000800 */
[----:B-1----:R-:W-:Y:S03]  /*60c0*/  F2FP.BF16.F32.PACK_AB R5, R96, R97 ;  /* 0x000000616005723e */ /* 0x002fe600000010ff */
[----:B------:R1:W-:Y:S01]  /*60d0*/  STS [R112+0x400], R4 ;  /* 0x0004000470007388 */ /* 0x0003e20000000800 */
[----:B---3--:R-:W-:Y:S03]  /*60e0*/  F2FP.BF16.F32.PACK_AB R2, R84, R85 ;  /* 0x000000555402723e */ /* 0x008fe600000010ff */
[----:B------:R3:W-:Y:S04]  /*60f0*/  STS [R112], R5 ;  /* 0x0000000570007388 */ /* 0x0007e80000000800 */
[----:B------:R4:W-:Y:S01]  /*6100*/  STS [R115], R2 ;  /* 0x0000000273007388 */ /* 0x0009e20000000800 */
[----:B--2---:R-:W-:Y:S02]  /*6110*/  F2FP.BF16.F32.PACK_AB R6, R92, R93 ;  /* 0x0000005d5c06723e */ /* 0x004fe400000010ff */
[----:B-1----:R-:W-:Y:S02]  /*6120*/  F2FP.BF16.F32.PACK_AB R4, R82, R83 ;  /* 0x000000535204723e */ /* 0x002fe400000010ff */
[----:B---3--:R-:W-:Y:S03]  /*6130*/  F2FP.BF16.F32.PACK_AB R5, R90, R91 ;  /* 0x0000005b5a05723e */ /* 0x008fe600000010ff */
[----:B------:R1:W-:Y:S01]  /*6140*/  STS [R115+0x400], R4 ;  /* 0x0004000473007388 */ /* 0x0003e20000000800 */
[----:B----4-:R-:W-:Y:S03]  /*6150*/  F2FP.BF16.F32.PACK_AB R2, R88, R89 ;  /* 0x000000595802723e */ /* 0x010fe600000010ff */
[----:B------:R2:W-:Y:S04]  /*6160*/  STS [R112+0x2000], R6 ;  /* 0x0020000670007388 */ /* 0x0005e80000000800 */
[----:B------:R3:W-:Y:S04]  /*6170*/  STS [R112+0x2400], R5 ;  /* 0x0024000570007388 */ /* 0x0007e80000000800 */
[----:B------:R-:W-:Y:S04]  /*6180*/  STS [R115+0x2000], R2 ;  /* 0x0020000273007388 */ /* 0x000fe80000000800 */
[----:B------:R-:W-:Y:S01]  /*6190*/  STS [R115+0x2400], R7 ;  /* 0x0024000773007388 */ /* 0x000fe20000000800 */
[----:B-1----:R-:W-:Y:S02]  /*61a0*/  F2FP.BF16.F32.PACK_AB R4, R68, R69 ;  /* 0x000000454404723e */ /* 0x002fe400000010ff */
[----:B--2---:R-:W-:Y:S02]  /*61b0*/  F2FP.BF16.F32.PACK_AB R6, R80, R81 ;  /* 0x000000515006723e */ /* 0x004fe400000010ff */
[----:B---3--:R-:W-:Y:S03]  /*61c0*/  F2FP.BF16.F32.PACK_AB R5, R78, R79 ;  /* 0x0000004f4e05723e */ /* 0x008fe600000010ff */
[----:B------:R1:W-:Y:S04]  /*61d0*/  STS [R114], R6 ;  /* 0x0000000672007388 */ /* 0x0003e80000000800 */
[----:B------:R2:W-:Y:S04]  /*61e0*/  STS [R114+0x400], R5 ;  /* 0x0004000572007388 */ /* 0x0005e80000000800 */
[----:B------:R3:W-:Y:S01]  /*61f0*/  STS [R157], R4 ;  /* 0x000000049d007388 */ /* 0x0007e20000000800 */
[----:B-1----:R-:W-:Y:S02]  /*6200*/  F2FP.BF16.F32.PACK_AB R6, R76, R77 ;  /* 0x0000004d4c06723e */ /* 0x002fe400000010ff */
[----:B--2---:R-:W-:Y:S02]  /*6210*/  F2FP.BF16.F32.PACK_AB R5, R74, R75 ;  /* 0x0000004b4a05723e */ /* 0x004fe400000010ff */
[----:B---3--:R-:W-:Y:S02]  /*6220*/  F2FP.BF16.F32.PACK_AB R4, R72, R73 ;  /* 0x000000494804723e */ /* 0x008fe400000010ff */
[----:B------:R-:W-:Y:S05]  /*6230*/  F2FP.BF16.F32.PACK_AB R2, R109, R110 ;  /* 0x0000006e6d02723e */ /* 0x000fea00000010ff */
[----:B------:R1:W-:Y:S04]  /*6240*/  STS [R157+0x400], R2 ;  /* 0x000400029d007388 */ /* 0x0003e80000000800 */
[----:B------:R-:W-:Y:S04]  /*6250*/  STS [R114+0x2000], R6 ;  /* 0x0020000672007388 */ /* 0x000fe80000000800 */
[----:B------:R-:W-:Y:S04]  /*6260*/  STS [R114+0x2400], R5 ;  /* 0x0024000572007388 */ /* 0x000fe80000000800 */
[----:B------:R-:W-:Y:S01]  /*6270*/  STS [R157+0x2000], R4 ;  /* 0x002000049d007388 */ /* 0x000fe20000000800 */
[----:B-1----:R-:W-:Y:S05]  /*6280*/  F2FP.BF16.F32.PACK_AB R2, R70, R71 ;  /* 0x000000474602723e */ /* 0x002fea00000010ff */
[----:B------:R1:W-:Y:S04]  /*6290*/  STS [R157+0x2400], R2 ;  /* 0x002400029d007388 */ /* 0x0003e80000000800 */
[----:B------:R-:W2:Y:S08]  /*62a0*/  LDSM.16.M88.4 R64, [R0+0x4000] ;  /* 0x004000000040783b */ /* 0x000eb00000000200 */
[----:B------:R3:W4:Y:S01]  /*62b0*/  LDSM.16.M88.4 R60, [R0+0x5000] ;  /* 0x00500000003c783b */ /* 0x0007220000000200 */
[C---:B-1----:R-:W-:Y:S02]  /*62c0*/  IADD3 R2, PT, PT, R0.reuse, 0x4000, RZ ;  /* 0x0000400000027810 */ /* 0x042fe40007ffe0ff */
[----:B---3--:R-:W-:Y:S02]  /*62d0*/  IADD3 R0, PT, PT, R0, 0x4020, RZ ;  /* 0x0000402000007810 */ /* 0x008fe40007ffe0ff */
[----:B------:R-:W-:Y:S05]  /*62e0*/  @P1 IADD3 R0, PT, PT, R2, -0x20, RZ ;  /* 0xffffffe002001810 */ /* 0x000fea0007ffe0ff */
[----:B------:R-:W1:Y:S01]  /*62f0*/  LDSM.16.M88.4 R100, [R0] ;  /* 0x000000000064783b */ /* 0x000e620000000200 */
[-C--:B--2---:R-:W-:Y:S07]  /*6300*/  HMMA.16816.F32.BF16 R4, R64, R116.reuse, RZ ;  /* 0x000000744004723c */ /* 0x084fee00000418ff */
[----:B------:R2:W3:Y:S01]  /*6310*/  LDSM.16.M88.4 R104, [R0+0x1000] ;  /* 0x001000000068783b */ /* 0x0004e20000000200 */
[C---:B----4-:R-:W-:Y:S08]  /*6320*/  HMMA.16816.F32.BF16 R8, R60.reuse, R116, RZ ;  /* 0x000000743c08723c */ /* 0x050ff000000418ff */
[-C--:B------:R-:W-:Y:S08]  /*6330*/  HMMA.16816.F32.BF16 R12, R60, R118.reuse, RZ ;  /* 0x000000763c0c723c */ /* 0x080ff000000418ff */
[C---:B------:R-:W-:Y:S02]  /*6340*/  HMMA.16816.F32.BF16 R16, R64.reuse, R118, RZ ;  /* 0x000000764010723c */ /* 0x040fe400000418ff */
[----:B--2---:R-:W-:Y:S06]  /*6350*/  LOP3.LUT R0, R108, 0x400, RZ, 0xc0, !PT ;  /* 0x000004006c007812 */ /* 0x004fec00078ec0ff */
        /* <DEDUP_REMOVED lines=13> */
[C---:B---3--:R-:W-:Y:S08]  /*6430*/  HMMA.16816.F32.BF16 R8, R104.reuse, R132, R8 ;  /* 0x000000846808723c */ /* 0x048ff00000041808 */
[-C--:B------:R-:W-:Y:S03]  /*6440*/  HMMA.16816.F32.BF16 R12, R104, R134.reuse, R12 ;  /* 0x00000086680c723c */ /* 0x080fe6000004180c */
[C---:B-----5:R-:W-:Y:S01]  /*6450*/  FADD.FTZ R4, -R156.reuse, R4 ;  /* 0x000000049c047221 */ /* 0x060fe20000010100 */
[C---:B------:R-:W-:Y:S01]  /*6460*/  FADD.FTZ R6, -R155.reuse, R6 ;  /* 0x000000069b067221 */ /* 0x040fe20000010100 */
[----:B------:R-:W-:Y:S01]  /*6470*/  FADD.FTZ R5, -R156, R5 ;  /* 0x000000059c057221 */ /* 0x000fe20000010100 */
[----:B------:R-:W-:Y:S02]  /*6480*/  FADD.FTZ R7, -R155, R7 ;  /* 0x000000079b077221 */ /* 0x000fe40000010100 */
[C---:B------:R-:W-:Y:S04]  /*6490*/  HMMA.16816.F32.BF16 R16, R100.reuse, R134, R16 ;  /* 0x000000866410723c */ /* 0x040fe80000041810 */
[----:B------:R-:W-:Y:S01]  /*64a0*/  FADD.FTZ R9, -R154, R9 ;  /* 0x000000099a097221 */ /* 0x000fe20000010100 */
[----:B------:R-:W-:Y:S01]  /*64b0*/  FMUL.FTZ R161, R161, R5 ;  /* 0x00000005a1a17220 */ /* 0x000fe20000410000 */
[----:B------:R-:W-:Y:S01]  /*64c0*/  FFMA.FTZ R5, -R167, R167, 1 ;  /* 0x3f800000a7057423 */ /* 0x000fe200000101a7 */
[C---:B------:R-:W-:Y:S01]  /*64d0*/  FADD.FTZ R11, -R153.reuse, R11 ;  /* 0x0000000b990b7221 */ /* 0x040fe20000010100 */
[-C--:B------:R-:W-:Y:S03]  /*64e0*/  HMMA.16816.F32.BF16 R20, R100, R136.reuse, R20 ;  /* 0x000000886414723c */ /* 0x080fe60000041814 */
[----:B------:R-:W-:Y:S01]  /*64f0*/  FMUL.FTZ R162, R162, R9 ;  /* 0x00000009a2a27220 */ /* 0x000fe20000410000 */
[----:B------:R-:W-:Y:S01]  /*6500*/  FMUL.FTZ R9, R164, R11 ;  /* 0x0000000ba4097220 */ /* 0x000fe20000410000 */
[----:B------:R-:W-:Y:S01]  /*6510*/  FADD.FTZ R13, -R154, R13 ;  /* 0x0000000d9a0d7221 */ /* 0x000fe20000010100 */
[C---:B------:R-:W-:Y:S01]  /*6520*/  FADD.FTZ R14, -R153.reuse, R14 ;  /* 0x0000000e990e7221 */ /* 0x040fe20000010100 */
[----:B------:R-:W-:Y:S01]  /*6530*/  FADD.FTZ R15, -R153, R15 ;  /* 0x0000000f990f7221 */ /* 0x000fe20000010100 */
[C---:B------:R-:W-:Y:S04]  /*6540*/  HMMA.16816.F32.BF16 R24, R104.reuse, R136, R24 ;  /* 0x000000886818723c */ /* 0x040fe80000041818 */
[----:B------:R-:W-:Y:S01]  /*6550*/  FMUL.FTZ R15, R236, R15 ;  /* 0x0000000fec0f7220 */ /* 0x000fe20000410000 */
[C---:B------:R-:W-:Y:S01]  /*6560*/  FADD.FTZ R16, -R156.reuse, R16 ;  /* 0x000000109c107221 */ /* 0x040fe20000010100 */
[----:B------:R-:W-:Y:S01]  /*6570*/  FADD.FTZ R17, -R156, R17 ;  /* 0x000000119c117221 */ /* 0x000fe20000010100 */
[----:B------:R-:W-:Y:S01]  /*6580*/  FADD.FTZ R18, -R155, R18 ;  /* 0x000000129b127221 */ /* 0x000fe20000010100 */
[-C--:B------:R-:W-:Y:S03]  /*6590*/  HMMA.16816.F32.BF16 R28, R104, R138.reuse, R28 ;  /* 0x0000008a681c723c */ /* 0x080fe6000004181c */
[----:B------:R-:W-:Y:S01]  /*65a0*/  FMUL.FTZ R16, R249, R16 ;  /* 0x00000010f9107220 */ /* 0x000fe20000410000 */
[----:B------:R-:W-:Y:S01]  /*65b0*/  FMUL.FTZ R17, R247, R17 ;  /* 0x00000011f7117220 */ /* 0x000fe20000410000 */
[----:B------:R-:W-:Y:S01]  /*65c0*/  FMUL.FTZ R18, R245, R18 ;  /* 0x00000012f5127220 */ /* 0x000fe20000410000 */
[C---:B------:R-:W-:Y:S01]  /*65d0*/  FADD.FTZ R22, -R155.reuse, R22 ;  /* 0x000000169b167221 */ /* 0x040fe20000010100 */
[----:B------:R-:W-:Y:S01]  /*65e0*/  FADD.FTZ R23, -R155, R23 ;  /* 0x000000179b177221 */ /* 0x000fe20000010100 */
[C---:B------:R-:W-:Y:S04]  /*65f0*/  HMMA.16816.F32.BF16 R32, R100.reuse, R138, R32 ;  /* 0x0000008a6420723c */ /* 0x040fe80000041820 */
[----:B------:R-:W-:Y:S01]  /*6600*/  FMUL.FTZ R23, R240, R23 ;  /* 0x00000017f0177220 */ /* 0x000fe20000410000 */
[C---:B------:R-:W-:Y:S01]  /*6610*/  FADD.FTZ R25, -R154.reuse, R25 ;  /* 0x000000199a197221 */ /* 0x040fe20000010100 */
[C---:B------:R-:W-:Y:S01]  /*6620*/  FADD.FTZ R27, -R153.reuse, R27 ;  /* 0x0000001b991b7221 */ /* 0x040fe20000010100 */
[C---:B------:R-:W-:Y:S01]  /*6630*/  FADD.FTZ R26, -R153.reuse, R26 ;  /* 0x0000001a991a7221 */ /* 0x040fe20000010100 */
[-C--:B------:R-:W-:Y:S03]  /*6640*/  HMMA.16816.F32.BF16 R36, R100, R140.reuse, R36 ;  /* 0x0000008c6424723c */ /* 0x080fe60000041824 */
[C---:B------:R-:W-:Y:S01]  /*6650*/  FADD.FTZ R28, -R154.reuse, R28 ;  /* 0x0000001c9a1c7221 */ /* 0x040fe20000010100 */
[----:B------:R-:W-:Y:S01]  /*6660*/  FADD.FTZ R29, -R154, R29 ;  /* 0x0000001d9a1d7221 */ /* 0x000fe20000010100 */
[----:B------:R-:W-:Y:S01]  /*6670*/  FADD.FTZ R30, -R153, R30 ;  /* 0x0000001e991e7221 */ /* 0x000fe20000010100 */
[----:B------:R-:W-:Y:S01]  /*6680*/  FMUL.FTZ R27, R246, R27 ;  /* 0x0000001bf61b7220 */ /* 0x000fe20000410000 */
[----:B------:R-:W-:Y:S01]  /*6690*/  FMUL.FTZ R26, R248, R26 ;  /* 0x0000001af81a7220 */ /* 0x000fe20000410000 */
[C---:B------:R-:W-:Y:S04]  /*66a0*/  HMMA.16816.F32.BF16 R40, R104.reuse, R140, R40 ;  /* 0x0000008c6828723c */ /* 0x040fe80000041828 */
[----:B------:R-:W-:Y:S01]  /*66b0*/  FMUL.FTZ R29, R151, R29 ;  /* 0x0000001d971d7220 */ /* 0x000fe20000410000 */
[----:B------:R-:W-:Y:S01]  /*66c0*/  FMUL.FTZ R30, R150, R30 ;  /* 0x0000001e961e7220 */ /* 0x000fe20000410000 */
[C---:B------:R-:W-:Y:S01]  /*66d0*/  FADD.FTZ R32, -R156.reuse, R32 ;  /* 0x000000209c207221 */ /* 0x040fe20000010100 */
[C---:B------:R-:W-:Y:S01]  /*66e0*/  FADD.FTZ R33, -R156.reuse, R33 ;  /* 0x000000219c217221 */ /* 0x040fe20000010100 */
[-C--:B------:R-:W-:Y:S03]  /*66f0*/  HMMA.16816.F32.BF16 R44, R104, R142.reuse, R44 ;  /* 0x0000008e682c723c */ /* 0x080fe6000004182c */
[----:B------:R-:W-:Y:S01]  /*6700*/  FMUL.FTZ R32, R149, R32 ;  /* 0x0000002095207220 */ /* 0x000fe20000410000 */
[C---:B------:R-:W-:Y:S01]  /*6710*/  FADD.FTZ R34, -R155.reuse, R34 ;  /* 0x000000229b227221 */ /* 0x040fe20000010100 */
        /* <DEDUP_REMOVED lines=10> */
[C---:B------:R-:W-:Y:S01]  /*67c0*/  FADD.FTZ R40, -R154.reuse, R40 ;  /* 0x000000289a287221 */ /* 0x040fe20000010100 */
[C---:B------:R-:W-:Y:S01]  /*67d0*/  FADD.FTZ R41, -R154.reuse, R41 ;  /* 0x000000299a297221 */ /* 0x040fe20000010100 */
        /* <DEDUP_REMOVED lines=8> */
[----:B------:R-:W-:Y:S01]  /*6860*/  SHF.R.U32.HI R105, RZ, 0x1, R111 ;  /* 0x00000001ff697819 */ /* 0x000fe2000001166f */
[----:B------:R-:W-:Y:S01]  /*6870*/  FMUL.FTZ R44, R89, R44 ;  /* 0x0000002c592c7220 */ /* 0x000fe20000410000 */
[----:B------:R-:W-:Y:S01]  /*6880*/  SHF.L.U32 R104, R111, 0x3, RZ ;  /* 0x000000036f687819 */ /* 0x000fe200000006ff */
[----:B------:R-:W-:Y:S01]  /*6890*/  FADD.FTZ R47, -R153, R47 ;  /* 0x0000002f992f7221 */ /* 0x000fe20000010100 */
[----:B------:R-:W-:Y:S01]  /*68a0*/  LOP3.LUT R106, R105, 0x30, RZ, 0xc0, !PT ;  /* 0x00000030696a7812 */ /* 0x000fe200078ec0ff */
[C---:B------:R-:W-:Y:S01]  /*68b0*/  FADD.FTZ R48, -R156.reuse, R48 ;  /* 0x000000309c307221 */ /* 0x040fe20000010100 */
[----:B------:R-:W-:Y:S01]  /*68c0*/  FADD.FTZ R49, -R156, R49 ;  /* 0x000000319c317221 */ /* 0x000fe20000010100 */
[----:B------:R-:W-:Y:S01]  /*68d0*/  FADD.FTZ R50, -R155, R50 ;  /* 0x000000329b327221 */ /* 0x000fe20000010100 */
[----:B------:R-:W-:Y:S01]  /*68e0*/  LOP3.LUT R2, R106, 0x8, R111, 0xf8, !PT ;  /* 0x000000086a027812 */ /* 0x000fe200078ef86f */
[----:B------:R-:W-:Y:S01]  /*68f0*/  FMUL.FTZ R48, R85, R48 ;  /* 0x0000003055307220 */ /* 0x000fe20000410000 */
[----:B------:R-:W-:Y:S01]  /*6900*/  FADD.FTZ R51, -R155, R51 ;  /* 0x000000339b337221 */ /* 0x000fe20000010100 */
[----:B------:R-:W-:Y:S01]  /*6910*/  FMUL.FTZ R50, R83, R50 ;  /* 0x0000003253327220 */ /* 0x000fe20000410000 */
[----:B------:R-:W-:Y:S01]  /*6920*/  LOP3.LUT R2, R2, 0x1c0, R108, 0xf8, !PT ;  /* 0x000001c002027812 */ /* 0x000fe200078ef86c */
[C---:B------:R-:W-:Y:S01]  /*6930*/  FADD.FTZ R52, -R156.reuse, R52 ;  /* 0x000000349c347221 */ /* 0x040fe20000010100 */
[----:B------:R-:W-:Y:S01]  /*6940*/  FADD.FTZ R53, -R156, R53 ;  /* 0x000000359c357221 */ /* 0x000fe20000010100 */
[C---:B------:R-:W-:Y:S01]  /*6950*/  FADD.FTZ R54, -R155.reuse, R54 ;  /* 0x000000369b367221 */ /* 0x040fe20000010100 */
[----:B------:R-:W-:Y:S01]  /*6960*/  FADD.FTZ R55, -R155, R55 ;  /* 0x000000379b377221 */ /* 0x000fe20000010100 */
[----:B------:R-:W-:Y:S01]  /*6970*/  FMUL.FTZ R52, R81, R52 ;  /* 0x0000003451347220 */ /* 0x000fe20000410000 */
[----:B------:R-:W-:Y:S01]  /*6980*/  FMUL.FTZ R53, R80, R53 ;  /* 0x0000003550357220 */ /* 0x000fe20000410000 */
[C---:B------:R-:W-:Y:S01]  /*6990*/  FADD.FTZ R56, -R154.reuse, R56 ;  /* 0x000000389a387221 */ /* 0x040fe20000010100 */
[----:B------:R-:W-:Y:S01]  /*69a0*/  FADD.FTZ R57, -R154, R57 ;  /* 0x000000399a397221 */ /* 0x000fe20000010100 */
[C---:B------:R-:W-:Y:S01]  /*69b0*/  FADD.FTZ R58, -R153.reuse, R58 ;  /* 0x0000003a993a7221 */ /* 0x040fe20000010100 */
[----:B------:R-:W-:Y:S01]  /*69c0*/  FADD.FTZ R59, -R153, R59 ;  /* 0x0000003b993b7221 */ /* 0x000fe20000010100 */
[----:B------:R-:W-:Y:S01]  /*69d0*/  FMUL.FTZ R56, R77, R56 ;  /* 0x000000384d387220 */ /* 0x000fe20000410000 */
[----:B------:R-:W-:Y:S01]  /*69e0*/  FMUL.FTZ R57, R76, R57 ;  /* 0x000000394c397220 */ /* 0x000fe20000410000 */
[C---:B------:R-:W-:Y:S01]  /*69f0*/  FADD.FTZ R60, -R154.reuse, R60 ;  /* 0x0000003c9a3c7221 */ /* 0x040fe20000010100 */
[C---:B------:R-:W-:Y:S01]  /*6a00*/  FADD.FTZ R61, -R154.reuse, R61 ;  /* 0x0000003d9a3d7221 */ /* 0x040fe20000010100 */
[C---:B------:R-:W-:Y:S01]  /*6a10*/  FADD.FTZ R62, -R153.reuse, R62 ;  /* 0x0000003e993e7221 */ /* 0x040fe20000010100 */
[----:B------:R-:W-:Y:S01]  /*6a20*/  FADD.FTZ R63, -R153, R63 ;  /* 0x0000003f993f7221 */ /* 0x000fe20000010100 */
[----:B------:R-:W-:Y:S01]  /*6a30*/  FADD.FTZ R24, -R154, R24 ;  /* 0x000000189a187221 */ /* 0x000fe20000010100 */
[----:B------:R-:W-:Y:S01]  /*6a40*/  FMUL.FTZ R61, R72, R61 ;  /* 0x0000003d483d7220 */ /* 0x000fe20000410000 */
[----:B------:R-:W-:Y:S04]  /*6a50*/  HMMA.16816.F32.BF16 R64, R100, R146, R64 ;  /* 0x000000926440723c */ /* 0x000fe80000041840 */
[----:B------:R-:W-:Y:S01]  /*6a60*/  FMUL.FTZ R24, R251, R24 ;  /* 0x00000018fb187220 */ /* 0x000fe20000410000 */
[C---:B------:R-:W-:Y:S01]  /*6a70*/  FADD.FTZ R20, -R156.reuse, R20 ;  /* 0x000000149c147221 */ /* 0x040fe20000010100 */
[----:B------:R-:W-:Y:S01]  /*6a80*/  FADD.FTZ R21, -R156, R21 ;  /* 0x000000159c157221 */ /* 0x000fe20000010100 */
[----:B------:R-:W-:Y:S01]  /*6a90*/  FMUL.FTZ R107, R160, R4 ;  /* 0x00000004a06b7220 */ /* 0x000fe20000410000 */
[----:B------:R-:W-:Y:S01]  /*6aa0*/  LOP3.LUT R2, R2, 0x38, R104, 0x78, !PT ;  /* 0x0000003802027812 */ /* 0x000fe200078e7868 */
[----:B------:R-:W-:Y:S01]  /*6ab0*/  FMUL.FTZ R20, R244, R20 ;  /* 0x00000014f4147220 */ /* 0x000fe20000410000 */
[----:B------:R-:W-:Y:S01]  /*6ac0*/  FMUL.FTZ R21, R243, R21 ;  /* 0x00000015f3157220 */ /* 0x000fe20000410000 */
[----:B------:R-:W-:Y:S01]  /*6ad0*/  FMUL.FTZ R160, R234, R6 ;  /* 0x00000006eaa07220 */ /* 0x000fe20000410000 */
[----:B------:R-:W-:Y:S01]  /*6ae0*/  FFMA.FTZ R4, -R166, R166, 1 ;  /* 0x3f800000a6047423 */ /* 0x000fe200000101a6 */
[----:B------:R-:W-:Y:S01]  /*6af0*/  FFMA.FTZ R6, -R168, R168, 1 ;  /* 0x3f800000a8067423 */ /* 0x000fe200000101a8 */
[----:B------:R-:W-:Y:S01]  /*6b00*/  LEA R2, R2, R0, 0x1 ;  /* 0x0000000002027211 */ /* 0x000fe200078e08ff */
[----:B------:R-:W-:Y:S01]  /*6b10*/  FFMA.FTZ R0, -R165, R165, 1 ;  /* 0x3f800000a5007423 */ /* 0x000fe200000101a5 */
[----:B------:R-:W-:Y:S01]  /*6b20*/  FMUL.FTZ R5, R5, UR16 ;  /* 0x0000001005057c20 */ /* 0x000fe20008410000 */
[----:B------:R-:W-:Y:S01]  /*6b30*/  FMUL.FTZ R6, R6, UR16 ;  /* 0x0000001006067c20 */ /* 0x000fe20008410000 */
[----:B------:R-:W-:Y:S01]  /*6b40*/  FMUL.FTZ R7, R235, R7 ;  /* 0x00000007eb077220 */ /* 0x000fe20000410000 */
[C---:B------:R-:W-:Y:S01]  /*6b50*/  FADD.FTZ R64, -R156.reuse, R64 ;  /* 0x000000409c407221 */ /* 0x040fe20000010100 */
[----:B------:R-:W-:Y:S01]  /*6b60*/  FADD.FTZ R65, -R156, R65 ;  /* 0x000000419c417221 */ /* 0x000fe20000010100 */
[----:B------:R-:W-:Y:S01]  /*6b70*/  FMUL.FTZ R107, R107, R6 ;  /* 0x000000066b6b7220 */ /* 0x000fe20000410000 */
[----:B------:R-:W-:Y:S01]  /*6b80*/  FMUL.FTZ R11, R161, R5 ;  /* 0x00000005a10b7220 */ /* 0x000fe20000410000 */
[----:B------:R-:W-:Y:S01]  /*6b90*/  FMUL.FTZ R64, R69, R64 ;  /* 0x0000004045407220 */ /* 0x000fe20000410000 */
[----:B------:R-:W-:Y:S01]  /*6ba0*/  FMUL.FTZ R161, R238, R13 ;  /* 0x0000000deea17220 */ /* 0x000fe20000410000 */
[----:B------:R-:W-:Y:S01]  /*6bb0*/  FMUL.FTZ R0, R0, UR16 ;  /* 0x0000001000007c20 */ /* 0x000fe20008410000 */
[----:B------:R-:W-:Y:S01]  /*6bc0*/  FADD.FTZ R8, -R154, R8 ;  /* 0x000000089a087221 */ /* 0x000fe20000010100 */
[----:B------:R-:W-:Y:S01]  /*6bd0*/  F2FP.BF16.F32.PACK_AB R168, R11, R107 ;  /* 0x0000006b0ba8723e */ /* 0x000fe200000010ff */
[----:B------:R-:W-:Y:S01]  /*6be0*/  FFMA.FTZ R6, -R175, R175, 1 ;  /* 0x3f800000af067423 */ /* 0x000fe200000101af */
[----:B------:R-:W-:Y:S01]  /*6bf0*/  FMUL.FTZ R7, R7, R0 ;  /* 0x0000000007077220 */ /* 0x000fe20000410000 */
[----:B------:R-:W-:Y:S01]  /*6c00*/  FMUL.FTZ R163, R163, R8 ;  /* 0x00000008a3a37220 */ /* 0x000fe20000410000 */
[----:B------:R-:W-:Y:S01]  /*6c10*/  FFMA.FTZ R5, -R171, R171, 1 ;  /* 0x3f800000ab057423 */ /* 0x000fe200000101ab */
[----:B------:R-:W-:Y:S01]  /*6c20*/  FMUL.FTZ R6, R6, UR16 ;  /* 0x0000001006067c20 */ /* 0x000fe20008410000 */
[----:B------:R-:W-:Y:S01]  /*6c30*/  FMUL.FTZ R4, R4, UR16 ;  /* 0x0000001004047c20 */ /* 0x000fe20008410000 */
[----:B------:R-:W-:Y:S01]  /*6c40*/  FADD.FTZ R12, -R154, R12 ;  /* 0x0000000c9a0c7221 */ /* 0x000fe20000010100 */
[----:B------:R-:W-:Y:S01]  /*6c50*/  FMUL.FTZ R5, R5, UR16 ;  /* 0x0000001005057c20 */ /* 0x000fe20008410000 */
        /* <DEDUP_REMOVED lines=8> */
[----:B------:R-:W-:Y:S01]  /*6ce0*/  FFMA.FTZ R6, -R176, R176, 1 ;  /* 0x3f800000b0067423 */ /* 0x000fe200000101b0 */
[----:B------:R-:W-:Y:S01]  /*6cf0*/  F2FP.BF16.F32.PACK_AB R166, R13, R14 ;  /* 0x0000000e0da6723e */ /* 0x000fe200000010ff */
[----:B------:R-:W-:Y:S01]  /*6d00*/  FFMA.FTZ R5, -R174, R174, 1 ;  /* 0x3f800000ae057423 */ /* 0x000fe200000101ae */
[----:B------:R-:W-:Y:S01]  /*6d10*/  FFMA.FTZ R4, -R170, R170, 1 ;  /* 0x3f800000aa047423 */ /* 0x000fe200000101aa */
[----:B------:R-:W-:Y:S01]  /*6d20*/  FMUL.FTZ R6, R6, UR16 ;  /* 0x0000001006067c20 */ /* 0x000fe20008410000 */
[----:B------:R-:W-:Y:S01]  /*6d30*/  FADD.FTZ R19, -R155, R19 ;  /* 0x000000139b137221 */ /* 0x000fe20000010100 */
[----:B------:R-:W-:Y:S01]  /*6d40*/  FMUL.FTZ R5, R5, UR16 ;  /* 0x0000001005057c20 */ /* 0x000fe20008410000 */
[----:B------:R-:W-:Y:S01]  /*6d50*/  FMUL.FTZ R4, R4, UR16 ;  /* 0x0000001004047c20 */ /* 0x000fe20008410000 */
[----:B------:R-:W-:Y:S01]  /*6d60*/  FMUL.FTZ R12, R12, R6 ;  /* 0x000000060c0c7220 */ /* 0x000fe20000410000 */
[----:B------:R-:W-:Y:S01]  /*6d70*/  FFMA.FTZ R6, -R180, R180, 1 ;  /* 0x3f800000b4067423 */ /* 0x000fe200000101b4 */
[----:B------:R-:W-:Y:S01]  /*6d80*/  FMUL.FTZ R11, R161, R5 ;  /* 0x00000005a10b7220 */ /* 0x000fe20000410000 */
[----:B------:R-:W-:Y:S01]  /*6d90*/  FMUL.FTZ R10, R10, R4 ;  /* 0x000000040a0a7220 */ /* 0x000fe20000410000 */
[----:B------:R-:W-:Y:S01]  /*6da0*/  FFMA.FTZ R5, -R179, R179, 1 ;  /* 0x3f800000b3057423 */ /* 0x000fe200000101b3 */
[----:B------:R-:W-:Y:S01]  /*6db0*/  FMUL.FTZ R6, R6, UR16 ;  /* 0x0000001006067c20 */ /* 0x000fe20008410000 */
[----:B------:R-:W-:Y:S01]  /*6dc0*/  FMUL.FTZ R19, R242, R19 ;  /* 0x00000013f2137220 */ /* 0x000fe20000410000 */
[----:B------:R-:W-:Y:S01]  /*6dd0*/  F2FP.BF16.F32.PACK_AB R164, R11, R12 ;  /* 0x0000000c0ba4723e */ /* 0x000fe200000010ff */
[----:B------:R-:W-:Y:S01]  /*6de0*/  FMUL.FTZ R5, R5, UR16 ;  /* 0x0000001005057c20 */ /* 0x000fe20008410000 */
[----:B------:R-:W-:Y:S01]  /*6df0*/  FFMA.FTZ R4, -R173, R173, 1 ;  /* 0x3f800000ad047423 */ /* 0x000fe200000101ad */
[----:B------:R-:W-:Y:S01]  /*6e00*/  FFMA.FTZ R0, -R169, R169, 1 ;  /* 0x3f800000a9007423 */ /* 0x000fe200000101a9 */
[----:B------:R-:W-:Y:S01]  /*6e10*/  FADD.FTZ R66, -R155, R66 ;  /* 0x000000429b427221 */ /* 0x000fe20000010100 */
[----:B------:R-:W-:Y:S01]  /*6e20*/  FMUL.FTZ R14, R17, R5 ;  /* 0x00000005110e7220 */ /* 0x000fe20000410000 */
[----:B------:R-:W-:Y:S01]  /*6e30*/  FMUL.FTZ R17, R88, R45 ;  /* 0x0000002d58117220 */ /* 0x000fe20000410000 */
[----:B------:R-:W-:Y:S01]  /*6e40*/  FMUL.FTZ R4, R4, UR16 ;  /* 0x0000001004047c20 */ /* 0x000fe20008410000 */
[----:B------:R-:W-:Y:S01]  /*6e50*/  FFMA.FTZ R5, -R183, R183, 1 ;  /* 0x3f800000b7057423 */ /* 0x000fe200000101b7 */
[----:B------:R-:W-:Y:S01]  /*6e60*/  FMUL.FTZ R0, R0, UR16 ;  /* 0x0000001000007c20 */ /* 0x000fe20008410000 */
[----:B------:R-:W-:Y:S01]  /*6e70*/  FADD.FTZ R67, -R155, R67 ;  /* 0x000000439b437221 */ /* 0x000fe20000010100 */
[----:B------:R-:W-:Y:S01]  /*6e80*/  FMUL.FTZ R8, R160, R4 ;  /* 0x00000004a0087220 */ /* 0x000fe20000410000 */
[----:B------:R-:W-:Y:S01]  /*6e90*/  FMUL.FTZ R5, R5, UR16 ;  /* 0x0000001005057c20 */ /* 0x000fe20008410000 */
[----:B------:R-:W-:Y:S01]  /*6ea0*/  FMUL.FTZ R9, R9, R0 ;  /* 0x0000000009097220 */ /* 0x000fe20000410000 */
[----:B------:R-:W-:Y:S01]  /*6eb0*/  FFMA.FTZ R4, -R178, R178, 1 ;  /* 0x3f800000b2047423 */ /* 0x000fe200000101b2 */
[----:B------:R-:W-:Y:S01]  /*6ec0*/  FFMA.FTZ R0, -R172, R172, 1 ;  /* 0x3f800000ac007423 */ /* 0x000fe200000101ac */
[----:B------:R-:W-:Y:S01]  /*6ed0*/  FMUL.FTZ R11, R21, R5 ;  /* 0x00000005150b7220 */ /* 0x000fe20000410000 */
[----:B------:R-:W-:Y:S01]  /*6ee0*/  FFMA.FTZ R5, -R187, R187, 1 ;  /* 0x3f800000bb057423 */ /* 0x000fe200000101bb */
[----:B------:R-:W-:Y:S01]  /*6ef0*/  F2FP.BF16.F32.PACK_AB R165, R9, R10 ;  /* 0x0000000a09a5723e */ /* 0x000fe200000010ff */
[----:B------:R-:W-:Y:S01]  /*6f00*/  FMUL.FTZ R10, R241, R22 ;  /* 0x00000016f10a7220 */ /* 0x000fe20000410000 */
[----:B------:R-:W-:Y:S01]  /*6f10*/  FMUL.FTZ R22, R92, R41 ;  /* 0x000000295c167220 */ /* 0x000fe20000410000 */
[----:B------:R-:W-:Y:S01]  /*6f20*/  FMUL.FTZ R4, R4, UR16 ;  /* 0x0000001004047c20 */ /* 0x000fe20008410000 */
[----:B------:R-:W-:Y:S01]  /*6f30*/  FMUL.FTZ R0, R0, UR16 ;  /* 0x0000001000007c20 */ /* 0x000fe20008410000 */
[----:B------:R-:W-:Y:S01]  /*6f40*/  FMUL.FTZ R5, R5, UR16 ;  /* 0x0000001005057c20 */ /* 0x000fe20008410000 */
[----:B------:R-:W-:Y:S01]  /*6f50*/  LOP3.LUT R103, R104, 0x18, RZ, 0xc0, !PT ;  /* 0x0000001868677812 */ /* 0x000fe200078ec0ff */
[----:B------:R-:W-:Y:S01]  /*6f60*/  FMUL.FTZ R13, R18, R4 ;  /* 0x00000004120d7220 */ /* 0x000fe20000410000 */
[----:B------:R-:W-:Y:S01]  /*6f70*/  FMUL.FTZ R18, R79, R54 ;  /* 0x000000364f127220 */ /* 0x000fe20000410000 */
[----:B------:R-:W-:Y:S01]  /*6f80*/  FMUL.FTZ R7, R15, R0 ;  /* 0x000000000f077220 */ /* 0x000fe20000410000 */
[----:B------:R-:W-:Y:S01]  /*6f90*/  FMUL.FTZ R15, R16, R6 ;  /* 0x00000006100f7220 */ /* 0x000fe20000410000 */
[----:B------:R-:W-:Y:S01]  /*6fa0*/  FMUL.FTZ R16, R86, R47 ;  /* 0x0000002f56107220 */ /* 0x000fe20000410000 */
[----:B------:R-:W-:Y:S01]  /*6fb0*/  FFMA.FTZ R6, -R184, R184, 1 ;  /* 0x3f800000b8067423 */ /* 0x000fe200000101b8 */
[----:B------:R-:W-:Y:S01]  /*6fc0*/  FFMA.FTZ R0, -R177, R177, 1 ;  /* 0x3f800000b1007423 */ /* 0x000fe200000101b1 */
[----:B------:R-:W-:Y:S01]  /*6fd0*/  F2FP.BF16.F32.PACK_AB R163, R7, R8 ;  /* 0x0000000807a3723e */ /* 0x000fe200000010ff */
[----:B------:R-:W-:Y:S01]  /*6fe0*/  FMUL.FTZ R8, R250, R25 ;  /* 0x00000019fa087220 */ /* 0x000fe20000410000 */
[----:B------:R-:W-:Y:S01]  /*6ff0*/  FMUL.FTZ R25, R96, R37 ;  /* 0x0000002560197220 */ /* 0x000fe20000410000 */
[----:B------:R-:W-:Y:S01]  /*7000*/  F2FP.BF16.F32.PACK_AB R162, R14, R15 ;  /* 0x0000000f0ea2723e */ /* 0x000fe200000010ff */
[----:B------:R-:W-:Y:S01]  /*7010*/  FMUL.FTZ R15, R152, R28 ;  /* 0x0000001c980f7220 */ /* 0x000fe20000410000 */
[----:B------:R-:W-:Y:S01]  /*7020*/  FMUL.FTZ R28, R252, R31 ;  /* 0x0000001ffc1c7220 */ /* 0x000fe20000410000 */
[----:B------:R1:W5:Y:S01]  /*7030*/  LDL.LU R152, [R1+0xb8] ;  /* 0x0000b80001987983 */ /* 0x0003620000300800 */
[----:B------:R-:W-:Y:S01]  /*7040*/  FMUL.FTZ R31, R70, R63 ;  /* 0x0000003f461f7220 */ /* 0x000fe20000410000 */
[----:B------:R-:W-:Y:S01]  /*7050*/  FMUL.FTZ R6, R6, UR16 ;  /* 0x0000001006067c20 */ /* 0x000fe20008410000 */
[----:B------:R-:W-:Y:S01]  /*7060*/  FMUL.FTZ R8, R8, R5 ;  /* 0x0000000508087220 */ /* 0x000fe20000410000 */
[----:B------:R1:W5:Y:S01]  /*7070*/  LDL.LU R151, [R1+0xb4] ;  /* 0x0000b40001977983 */ /* 0x0003620000300800 */
[----:B------:R-:W-:Y:S01]  /*7080*/  FMUL.FTZ R0, R0, UR16 ;  /* 0x0000001000007c20 */ /* 0x000fe20008410000 */
[----:B------:R-:W-:Y:S01]  /*7090*/  FMUL.FTZ R12, R20, R6 ;  /* 0x00000006140c7220 */ /* 0x000fe20000410000 */
[----:B------:R-:W-:Y:S01]  /*70a0*/  FFMA.FTZ R6, -R188, R188, 1 ;  /* 0x3f800000bc067423 */ /* 0x000fe200000101bc */
[----:B------:R1:W5:Y:S01]  /*70b0*/  LDL.LU R150, [R1+0xb0] ;  /* 0x0000b00001967983 */ /* 0x0003620000300800 */
[----:B------:R-:W-:Y:S01]  /*70c0*/  FMUL.FTZ R9, R19, R0 ;  /* 0x0000000013097220 */ /* 0x000fe20000410000 */
[----:B------:R-:W-:Y:S01]  /*70d0*/  FFMA.FTZ R0, -R181, R181, 1 ;  /* 0x3f800000b5007423 */ /* 0x000fe200000101b5 */
[----:B------:R-:W-:Y:S01]  /*70e0*/  F2FP.BF16.F32.PACK_AB R160, R11, R12 ;  /* 0x0000000c0ba0723e */ /* 0x000fe200000010ff */
[----:B------:R1:W5:Y:S01]  /*70f0*/  LDL.LU R149, [R1+0xac] ;  /* 0x0000ac0001957983 */ /* 0x0003620000300800 */
[----:B------:R-:W-:Y:S01]  /*7100*/  FMUL.FTZ R11, R99, R34 ;  /* 0x00000022630b7220 */ /* 0x000fe20000410000 */
[----:B------:R-:W-:Y:S01]  /*7110*/  FMUL.FTZ R12, R84, R49 ;  /* 0x00000031540c7220 */ /* 0x000fe20000410000 */
[----:B------:R-:W-:Y:S01]  /*7120*/  FMUL.FTZ R0, R0, UR16 ;  /* 0x0000001000007c20 */ /* 0x000fe20008410000 */
[----:B------:R-:W-:Y:S01]  /*7130*/  F2FP.BF16.F32.PACK_AB R161, R9, R13 ;  /* 0x0000000d09a1723e */ /* 0x000fe200000010ff */
[----:B------:R-:W-:Y:S01]  /*7140*/  FMUL.FTZ R6, R6, UR16 ;  /* 0x0000001006067c20 */ /* 0x000fe20008410000 */
[----:B------:R-:W-:Y:S01]  /*7150*/  FFMA.FTZ R4, -R182, R182, 1 ;  /* 0x3f800000b6047423 */ /* 0x000fe200000101b6 */
[----:B------:R-:W-:Y:S01]  /*7160*/  FMUL.FTZ R7, R23, R0 ;  /* 0x0000000017077220 */ /* 0x000fe20000410000 */
[----:B------:R-:W-:Y:S01]  /*7170*/  FMUL.FTZ R23, R90, R43 ;  /* 0x0000002b5a177220 */ /* 0x000fe20000410000 */
[----:B------:R-:W-:Y:S01]  /*7180*/  FMUL.FTZ R9, R24, R6 ;  /* 0x0000000618097220 */ /* 0x000fe20000410000 */
[----:B------:R-:W-:Y:S01]  /*7190*/  FMUL.FTZ R24, R94, R39 ;  /* 0x000000275e187220 */ /* 0x000fe20000410000 */
[----:B------:R-:W-:Y:S01]  /*71a0*/  FFMA.FTZ R0, -R185, R185, 1 ;  /* 0x3f800000b9007423 */ /* 0x000fe200000101b9 */
[----:B------:R-:W-:Y:S01]  /*71b0*/  FMUL.FTZ R4, R4, UR16 ;  /* 0x0000001004047c20 */ /* 0x000fe20008410000 */
[----:B------:R-:W-:Y:S01]  /*71c0*/  FFMA.FTZ R6, -R192, R192, 1 ;  /* 0x3f800000c0067423 */ /* 0x000fe200000101c0 */
[----:B------:R-:W-:Y:S01]  /*71d0*/  FFMA.FTZ R5, -R191, R191, 1 ;  /* 0x3f800000bf057423 */ /* 0x000fe200000101bf */
[----:B------:R-:W-:Y:S01]  /*71e0*/  FMUL.FTZ R0, R0, UR16 ;  /* 0x0000001000007c20 */ /* 0x000fe20008410000 */
[----:B------:R-:W-:Y:S01]  /*71f0*/  FMUL.FTZ R10, R10, R4 ;  /* 0x000000040a0a7220 */ /* 0x000fe20000410000 */
[----:B------:R-:W-:Y:S01]  /*7200*/  FMUL.FTZ R6, R6, UR16 ;  /* 0x0000001006067c20 */ /* 0x000fe20008410000 */
[----:B------:R-:W-:Y:S01]  /*7210*/  FFMA.FTZ R4, -R186, R186, 1 ;  /* 0x3f800000ba047423 */ /* 0x000fe200000101ba */
[----:B------:R-:W-:Y:S01]  /*7220*/  FMUL.FTZ R13, R27, R0 ;  /* 0x000000001b0d7220 */ /* 0x000fe20000410000 */
[----:B------:R-:W-:Y:S01]  /*7230*/  FMUL.FTZ R27, R148, R33 ;  /* 0x00000021941b7220 */ /* 0x000fe20000410000 */
[----:B------:R-:W-:Y:S01]  /*7240*/  F2FP.BF16.F32.PACK_AB R107, R7, R10 ;  /* 0x0000000a076b723e */ /* 0x000fe200000010ff */
[----:B------:R1:W5:Y:S01]  /*7250*/  LDL.LU R148, [R1+0xa8] ;  /* 0x0000a80001947983 */ /* 0x0003620000300800 */
[----:B------:R-:W-:Y:S01]  /*7260*/  FMUL.FTZ R7, R15, R6 ;  /* 0x000000060f077220 */ /* 0x000fe20000410000 */
[----:B------:R-:W-:Y:S01]  /*7270*/  FMUL.FTZ R15, R78, R55 ;  /* 0x000000374e0f7220 */ /* 0x000fe20000410000 */
[----:B------:R-:W-:Y:S01]  /*7280*/  FMUL.FTZ R4, R4, UR16 ;  /* 0x0000001004047c20 */ /* 0x000fe20008410000 */
[----:B------:R1:W5:Y:S01]  /*7290*/  LDL.LU R99, [R1+0xa4] ;  /* 0x0000a40001637983 */ /* 0x0003620000300800 */
[----:B------:R-:W-:Y:S01]  /*72a0*/  F2FP.BF16.F32.PACK_AB R33, R8, R9 ;  /* 0x000000090821723e */ /* 0x000fe200000010ff */
[----:B------:R-:W-:Y:S01]  /*72b0*/  FFMA.FTZ R6, -R196, R196, 1 ;  /* 0x3f800000c4067423 */ /* 0x000fe200000101c4 */
[----:B------:R-:W-:Y:S01]  /*72c0*/  FMUL.FTZ R14, R26, R4 ;  /* 0x000000041a0e7220 */ /* 0x000fe20000410000 */
[----:B------:R-:W-:Y:S01]  /*72d0*/  FMUL.FTZ R26, R98, R35 ;  /* 0x00000023621a7220 */ /* 0x000fe20000410000 */
[----:B------:R-:W-:Y:S01]  /*72e0*/  FFMA.FTZ R4, -R190, R190, 1 ;  /* 0x3f800000be047423 */ /* 0x000fe200000101be */
[----:B------:R1:W5:Y:S01]  /*72f0*/  LDL.LU R98, [R1+0xa0] ;  /* 0x0000a00001627983 */ /* 0x0003620000300800 */
[----:B------:R-:W-:Y:S01]  /*7300*/  FMUL.FTZ R6, R6, UR16 ;  /* 0x0000001006067c20 */ /* 0x000fe20008410000 */
[----:B------:R-:W-:Y:S01]  /*7310*/  F2FP.BF16.F32.PACK_AB R34, R13, R14 ;  /* 0x0000000e0d22723e */ /* 0x000fe200000010ff */
[----:B------:R-:W-:Y:S01]  /*7320*/  FMUL.FTZ R13, R82, R51 ;  /* 0x00000033520d7220 */ /* 0x000fe20000410000 */
[----:B------:R1:W5:Y:S01]  /*7330*/  LDL.LU R97, [R1+0x9c] ;  /* 0x00009c0001617983 */ /* 0x0003620000300800 */
[----:B------:R-:W-:Y:S01]  /*7340*/  FMUL.FTZ R14, R75, R58 ;  /* 0x0000003a4b0e7220 */ /* 0x000fe20000410000 */
[----:B------:R-:W-:Y:S01]  /*7350*/  FMUL.FTZ R8, R32, R6 ;  /* 0x0000000620087220 */ /* 0x000fe20000410000 */
[----:B------:R-:W-:Y:S01]  /*7360*/  FMUL.FTZ R32, R71, R62 ;  /* 0x0000003e47207220 */ /* 0x000fe20000410000 */
[----:B------:R1:W5:Y:S01]  /*7370*/  LDL.LU R96, [R1+0x98] ;  /* 0x0000980001607983 */ /* 0x0003620000300800 */
[----:B------:R-:W-:Y:S01]  /*7380*/  FMUL.FTZ R4, R4, UR16 ;  /* 0x0000001004047c20 */ /* 0x000fe20008410000 */
[----:B------:R-:W-:Y:S01]  /*7390*/  FFMA.FTZ R0, -R189, R189, 1 ;  /* 0x3f800000bd007423 */ /* 0x000fe200000101bd */
[----:B------:R-:W-:Y:S01]  /*73a0*/  FMUL.FTZ R5, R5, UR16 ;  /* 0x0000001005057c20 */ /* 0x000fe20008410000 */
[----:B------:R1:W5:Y:S01]  /*73b0*/  LDL.LU R95, [R1+0x94] ;  /* 0x00009400015f7983 */ /* 0x0003620000300800 */
[----:B------:R-:W-:Y:S01]  /*73c0*/  FMUL.FTZ R10, R30, R4 ;  /* 0x000000041e0a7220 */ /* 0x000fe20000410000 */
[----:B------:R-:W-:Y:S01]  /*73d0*/  FMUL.FTZ R30, R73, R60 ;  /* 0x0000003c491e7220 */ /* 0x000fe20000410000 */
[----:B------:R-:W-:Y:S01]  /*73e0*/  FMUL.FTZ R0, R0, UR16 ;  /* 0x0000001000007c20 */ /* 0x000fe20008410000 */
[----:B------:R1:W5:Y:S01]  /*73f0*/  LDL.LU R94, [R1+0x90] ;  /* 0x00009000015e7983 */ /* 0x0003620000300800 */
[----:B------:R-:W-:Y:S01]  /*7400*/  FFMA.FTZ R4, -R194, R194, 1 ;  /* 0x3f800000c2047423 */ /* 0x000fe200000101c2 */
[----:B------:R-:W-:Y:S01]  /*7410*/  FMUL.FTZ R29, R29, R5 ;  /* 0x000000051d1d7220 */ /* 0x000fe20000410000 */
[----:B------:R-:W-:Y:S01]  /*7420*/  FMUL.FTZ R28, R28, R0 ;  /* 0x000000001c1c7220 */ /* 0x000fe20000410000 */
[----:B------:R1:W5:Y:S01]  /*7430*/  LDL.LU R93, [R1+0x8c] ;  /* 0x00008c00015d7983 */ /* 0x0003620000300800 */
[----:B------:R-:W-:Y:S01]  /*7440*/  FMUL.FTZ R4, R4, UR16 ;  /* 0x0000001004047c20 */ /* 0x000fe20008410000 */
[----:B------:R-:W-:Y:S01]  /*7450*/  FFMA.FTZ R5, -R195, R195, 1 ;  /* 0x3f800000c3057423 */ /* 0x000fe200000101c3 */
[----:B------:R-:W-:Y:S01]  /*7460*/  FFMA.FTZ R0, -R193, R193, 1 ;  /* 0x3f800000c1007423 */ /* 0x000fe200000101c1 */
[----:B------:R1:W5:Y:S01]  /*7470*/  LDL.LU R92, [R1+0x88] ;  /* 0x00008800015c7983 */ /* 0x0003620000300800 */
[----:B------:R-:W-:Y:S01]  /*7480*/  F2FP.BF16.F32.PACK_AB R28, R28, R10 ;  /* 0x0000000a1c1c723e */ /* 0x000fe200000010ff */
        /* <DEDUP_REMOVED lines=8> */
[----:B------:R-:W-:Y:S01]  /*7510*/  FMUL.FTZ R4, R4, UR16 ;  /* 0x0000001004047c20 */ /* 0x000fe20008410000 */
[----:B------:R-:W-:Y:S01]  /*7520*/  FMUL.FTZ R26, R26, R0 ;  /* 0x000000001a1a7220 */ /* 0x000fe20000410000 */
[----:B------:R1:W5:Y:S01]  /*7530*/  LDL.LU R89, [R1+0x7c] ;  /* 0x00007c0001597983 */ /* 0x0003620000300800 */
[----:B------:R-:W-:Y:S01]  /*7540*/  FFMA.FTZ R0, -R197, R197, 1 ;  /* 0x3f800000c5007423 */ /* 0x000fe200000101c5 */
[----:B------:R-:W-:Y:S01]  /*7550*/  F2FP.BF16.F32.PACK_AB R27, R27, R8 ;  /* 0x000000081b1b723e */ /* 0x000fe200000010ff */
[----:B------:R-:W-:Y:S01]  /*7560*/  FMUL.FTZ R8, R87, R46 ;  /* 0x0000002e57087220 */ /* 0x000fe20000410000 */
[----:B------:R1:W5:Y:S01]  /*7570*/  LDL.LU R88, [R1+0x78] ;  /* 0x0000780001587983 */ /* 0x0003620000300800 */
[----:B------:R-:W-:Y:S01]  /*7580*/  FMUL.FTZ R11, R38, R4 ;  /* 0x00000004260b7220 */ /* 0x000fe20000410000 */
[----:B------:R-:W-:Y:S01]  /*7590*/  FMUL.FTZ R0, R0, UR16 ;  /* 0x0000001000007c20 */ /* 0x000fe20008410000 */
[----:B------:R-:W-:Y:S01]  /*75a0*/  FFMA.FTZ R4, -R202, R202, 1 ;  /* 0x3f800000ca047423 */ /* 0x000fe200000101ca */
[----:B------:R1:W5:Y:S01]  /*75b0*/  LDL.LU R87, [R1+0x74] ;  /* 0x0000740001577983 */ /* 0x0003620000300800 */
[----:B------:R-:W-:Y:S01]  /*75c0*/  F2FP.BF16.F32.PACK_AB R26, R26, R9 ;  /* 0x000000091a1a723e */ /* 0x000fe200000010ff */
[----:B------:R-:W-:Y:S01]  /*75d0*/  FMUL.FTZ R24, R24, R0 ;  /* 0x0000000018187220 */ /* 0x000fe20000410000 */
[----:B------:R-:W-:Y:S01]  /*75e0*/  FMUL.FTZ R4, R4, UR16 ;  /* 0x0000001004047c20 */ /* 0x000fe20008410000 */
[----:B------:R1:W5:Y:S01]  /*75f0*/  LDL.LU R86, [R1+0x70] ;  /* 0x0000700001567983 */ /* 0x0003620000300800 */
[----:B------:R-:W-:Y:S01]  /*7600*/  FFMA.FTZ R0, -R201, R201, 1 ;  /* 0x3f800000c9007423 */ /* 0x000fe200000101c9 */
[----:B------:R-:W-:Y:S01]  /*7610*/  F2FP.BF16.F32.PACK_AB R29, R29, R7 ;  /* 0x000000071d1d723e */ /* 0x000fe200000010ff */
[----:B------:R-:W-:Y:S01]  /*7620*/  FMUL.FTZ R10, R10, R4 ;  /* 0x000000040a0a7220 */ /* 0x000fe20000410000 */
[----:B------:R1:W5:Y:S01]  /*7630*/  LDL.LU R85, [R1+0x6c] ;  /* 0x00006c0001557983 */ /* 0x0003620000300800 */
[----:B------:R-:W-:Y:S01]  /*7640*/  F2FP.BF16.F32.PACK_AB R24, R24, R11 ;  /* 0x0000000b1818723e */ /* 0x000fe200000010ff */
[----:B------:R-:W-:Y:S01]  /*7650*/  FMUL.FTZ R11, R74, R59 ;  /* 0x0000003b4a0b7220 */ /* 0x000fe20000410000 */
[----:B------:R-:W-:Y:S01]  /*7660*/  FMUL.FTZ R0, R0, UR16 ;  /* 0x0000001000007c20 */ /* 0x000fe20008410000 */
[----:B------:R1:W5:Y:S01]  /*7670*/  LDL.LU R84, [R1+0x68] ;  /* 0x0000680001547983 */ /* 0x0003620000300800 */
[----:B------:R-:W-:Y:S01]  /*7680*/  FFMA.FTZ R4, -R206, R206, 1 ;  /* 0x3f800000ce047423 */ /* 0x000fe200000101ce */
[----:B------:R-:W-:Y:S01]  /*7690*/  FFMA.FTZ R6, -R200, R200, 1 ;  /* 0x3f800000c8067423 */ /* 0x000fe200000101c8 */
[----:B------:R-:W-:Y:S01]  /*76a0*/  FMUL.FTZ R23, R23, R0 ;  /* 0x0000000017177220 */ /* 0x000fe20000410000 */
[----:B------:R1:W5:Y:S01]  /*76b0*/  LDL.LU R83, [R1+0x64] ;  /* 0x0000640001537983 */ /* 0x0003620000300800 */
[----:B------:R-:W-:Y:S01]  /*76c0*/  FMUL.FTZ R4, R4, UR16 ;  /* 0x0000001004047c20 */ /* 0x000fe20008410000 */
[----:B------:R-:W-:Y:S01]  /*76d0*/  FFMA.FTZ R0, -R205, R205, 1 ;  /* 0x3f800000cd007423 */ /* 0x000fe200000101cd */
[----:B------:R-:W-:Y:S01]  /*76e0*/  FMUL.FTZ R6, R6, UR16 ;  /* 0x0000001006067c20 */ /* 0x000fe20008410000 */
[----:B------:R1:W5:Y:S01]  /*76f0*/  LDL.LU R82, [R1+0x60] ;  /* 0x0000600001527983 */ /* 0x0003620000300800 */
[----:B------:R-:W-:Y:S01]  /*7700*/  F2FP.BF16.F32.PACK_AB R23, R23, R10 ;  /* 0x0000000a1717723e */ /* 0x000fe200000010ff */
[----:B------:R-:W-:Y:S01]  /*7710*/  FMUL.FTZ R8, R8, R4 ;  /* 0x0000000408087220 */ /* 0x000fe20000410000 */
[----:B------:R-:W-:Y:S01]  /*7720*/  FFMA.FTZ R4, -R210, R210, 1 ;  /* 0x3f800000d2047423 */ /* 0x000fe200000101d2 */
[----:B------:R1:W5:Y:S01]  /*7730*/  LDL.LU R81, [R1+0x5c] ;  /* 0x00005c0001517983 */ /* 0x0003620000300800 */
[----:B------:R-:W-:Y:S01]  /*7740*/  FMUL.FTZ R0, R0, UR16 ;  /* 0x0000001000007c20 */ /* 0x000fe20008410000 */
[----:B------:R-:W-:Y:S01]  /*7750*/  FMUL.FTZ R7, R36, R6 ;  /* 0x0000000624077220 */ /* 0x000fe20000410000 */
[----:B------:R-:W-:Y:S01]  /*7760*/  FMUL.FTZ R4, R4, UR16 ;  /* 0x0000001004047c20 */ /* 0x000fe20008410000 */
[----:B------:R1:W5:Y:S01]  /*7770*/  LDL.LU R80, [R1+0x58] ;  /* 0x0000580001507983 */ /* 0x0003620000300800 */
[----:B------:R-:W-:Y:S01]  /*7780*/  FMUL.FTZ R16, R16, R0 ;  /* 0x0000000010107220 */ /* 0x000fe20000410000 */
[----:B------:R-:W-:Y:S01]  /*7790*/  FFMA.FTZ R0, -R209, R209, 1 ;  /* 0x3f800000d1007423 */ /* 0x000fe200000101d1 */
[----:B------:R-:W-:Y:S01]  /*77a0*/  FMUL.FTZ R10, R50, R4 ;  /* 0x00000004320a7220 */ /* 0x000fe20000410000 */
[----:B------:R1:W5:Y:S01]  /*77b0*/  LDL.LU R79, [R1+0x54] ;  /* 0x00005400014f7983 */ /* 0x0003620000300800 */
[----:B------:R-:W-:Y:S01]  /*77c0*/  FFMA.FTZ R4, -R214, R214, 1 ;  /* 0x3f800000d6047423 */ /* 0x000fe200000101d6 */
[----:B------:R-:W-:Y:S01]  /*77d0*/  FMUL.FTZ R0, R0, UR16 ;  /* 0x0000001000007c20 */ /* 0x000fe20008410000 */
[----:B------:R-:W-:Y:S01]  /*77e0*/  F2FP.BF16.F32.PACK_AB R16, R16, R8 ;  /* 0x000000081010723e */ /* 0x000fe200000010ff */
[----:B------:R1:W5:Y:S01]  /*77f0*/  LDL.LU R78, [R1+0x50] ;  /* 0x00005000014e7983 */ /* 0x0003620000300800 */
[----:B------:R-:W-:Y:S01]  /*7800*/  FMUL.FTZ R4, R4, UR16 ;  /* 0x0000001004047c20 */ /* 0x000fe20008410000 */
[----:B------:R-:W-:Y:S01]  /*7810*/  FMUL.FTZ R13, R13, R0 ;  /* 0x000000000d0d7220 */ /* 0x000fe20000410000 */
[----:B------:R-:W-:Y:S01]  /*7820*/  FFMA.FTZ R0, -R213, R213, 1 ;  /* 0x3f800000d5007423 */ /* 0x000fe200000101d5 */
[----:B------:R1:W5:Y:S01]  /*7830*/  LDL.LU R77, [R1+0x4c] ;  /* 0x00004c00014d7983 */ /* 0x0003620000300800 */
[----:B------:R-:W-:Y:S01]  /*7840*/  FMUL.FTZ R18, R18, R4 ;  /* 0x0000000412127220 */ /* 0x000fe20000410000 */
[----:B------:R-:W-:Y:S01]  /*7850*/  FFMA.FTZ R6, -R204, R204, 1 ;  /* 0x3f800000cc067423 */ /* 0x000fe200000101cc */
        /* <DEDUP_REMOVED lines=8> */
[----:B------:R-:W-:Y:S01]  /*78e0*/  FFMA.FTZ R6, -R208, R208, 1 ;  /* 0x3f800000d0067423 */ /* 0x000fe200000101d0 */
[----:B------:R1:W5:Y:S01]  /*78f0*/  LDL.LU R74, [R1+0x40] ;  /* 0x00004000014a7983 */ /* 0x0003620000300800 */
[----:B------:R-:W-:Y:S01]  /*7900*/  FMUL.FTZ R5, R5, UR16 ;  /* 0x0000001005057c20 */ /* 0x000fe20008410000 */
[----:B------:R-:W-:Y:S01]  /*7910*/  FFMA.FTZ R0, -R218, R218, 1 ;  /* 0x3f800000da007423 */ /* 0x000fe200000101da */
[----:B------:R-:W-:Y:S01]  /*7920*/  FMUL.FTZ R6, R6, UR16 ;  /* 0x0000001006067c20 */ /* 0x000fe20008410000 */
[----:B------:R1:W5:Y:S01]  /*7930*/  LDL.LU R73, [R1+0x3c] ;  /* 0x00003c0001497983 */ /* 0x0003620000300800 */
[----:B------:R-:W-:Y:S01]  /*7940*/  FMUL.FTZ R25, R25, R5 ;  /* 0x0000000519197220 */ /* 0x000fe20000410000 */
[----:B------:R-:W-:Y:S01]  /*7950*/  FFMA.FTZ R5, -R203, R203, 1 ;  /* 0x3f800000cb057423 */ /* 0x000fe200000101cb */
[----:B------:R-:W-:Y:S01]  /*7960*/  FMUL.FTZ R0, R0, UR16 ;  /* 0x0000001000007c20 */ /* 0x000fe20008410000 */
[----:B------:R1:W5:Y:S01]  /*7970*/  LDL.LU R72, [R1+0x38] ;  /* 0x0000380001487983 */ /* 0x0003620000300800 */
[----:B------:R-:W-:Y:S01]  /*7980*/  FFMA.FTZ R4, -R220, R220, 1 ;  /* 0x3f800000dc047423 */ /* 0x000fe200000101dc */
[----:B------:R-:W-:Y:S01]  /*7990*/  FMUL.FTZ R5, R5, UR16 ;  /* 0x0000001005057c20 */ /* 0x000fe20008410000 */
[----:B------:R-:W-:Y:S01]  /*79a0*/  F2FP.BF16.F32.PACK_AB R25, R25, R7 ;  /* 0x000000071919723e */ /* 0x000fe200000010ff */
[----:B------:R1:W5:Y:S01]  /*79b0*/  LDL.LU R71, [R1+0x34] ;  /* 0x0000340001477983 */ /* 0x0003620000300800 */
[----:B------:R-:W-:Y:S01]  /*79c0*/  FMUL.FTZ R7, R44, R6 ;  /* 0x000000062c077220 */ /* 0x000fe20000410000 */
[----:B------:R-:W-:Y:S01]  /*79d0*/  FFMA.FTZ R6, -R212, R212, 1 ;  /* 0x3f800000d4067423 */ /* 0x000fe200000101d4 */
[----:B------:R-:W-:Y:S01]  /*79e0*/  FMUL.FTZ R22, R22, R5 ;  /* 0x0000000516167220 */ /* 0x000fe20000410000 */
[----:B------:R1:W5:Y:S01]  /*79f0*/  LDL.LU R70, [R1+0x30] ;  /* 0x0000300001467983 */ /* 0x0003620000300800 */
[----:B------:R-:W-:Y:S01]  /*7a00*/  FFMA.FTZ R5, -R207, R207, 1 ;  /* 0x3f800000cf057423 */ /* 0x000fe200000101cf */
[----:B------:R-:W-:Y:S01]  /*7a10*/  FMUL.FTZ R6, R6, UR16 ;  /* 0x0000001006067c20 */ /* 0x000fe20008410000 */
[----:B------:R-:W-:Y:S01]  /*7a20*/  FMUL.FTZ R11, R11, R0 ;  /* 0x000000000b0b7220 */ /* 0x000fe20000410000 */
[----:B------:R-:W-:Y:S01]  /*7a30*/  F2FP.BF16.F32.PACK_AB R22, R22, R9 ;  /* 0x000000091616723e */ /* 0x000fe200000010ff */
[----:B------:R1:W5:Y:S01]  /*7a40*/  LDL.LU R69, [R1+0x2c] ;  /* 0x00002c0001457983 */ /* 0x0003620000300800 */
[----:B------:R-:W-:Y:S01]  /*7a50*/  FMUL.FTZ R9, R48, R6 ;  /* 0x0000000630097220 */ /* 0x000fe20000410000 */
[----:B------:R-:W-:Y:S01]  /*7a60*/  FFMA.FTZ R6, -R216, R216, 1 ;  /* 0x3f800000d8067423 */ /* 0x000fe200000101d8 */
[----:B------:R-:W-:Y:S01]  /*7a70*/  FMUL.FTZ R5, R5, UR16 ;  /* 0x0000001005057c20 */ /* 0x000fe20008410000 */
[----:B------:R-:W-:Y:S01]  /*7a80*/  FMUL.FTZ R4, R4, UR16 ;  /* 0x0000001004047c20 */ /* 0x000fe20008410000 */
[----:B------:R-:W-:Y:S01]  /*7a90*/  FFMA.FTZ R0, -R217, R217, 1 ;  /* 0x3f800000d9007423 */ /* 0x000fe200000101d9 */
[----:B------:R-:W-:Y:S01]  /*7aa0*/  FMUL.FTZ R6, R6, UR16 ;  /* 0x0000001006067c20 */ /* 0x000fe20008410000 */
[----:B------:R-:W-:Y:S01]  /*7ab0*/  FMUL.FTZ R17, R17, R5 ;  /* 0x0000000511117220 */ /* 0x000fe20000410000 */
[----:B------:R-:W-:Y:S01]  /*7ac0*/  FFMA.FTZ R5, -R211, R211, 1 ;  /* 0x3f800000d3057423 */ /* 0x000fe200000101d3 */
[----:B------:R-:W-:Y:S01]  /*7ad0*/  FMUL.FTZ R14, R14, R4 ;  /* 0x000000040e0e7220 */ /* 0x000fe20000410000 */
[----:B------:R-:W-:Y:S01]  /*7ae0*/  FMUL.FTZ R8, R52, R6 ;  /* 0x0000000634087220 */ /* 0x000fe20000410000 */
[----:B------:R-:W-:Y:S01]  /*7af0*/  FFMA.FTZ R6, -R224, R224, 1 ;  /* 0x3f800000e0067423 */ /* 0x000fe200000101e0 */
[----:B------:R-:W-:Y:S01]  /*7b00*/  FMUL.FTZ R5, R5, UR16 ;  /* 0x0000001005057c20 */ /* 0x000fe20008410000 */
[----:B------:R-:W-:Y:S01]  /*7b10*/  F2FP.BF16.F32.PACK_AB R17, R17, R7 ;  /* 0x000000071111723e */ /* 0x000fe200000010ff */
[----:B------:R-:W-:Y:S01]  /*7b20*/  FMUL.FTZ R0, R0, UR16 ;  /* 0x0000001000007c20 */ /* 0x000fe20008410000 */
[----:B------:R-:W-:Y:S01]  /*7b30*/  FMUL.FTZ R6, R6, UR16 ;  /* 0x0000001006067c20 */ /* 0x000fe20008410000 */
[----:B------:R-:W-:Y:S01]  /*7b40*/  FMUL.FTZ R12, R12, R5 ;  /* 0x000000050c0c7220 */ /* 0x000fe20000410000 */
[----:B------:R-:W-:Y:S01]  /*7b50*/  FFMA.FTZ R5, -R215, R215, 1 ;  /* 0x3f800000d7057423 */ /* 0x000fe200000101d7 */
[----:B------:R-:W-:Y:S01]  /*7b60*/  FFMA.FTZ R4, -R219, R219, 1 ;  /* 0x3f800000db047423 */ /* 0x000fe200000101db */
[----:B------:R-:W-:Y:S01]  /*7b70*/  FMUL.FTZ R10, R56, R6 ;  /* 0x00000006380a7220 */ /* 0x000fe20000410000 */
[----:B------:R-:W-:Y:S01]  /*7b80*/  F2FP.BF16.F32.PACK_AB R6, R15, R18 ;  /* 0x000000120f06723e */ /* 0x000fe200000010ff */
[----:B------:R-:W-:Y:S01]  /*7b90*/  FMUL.FTZ R18, R68, R65 ;  /* 0x0000004144127220 */ /* 0x000fe20000410000 */
[----:B------:R-:W-:Y:S01]  /*7ba0*/  FMUL.FTZ R5, R5, UR16 ;  /* 0x0000001005057c20 */ /* 0x000fe20008410000 */
[----:B------:R1:W5:Y:S01]  /*7bb0*/  LDL.LU R68, [R1+0x28] ;  /* 0x0000280001447983 */ /* 0x0003620000300800 */
[----:B------:R-:W-:Y:S01]  /*7bc0*/  F2FP.BF16.F32.PACK_AB R12, R12, R9 ;  /* 0x000000090c0c723e */ /* 0x000fe200000010ff */
[----:B------:R-:W-:Y:S01]  /*7bd0*/  FMUL.FTZ R31, R31, R0 ;  /* 0x000000001f1f7220 */ /* 0x000fe20000410000 */
[----:B------:R-:W-:Y:S01]  /*7be0*/  FMUL.FTZ R7, R53, R5 ;  /* 0x0000000535077220 */ /* 0x000fe20000410000 */
[----:B------:R-:W-:Y:S01]  /*7bf0*/  FFMA.FTZ R5, -R222, R222, 1 ;  /* 0x3f800000de057423 */ /* 0x000fe200000101de */
[----:B------:R-:W-:Y:S01]  /*7c00*/  FMUL.FTZ R4, R4, UR16 ;  /* 0x0000001004047c20 */ /* 0x000fe20008410000 */
[----:B------:R-:W-:Y:S01]  /*7c10*/  FFMA.FTZ R0, -R228, R228, 1 ;  /* 0x3f800000e4007423 */ /* 0x000fe200000101e4 */
[----:B------:R-:W-:Y:S01]  /*7c20*/  FMUL.FTZ R20, R110, R66 ;  /* 0x000000426e147220 */ /* 0x000fe20000410000 */
[----:B------:R-:W-:Y:S01]  /*7c30*/  FMUL.FTZ R5, R5, UR16 ;  /* 0x0000001005057c20 */ /* 0x000fe20008410000 */
[----:B------:R-:W-:Y:S01]  /*7c40*/  F2FP.BF16.F32.PACK_AB R7, R7, R8 ;  /* 0x000000080707723e */ /* 0x000fe200000010ff */
[----:B------:R-:W-:Y:S01]  /*7c50*/  FFMA.FTZ R8, -R223, R223, 1 ;  /* 0x3f800000df087423 */ /* 0x000fe200000101df */
[----:B------:R-:W-:Y:S01]  /*7c60*/  FMUL.FTZ R32, R32, R4 ;  /* 0x0000000420207220 */ /* 0x000fe20000410000 */
[----:B------:R-:W-:Y:S01]  /*7c70*/  FMUL.FTZ R9, R57, R5 ;  /* 0x0000000539097220 */ /* 0x000fe20000410000 */
[----:B------:R-:W-:Y:S01]  /*7c80*/  FFMA.FTZ R5, -R221, R221, 1 ;  /* 0x3f800000dd057423 */ /* 0x000fe200000101dd */
[----:B------:R-:W-:Y:S01]  /*7c90*/  FMUL.FTZ R8, R8, UR16 ;  /* 0x0000001008087c20 */ /* 0x000fe20008410000 */
[----:B------:R-:W-:Y:S01]  /*7ca0*/  FMUL.FTZ R21, R0, UR16 ;  /* 0x0000001000157c20 */ /* 0x000fe20008410000 */
[----:B------:R-:W-:Y:S01]  /*7cb0*/  FFMA.FTZ R4, -R226, R226, 1 ;  /* 0x3f800000e2047423 */ /* 0x000fe200000101e2 */
[----:B------:R-:W-:Y:S01]  /*7cc0*/  FMUL.FTZ R5, R5, UR16 ;  /* 0x0000001005057c20 */ /* 0x000fe20008410000 */
[----:B------:R-:W-:Y:S01]  /*7cd0*/  FFMA.FTZ R0, -R225, R225, 1 ;  /* 0x3f800000e1007423 */ /* 0x000fe200000101e1 */
[----:B------:R-:W-:Y:S01]  /*7ce0*/  F2FP.BF16.F32.PACK_AB R9, R9, R10 ;  /* 0x0000000a0909723e */ /* 0x000fe200000010ff */
[----:B------:R-:W-:Y:S01]  /*7cf0*/  FMUL.FTZ R30, R30, R8 ;  /* 0x000000081e1e7220 */ /* 0x000fe20000410000 */
[----:B------:R-:W-:Y:S01]  /*7d00*/  FMUL.FTZ R15, R61, R5 ;  /* 0x000000053d0f7220 */ /* 0x000fe20000410000 */
[----:B------:R-:W-:Y:S01]  /*7d10*/  F2FP.BF16.F32.PACK_AB R8, R11, R14 ;  /* 0x0000000e0b08723e */ /* 0x000fe200000010ff */
[----:B------:R-:W-:Y:S01]  /*7d20*/  FFMA.FTZ R5, -R227, R227, 1 ;  /* 0x3f800000e3057423 */ /* 0x000fe200000101e3 */
[----:B------:R-:W-:Y:S01]  /*7d30*/  FMUL.FTZ R19, R109, R67 ;  /* 0x000000436d137220 */ /* 0x000fe20000410000 */
[----:B------:R-:W-:Y:S01]  /*7d40*/  MOV R110, 0x20 ;  /* 0x00000020006e7802 */ /* 0x000fe20000000f00 */
[----:B------:R-:W-:Y:S01]  /*7d50*/  FMUL.FTZ R4, R4, UR16 ;  /* 0x0000001004047c20 */ /* 0x000fe20008410000 */
[----:B------:R-:W-:Y:S01]  /*7d60*/  FMUL.FTZ R5, R5, UR16 ;  /* 0x0000001005057c20 */ /* 0x000fe20008410000 */
[----:B------:R-:W-:Y:S01]  /*7d70*/  SHF.L.U32 R109, R111, 0x5, RZ ;  /* 0x000000056f6d7819 */ /* 0x000fe200000006ff */
[----:B------:R-:W-:Y:S01]  /*7d80*/  FMUL.FTZ R0, R0, UR16 ;  /* 0x0000001000007c20 */ /* 0x000fe20008410000 */
[----:B------:R-:W-:Y:S01]  /*7d90*/  FMUL.FTZ R21, R64, R21 ;  /* 0x0000001540157220 */ /* 0x000fe20000410000 */
[----:B------:R-:W-:Y:S01]  /*7da0*/  F2FP.BF16.F32.PACK_AB R11, R15, R30 ;  /* 0x0000001e0f0b723e */ /* 0x000fe200000010ff */
[----:B------:R-:W-:Y:S01]  /*7db0*/  FMUL.FTZ R18, R18, R5 ;  /* 0x0000000512127220 */ /* 0x000fe20000410000 */
[----:B------:R-:W-:Y:S01]  /*7dc0*/  FMUL.FTZ R20, R20, R4 ;  /* 0x0000000414147220 */ /* 0x000fe20000410000 */
[----:B------:R-:W-:Y:S01]  /*7dd0*/  F2FP.BF16.F32.PACK_AB R10, R31, R32 ;  /* 0x000000201f0a723e */ /* 0x000fe200000010ff */
[----:B------:R-:W-:Y:S01]  /*7de0*/  FMUL.FTZ R19, R19, R0 ;  /* 0x0000000013137220 */ /* 0x000fe20000410000 */
[----:B-1----:R-:W-:Y:S06]  /*7df0*/  BRA.U !UP0, `(.L_x_602) ;  /* 0x00000001089c7547 */ /* 0x002fec000b800000 */
[----:B------:R-:W2:Y:S01]  /*7e00*/  LDL.LU R37, [R1] ;  /* 0x0000000001257983 */ /* 0x000ea20000300800 */
[----:B------:R-:W1:Y:S01]  /*7e10*/  LDC R14, c[0x0][0x3b0] ;  /* 0x0000ec00ff0e7b82 */ /* 0x000e620000000800 */
[----:B------:R-:W-:Y:S01]  /*7e20*/  ISETP.GE.AND P0, PT, R103, UR5, PT ;  /* 0x0000000567007c0c */ /* 0x000fe2000bf06270 */
[----:B------:R-:W-:Y:S01]  /*7e30*/  ULOP3.LUT UR27, UR48, 0x1, URZ, 0xc0, !UPT ;  /* 0x00000001301b7892 */ /* 0x000fe2000f8ec0ff */
[----:B------:R-:W3:Y:S01]  /*7e40*/  LDL.LU R36, [R1+0x8] ;  /* 0x0000080001247983 */ /* 0x000ee20000300800 */
[----:B------:R-:W-:Y:S02]  /*7e50*/  IADD3 R4, P2, PT, RZ, -UR31, RZ ;  /* 0x8000001fff047c10 */ /* 0x000fe4000ff5e0ff */
[----:B------:R-:W-:Y:S01]  /*7e60*/  UISETP.NE.U32.AND UP1, UPT, UR27, 0x1, UPT ;  /* 0x000000011b00788c */ /* 0x000fe2000bf25070 */
[----:B------:R-:W4:Y:S03]  /*7e70*/  LDL.LU R35, [R1+0x4] ;  /* 0x0000040001237983 */ /* 0x000f260000300800 */
[----:B------:R-:W-:Y:S04]  /*7e80*/  USEL UR27, UR30, 0x2000, !UP1 ;  /* 0x000020001e1b7887 */ /* 0x000fe8000c800000 */
[----:B------:R-:W2:Y:S02]  /*7e90*/  @!P0 LDC R5, c[0x0][0x3b4] ;  /* 0x0000ed00ff058b82 */ /* 0x000ea40000000800 */
[----:B------:R-:W-:Y:S02]  /*7ea0*/  VIADD R229, R229, UR27 ;  /* 0x0000001be5e57c36 */ /* 0x000fe40008000000 */
[----:B-----5:R-:W-:Y:S02]  /*7eb0*/  VIADD R149, R149, UR27 ;  /* 0x0000001b95957c36 */ /* 0x020fe40008000000 */
[----:B----4-:R-:W-:Y:S02]  /*7ec0*/  VIADD R35, R35, UR27 ;  /* 0x0000001b23237c36 */ /* 0x010fe40008000000 */
[----:B-1----:R-:W-:Y:S04]  /*7ed0*/  IMAD.SHL.U32 R0, R14, 0x80, RZ ;  /* 0x000000800e007824 */ /* 0x002fe800078e00ff */
[----:B------:R-:W-:Y:S01]  /*7ee0*/  IMAD.X R0, RZ, RZ, ~R0, P2 ;  /* 0x000000ffff007224 */ /* 0x000fe200010e0e00 */
[----:B------:R-:W-:Y:S04]  /*7ef0*/  ISETP.GE.AND P2, PT, R103, UR5, PT ;  /* 0x0000000567007c0c */ /* 0x000fe8000bf46270 */
[----:B------:R-:W-:Y:S04]  /*7f00*/  SHF.R.S64 R4, R4, 0x1f, R0 ;  /* 0x0000001f04047819 */ /* 0x000fe80000001000 */
[----:B---3--:R-:W-:Y:S04]  /*7f10*/  IADD3 R36, P3, PT, R4, R36, RZ ;  /* 0x0000002404247210 */ /* 0x008fe80007f7e0ff */
[----:B--2---:R-:W-:Y:S01]  /*7f20*/  LEA.HI.X.SX32 R37, R0, R37, 0x1, P3 ;  /* 0x0000002500257211 */ /* 0x004fe200018f0eff */
[----:B------:R1:W-:Y:S01]  /*7f30*/  STL [R1+0x8], R36 ;  /* 0x0000082401007387 */ /* 0x0003e20000100800 */
[C---:B------:R-:W-:Y:S03]  /*7f40*/  @!P0 LEA R4, P3, R14.reuse, R36, 0x7 ;  /* 0x000000240e048211 */ /* 0x040fe600078638ff */
[----:B------:R1:W-:Y:S01]  /*7f50*/  STL [R1], R37 ;  /* 0x0000002501007387 */ /* 0x0003e20000100800 */
[----:B------:R-:W-:Y:S01]  /*7f60*/  @!P0 LEA.HI.X R5, R14, R37, R5, 0x7, P3 ;  /* 0x000000250e058211 */ /* 0x000fe200018f3c05 */
[----:B------:R-:W-:Y:S02]  /*7f70*/  @!P2 IMAD.MOV.U32 R14, RZ, RZ, R36 ;  /* 0x000000ffff0ea224 */ /* 0x000fe400078e0024 */
[----:B------:R1:W-:Y:S01]  /*7f80*/  STL [R1+0x4], R35 ;  /* 0x0000042301007387 */ /* 0x0003e20000100800 */
[----:B------:R-:W-:Y:S05]  /*7f90*/  @!P2 IMAD.MOV.U32 R15, RZ, RZ, R37 ;  /* 0x000000ffff0fa224 */ /* 0x000fea00078e0025 */
        /* <DEDUP_REMOVED lines=13> */
.L_x_602:
[----:B------:R-:W-:Y:S01]  /*8070*/  STS [R3+0x8000], R168 ;  /* 0x008000a803007388 */ /* 0x000fe20000000800 */
[----:B-1----:R-:W-:Y:S01]  /*8080*/  F2FP.BF16.F32.PACK_AB R4, R18, R21 ;  /* 0x000000151204723e */ /* 0x002fe200000010ff */
[----:B------:R-:W-:Y:S01]  /*8090*/  IMAD.SHL.U32 R60, R111, 0x4, RZ ;  /* 0x000000046f3c7824 */ /* 0x000fe200078e00ff */
[----:B------:R-:W-:Y:S01]  /*80a0*/  F2FP.BF16.F32.PACK_AB R5, R19, R20 ;  /* 0x000000141305723e */ /* 0x000fe200000010ff */
[----:B------:R-:W-:Y:S01]  /*80b0*/  STS [R3+0x8400], R167 ;  /* 0x008400a703007388 */ /* 0x000fe20000000800 */
[--C-:B------:R-:W-:Y:S01]  /*80c0*/  SHF.R.U32.HI R0, RZ, 0x4, R111.reuse ;  /* 0x00000004ff007819 */ /* 0x100fe2000001166f */
[----:B------:R-:W1:Y:S02]  /*80d0*/  LDC R102, c[0x0][0x44c] ;  /* 0x00011300ff667b82 */ /* 0x000e640000000800 */
[----:B------:R-:W-:Y:S01]  /*80e0*/  STS [R159+0x8000], R162 ;  /* 0x008000a29f007388 */ /* 0x000fe20000000800 */
[----:B------:R-:W-:Y:S03]  /*80f0*/  LOP3.LUT R59, R0, 0x8, RZ, 0xc0, !PT ;  /* 0x00000008003b7812 */ /* 0x000fe600078ec0ff */
[----:B------:R-:W-:Y:S04]  /*8100*/  STS [R159+0x8400], R161 ;  /* 0x008400a19f007388 */ /* 0x000fe80000000800 */
[----:B------:R-:W-:Y:S04]  /*8110*/  STS [R3+0xa000], R166 ;  /* 0x00a000a603007388 */ /* 0x000fe80000000800 */
[----:B------:R2:W-:Y:S04]  /*8120*/  STS [R3+0xa400], R165 ;  /* 0x00a400a503007388 */ /* 0x0005e80000000800 */
[----:B------:R-:W-:Y:S04]  /*8130*/  STS [R159+0xa000], R164 ;  /* 0x00a000a49f007388 */ /* 0x000fe80000000800 */
[----:B------:R-:W-:Y:S01]  /*8140*/  STS [R159+0xa400], R163 ;  /* 0x00a400a39f007388 */ /* 0x000fe20000000800 */
[----:B-1----:R-:W-:Y:S03]  /*8150*/  IMAD R102, R102, UR8, RZ ;  /* 0x0000000866667c24 */ /* 0x002fe6000f8e02ff */
[----:B------:R-:W-:Y:S01]  /*8160*/  STS [R113+0x8000], R160 ;  /* 0x008000a071007388 */ /* 0x000fe20000000800 */
[----:B------:R-:W-:Y:S03]  /*8170*/  IMAD.U32 R0, R102, -0x80, RZ ;  /* 0xffffff8066007824 */ /* 0x000fe600078e00ff */
[----:B------:R-:W-:Y:S04]  /*8180*/  STS [R113+0x8400], R107 ;  /* 0x0084006b71007388 */ /* 0x000fe80000000800 */
[----:B------:R-:W-:Y:S04]  /*8190*/  STS [R158+0x8000], R27 ;  /* 0x0080001b9e007388 */ /* 0x000fe80000000800 */
[----:B------:R-:W-:Y:S01]  /*81a0*/  STS [R158+0x8400], R26 ;  /* 0x0084001a9e007388 */ /* 0x000fe20000000800 */
[----:B--2---:R-:W-:Y:S03]  /*81b0*/  LOP3.LUT R3, R59, 0x10, R111, 0xf8, !PT ;  /* 0x000000103b037812 */ /* 0x004fe600078ef86f */
[----:B------:R-:W-:Y:S01]  /*81c0*/  STS [R113+0xa000], R33 ;  /* 0x00a0002171007388 */ /* 0x000fe20000000800 */
[--C-:B------:R-:W-:Y:S03]  /*81d0*/  LOP3.LUT R3, R3, 0xc0, R109.reuse, 0xf8, !PT ;  /* 0x000000c003037812 */ /* 0x100fe600078ef86d */
[----:B------:R-:W-:Y:S01]  /*81e0*/  STS [R113+0xa400], R34 ;  /* 0x00a4002271007388 */ /* 0x000fe20000000800 */
[----:B------:R-:W-:Y:S03]  /*81f0*/  LOP3.LUT R3, R3, 0x18, R60, 0x78, !PT ;  /* 0x0000001803037812 */ /* 0x000fe600078e783c */
[----:B------:R-:W-:Y:S01]  /*8200*/  STS [R158+0xa000], R29 ;  /* 0x00a0001d9e007388 */ /* 0x000fe20000000800 */
[----:B------:R-:W-:Y:S03]  /*8210*/  LOP3.LUT R3, R3, 0x120, R109, 0xf8, !PT ;  /* 0x0000012003037812 */ /* 0x000fe600078ef86d */
[----:B------:R-:W-:Y:S01]  /*8220*/  STS [R158+0xa400], R28 ;  /* 0x00a4001c9e007388 */ /* 0x000fe20000000800 */
        /* <DEDUP_REMOVED lines=24> */
[----:B------:R-:W-:Y:S04]  /*83b0*/  LDSM.16.MT88.4 R28, [R3+0x4800] ;  /* 0x00480000031c783b */ /* 0x000fe80000004200 */
[----:B------:R-:W-:Y:S01]  /*83c0*/  LDSM.16.MT88.4 R32, [R2+UR4+0x15000] ;  /* 0x015000040220783b */ /* 0x000fe20008004200 */
[-C--:B-1---5:R-:W-:Y:S08]  /*83d0*/  HMMA.16816.F32.BF16 R68, R4, R8.reuse, R68 ;  /* 0x000000080444723c */ /* 0x0a2ff00000041844 */
        /* <DEDUP_REMOVED lines=44> */
[----:B------:R-:W-:Y:S02]  /*86a0*/  LOP3.LUT R4, R104, 0xd8, RZ, 0xc0, !PT ;  /* 0x000000d868047812 */ /* 0x000fe400078ec0ff */
[----:B------:R-:W-:Y:S02]  /*86b0*/  LEA R6, P0, R0, R230, 0x2 ;  /* 0x000000e600067211 */ /* 0x000fe400078010ff */
[-C--:B----4-:R-:W-:Y:S05]  /*86c0*/  HMMA.16816.F32.BF16 R68, R16, R20.reuse, R68 ;  /* 0x000000141044723c */ /* 0x090fea0000041844 */
[----:B------:R-:W-:Y:S01]  /*86d0*/  LOP3.LUT R4, R4, 0x18, R111, 0x78, !PT ;  /* 0x0000001804047812 */ /* 0x000fe200078e786f */
[----:B------:R-:W-:Y:S02]  /*86e0*/  IMAD.MOV.U32 R230, RZ, RZ, R6 ;  /* 0x000000ffffe67224 */ /* 0x000fe400078e0006 */
[C---:B--2---:R-:W-:Y:S04]  /*86f0*/  HMMA.16816.F32.BF16 R72, R28.reuse, R20, R72 ;  /* 0x000000141c48723c */ /* 0x044fe80000041848 */
[----:B------:R-:W-:Y:S02]  /*8700*/  LOP3.LUT R5, R4, 0x1f20, R104, 0xf8, !PT ;  /* 0x00001f2004057812 */ /* 0x000fe400078ef868 */
[----:B------:R-:W-:Y:S02]  /*8710*/  LEA.HI.X.SX32 R4, R0, R231, 0x2, P0 ;  /* 0x000000e700047211 */ /* 0x000fe400000f16ff */
[-C--:B------:R-:W-:Y:S03]  /*8720*/  HMMA.16816.F32.BF16 R76, R28, R22.reuse, R76 ;  /* 0x000000161c4c723c */ /* 0x080fe6000004184c */
[----:B------:R-:W-:Y:S01]  /*8730*/  LOP3.LUT R0, R108, 0x1c0, RZ, 0xc0, !PT ;  /* 0x000001c06c007812 */ /* 0x000fe200078ec0ff */
[----:B------:R-:W-:Y:S01]  /*8740*/  IMAD.MOV.U32 R231, RZ, RZ, R4 ;  /* 0x000000ffffe77224 */ /* 0x000fe200078e0004 */
[----:B------:R-:W-:Y:S03]  /*8750*/  LEA R61, R5, UR4, 0x1 ;  /* 0x00000004053d7c11 */ /* 0x000fe6000f8e08ff */
[----:B------:R-:W-:Y:S01]  /*8760*/  HMMA.16816.F32.BF16 R80, R16, R22, R80 ;  /* 0x000000161050723c */ /* 0x000fe20000041850 */
[----:B------:R-:W-:Y:S08]  /*8770*/  @!UPT UIADD3 URZ, UPT, UPT, URZ, URZ, URZ ;  /* 0x000000fffffff290 */ /* 0x000ff0000fffe0ff */
        /* <DEDUP_REMOVED lines=30> */
.L_x_603:
[----:B------:R-:W2:Y:S01]  /*8960*/  LDL R114, [R1+0x24] ;  /* 0x0000240001727983 */ /* 0x000ea20000100800 */
[----:B-1----:R-:W-:Y:S01]  /*8970*/  LOP3.LUT R4, R108, 0x200, RZ, 0xc0, !PT ;  /* 0x000002006c047812 */ /* 0x002fe200078ec0ff */
[----:B------:R-:W-:Y:S01]  /*8980*/  IMAD.U32 R100, RZ, RZ, UR49 ;  /* 0x00000031ff647e24 */ /* 0x000fe2000f8e00ff */
[----:B------:R-:W-:Y:S01]  /*8990*/  LOP3.LUT R0, R0, 0x38, R104, 0xf8, !PT ;  /* 0x0000003800007812 */ /* 0x000fe200078ef868 */
[----:B------:R-:W3:Y:S01]  /*89a0*/  LDL R113, [R1+0x20] ;  /* 0x0000200001717983 */ /* 0x000ee20000100800 */
[----:B------:R-:W-:Y:S01]  /*89b0*/  LOP3.LUT R4, R4, 0xc00, R109, 0xf8, !PT ;  /* 0x00000c0004047812 */ /* 0x000fe200078ef86d */
[----:B------:R-:W-:Y:S01]  /*89c0*/  IMAD.MOV.U32 R115, RZ, RZ, 0x4 ;  /* 0x00000004ff737424 */ /* 0x000fe200078e00ff */
[----:B------:R-:W-:Y:S01]  /*89d0*/  LOP3.LUT R0, R0, 0x8, R105, 0x78, !PT ;  /* 0x0000000800007812 */ /* 0x000fe200078e7869 */
[----:B------:R-:W4:Y:S01]  /*89e0*/  LDL R112, [R1+0x1c] ;  /* 0x00001c0001707983 */ /* 0x000f220000100800 */
[----:B------:R-:W-:Y:S01]  /*89f0*/  LOP3.LUT P0, RZ, R111, 0x2, RZ, 0xc0, !PT ;  /* 0x000000026fff7812 */ /* 0x000fe2000780c0ff */
[----:B------:R-:W-:Y:S01]  /*8a00*/  @UP0 UIADD3 UR44, UP1, UPT, UR18, -0x200, URZ ;  /* 0xfffffe00122c0890 */ /* 0x000fe2000ff3e0ff */
[----:B------:R-:W-:Y:S01]  /*8a10*/  LOP3.LUT R0, R4, R0, RZ, 0xfc, !PT ;  /* 0x0000000004007212 */ /* 0x000fe200078efcff */
[----:B------:R-:W5:Y:S01]  /*8a20*/  LDL R107, [R1+0x18] ;  /* 0x00001800016b7983 */ /* 0x000f620000100800 */
[----:B------:R-:W-:Y:S01]  /*8a30*/  SEL R58, R110, 0xffffffe0, !P0 ;  /* 0xffffffe06e3a7807 */ /* 0x000fe20004000000 */
[----:B------:R-:W-:Y:S01]  /*8a40*/  @UP0 UIADD3.X UR42, UPT, UPT, UR19, -0x1, URZ, UP1, !UPT ;  /* 0xffffffff132a0890 */ /* 0x000fe20008ffe4ff */
[----:B------:R-:W-:Y:S01]  /*8a50*/  LEA R0, R0, UR4, 0x1 ;  /* 0x0000000400007c11 */ /* 0x000fe2000f8e08ff */
[----:B------:R-:W-:Y:S01]  /*8a60*/  LDSM.16.MT88.4 R20, [R3+0x6000] ;  /* 0x006000000314783b */ /* 0x000fe20000004200 */
[----:B------:R-:W-:Y:S01]  /*8a70*/  LEA R100, P0, R100, R230, 0x2 ;  /* 0x000000e664647211 */ /* 0x000fe200078010ff */
[----:B------:R-:W-:Y:S02]  /*8a80*/  @UP0 UIADD3 UR10, UP1, UPT, UR10, -0x200, URZ ;  /* 0xfffffe000a0a0890 */ /* 0x000fe4000ff3e0ff */
[----:B------:R-:W1:Y:S01]  /*8a90*/  LDSM.16.M88.4 R16, [R0+0x8000] ;  /* 0x008000000010783b */ /* 0x000e620000000200 */
[C---:B------:R-:W-:Y:S01]  /*8aa0*/  IMAD.IADD R57, R0.reuse, 0x1, R58 ;  /* 0x0000000100397824 */ /* 0x040fe200078e023a */
[----:B------:R-:W-:Y:S01]  /*8ab0*/  ULOP3.LUT UR27, UR48, 0x1, URZ, 0xc0, !UPT ;  /* 0x00000001301b7892 */ /* 0x000fe2000f8ec0ff */
[C---:B------:R-:W-:Y:S01]  /*8ac0*/  VIADD R8, R0.reuse, 0x8000 ;  /* 0x0000800000087836 */ /* 0x040fe20000000000 */
[----:B------:R-:W1:Y:S01]  /*8ad0*/  LDSM.16.M88.4 R12, [R0+0xa000] ;  /* 0x00a00000000c783b */ /* 0x000e620000000200 */
[----:B------:R-:W-:Y:S01]  /*8ae0*/  VIADD R56, R0, 0x8040 ;  /* 0x0000804000387836 */ /* 0x000fe20000000000 */
[----:B------:R-:W-:Y:S01]  /*8af0*/  @UP0 UIADD3.X UR11, UPT, UPT, UR11, -0x1, URZ, UP1, !UPT ;  /* 0xffffffff0b0b0890 */ /* 0x000fe20008ffe4ff */
[----:B------:R-:W-:Y:S01]  /*8b00*/  @P1 VIADD R56, R8, 0xffffffc0 ;  /* 0xffffffc008381836 */ /* 0x000fe20000000000 */
[----:B------:R-:W-:Y:S01]  /*8b10*/  LDSM.16.MT88.4 R28, [R3+0x6400] ;  /* 0x00640000031c783b */ /* 0x000fe20000004200 */
[----:B------:R-:W-:Y:S01]  /*8b20*/  PLOP3.LUT P1, PT, PT, PT, UP0, 0x80, 0x8 ;  /* 0x000000000008781c */ /* 0x000fe20003f2f008 */
[----:B------:R-:W-:Y:S01]  /*8b30*/  UISETP.NE.U32.AND UP1, UPT, UR27, 0x1, UPT ;  /* 0x000000011b00788c */ /* 0x000fe2000bf25070 */
[----:B------:R-:W-:Y:S01]  /*8b40*/  IMAD.IADD R58, R58, 0x1, R56 ;  /* 0x000000013a3a7824 */ /* 0x000fe200078e0238 */
[----:B------:R-:W1:Y:S04]  /*8b50*/  LDSM.16.M88.4 R24, [R57+0x8000] ;  /* 0x008000003918783b */ /* 0x000e680000000200 */
[----:B------:R-:W1:Y:S01]  /*8b60*/  LDSM.16.M88.4 R32, [R57+0xa000] ;  /* 0x00a000003920783b */ /* 0x000e620000000200 */
[----:B------:R-:W-:Y:S03]  /*8b70*/  PLOP3.LUT P2, PT, PT, PT, UP1, 0x80, 0x8 ;  /* 0x000000000008781c */ /* 0x000fe60003f4f018 */
[----:B------:R-:W-:Y:S04]  /*8b80*/  LDSM.16.MT88.4 R40, [R3+0x6800] ;  /* 0x006800000328783b */ /* 0x000fe80000004200 */
[----:B------:R-:W1:Y:S04]  /*8b90*/  LDSM.16.M88.4 R36, [R56] ;  /* 0x000000003824783b */ /* 0x000e680000000200 */
[----:B------:R-:W1:Y:S04]  /*8ba0*/  LDSM.16.M88.4 R44, [R56+0x2000] ;  /* 0x00200000382c783b */ /* 0x000e680000000200 */
        /* <DEDUP_REMOVED lines=14> */
[-C--:B------:R-:W-:Y:S08]  /*8c90*/  HMMA.16816.F32.BF16 R4, R36, R40.reuse, R4 ;  /* 0x000000282404723c */ /* 0x080ff00000041804 */
        /* <DEDUP_REMOVED lines=20> */
[----:B------:R-:W1:Y:S03]  /*8de0*/  LDSM.16.M88.4 R20, [R57+0xe000] ;  /* 0x00e000003914783b */ /* 0x000e660000000200 */
        /* <DEDUP_REMOVED lines=9> */
[----:B------:R-:W1:Y:S02]  /*8e80*/  LDSM.16.M88.4 R32, [R56+0x4000] ;  /* 0x004000003820783b */ /* 0x000e640000000200 */
[----:B------:R-:W-:Y:S02]  /*8e90*/  LEA.HI.X.SX32 R49, R102, R51, 0x5, P0 ;  /* 0x0000003366317211 */ /* 0x000fe400000f2eff */
[----:B------:R-:W-:Y:S01]  /*8ea0*/  @P1 LOP3.LUT R232, R106, 0x7, R0, 0xf8, !PT ;  /* 0x000000076ae81812 */ /* 0x000fe200078ef800 */
[C---:B------:R-:W-:Y:S02]  /*8eb0*/  VIADD R0, R148.reuse, 0xffffe000 ;  /* 0xffffe00094007836 */ /* 0x040fe40000000000 */
[----:B------:R-:W-:Y:S01]  /*8ec0*/  HMMA.16816.F32.BF16 R16, R24, R30, R16 ;  /* 0x0000001e1810723c */ /* 0x000fe20000041810 */
[----:B------:R-:W1:Y:S03]  /*8ed0*/  LDSM.16.M88.4 R24, [R56+0x6000] ;  /* 0x006000003818783b */ /* 0x000e660000000200 */
[----:B------:R-:W-:Y:S01]  /*8ee0*/  @P2 VIADD R0, R148, 0x2000 ;  /* 0x0000200094002836 */ /* 0x000fe20000000000 */
[----:B------:R-:W-:Y:S03]  /*8ef0*/  LDSM.16.MT88.4 R28, [R3+0x7c00] ;  /* 0x007c0000031c783b */ /* 0x000fe60000004200 */
[-C--:B-1----:R-:W-:Y:S08]  /*8f00*/  HMMA.16816.F32.BF16 R4, R36, R40.reuse, R4 ;  /* 0x000000282404723c */ /* 0x082ff00000041804 */
[C---:B------:R-:W-:Y:S08]  /*8f10*/  HMMA.16816.F32.BF16 R8, R20.reuse, R40, R8 ;  /* 0x000000281408723c */ /* 0x040ff00000041808 */
[-C--:B------:R-:W-:Y:S01]  /*8f20*/  HMMA.16816.F32.BF16 R12, R20, R42.reuse, R12 ;  /* 0x0000002a140c723c */ /* 0x080fe2000004180c */
[----:B------:R-:W1:Y:S07]  /*8f30*/  LDSM.16.M88.4 R20, [R58+0x4000] ;  /* 0x004000003a14783b */ /* 0x000e6e0000000200 */
[----:B------:R-:W-:Y:S01]  /*8f40*/  HMMA.16816.F32.BF16 R16, R36, R42, R16 ;  /* 0x0000002a2410723c */ /* 0x000fe20000041810 */
[----:B------:R-:W1:Y:S03]  /*8f50*/  LDSM.16.M88.4 R36, [R58+0x6000] ;  /* 0x006000003a24783b */ /* 0x000e660000000200 */
[C---:B------:R-:W-:Y:S04]  /*8f60*/  LEA R42, P0, R102.reuse, R48, 0x5 ;  /* 0x00000030662a7211 */ /* 0x040fe800078028ff */
[-C--:B------:R-:W-:Y:S05]  /*8f70*/  HMMA.16816.F32.BF16 R4, R32, R44.reuse, R4 ;  /* 0x0000002c2004723c */ /* 0x080fea0000041804 */
[C---:B------:R-:W-:Y:S02]  /*8f80*/  LEA.HI.X.SX32 R43, R102.reuse, R49, 0x5, P0 ;  /* 0x00000031662b7211 */ /* 0x040fe400000f2eff */
[C---:B------:R-:W-:Y:S01]  /*8f90*/  LEA R40, P0, R102.reuse, R42, 0x5 ;  /* 0x0000002a66287211 */ /* 0x040fe200078028ff */
[C---:B------:R-:W-:Y:S04]  /*8fa0*/  HMMA.16816.F32.BF16 R8, R24.reuse, R44, R8 ;  /* 0x0000002c1808723c */ /* 0x040fe80000041808 */
[----:B------:R-:W-:Y:S04]  /*8fb0*/  LEA.HI.X.SX32 R41, R102, R43, 0x5, P0 ;  /* 0x0000002b66297211 */ /* 0x000fe800000f2eff */
[-C--:B------:R-:W-:Y:S03]  /*8fc0*/  HMMA.16816.F32.BF16 R12, R24, R46.reuse, R12 ;  /* 0x0000002e180c723c */ /* 0x080fe6000004180c */
[----:B------:R-:W-:Y:S01]  /*8fd0*/  @P1 IMAD.WIDE.U32 R24, R232, R115, UR18 ;  /* 0x00000012e8181e25 */ /* 0x000fe2000f8e0073 */
[----:B------:R-:W-:Y:S01]  /*8fe0*/  @UP0 UMOV UR18, UR44 ;  /* 0x0000002c00120c82 */ /* 0x000fe20008000000 */
[----:B------:R-:W-:Y:S01]  /*8ff0*/  @UP0 UMOV UR19, UR42 ;  /* 0x0000002a00130c82 */ /* 0x000fe20008000000 */
[----:B------:R-:W-:Y:S02]  /*9000*/  UISETP.GT.AND UP0, UPT, UR48, UR45, UPT ;  /* 0x0000002d3000728c */ /* 0x000fe4000bf04270 */
[----:B------:R-:W-:Y:S01]  /*9010*/  HMMA.16816.F32.BF16 R16, R32, R46, R16 ;  /* 0x0000002e2010723c */ /* 0x000fe20000041810 */
[----:B------:R-:W-:Y:S03]  /*9020*/  UIADD3 UR48, UPT, UPT, UR48, -0x1, URZ ;  /* 0xffffffff30307890 */ /* 0x000fe6000fffe0ff */
[C---:B------:R-:W-:Y:S04]  /*9030*/  LEA R32, P0, R102.reuse, R40, 0x5 ;  /* 0x0000002866207211 */ /* 0x040fe800078028ff */
[-C--:B-1----:R-:W-:Y:S05]  /*9040*/  HMMA.16816.F32.BF16 R4, R20, R28.reuse, R4 ;  /* 0x0000001c1404723c */ /* 0x082fea0000041804 */
[C---:B------:R-:W-:Y:S03]  /*9050*/  LEA.HI.X.SX32 R33, R102.reuse, R41, 0x5, P0 ;  /* 0x0000002966217211 */ /* 0x040fe600000f2eff */
[C---:B------:R-:W-:Y:S04]  /*9060*/  HMMA.16816.F32.BF16 R8, R36.reuse, R28, R8 ;  /* 0x0000001c2408723c */ /* 0x040fe80000041808 */
[C---:B------:R-:W-:Y:S04]  /*9070*/  LEA R28, P0, R102.reuse, R32, 0x5 ;  /* 0x00000020661c7211 */ /* 0x040fe800078028ff */
[-C--:B------:R-:W-:Y:S01]  /*9080*/  HMMA.16816.F32.BF16 R12, R36, R30.reuse, R12 ;  /* 0x0000001e240c723c */ /* 0x080fe2000004180c */
[----:B--2---:R-:W2:Y:S02]  /*9090*/  @P1 LDG.E R114, desc[UR34][R24.64+-0x200] ;  /* 0xfffe002218721981 */ /* 0x004ea4000c1e1900 */
[C---:B------:R-:W-:Y:S02]  /*90a0*/  LEA.HI.X.SX32 R29, R102.reuse, R33, 0x5, P0 ;  /* 0x00000021661d7211 */ /* 0x040fe400000f2eff */
[----:B---3--:R-:W3:Y:S01]  /*90b0*/  @P1 LDG.E R113, desc[UR34][R24.64+-0x1e0] ;  /* 0xfffe202218711981 */ /* 0x008ee2000c1e1900 */
[C---:B------:R-:W-:Y:S02]  /*90c0*/  LEA R26, P0, R102.reuse, R28, 0x5 ;  /* 0x0000001c661a7211 */ /* 0x040fe400078028ff */
[----:B------:R-:W-:Y:S01]  /*90d0*/  HMMA.16816.F32.BF16 R16, R20, R30, R16 ;  /* 0x0000001e1410723c */ /* 0x000fe20000041810 */
[----:B----4-:R-:W4:Y:S03]  /*90e0*/  @P1 LDG.E R112, desc[UR34][R24.64+-0x100] ;  /* 0xffff002218701981 */ /* 0x010f26000c1e1900 */
[C---:B------:R-:W-:Y:S01]  /*90f0*/  LEA.HI.X.SX32 R27, R102.reuse, R29, 0x5, P0 ;  /* 0x0000001d661b7211 */ /* 0x040fe200000f2eff */
[----:B-----5:R1:W5:Y:S04]  /*9100*/  @P1 LDG.E R107, desc[UR34][R24.64+-0xe0] ;  /* 0xffff2022186b1981 */ /* 0x020368000c1e1900 */
[----:B------:R1:W-:Y:S04]  /*9110*/  REDG.E.ADD.F32.FTZ.RN.STRONG.GPU desc[UR34][R230.64], R4 ;  /* 0x00000004e60079a6 */ /* 0x0003e8000c12f322 */
[----:B------:R1:W-:Y:S04]  /*9120*/  REDG.E.ADD.F32.FTZ.RN.STRONG.GPU desc[UR34][R100.64], R5 ;  /* 0x00000005640079a6 */ /* 0x0003e8000c12f322 */
[----:B------:R1:W-:Y:S04]  /*9130*/  REDG.E.ADD.F32.FTZ.RN.STRONG.GPU desc[UR34][R66.64], R6 ;  /* 0x00000006420079a6 */ /* 0x0003e8000c12f322 */
[----:B------:R1:W-:Y:S04]  /*9140*/  REDG.E.ADD.F32.FTZ.RN.STRONG.GPU desc[UR34][R64.64], R7 ;  /* 0x00000007400079a6 */ /* 0x0003e8000c12f322 */
[----:B------:R-:W-:Y:S04]  /*9150*/  REDG.E.ADD.F32.FTZ.RN.STRONG.GPU desc[UR34][R62.64], R8 ;  /* 0x000000083e0079a6 */ /* 0x000fe8000c12f322 */
[----:B------:R-:W-:Y:S04]  /*9160*/  REDG.E.ADD.F32.FTZ.RN.STRONG.GPU desc[UR34][R54.64], R9 ;  /* 0x00000009360079a6 */ /* 0x000fe8000c12f322 */
[----:B------:R-:W-:Y:S01]  /*9170*/  REDG.E.ADD.F32.FTZ.RN.STRONG.GPU desc[UR34][R52.64], R10 ;  /* 0x0000000a340079a6 */ /* 0x000fe2000c12f322 */
[C---:B-1----:R-:W-:Y:S03]  /*9180*/  LEA R4, P0, R102.reuse, R26, 0x5 ;  /* 0x0000001a66047211 */ /* 0x042fe600078028ff */
[----:B------:R-:W-:Y:S01]  /*9190*/  REDG.E.ADD.F32.FTZ.RN.STRONG.GPU desc[UR34][R50.64], R11 ;  /* 0x0000000b320079a6 */ /* 0x000fe2000c12f322 */
[C---:B------:R-:W-:Y:S03]  /*91a0*/  LEA.HI.X.SX32 R5, R102.reuse, R27, 0x5, P0 ;  /* 0x0000001b66057211 */ /* 0x040fe600000f2eff */
        /* <DEDUP_REMOVED lines=17> */
[----:B------:R-:W1:Y:S04]  /*92c0*/  LDSM.16.MT88.4 R32, [R148+0x800] ;  /* 0x000800009420783b */ /* 0x000e680000004200 */
[----:B------:R-:W1:Y:S02]  /*92d0*/  LDSM.16.MT88.4 R36, [R2+UR4+0xd000] ;  /* 0x00d000040224783b */ /* 0x000e640008004200 */
        /* <DEDUP_REMOVED lines=16> */
[-C--:B------:R-:W-:Y:S08]  /*93e0*/  HMMA.16816.F32.BF16 R92, R36, R34.reuse, R92 ;  /* 0x00000022245c723c */ /* 0x080ff0000004185c */
[----:B------:R-:W-:Y:S01]  /*93f0*/  HMMA.16816.F32.BF16 R96, R28, R34, R96 ;  /* 0x000000221c60723c */ /* 0x000fe20000041860 */
[----:B------:R-:W-:Y:S04]  /*9400*/  LDSM.16.MT88.4 R28, [R148+0x1400] ;  /* 0x00140000941c783b */ /* 0x000fe80000004200 */
[----:B------:R-:W-:Y:S03]  /*9410*/  LDSM.16.MT88.4 R32, [R2+UR4+0xe800] ;  /* 0x00e800040220783b */ /* 0x000fe60008004200 */
[-C--:B-1----:R-:W-:Y:S08]  /*9420*/  HMMA.16816.F32.BF16 R84, R4, R8.reuse, R84 ;  /* 0x000000080454723c */ /* 0x082ff00000041854 */
[C---:B------:R-:W-:Y:S08]  /*9430*/  HMMA.16816.F32.BF16 R88, R12.reuse, R8, R88 ;  /* 0x000000080c58723c */ /* 0x040ff00000041858 */
[-C--:B------:R-:W-:Y:S01]  /*9440*/  HMMA.16816.F32.BF16 R92, R12, R10.reuse, R92 ;  /* 0x0000000a0c5c723c */ /* 0x080fe2000004185c */
[----:B------:R-:W1:Y:S07]  /*9450*/  LDSM.16.MT88.4 R12, [R2+UR4+0xa800] ;  /* 0x00a80004020c783b */ /* 0x000e6e0008004200 */
[----:B------:R-:W-:Y:S01]  /*9460*/  HMMA.16816.F32.BF16 R96, R4, R10, R96 ;  /* 0x0000000a0460723c */ /* 0x000fe20000041860 */
[----:B------:R-:W-:Y:S04]  /*9470*/  LDSM.16.MT88.4 R4, [R2+UR4+0xb000] ;  /* 0x00b000040204783b */ /* 0x000fe80008004200 */
[----:B------:R-:W4:Y:S03]  /*9480*/  LDSM.16.MT88.4 R8, [R148+0x1800] ;  /* 0x001800009408783b */ /* 0x000f260000004200 */
[-C--:B------:R-:W-:Y:S08]  /*9490*/  HMMA.16816.F32.BF16 R84, R16, R20.reuse, R84 ;  /* 0x000000141054723c */ /* 0x080ff00000041854 */
[C---:B------:R-:W-:Y:S08]  /*94a0*/  HMMA.16816.F32.BF16 R88, R24.reuse, R20, R88 ;  /* 0x000000141858723c */ /* 0x040ff00000041858 */
[-C--:B------:R-:W-:Y:S01]  /*94b0*/  HMMA.16816.F32.BF16 R92, R24, R22.reuse, R92 ;  /* 0x00000016185c723c */ /* 0x080fe2000004185c */
[----:B------:R-:W5:Y:S07]  /*94c0*/  LDSM.16.MT88.4 R24, [R2+UR4+0xf000] ;  /* 0x00f000040218783b */ /* 0x000f6e0008004200 */
[----:B------:R-:W-:Y:S01]  /*94d0*/  HMMA.16816.F32.BF16 R96, R16, R22, R96 ;  /* 0x000000161060723c */ /* 0x000fe20000041860 */
[----:B------:R-:W-:Y:S04]  /*94e0*/  LDSM.16.MT88.4 R16, [R2+UR4+0xb800] ;  /* 0x00b800040210783b */ /* 0x000fe80008004200 */
[----:B------:R2:W5:Y:S03]  /*94f0*/  LDSM.16.MT88.4 R20, [R148+0x1c00] ;  /* 0x001c00009414783b */ /* 0x0005660000004200 */
[-C--:B-1----:R-:W-:Y:S08]  /*9500*/  HMMA.16816.F32.BF16 R84, R12, R28.reuse, R84 ;  /* 0x0000001c0c54723c */ /* 0x082ff00000041854 */
[C---:B------:R-:W-:Y:S08]  /*9510*/  HMMA.16816.F32.BF16 R88, R32.reuse, R28, R88 ;  /* 0x0000001c2058723c */ /* 0x040ff00000041858 */
[-C--:B------:R-:W-:Y:S01]  /*9520*/  HMMA.16816.F32.BF16 R92, R32, R30.reuse, R92 ;  /* 0x0000001e205c723c */ /* 0x080fe2000004185c */
[----:B------:R-:W1:Y:S02]  /*9530*/  LDSM.16.MT88.4 R32, [R2+UR4+0xf800] ;  /* 0x00f800040220783b */ /* 0x000e640008004200 */
[----:B--2---:R-:W-:Y:S02]  /*9540*/  IMAD.MOV.U32 R148, RZ, RZ, R0 ;  /* 0x000000ffff947224 */ /* 0x004fe400078e0000 */
[----:B------:R2:W-:Y:S03]  /*9550*/  @P1 STL [R1+0x24], R114 ;  /* 0x0000247201001387 */ /* 0x0005e60000100800 */
[----:B------:R-:W-:Y:S01]  /*9560*/  HMMA.16816.F32.BF16 R96, R12, R30, R96 ;  /* 0x0000001e0c60723c */ /* 0x000fe20000041860 */
[----:B---3--:R2:W-:Y:S04]  /*9570*/  @P1 STL [R1+0x20], R113 ;  /* 0x0000207101001387 */ /* 0x0085e80000100800 */
[----:B----4-:R2:W-:Y:S03]  /*9580*/  @P1 STL [R1+0x1c], R112 ;  /* 0x00001c7001001387 */ /* 0x0105e60000100800 */
[-C--:B------:R-:W-:Y:S01]  /*9590*/  HMMA.16816.F32.BF16 R84, R4, R8.reuse, R84 ;  /* 0x000000080454723c */ /* 0x080fe20000041854 */
[----:B-----5:R2:W-:Y:S07]  /*95a0*/  @P1 STL [R1+0x18], R107 ;  /* 0x0000186b01001387 */ /* 0x0205ee0000100800 */
[C---:B------:R-:W-:Y:S08]  /*95b0*/  HMMA.16816.F32.BF16 R88, R24.reuse, R8, R88 ;  /* 0x000000081858723c */ /* 0x040ff00000041858 */
[-C--:B------:R-:W-:Y:S08]  /*95c0*/  HMMA.16816.F32.BF16 R92, R24, R10.reuse, R92 ;  /* 0x0000000a185c723c */ /* 0x080ff0000004185c */
[----:B------:R-:W-:Y:S08]  /*95d0*/  HMMA.16816.F32.BF16 R96, R4, R10, R96 ;  /* 0x0000000a0460723c */ /* 0x000ff00000041860 */
[-C--:B------:R-:W-:Y:S08]  /*95e0*/  HMMA.16816.F32.BF16 R84, R16, R20.reuse, R84 ;  /* 0x000000141054723c */ /* 0x080ff00000041854 */
[C---:B-1----:R-:W-:Y:S08]  /*95f0*/  HMMA.16816.F32.BF16 R88, R32.reuse, R20, R88 ;  /* 0x000000142058723c */ /* 0x042ff00000041858 */
[-C--:B------:R-:W-:Y:S08]  /*9600*/  HMMA.16816.F32.BF16 R92, R32, R22.reuse, R92 ;  /* 0x00000016205c723c */ /* 0x080ff0000004185c */
[----:B------:R-:W-:Y:S01]  /*9610*/  HMMA.16816.F32.BF16 R96, R16, R22, R96 ;  /* 0x000000161060723c */ /* 0x000fe20000041860 */
[----:B------:R-:W-:Y:S08]  /*9620*/  @!UPT UIADD3 URZ, UPT, UPT, URZ, URZ, URZ ;  /* 0x000000fffffff290 */ /* 0x000ff0000fffe0ff */
[----:B--2---:R-:W-:Y:S11]  /*9630*/  BRA.U UP0, `(.L_x_604) ;  /* 0xffffff9500ec7547 */ /* 0x004ff6000b83ffff */
[C---:B------:R-:W-:Y:S01]  /*9640*/  IMAD.SHL.U32 R2, R111.reuse, 0x10, RZ ;  /* 0x000000106f027824 */ /* 0x040fe200078e00ff */
[----:B------:R-:W1:Y:S01]  /*9650*/  LDCU UR5, c[0x0][0x500] ;  /* 0x0000a000ff0577ac */ /* 0x000e620008000800 */
[----:B------:R-:W-:Y:S01]  /*9660*/  IMAD.SHL.U32 R107, R111, 0x2, RZ ;  /* 0x000000026f6b7824 */ /* 0x000fe200078e00ff */
[----:B------:R-:W-:Y:S02]  /*9670*/  LOP3.LUT R0, R104, 0xc0, RZ, 0xc0, !PT ;  /* 0x000000c068007812 */ /* 0x000fe400078ec0ff */
[----:B------:R-:W-:Y:S01]  /*9680*/  LOP3.LUT R2, R2, 0x600, RZ, 0xc0, !PT ;  /* 0x0000060002027812 */ /* 0x000fe200078ec0ff */
[----:B------:R-:W-:Y:S01]  /*9690*/  UISETP.NE.AND UP0, UPT, UR40, -0x1, UPT ;  /* 0xffffffff2800788c */ /* 0x000fe2000bf05270 */
[----:B------:R-:W-:Y:S01]  /*96a0*/  LOP3.LUT R0, R0, 0x18, R111, 0xf8, !PT ;  /* 0x0000001800007812 */ /* 0x000fe200078ef86f */
[----:B------:R-:W-:Y:S01]  /*96b0*/  UMOV UR42, UR7 ;  /* 0x00000007002a7c82 */ /* 0x000fe20008000000 */
[----:B------:R-:W-:Y:S02]  /*96c0*/  LOP3.LUT R2, R2, 0x6, R107, 0xf8, !PT ;  /* 0x0000000602027812 */ /* 0x000fe400078ef86b */
[----:B------:R-:W-:-:S02]  /*96d0*/  F2FP.BF16.F32.PACK_AB R68, R69, R68 ;  /* 0x000000444544723e */ /* 0x000fc400000010ff */
        /* <DEDUP_REMOVED lines=63> */
[----:B-1----:R-:W-:Y:S01]  /*9ad0*/  MOV R0, UR9 ;  /* 0x0000000900007c02 */ /* 0x002fe20008000f00 */
[----:B------:R-:W-:Y:S05]  /*9ae0*/  BRA `(.L_x_606) ;  /* 0x0000000000187947 */ /* 0x000fea0003800000 */
.L_x_605:
[----:B------:R-:W2:Y:S01]  /*9af0*/  LDCU.64 UR10, c[0x0][0x5c0] ;  /* 0x0000b800ff0a77ac */ /* 0x000ea20008000a00 */
[----:B------:R-:W-:-:S04]  /*9b00*/  UIADD3 UR5, UPT, UPT, UR36, UR40, URZ ;  /* 0x0000002824057290 */ /* 0x000fc8000fffe0ff */
[----:B--2---:R-:W-:Y:S02]  /*9b10*/  UIMAD.WIDE.U32 UR18, UR5, UR10, URZ ;  /* 0x0000000a051272a5 */ /* 0x004fe4000f8e00ff */
[----:B------:R-:W-:-:S04]  /*9b20*/  UIMAD UR5, UR5, UR11, URZ ;  /* 0x0000000b050572a4 */ /* 0x000fc8000f8e02ff */
[----:B------:R-:W-:-:S06]  /*9b30*/  UIADD3 UR5, UPT, UPT, UR19, UR5, URZ ;  /* 0x0000000513057290 */ /* 0x000fcc000fffe0ff */
[----:B-1----:R-:W-:Y:S02]  /*9b40*/  MOV R0, UR5 ;  /* 0x0000000500007c02 */ /* 0x002fe40008000f00 */
.L_x_606:
[----:B------:R-:W-:Y:S05]  /*9b50*/  BRA.U UP0, `(.L_x_607) ;  /* 0x0000000100307547 */ /* 0x000fea000b800000 */
        /* <DEDUP_REMOVED lines=8> */
[----:B------:R-:W-:-:S03]  /*9be0*/  UIMAD UR15, UR42, UR15, UR17 ;  /* 0x0000000f2a0f72a4 */ /* 0x000fc6000f8e0211 */
[----:B------:R-:W-:-:S03]  /*9bf0*/  UMOV UR36, UR16 ;  /* 0x0000001000247c82 */ /* 0x000fc60008000000 */
[----:B------:R-:W-:Y:S01]  /*9c00*/  MOV R18, UR15 ;  /* 0x0000000f00127c02 */ /* 0x000fe20008000f00 */
[----:B------:R-:W-:Y:S06]  /*9c10*/  BRA `(.L_x_608) ;  /* 0x00000000001c7947 */ /* 0x000fec0003800000 */
.L_x_607:
[----:B------:R-:W1:Y:S01]  /*9c20*/  LDCU.64 UR8, c[0x0][0x5c8] ;  /* 0x0000b900ff0877ac */ /* 0x000e620008000a00 */
[----:B------:R-:W-:-:S04]  /*9c30*/  UIADD3 UR5, UPT, UPT, UR36, UR40, URZ ;  /* 0x0000002824057290 */ /* 0x000fc8000fffe0ff */
[----:B-1----:R-:W-:Y:S02]  /*9c40*/  UIMAD.WIDE.U32 UR14, UR5, UR8, URZ ;  /* 0x00000008050e72a5 */ /* 0x002fe4000f8e00ff */
[----:B------:R-:W-:-:S04]  /*9c50*/  UIMAD UR5, UR5, UR9, URZ ;  /* 0x00000009050572a4 */ /* 0x000fc8000f8e02ff */
[----:B------:R-:W-:Y:S01]  /*9c60*/  UIADD3 UR5, UPT, UPT, UR15, UR5, URZ ;  /* 0x000000050f057290 */ /* 0x000fe2000fffe0ff */
[----:B------:R-:W-:-:S05]  /*9c70*/  UMOV UR36, UR14 ;  /* 0x0000000e00247c82 */ /* 0x000fca0008000000 */
[----:B------:R-:W-:-:S07]  /*9c80*/  MOV R18, UR5 ;  /* 0x0000000500127c02 */ /* 0x000fce0008000f00 */
.L_x_608:
[----:B------:R-:W-:Y:S01]  /*9c90*/  BAR.SYNC.DEFER_BLOCKING 0x0 ;  /* 0x0000000000007b1d */ /* 0x000fe20000010000 */
[----:B------:R-:W-:Y:S01]  /*9ca0*/  USHF.L.U32 UR5, UR37, 0x7, URZ ;  /* 0x0000000725057899 */ /* 0x000fe200080006ff */
[----:B------:R-:W-:Y:S01]  /*9cb0*/  SHF.R.U32.HI R111, RZ, 0x2, R111 ;  /* 0x00000002ff6f7819 */ /* 0x000fe2000001166f */
[----:B------:R-:W-:Y:S01]  /*9cc0*/  USHF.L.U32 UR17, UR37, 0x7, URZ ;  /* 0x0000000725117899 */ /* 0x000fe200080006ff */
[----:B------:R-:W-:Y:S01]  /*9cd0*/  IMAD.MOV.U32 R5, RZ, RZ, RZ ;  /* 0x000000ffff057224 */ /* 0x000fe200078e00ff */
        /* <DEDUP_REMOVED lines=13> */
[----:B------:R-:W-:Y:S01]  /*9db0*/  IADD3 R2, P0, PT, R2, UR18, RZ ;  /* 0x0000001202027c10 */ /* 0x000fe2000ff1e0ff */
        /* <DEDUP_REMOVED lines=23> */
.L_x_610:
[----:B------:R-:W-:Y:S05]  /*9f30*/  BSYNC.RECONVERGENT B0 ;  /* 0x0000000000007941 */ /* 0x000fea0003800200 */
.L_x_609:
        /* <DEDUP_REMOVED lines=11> */
.L_x_612:
[----:B------:R-:W-:Y:S05]  /*9ff0*/  BSYNC.RECONVERGENT B0 ;  /* 0x0000000000007941 */ /* 0x000fea0003800200 */
.L_x_611:
[----:B------:R-:W4:Y:S01]  /*a000*/  LDS.128 R12, [R61+0x8000] ;  /* 0x008000003d0c7984 */ /* 0x000f220000000c00 */
[----:B------:R-:W-:Y:S01]  /*a010*/  UIMAD UR16, UR16, UR8, URZ ;  /* 0x00000008101072a4 */ /* 0x000fe2000f8e02ff */
[----:B--2---:R-:W-:Y:S01]  /*a020*/  IADD3 R2, P0, PT, R16, UR36, RZ ;  /* 0x0000002410027c10 */ /* 0x004fe2000ff1e0ff */
        /* <DEDUP_REMOVED lines=22> */
.L_x_575:
[----:B------:R-:W-:Y:S05]  /*a190*/  BSYNC.RECONVERGENT B1 ;  /* 0x0000000000017941 */ /* 0x000fea0003800200 */
.L_x_557:
        /* <DEDUP_REMOVED lines=11> */
.L_x_614:
        /* <DEDUP_REMOVED lines=11> */
.L_x_1590:


//--------------------- .text._ZN5flash44flash_bwd_dq_dk_dv_loop_seqk_parallel_kernelI23Flash_bwd_kernel_traitsILi32ELi128ELi128ELi8ELi4ELi4ELi4ELb1ELb0EN7cutlass10bfloat16_tE19Flash_kernel_traitsILi32ELi128ELi128ELi8ES3_EELb1ELb0ELb0ELb0ELb1ELb1ELb0EEEvNS_16Flash_bwd_paramsE --------------------------
	.section	.text._ZN5flash44flash_bwd_dq_dk_dv_loop_seqk_parallel_kernelI23Flash_bwd_kernel_traitsILi32ELi128ELi128ELi8ELi4ELi4ELi4ELb1ELb0EN7cutlass10bfloat16_tE19Flash_kernel_traitsILi32ELi128ELi128ELi8ES3_EELb1ELb0ELb0ELb0ELb1ELb1ELb0EEEvNS_16Flash_bwd_paramsE,"ax",@progbits
	.align	128
        .global         _ZN5flash44flash_bwd_dq_dk_dv_loop_seqk_parallel_kernelI23Flash_bwd_kernel_traitsILi32ELi128ELi128ELi8ELi4ELi4ELi4ELb1ELb0EN7cutlass10bfloat16_tE19Flash_kernel_traitsILi32ELi128ELi128ELi8ES3_EELb1ELb0ELb0ELb0ELb1ELb1ELb0EEEvNS_16Flash_bwd_paramsE
        .type           _ZN5flash44flash_bwd_dq_dk_dv_loop_seqk_parallel_kernelI23Flash_bwd_kernel_traitsILi32ELi128ELi128ELi8ELi4ELi4ELi4ELb1ELb0EN7cutlass10bfloat16_tE19Flash_kernel_traitsILi32ELi128ELi128ELi8ES3_EELb1ELb0ELb0ELb0ELb1ELb1ELb0EEEvNS_16Flash_bwd_paramsE,@function
        .size           _ZN5flash44flash_bwd_dq_dk_dv_loop_seqk_parallel_kernelI23Flash_bwd_kernel_traitsILi32ELi128ELi128ELi8ELi4ELi4ELi4ELb1ELb0EN7cutlass10bfloat16_tE19Flash_kernel_traitsILi32ELi128ELi128ELi8ES3_EELb1ELb0ELb0ELb0ELb1ELb1ELb0EEEvNS_16Flash_bwd_paramsE,(.L_x_1591 - _ZN5flash44flash_bwd_dq_dk_dv_loop_seqk_parallel_kernelI23Flash_bwd_kernel_traitsILi32ELi128ELi128ELi8ELi4ELi4ELi4ELb1ELb0EN7cutlass10bfloat16_tE19Flash_kernel_traitsILi32ELi128ELi128ELi8ES3_EELb1ELb0ELb0ELb0ELb1ELb1ELb0EEEvNS_16Flash_bwd_paramsE)
        .other          _ZN5flash44flash_bwd_dq_dk_dv_loop_seqk_parallel_kernelI23Flash_bwd_kernel_traitsILi32ELi128ELi128ELi8ELi4ELi4ELi4ELb1ELb0EN7cutlass10bfloat16_tE19Flash_kernel_traitsILi32ELi128ELi128ELi8ES3_EELb1ELb0ELb0ELb0ELb1ELb1ELb0EEEvNS_16Flash_bwd_paramsE,@"STO_CUDA_ENTRY STV_DEFAULT"
_ZN5flash44flash_bwd_dq_dk_dv_loop_seqk_parallel_kernelI23Flash_bwd_kernel_traitsILi32ELi128ELi128ELi8ELi4ELi4ELi4ELb1ELb0EN7cutlass10bfloat16_tE19Flash_kernel_traitsILi32ELi128ELi128ELi8ES3_EELb1ELb0ELb0ELb0ELb1ELb1ELb0EEEvNS_16Flash_bwd_paramsE:
.text._ZN5flash44flash_bwd_dq_dk_dv_loop_seqk_parallel_kernelI23Flash_bwd_kernel_traitsILi32ELi128ELi128ELi8ELi4ELi4ELi4ELb1ELb0EN7cutlass10bfloat16_tE19Flash_kernel_traitsILi32ELi128ELi128ELi8ES3_EELb1ELb0ELb0ELb0ELb1ELb1ELb0EEEvNS_16Flash_bwd_paramsE:
        /* <DEDUP_REMOVED lines=14> */
[----:B------:R-:W-:Y:S01]  /*00e0*/  UMOV UR8, 0x400 ;  /* 0x0000040000087882 */ /* 0x000fe20000000000 */
[----:B------:R-:W-:Y:S01]  /*00f0*/  IMAD.MOV.U32 R108, RZ, RZ, 0x10 ;  /* 0x00000010ff6c7424 */ /* 0x000fe200078e00ff */
[----:B------:R-:W3:Y:S02]  /*0100*/  LDCU.64 UR18, c[0x0][0x358] ;  /* 0x00006b00ff1277ac */ /* 0x000ee40008000a00 */
[----:B------:R-:W4:Y:S01]  /*0110*/  S2UR UR5, SR_CgaCtaId ;  /* 0x00000000000579c3 */ /* 0x000f220000008800 */
[----:B------:R-:W-:Y:S01]  /*0120*/  UMOV UR7, 0xffffe000 ;  /* 0xffffe00000077882 */ /* 0x000fe20000000000 */
[----:B------:R-:W-:-:S06]  /*0130*/  UMOV UR23, URZ ;  /* 0x000000ff00177c82 */ /* 0x000fcc0008000000 */
[----:B------:R-:W5:Y:S08]  /*0140*/  S2UR UR20, SR_CgaCtaId ;  /* 0x00000000001479c3 */ /* 0x000f700000008800 */
[----:B------:R-:W3:Y:S01]  /*0150*/  S2UR UR16, SR_CTAID.Z ;  /* 0x00000000001079c3 */ /* 0x000ee20000002700 */
[----:B--2---:R-:W-:Y:S01]  /*0160*/  ULEA UR6, UR6, UR4, 0x18 ;  /* 0x0000000406067291 */ /* 0x004fe2000f8ec0ff */
        /* <DEDUP_REMOVED lines=9> */
[----:B------:R-:W-:Y:S01]  /*0200*/  IMAD.SHL.U32 R158, R4, 0x2, RZ ;  /* 0x00000002049e7824 */ /* 0x000fe200078e00ff */
[----:B------:R-:W-:Y:S01]  /*0210*/  LOP3.LUT R3, R6, 0x30, RZ, 0xc0, !PT ;  /* 0x0000003006037812 */ /* 0x000fe200078ec0ff */
[----:B------:R-:W-:Y:S01]  /*0220*/  IMAD.SHL.U32 R0, R4, 0x8, RZ ;  /* 0x0000000804007824 */ /* 0x000fe200078e00ff */
[----:B------:R-:W-:Y:S01]  /*0230*/  LOP3.LUT R5, R5, 0x18, RZ, 0xc0, !PT ;  /* 0x0000001805057812 */ /* 0x000fe200078ec0ff */
[----:B------:R-:W1:Y:S01]  /*0240*/  S2UR UR22, SR_CTAID.Y ;  /* 0x00000000001679c3 */ /* 0x000e620000002600 */
[----:B------:R-:W-:Y:S01]  /*0250*/  LOP3.LUT R157, R157, 0xc0, R2, 0xf8, !PT ;  /* 0x000000c09d9d7812 */ /* 0x000fe200078ef802 */
[----:B----4-:R-:W-:Y:S01]  /*0260*/  ULEA UR4, UR5, UR9, 0x18 ;  /* 0x0000000905047291 */ /* 0x010fe2000f8ec0ff */
[----:B------:R-:W-:Y:S01]  /*0270*/  LOP3.LUT R7, R8, 0x1c0, RZ, 0xc0, !PT ;  /* 0x000001c008077812 */ /* 0x000fe200078ec0ff */
[----:B------:R-:W-:Y:S01]  /*0280*/  UIADD3 UR9, UPT, UPT, UR6, 0x10000, URZ ;  /* 0x0001000006097890 */ /* 0x000fe2000fffe0ff */
[----:B------:R-:W-:Y:S01]  /*0290*/  LOP3.LUT R3, R3, 0x8, R4, 0xf8, !PT ;  /* 0x0000000803037812 */ /* 0x000fe200078ef804 */
[----:B------:R-:W-:Y:S01]  /*02a0*/  UIADD3 UR5, UPT, UPT, UR6, 0x8000, URZ ;  /* 0x0000800006057890 */ /* 0x000fe2000fffe0ff */
[----:B------:R-:W-:Y:S01]  /*02b0*/  LOP3.LUT R154, R155, 0x1c0, RZ, 0xc0, !PT ;  /* 0x000001c09b9a7812 */ /* 0x000fe200078ec0ff */
[----:B------:R-:W2:Y:S01]  /*02c0*/  S2UR UR21, SR_CTAID.Z ;  /* 0x00000000001579c3 */ /* 0x000ea20000002700 */
[----:B------:R-:W-:Y:S01]  /*02d0*/  LOP3.LUT R9, R5, 0xc0, R2, 0xf8, !PT ;  /* 0x000000c005097812 */ /* 0x000fe200078ef802 */
[----:B-----5:R-:W-:Y:S01]  /*02e0*/  ULEA UR20, UR20, UR8, 0x18 ;  /* 0x0000000814147291 */ /* 0x020fe2000f8ec0ff */
[----:B------:R-:W-:-:S02]  /*02f0*/  LOP3.LUT R157, R157, R5, RZ, 0x3c, !PT ;  /* 0x000000059d9d7212 */ /* 0x000fc400078e3cff */
[----:B------:R-:W-:Y:S02]  /*0300*/  LOP3.LUT R7, R7, 0x38, R158, 0xf8, !PT ;  /* 0x0000003807077812 */ /* 0x000fe400078ef89e */
[--C-:B------:R-:W-:Y:S02]  /*0310*/  LOP3.LUT R5, R3, 0x1c0, R155.reuse, 0xf8, !PT ;  /* 0x000001c003057812 */ /* 0x100fe400078ef89b */
[----:B------:R-:W-:Y:S02]  /*0320*/  LOP3.LUT R158, R158, 0xe006, R155, 0xc8, !PT ;  /* 0x0000e0069e9e7812 */ /* 0x000fe400078ec89b */
[----:B------:R-:W-:Y:S02]  /*0330*/  LOP3.LUT R154, R154, 0x38, R0, 0xf8, !PT ;  /* 0x000000389a9a7812 */ /* 0x000fe400078ef800 */
[----:B------:R-:W-:Y:S02]  /*0340*/  LOP3.LUT R3, R155, 0x200, RZ, 0xc0, !PT ;  /* 0x000002009b037812 */ /* 0x000fe400078ec0ff */
[----:B------:R-:W-:-:S02]  /*0350*/  LOP3.LUT R158, R158, 0xc00, R2, 0xf8, !PT ;  /* 0x00000c009e9e7812 */ /* 0x000fc400078ef802 */
[----:B------:R-:W-:Y:S02]  /*0360*/  LOP3.LUT R154, R154, 0x8, R6, 0x78, !PT ;  /* 0x000000089a9a7812 */ /* 0x000fe400078e7806 */
[----:B------:R-:W-:Y:S02]  /*0370*/  LOP3.LUT R3, R3, 0xc00, R2, 0xf8, !PT ;  /* 0x00000c0003037812 */ /* 0x000fe400078ef802 */
[----:B------:R-:W-:Y:S02]  /*0380*/  LOP3.LUT P2, RZ, R4, 0x4, RZ, 0xc0, !PT ;  /* 0x0000000404ff7812 */ /* 0x000fe4000784c0ff */
[----:B------:R-:W-:Y:S02]  /*0390*/  LOP3.LUT R156, R2, 0x20, RZ, 0xc0, !PT ;  /* 0x00000020029c7812 */ /* 0x000fe400078ec0ff */
[----:B------:R-:W-:Y:S02]  /*03a0*/  LOP3.LUT R160, R0, 0xd8, RZ, 0xc0, !PT ;  /* 0x000000d800a07812 */ /* 0x000fe400078ec0ff */
[----:B------:R-:W-:-:S02]  /*03b0*/  LOP3.LUT R158, R158, R7, RZ, 0xfc, !PT ;  /* 0x000000079e9e7212 */ /* 0x000fc400078efcff */
[----:B------:R-:W-:Y:S02]  /*03c0*/  LOP3.LUT R154, R3, R154, RZ, 0xfc, !PT ;  /* 0x0000009a039a7212 */ /* 0x000fe400078efcff */
[C---:B------:R-:W-:Y:S02]  /*03d0*/  LOP3.LUT P3, RZ, R4.reuse, 0x2, RZ, 0xc0, !PT ;  /* 0x0000000204ff7812 */ /* 0x040fe4000786c0ff */
[----:B------:R-:W-:Y:S02]  /*03e0*/  LOP3.LUT P1, RZ, R4, 0x8, RZ, 0xc0, !PT ;  /* 0x0000000804ff7812 */ /* 0x000fe4000782c0ff */
[----:B------:R-:W-:Y:S02]  /*03f0*/  LOP3.LUT R160, R160, 0x18, R4, 0x78, !PT ;  /* 0x00000018a0a07812 */ /* 0x000fe400078e7804 */
[----:B------:R-:W-:Y:S02]  /*0400*/  LOP3.LUT R156, R156, 0x3800, R8, 0xf8, !PT ;  /* 0x000038009c9c7812 */ /* 0x000fe400078ef808 */
[----:B------:R-:W-:-:S02]  /*0410*/  LEA R158, R158, UR9, 0x1 ;  /* 0x000000099e9e7c11 */ /* 0x000fc4000f8e08ff */
[----:B------:R-:W-:Y:S02]  /*0420*/  LEA R154, R154, UR5, 0x1 ;  /* 0x000000059a9a7c11 */ /* 0x000fe4000f8e08ff */
[----:B------:R-:W-:Y:S01]  /*0430*/  SEL R3, R162, 0xffffffe0, !P3 ;  /* 0xffffffe0a2037807 */ /* 0x000fe20005800000 */
[----:B------:R-:W-:Y:S01]  /*0440*/  VIADD R159, R158, 0x40 ;  /* 0x000000409e9f7836 */ /* 0x000fe20000000000 */
[----:B------:R-:W-:Y:S01]  /*0450*/  LOP3.LUT R4, R9, 0x8, R4, 0x78, !PT ;  /* 0x0000000809047812 */ /* 0x000fe200078e7804 */
[----:B------:R-:W-:Y:S01]  /*0460*/  VIADD R152, R154, 0x40 ;  /* 0x000000409a987836 */ /* 0x000fe20000000000 */
[----:B------:R-:W-:Y:S01]  /*0470*/  LOP3.LUT R156, R156, 0x100, R8, 0xf8, !PT ;  /* 0x000001009c9c7812 */ /* 0x000fe200078ef808 */
[----:B------:R-:W-:Y:S01]  /*0480*/  @P0 VIADD R159, R158, 0xffffffc0 ;  /* 0xffffffc09e9f0836 */ /* 0x000fe20000000000 */
[----:B------:R-:W-:Y:S01]  /*0490*/  LOP3.LUT R160, R160, 0x1f20, R0, 0xf8, !PT ;  /* 0x00001f20a0a07812 */ /* 0x000fe200078ef800 */
[----:B------:R-:W-:Y:S01]  /*04a0*/  @P2 VIADD R152, R154, 0xffffffc0 ;  /* 0xffffffc09a982836 */ /* 0x000fe20000000000 */
[----:B------:R-:W-:Y:S01]  /*04b0*/  SEL R162, R162, 0xffffffe0, !P1 ;  /* 0xffffffe0a2a27807 */ /* 0x000fe20004800000 */
[----:B------:R-:W-:Y:S01]  /*04c0*/  IMAD.IADD R153, R3, 0x1, R154 ;  /* 0x0000000103997824 */ /* 0x000fe200078e029a */
[----:B------:R-:W-:Y:S01]  /*04d0*/  LOP3.LUT R0, R5, 0x38, R0, 0x78, !PT ;  /* 0x0000003805007812 */ /* 0x000fe200078e7800 */
[----:B------:R-:W-:Y:S01]  /*04e0*/  IMAD.IADD R3, R3, 0x1, R152 ;  /* 0x0000000103037824 */ /* 0x000fe200078e0298 */
[----:B------:R-:W-:Y:S01]  /*04f0*/  LOP3.LUT R155, R155, 0x400, RZ, 0xc0, !PT ;  /* 0x000004009b9b7812 */ /* 0x000fe200078ec0ff */
[----:B------:R-:W-:Y:S01]  /*0500*/  IMAD.IADD R161, R158, 0x1, R162 ;  /* 0x000000019ea17824 */ /* 0x000fe200078e02a2 */
[----:B------:R-:W-:Y:S01]  /*0510*/  LOP3.LUT R157, R157, 0x120, R2, 0xf8, !PT ;  /* 0x000001209d9d7812 */ /* 0x000fe200078ef802 */
[----:B------:R-:W-:Y:S01]  /*0520*/  IMAD.IADD R162, R162, 0x1, R159 ;  /* 0x00000001a2a27824 */ /* 0x000fe200078e029f */
[----:B------:R-:W-:Y:S01]  /*0530*/  LOP3.LUT R156, R156, R4, RZ, 0xfc, !PT ;  /* 0x000000049c9c7212 */ /* 0x000fe200078efcff */
[----:B------:R-:W-:Y:S01]  /*0540*/  IMAD R155, R0, 0x2, R155 ;  /* 0x00000002009b7824 */ /* 0x000fe200078e029b */
[----:B------:R-:W-:-:S02]  /*0550*/  SEL R108, R108, 0xfffffff0, !P2 ;  /* 0xfffffff06c6c7807 */ /* 0x000fc40005000000 */
[----:B------:R-:W-:Y:S02]  /*0560*/  LEA R160, R160, UR6, 0x1 ;  /* 0x00000006a0a07c11 */ /* 0x000fe4000f8e08ff */
[----:B------:R-:W-:Y:S02]  /*0570*/  LEA R157, R157, UR6, 0x1 ;  /* 0x000000069d9d7c11 */ /* 0x000fe4000f8e08ff */
[----:B------:R-:W-:Y:S01]  /*0580*/  LEA R156, R156, UR5, 0x1 ;  /* 0x000000059c9c7c11 */ /* 0x000fe2000f8e08ff */
[----:B-123--:R-:W-:-:S06]  /*0590*/  UMOV UR5, URZ ;  /* 0x000000ff00057c82 */ /* 0x00efcc0008000000 */
.L_x_622:
[----:B-1----:R-:W1:Y:S01]  /*05a0*/  LDCU.64 UR10, c[0x0][0x470] ;  /* 0x00008e00ff0a77ac */ /* 0x002e620008000a00 */
[----:B------:R-:W2:Y:S01]  /*05b0*/  S2UR UR26, SR_CTAID.Y ;  /* 0x00000000001a79c3 */ /* 0x000ea20000002600 */
[----:B------:R-:W3:Y:S01]  /*05c0*/  LDCU.64 UR8, c[0x0][0x478] ;  /* 0x00008f00ff0877ac */ /* 0x000ee20008000a00 */
[----:B-1----:R-:W-:Y:S02]  /*05d0*/  UISETP.NE.U32.AND UP3, UPT, UR10, URZ, UPT ;  /* 0x000000ff0a00728c */ /* 0x002fe4000bf65070 */
[----:B---3--:R-:W-:Y:S02]  /*05e0*/  UISETP.NE.U32.AND UP2, UPT, UR8, URZ, UPT ;  /* 0x000000ff0800728c */ /* 0x008fe4000bf45070 */
[----:B------:R-:W-:Y:S02]  /*05f0*/  UISETP.NE.AND.EX UP3, UPT, UR11, URZ, UPT, UP3 ;  /* 0x000000ff0b00728c */ /* 0x000fe4000bf65330 */
[----:B------:R-:W-:-:S04]  /*0600*/  UISETP.NE.AND.EX UP2, UPT, UR9, URZ, UPT, UP2 ;  /* 0x000000ff0900728c */ /* 0x000fc8000bf45320 */
[----:B------:R-:W-:Y:S02]  /*0610*/  PLOP3.LUT P1, PT, PT, PT, UP3, 0x80, 0x8 ;  /* 0x000000000008781c */ /* 0x000fe40003f2f038 */
[----:B------:R-:W-:-:S03]  /*0620*/  PLOP3.LUT P0, PT, PT, PT, UP2, 0x80, 0x8 ;  /* 0x000000000008781c */ /* 0x000fc60003f0f028 */
[----:B--2---:R-:W-:Y:S02]  /*0630*/  @UP3 ULEA UR10, UP1, UR26, UR10, 0x2 ;  /* 0x0000000a1a0a3291 */ /* 0x004fe4000f8210ff */
[----:B------:R-:W-:Y:S02]  /*0640*/  @UP2 ULEA UR8, UP0, UR26, UR8, 0x2 ;  /* 0x000000081a082291 */ /* 0x000fe4000f8010ff */
[----:B------:R-:W-:Y:S02]  /*0650*/  @UP3 ULEA.HI.X UR11, UR26, UR11, URZ, 0x2, UP1 ;  /* 0x0000000b1a0b3291 */ /* 0x000fe400088f14ff */
[----:B------:R-:W-:Y:S01]  /*0660*/  @UP2 ULEA.HI.X UR9, UR26, UR9, URZ, 0x2, UP0 ;  /* 0x000000091a092291 */ /* 0x000fe200080f14ff */
[----:B------:R-:W-:Y:S02]  /*0670*/  IMAD.U32 R6, RZ, RZ, UR10 ;  /* 0x0000000aff067e24 */ /* 0x000fe4000f8e00ff */
[----:B------:R-:W-:Y:S02]  /*0680*/  IMAD.U32 R4, RZ, RZ, UR8 ;  /* 0x00000008ff047e24 */ /* 0x000fe4000f8e00ff */
[----:B------:R-:W-:-:S02]  /*0690*/  IMAD.U32 R7, RZ, RZ, UR11 ;  /* 0x0000000bff077e24 */ /* 0x000fc4000f8e00ff */
[----:B------:R-:W-:Y:S02]  /*06a0*/  IMAD.U32 R5, RZ, RZ, UR9 ;  /* 0x00000009ff057e24 */ /* 0x000fe4000f8e00ff */
[----:B------:R-:W1:Y:S01]  /*06b0*/  @!UP2 LDCU.64 UR10, c[0x0][0x488] ;  /* 0x00009100ff0aa7ac */ /* 0x000e620008000a00 */
[----:B------:R-:W2:Y:S01]  /*06c0*/  @P1 LDG.E R2, desc[UR18][R6.64] ;  /* 0x0000001206021981 */ /* 0x000ea2000c1e1900 */
[----:B------:R-:W3:Y:S03]  /*06d0*/  @!UP2 LDCU.64 UR8, c[0x0][0x438] ;  /* 0x00008700ff08a7ac */ /* 0x000ee60008000a00 */
[----:B------:R-:W4:Y:S01]  /*06e0*/  @P0 LDG.E R0, desc[UR18][R4.64] ;  /* 0x0000001204000981 */ /* 0x000f22000c1e1900 */
[----:B------:R-:W-:Y:S01]  /*06f0*/  UMOV UR32, URZ ;  /* 0x000000ff00207c82 */ /* 0x000fe20008000000 */
[----:B------:R-:W-:Y:S02]  /*0700*/  USHF.L.U32 UR36, UR17, 0x7, URZ ;  /* 0x0000000711247899 */ /* 0x000fe400080006ff */
[----:B-1----:R-:W-:-:S04]  /*0710*/  @!UP2 UISETP.NE.U32.AND UP0, UPT, UR10, URZ, UPT ;  /* 0x000000ff0a00a28c */ /* 0x002fc8000bf05070 */
[----:B------:R-:W-:-:S04]  /*0720*/  @!UP2 UISETP.NE.AND.EX UP0, UPT, UR11, URZ, UPT, UP0 ;  /* 0x000000ff0b00a28c */ /* 0x000fc8000bf05300 */
[----:B---3--:R-:W-:Y:S01]  /*0730*/  @!UP2 USEL UR9, UR9, URZ, UP0 ;  /* 0x000000ff0909a287 */ /* 0x008fe20008000000 */
[----:B--2---:R-:W-:Y:S02]  /*0740*/  @P1 R2UR UR32, R2 ;  /* 0x00000000022012ca */ /* 0x004fe400000e0000 */
[----:B----4-:R-:W-:-:S13]  /*0750*/  @P0 R2UR UR12, R0 ;  /* 0x00000000000c02ca */ /* 0x010fda00000e0000 */
[----:B------:R-:W-:Y:S02]  /*0760*/  @UP2 UIADD3 UR12, UPT, UPT, UR12, -UR32, URZ ;  /* 0x800000200c0c2290 */ /* 0x000fe4000fffe0ff */
[----:B------:R-:W-:-:S04]  /*0770*/  @!UP2 UIADD3 UR12, UPT, UPT, UR9, UR8, -UR32 ;  /* 0x00000008090ca290 */ /* 0x000fc8000fffe820 */
[----:B------:R-:W-:-:S09]  /*0780*/  UISETP.GE.AND UP0, UPT, UR36, UR12, UPT ;  /* 0x0000000c2400728c */ /* 0x000fd2000bf06270 */
[----:B-----5:R-:W-:Y:S05]  /*0790*/  BRA.U UP0, `(.L_x_615) ;  /* 0x0000006900a47547 */ /* 0x020fea000b800000 */
[----:B------:R-:W1:Y:S01]  /*07a0*/  LDC R0, c[0x0][0x3e8] ;  /* 0x0000fa00ff007b82 */ /* 0x000e620000000800 */
[----:B------:R-:W2:Y:S01]  /*07b0*/  S2R R2, SR_CTAID.Z ;  /* 0x0000000000027919 */ /* 0x000ea20000002700 */
[----:B------:R-:W3:Y:S01]  /*07c0*/  LDCU.U8 UR8, c[0x0][0x548] ;  /* 0x0000a900ff0877ac */ /* 0x000ee20008000000 */
[----:B------:R-:W4:Y:S01]  /*07d0*/  LDCU UR25, c[0x0][0x434] ;  /* 0x00008680ff1977ac */ /* 0x000f220008000800 */
[----:B------:R-:W1:Y:S01]  /*07e0*/  LDCU.U8 UR35, c[0x0][0x5f0] ;  /* 0x0000be00ff2377ac */ /* 0x000e620008000000 */
[----:B------:R-:W-:Y:S02]  /*07f0*/  USHF.L.U32 UR30, UR26, 0x7, URZ ;  /* 0x000000071a1e7899 */ /* 0x000fe400080006ff */
[----:B---3--:R-:W-:Y:S01]  /*0800*/  UISETP.NE.AND UP0, UPT, UR8, URZ, UPT ;  /* 0x000000ff0800728c */ /* 0x008fe2000bf05270 */
[----:B-1----:R-:W-:Y:S01]  /*0810*/  IABS R5, R0 ;  /* 0x0000000000057213 */ /* 0x002fe20000000000 */
[----:B----4-:R-:W-:-:S03]  /*0820*/  UIADD3 UR9, UPT, UPT, UR25, 0x7f, URZ ;  /* 0x0000007f19097890 */ /* 0x010fc6000fffe0ff */
[----:B------:R-:W1:Y:S01]  /*0830*/  I2F.RP R6, R5 ;  /* 0x0000000500067306 */ /* 0x000e620000209400 */
[----:B------:R-:W-:-:S05]  /*0840*/  USHF.R.S32.HI UR31, URZ, 0x1f, UR9 ;  /* 0x0000001fff1f7899 */ /* 0x000fca0008011409 */
[----:B------:R-:W3:Y:S01]  /*0850*/  @UP0 LDCU UR34, c[0x0][0x454] ;  /* 0x00008a80ff2207ac */ /* 0x000ee20008000800 */
[----:B--2---:R-:W-:Y:S01]  /*0860*/  IABS R2, R2 ;  /* 0x0000000200027213 */ /* 0x004fe20000000000 */
[----:B------:R-:W2:Y:S01]  /*0870*/  @!UP0 LDCU UR8, c[0x0][0x3e0] ;  /* 0x00007c00ff0887ac */ /* 0x000ea20008000800 */
[----:B------:R-:W-:Y:S01]  /*0880*/  ULEA.HI UR31, UR31, UR9, URZ, 0x7 ;  /* 0x000000091f1f7291 */ /* 0x000fe2000f8f38ff */
[----:B-1----:R-:W1:Y:S03]  /*0890*/  MUFU.RCP R6, R6 ;  /* 0x0000000600067308 */ /* 0x002e660000001000 */
[----:B------:R-:W-:-:S04]  /*08a0*/  USHF.R.S32.HI UR31, URZ, 0x7, UR31 ;  /* 0x00000007ff1f7899 */ /* 0x000fc8000801141f */
[----:B------:R-:W-:Y:S02]  /*08b0*/  UIADD3 UR29, UPT, UPT, UR31, -0x1, URZ ;  /* 0xffffffff1f1d7890 */ /* 0x000fe4000fffe0ff */
[----:B---3--:R-:W-:Y:S02]  /*08c0*/  @UP0 UIMAD UR34, UR16, UR34, URZ ;  /* 0x00000022102202a4 */ /* 0x008fe4000f8e02ff */
[----:B--2---:R-:W-:Y:S02]  /*08d0*/  @!UP0 UIMAD UR8, UR26, UR8, UR16 ;  /* 0x000000081a0882a4 */ /* 0x004fe4000f8e0210 */
[----:B------:R-:W-:Y:S02]  /*08e0*/  @UP0 UIMAD UR34, UR26, UR25, UR34 ;  /* 0x000000191a2202a4 */ /* 0x000fe4000f8e0222 */
[----:B------:R-:W-:Y:S01]  /*08f0*/  @!UP0 UIMAD UR34, UR8, UR25, URZ ;  /* 0x00000019082282a4 */ /* 0x000fe2000f8e02ff */
[----:B-1----:R-:W-:-:S04]  /*0900*/  VIADD R6, R6, 0xffffffe ;  /* 0x0ffffffe06067836 */ /* 0x002fc80000000000 */
[----:B------:R-:W1:Y:S02]  /*0910*/  F2I.FTZ.U32.TRUNC.NTZ R7, R6 ;  /* 0x0000000600077305 */ /* 0x000e64000021f000 */
[----:B-1----:R-:W-:Y:S02]  /*0920*/  IMAD.MOV R4, RZ, RZ, -R7 ;  /* 0x000000ffff047224 */ /* 0x002fe400078e0a07 */
[----:B------:R-:W-:Y:S02]  /*0930*/  IMAD.MOV.U32 R6, RZ, RZ, RZ ;  /* 0x000000ffff067224 */ /* 0x000fe400078e00ff */
[----:B------:R-:W-:-:S04]  /*0940*/  IMAD R4, R4, R5, RZ ;  /* 0x0000000504047224 */ /* 0x000fc800078e02ff */
        /* <DEDUP_REMOVED lines=10> */
[----:B------:R-:W-:-:S04]  /*09f0*/  LOP3.LUT R2, R0, UR16, RZ, 0x3c, !PT ;  /* 0x0000001000027c12 */ /* 0x000fc8000f8e3cff */
[----:B------:R-:W-:-:S07]  /*0a00*/  ISETP.GE.AND P0, PT, R2, RZ, PT ;  /* 0x000000ff0200720c */ /* 0x000fce0003f06270 */
[----:B------:R-:W-:-:S06]  /*0a10*/  @P2 VIADD R22, R22, 0x1 ;  /* 0x0000000116162836 */ /* 0x000fcc0000000000 */
[----:B------:R-:W-:Y:S02]  /*0a20*/  @!P0 IADD3 R22, PT, PT, -R22, RZ, RZ ;  /* 0x000000ff16168210 */ /* 0x000fe40007ffe1ff */
[----:B------:R-:W-:-:S04]  /*0a30*/  @!P1 LOP3.LUT R22, RZ, R0, RZ, 0x33, !PT ;  /* 0x00000000ff169212 */ /* 0x000fc800078e33ff */
[----:B------:R-:W-:Y:S01]  /*0a40*/  SHF.R.S32.HI R14, RZ, 0x1f, R22 ;  /* 0x0000001fff0e7819 */ /* 0x000fe20000011416 */
[----:B------:R-:W-:Y:S06]  /*0a50*/  BRA.U !UP0, `(.L_x_616) ;  /* 0x00000001081c7547 */ /* 0x000fec000b800000 */
[----:B------:R-:W1:Y:S01]  /*0a60*/  LDCU UR9, c[0x0][0x430] ;  /* 0x00008600ff0977ac */ /* 0x000e620008000800 */
[----:B------:R-:W1:Y:S01]  /*0a70*/  LDCU UR8, c[0x0][0x454] ;  /* 0x00008a80ff0877ac */ /* 0x000e620008000800 */
[----:B------:R-:W2:Y:S01]  /*0a80*/  LDCU UR24, c[0x0][0x444] ;  /* 0x00008880ff1877ac */ /* 0x000ea20008000800 */
[----:B-1----:R-:W-:Y:S02]  /*0a90*/  ULEA UR8, UR9, UR8, 0x7 ;  /* 0x0000000809087291 */ /* 0x002fe4000f8e38ff */
[----:B--2---:R-:W-:-:S04]  /*0aa0*/  UIMAD UR28, UR26, UR24, UR30 ;  /* 0x000000181a1c72a4 */ /* 0x004fc8000f8e021e */
[----:B------:R-:W-:Y:S01]  /*0ab0*/  UIMAD UR28, UR8, UR16, UR28 ;  /* 0x00000010081c72a4 */ /* 0x000fe2000f8e021c */
[----:B------:R-:W-:Y:S11]  /*0ac0*/  BRA `(.L_x_617) ;  /* 0x0000000000107947 */ /* 0x000ff60003800000 */
.L_x_616:
[----:B------:R-:W1:Y:S01]  /*0ad0*/  LDCU UR28, c[0x0][0x3e0] ;  /* 0x00007c00ff1c77ac */ /* 0x000e620008000800 */
[----:B------:R-:W2:Y:S01]  /*0ae0*/  LDCU UR24, c[0x0][0x444] ;  /* 0x00008880ff1877ac */ /* 0x000ea20008000800 */
[----:B-1----:R-:W-:-:S04]  /*0af0*/  UIMAD UR28, UR26, UR28, UR16 ;  /* 0x0000001c1a1c72a4 */ /* 0x002fc8000f8e0210 */
[----:B--2---:R-:W-:-:S12]  /*0b00*/  UIMAD UR28, UR28, UR24, URZ ;  /* 0x000000181c1c72a4 */ /* 0x004fd8000f8e02ff */
.L_x_617:
[----:B------:R-:W1:Y:S01]  /*0b10*/  S2R R163, SR_TID.X ;  /* 0x0000000000a37919 */ /* 0x000e620000002100 */
[----:B------:R-:W2:Y:S01]  /*0b20*/  LDCU.64 UR10, c[0x0][0x588] ;  /* 0x0000b100ff0a77ac */ /* 0x000ea20008000a00 */
[----:B------:R-:W3:Y:S01]  /*0b30*/  LDC.64 R10, c[0x0][0x3b0] ;  /* 0x0000ec00ff0a7b82 */ /* 0x000ee20000000a00 */
[----:B------:R-:W-:Y:S01]  /*0b40*/  MOV R19, RZ ;  /* 0x000000ff00137202 */ /* 0x000fe20000000f00 */
[----:B------:R-:W4:Y:S01]  /*0b50*/  LDCU.64 UR8, c[0x0][0x3a8] ;  /* 0x00007500ff0877ac */ /* 0x000f220008000a00 */
[----:B------:R-:W-:Y:S01]  /*0b60*/  ISETP.NE.AND P3, PT, RZ, UR35, PT ;  /* 0x00000023ff007c0c */ /* 0x000fe2000bf65270 */
[----:B------:R-:W4:Y:S04]  /*0b70*/  LDCU.64 UR12, c[0x0][0x3a0] ;  /* 0x00007400ff0c77ac */ /* 0x000f280008000a00 */
[----:B------:R-:W3:Y:S01]  /*0b80*/  LDC.64 R8, c[0x0][0x3c0] ;  /* 0x0000f000ff087b82 */ /* 0x000ee20000000a00 */
[----:B------:R-:W3:Y:S01]  /*0b90*/  LDCU.64 UR14, c[0x0][0x398] ;  /* 0x00007300ff0e77ac */ /* 0x000ee20008000a00 */
[----:B------:R-:W-:Y:S01]  /*0ba0*/  ULEA UR27, UR31, 0xffffff80, 0x7 ;  /* 0xffffff801f1b7891 */ /* 0x000fe2000f8e38ff */
[----:B--2---:R-:W-:Y:S01]  /*0bb0*/  IMAD.U32 R4, RZ, RZ, UR10 ;  /* 0x0000000aff047e24 */ /* 0x004fe2000f8e00ff */
[----:B------:R-:W-:Y:S01]  /*0bc0*/  USHF.R.S32.HI UR37, URZ, 0x1f, UR32 ;  /* 0x0000001fff257899 */ /* 0x000fe20008011420 */
[----:B------:R-:W-:Y:S01]  /*0bd0*/  IMAD.U32 R20, RZ, RZ, UR11 ;  /* 0x0000000bff147e24 */ /* 0x000fe2000f8e00ff */
[----:B------:R-:W2:Y:S01]  /*0be0*/  LDCU.64 UR10, c[0x0][0x3d8] ;  /* 0x00007b00ff0a77ac */ /* 0x000ea20008000a00 */
[----:B----4-:R-:W-:Y:S01]  /*0bf0*/  IMAD.U32 R6, RZ, RZ, UR8 ;  /* 0x00000008ff067e24 */ /* 0x010fe2000f8e00ff */
[----:B------:R-:W-:Y:S01]  /*0c00*/  MOV R16, UR9 ;  /* 0x0000000900107c02 */ /* 0x000fe20008000f00 */
[----:B------:R-:W4:Y:S01]  /*0c10*/  LDCU.64 UR8, c[0x0][0x3d0] ;  /* 0x00007a00ff0877ac */ /* 0x000f220008000a00 */
[----:B------:R-:W-:-:S02]  /*0c20*/  IMAD.U32 R12, RZ, RZ, UR12 ;  /* 0x0000000cff0c7e24 */ /* 0x000fc4000f8e00ff */
[----:B------:R-:W-:Y:S01]  /*0c30*/  IMAD.U32 R2, RZ, RZ, UR13 ;  /* 0x0000000dff027e24 */ /* 0x000fe2000f8e00ff */
[----:B------:R-:W-:Y:S01]  /*0c40*/  USHF.R.S32.HI UR33, URZ, 0x1f, UR27 ;  /* 0x0000001fff217899 */ /* 0x000fe2000801141b */
[----:B-1----:R-:W-:Y:S01]  /*0c50*/  IMAD.SHL.U32 R18, R163, 0x8, RZ ;  /* 0x00000008a3127824 */ /* 0x002fe200078e00ff */
[----:B------:R-:W1:Y:S01]  /*0c60*/  LDCU.64 UR12, c[0x0][0x3c8] ;  /* 0x00007900ff0c77ac */ /* 0x000e620008000a00 */
[----:B------:R-:W-:-:S03]  /*0c70*/  SHF.R.U32.HI R109, RZ, 0x2, R163 ;  /* 0x00000002ff6d7819 */ /* 0x000fc600000116a3 */
[----:B---3--:R-:W-:Y:S01]  /*0c80*/  IMAD R0, R10, UR33, RZ ;  /* 0x000000210a007c24 */ /* 0x008fe2000f8e02ff */
[----:B------:R-:W-:Y:S01]  /*0c90*/  LOP3.LUT R18, R18, 0x18, RZ, 0xc0, !PT ;  /* 0x0000001812127812 */ /* 0x000fe200078ec0ff */
[----:B------:R-:W-:Y:S01]  /*0ca0*/  ULEA UR34, UR29, UR34, 0x7 ;  /* 0x000000221d227291 */ /* 0x000fe2000f8e38ff */
[----:B------:R-:W-:Y:S02]  /*0cb0*/  IMAD R164, R109, R11, RZ ;  /* 0x0000000b6da47224 */ /* 0x000fe400078e02ff */
[----:B------:R-:W-:Y:S01]  /*0cc0*/  IMAD R0, R11, UR27, R0 ;  /* 0x0000001b0b007c24 */ /* 0x000fe2000f8e0200 */
[----:B------:R-:W-:Y:S01]  /*0cd0*/  SHF.L.U64.HI R11, R10, 0x6, R11 ;  /* 0x000000060a0b7819 */ /* 0x000fe2000001020b */
[----:B------:R-:W-:-:S04]  /*0ce0*/  IMAD.WIDE.U32 R6, R6, UR26, R18 ;  /* 0x0000001a06067c25 */ /* 0x000fc8000f8e0012 */
[----:B------:R-:W-:-:S04]  /*0cf0*/  IMAD.WIDE.U32 R4, R4, UR26, R18 ;  /* 0x0000001a04047c25 */ /* 0x000fc8000f8e0012 */
[----:B------:R-:W-:Y:S02]  /*0d00*/  IMAD R17, R16, UR26, R7 ;  /* 0x0000001a10117c24 */ /* 0x000fe4000f8e0207 */
[----:B------:R-:W-:Y:S01]  /*0d10*/  IMAD R21, R20, UR26, R5 ;  /* 0x0000001a14157c24 */ /* 0x000fe2000f8e0205 */
[----:B------:R-:W-:Y:S01]  /*0d20*/  MOV R20, R4 ;  /* 0x0000000400147202 */ /* 0x000fe20000000f00 */
[----:B------:R-:W-:Y:S02]  /*0d30*/  IMAD.MOV.U32 R16, RZ, RZ, R6 ;  /* 0x000000ffff107224 */ /* 0x000fe400078e0006 */
[----:B------:R-:W-:Y:S01]  /*0d40*/  IMAD.WIDE.U32 R12, R12, UR26, R18 ;  /* 0x0000001a0c0c7c25 */ /* 0x000fe2000f8e0012 */
[----:B------:R-:W3:Y:S03]  /*0d50*/  LDC.64 R6, c[0x0][0x590] ;  /* 0x00016400ff067b82 */ /* 0x000ee60000000a00 */
[----:B------:R-:W-:-:S04]  /*0d60*/  IMAD.WIDE.U32 R4, R10, UR27, RZ ;  /* 0x0000001b0a047c25 */ /* 0x000fc8000f8e00ff */
[----:B------:R-:W-:Y:S01]  /*0d70*/  IMAD R13, R2, UR26, R13 ;  /* 0x0000001a020d7c24 */ /* 0x000fe2000f8e020d */
[----:B------:R-:W-:Y:S01]  /*0d80*/  LOP3.LUT R18, R4, R18, RZ, 0xfc, !PT ;  /* 0x0000001204127212 */ /* 0x000fe200078efcff */
[C---:B--2---:R-:W-:Y:S01]  /*0d90*/  IMAD R2, R14.reuse, UR10, RZ ;  /* 0x0000000a0e027c24 */ /* 0x044fe2000f8e02ff */
[----:B------:R-:W-:Y:S01]  /*0da0*/  MOV R4, UR14 ;  /* 0x0000000e00047c02 */ /* 0x000fe20008000f00 */
[----:B----4-:R-:W-:Y:S01]  /*0db0*/  IMAD R14, R14, UR8, RZ ;  /* 0x000000080e0e7c24 */ /* 0x010fe2000f8e02ff */
[----:B------:R-:W-:Y:S01]  /*0dc0*/  UIADD3 UR14, UP0, UPT, UR36, UR32, URZ ;  /* 0x00000020240e7290 */ /* 0x000fe2000ff1e0ff */
[----:B------:R-:W-:Y:S02]  /*0dd0*/  IMAD.IADD R19, R5, 0x1, R0 ;  /* 0x0000000105137824 */ /* 0x000fe400078e0200 */
[C---:B------:R-:W-:Y:S01]  /*0de0*/  IMAD R2, R22.reuse, UR11, R2 ;  /* 0x0000000b16027c24 */ /* 0x040fe2000f8e0202 */
[----:B------:R-:W-:Y:S01]  /*0df0*/  ULEA.HI.X.SX32 UR36, UR36, UR37, 0x1, UP0 ;  /* 0x0000002524247291 */ /* 0x000fe200080f0eff */
[C---:B------:R-:W-:Y:S01]  /*0e00*/  IMAD.WIDE.U32 R16, R22.reuse, UR10, R16 ;  /* 0x0000000a16107c25 */ /* 0x040fe2000f8e0010 */
[----:B------:R-:W2:Y:S03]  /*0e10*/  LDCU.64 UR10, c[0x0][0x550] ;  /* 0x0000aa00ff0a77ac */ /* 0x000ea60008000a00 */
[----:B------:R-:W-:Y:S01]  /*0e20*/  IMAD R14, R22, UR9, R14 ;  /* 0x00000009160e7c24 */ /* 0x000fe2000f8e020e */
[----:B------:R-:W-:Y:S01]  /*0e30*/  IADD3 R17, PT, PT, R17, R2, RZ ;  /* 0x0000000211117210 */ /* 0x000fe20007ffe0ff */
[----:B------:R-:W-:-:S04]  /*0e40*/  IMAD.WIDE.U32 R4, R4, UR26, R18 ;  /* 0x0000001a04047c25 */ /* 0x000fc8000f8e0012 */
[----:B------:R-:W-:Y:S02]  /*0e50*/  IMAD.U32 R0, RZ, RZ, UR15 ;  /* 0x0000000fff007e24 */ /* 0x000fe4000f8e00ff */
[----:B------:R-:W-:Y:S01]  /*0e60*/  IMAD.WIDE.U32 R22, R22, UR8, R12 ;  /* 0x0000000816167c25 */ /* 0x000fe2000f8e000c */
[----:B------:R-:W4:Y:S01]  /*0e70*/  LDCU.64 UR8, c[0x0][0x390] ;  /* 0x00007200ff0877ac */ /* 0x000f220008000a00 */
[----:B------:R-:W2:Y:S02]  /*0e80*/  LDC.64 R12, c[0x0][0x598] ;  /* 0x00016600ff0c7b82 */ /* 0x000ea40000000a00 */
[----:B-1----:R-:W-:Y:S02]  /*0e90*/  IMAD.U32 R18, RZ, RZ, UR12 ;  /* 0x0000000cff127e24 */ /* 0x002fe4000f8e00ff */
[----:B------:R-:W-:Y:S02]  /*0ea0*/  IMAD R5, R0, UR26, R5 ;  /* 0x0000001a00057c24 */ /* 0x000fe4000f8e0205 */
[----:B------:R-:W-:Y:S01]  /*0eb0*/  IMAD.U32 R2, RZ, RZ, UR13 ;  /* 0x0000000dff027e24 */ /* 0x000fe2000f8e00ff */
[----:B------:R-:W1:Y:S01]  /*0ec0*/  LDCU.64 UR12, c[0x0][0x380] ;  /* 0x00007000ff0c77ac */ /* 0x000e620008000a00 */
[----:B------:R-:W-:-:S04]  /*0ed0*/  IMAD.WIDE.U32 R18, R18, UR16, R4 ;  /* 0x0000001012127c25 */ /* 0x000fc8000f8e0004 */
[----:B------:R-:W-:Y:S02]  /*0ee0*/  IMAD R4, R8, UR36, RZ ;  /* 0x0000002408047c24 */ /* 0x000fe4000f8e02ff */
[----:B---3--:R-:W-:Y:S02]  /*0ef0*/  IMAD R0, R6, UR33, RZ ;  /* 0x0000002106007c24 */ /* 0x008fe4000f8e02ff */
[----:B------:R-:W-:Y:S02]  /*0f00*/  IMAD R4, R9, UR14, R4 ;  /* 0x0000000e09047c24 */ /* 0x000fe4000f8e0204 */
[----:B------:R-:W-:-:S04]  /*0f10*/  IMAD.WIDE.U32 R16, R8, UR14, R16 ;  /* 0x0000000e08107c25 */ /* 0x000fc8000f8e0010 */
[----:B------:R-:W-:Y:S01]  /*0f20*/  IMAD R0, R7, UR27, R0 ;  /* 0x0000001b07007c24 */ /* 0x000fe2000f8e0200 */
[----:B------:R-:W-:Y:S01]  /*0f30*/  IADD3 R17, PT, PT, R17, R4, RZ ;  /* 0x0000000411117210 */ /* 0x000fe20007ffe0ff */
[----:B------:R-:W-:Y:S01]  /*0f40*/  IMAD.WIDE.U32 R24, R6, UR27, R20 ;  /* 0x0000001b06187c25 */ /* 0x000fe2000f8e0014 */
[----:B------:R-:W3:Y:S03]  /*0f50*/  LDC.64 R4, c[0x0][0x3b8] ;  /* 0x0000ee00ff047b82 */ /* 0x000ee60000000a00 */
[----:B------:R-:W-:Y:S02]  /*0f60*/  IMAD R19, R2, UR16, R19 ;  /* 0x0000001002137c24 */ /* 0x000fe4000f8e0213 */
[----:B------:R-:W-:Y:S02]  /*0f70*/  IMAD.IADD R25, R25, 0x1, R0 ;  /* 0x0000000119197824 */ /* 0x000fe400078e0200 */
[----:B------:R-:W-:-:S04]  /*0f80*/  IMAD.WIDE.U32 R20, R109, R10, R18 ;  /* 0x0000000a6d147225 */ /* 0x000fc800078e0012 */
[----:B--2---:R-:W-:Y:S01]  /*0f90*/  IMAD.WIDE.U32 R18, R12, UR16, R24 ;  /* 0x000000100c127c25 */ /* 0x004fe2000f8e0018 */
[----:B------:R-:W-:Y:S02]  /*0fa0*/  IADD3 R164, PT, PT, R21, R164, RZ ;  /* 0x000000a415a47210 */ /* 0x000fe40007ffe0ff */
[C---:B-1----:R-:W-:Y:S01]  /*0fb0*/  LEA R165, P1, R20.reuse, UR12, 0x1 ;  /* 0x0000000c14a57c11 */ /* 0x042fe2000f8208ff */
[----:B------:R-:W-:Y:S01]  /*0fc0*/  IMAD.WIDE.U32 R16, R109, R8, R16 ;  /* 0x000000086d107225 */ /* 0x000fe200078e0010 */
[----:B------:R-:W1:Y:S02]  /*0fd0*/  LDCU UR12, c[0x0][0x44c] ;  /* 0x00008980ff0c77ac */ /* 0x000e640008000800 */
[----:B------:R-:W-:Y:S01]  /*0fe0*/  LEA.HI.X R164, R20, UR13, R164, 0x1, P1 ;  /* 0x0000000d14a47c11 */ /* 0x000fe200088f0ca4 */
[----:B------:R-:W-:Y:S01]  /*0ff0*/  IMAD R19, R13, UR16, R19 ;  /* 0x000000100d137c24 */ /* 0x000fe2000f8e0213 */
[----:B------:R-:W-:Y:S01]  /*1000*/  LEA R12, P0, R8, R16, 0x6 ;  /* 0x00000010080c7211 */ /* 0x000fe200078030ff */
[----:B------:R-:W-:Y:S01]  /*1010*/  IMAD R2, R109, R9, R17 ;  /* 0x000000096d027224 */ /* 0x000fe200078e0211 */
[----:B----4-:R-:W-:Y:S01]  /*1020*/  LEA R20, P2, R16, UR8, 0x1 ;  /* 0x0000000810147c11 */ /* 0x010fe2000f8408ff */
[----:B------:R-:W-:-:S02]  /*1030*/  IMAD.SHL.U32 R0, R10, 0x40, RZ ;  /* 0x000000400a007824 */ /* 0x000fc400078e00ff */
[C---:B------:R-:W-:Y:S01]  /*1040*/  IMAD.WIDE.U32 R166, R109.reuse, R6, R18 ;  /* 0x000000066da67225 */ /* 0x040fe200078e0012 */
[----:B------:R-:W-:Y:S01]  /*1050*/  LEA R18, P1, R12, UR8, 0x1 ;  /* 0x000000080c127c11 */ /* 0x000fe2000f8208ff */
[----:B------:R-:W-:Y:S01]  /*1060*/  ULOP3.LUT UR8, UR29, 0x80000001, URZ, 0xc0, !UPT ;  /* 0x800000011d087892 */ /* 0x000fe2000f8ec0ff */
[----:B------:R-:W-:Y:S01]  /*1070*/  LEA.HI.X R8, R8, R2, R9, 0x6, P0 ;  /* 0x0000000208087211 */ /* 0x000fe200000f3409 */
[----:B------:R-:W-:Y:S01]  /*1080*/  IMAD R9, R109, R7, RZ ;  /* 0x000000076d097224 */ /* 0x000fe200078e02ff */
[----:B------:R-:W-:Y:S01]  /*1090*/  LEA R10, P0, R0, R165, 0x1 ;  /* 0x000000a5000a7211 */ /* 0x000fe200078008ff */
[----:B------:R-:W-:Y:S01]  /*10a0*/  IMAD.IADD R15, R23, 0x1, R14 ;  /* 0x00000001170f7824 */ /* 0x000fe200078e020e */
[----:B------:R-:W-:Y:S01]  /*10b0*/  LEA.HI.X R21, R16, UR9, R2, 0x1, P2 ;  /* 0x0000000910157c11 */ /* 0x000fe200090f0c02 */
[----:B------:R-:W-:Y:S01]  /*10c0*/  @P3 BAR.SYNC.DEFER_BLOCKING 0x0 ;  /* 0x0000000000003b1d */ /* 0x000fe20000010000 */
[----:B------:R-:W-:Y:S01]  /*10d0*/  LEA.HI.X R11, R0, R164, R11, 0x1, P0 ;  /* 0x000000a4000b7211 */ /* 0x000fe200000f0c0b */
[----:B------:R-:W-:Y:S01]  /*10e0*/  IMAD.IADD R9, R167, 0x1, R9 ;  /* 0x00000001a7097824 */ /* 0x000fe200078e0209 */
[----:B------:R-:W-:Y:S01]  /*10f0*/  LEA R167, P0, R166, UR10, 0x1 ;  /* 0x0000000aa6a77c11 */ /* 0x000fe2000f8008ff */
[----:B------:R-:W-:Y:S01]  /*1100*/  IMAD.MOV.U32 R14, RZ, RZ, R22 ;  /* 0x000000ffff0e7224 */ /* 0x000fe200078e0016 */
[----:B------:R-:W-:Y:S01]  /*1110*/  SHF.L.U64.HI R7, R6, 0x6, R7 ;  /* 0x0000000606077819 */ /* 0x000fe20000010207 */
[----:B---3--:R-:W-:Y:S01]  /*1120*/  IMAD R2, R4, UR36, RZ ;  /* 0x0000002404027c24 */ /* 0x008fe2000f8e02ff */
[----:B------:R-:W-:Y:S01]  /*1130*/  SHF.L.U32 R6, R6, 0x6, RZ ;  /* 0x0000000606067819 */ /* 0x000fe200000006ff */
[----:B------:R-:W2:Y:S01]  /*1140*/  S2R R0, SR_TID.X ;  /* 0x0000000000007919 */ /* 0x000ea20000002100 */
[----:B------:R-:W-:Y:S01]  /*1150*/  LEA.HI.X R19, R12, UR9, R8, 0x1, P1 ;  /* 0x000000090c137c11 */ /* 0x000fe200088f0c08 */
[----:B------:R-:W-:Y:S01]  /*1160*/  UISETP.NE.AND UP0, UPT, UR8, 0x1, UPT ;  /* 0x000000010800788c */ /* 0x000fe2000bf05270 */
[----:B------:R-:W-:Y:S01]  /*1170*/  LEA.HI.X R166, R166, UR11, R9, 0x1, P0 ;  /* 0x0000000ba6a67c11 */ /* 0x000fe200080f0c09 */
[----:B------:R-:W3:Y:S01]  /*1180*/  LDCU.64 UR8, c[0x0][0x388] ;  /* 0x00007100ff0877ac */ /* 0x000ee20008000a00 */
[----:B------:R-:W-:Y:S01]  /*1190*/  IMAD R2, R5, UR14, R2 ;  /* 0x0000000e05027c24 */ /* 0x000fe2000f8e0202 */
[----:B------:R-:W-:Y:S01]  /*11a0*/  LEA R12, P0, R6, R167, 0x1 ;  /* 0x000000a7060c7211 */ /* 0x000fe200078008ff */
[----:B------:R-:W-:Y:S01]  /*11b0*/  IMAD.WIDE.U32 R14, R4, UR14, R14 ;  /* 0x0000000e040e7c25 */ /* 0x000fe2000f8e000e */
[----:B------:R-:W-:-:S02]  /*11c0*/  USEL UR10, URZ, 0x2000, UP0 ;  /* 0x00002000ff0a7887 */ /* 0x000fc40008000000 */
[-C--:B------:R-:W-:Y:S01]  /*11d0*/  LEA.HI.X R13, R6, R166.reuse, R7, 0x1, P0 ;  /* 0x000000a6060d7211 */ /* 0x080fe200000f0c07 */
[----:B------:R-:W-:Y:S01]  /*11e0*/  IMAD.IADD R9, R15, 0x1, R2 ;  /* 0x000000010f097824 */ /* 0x000fe200078e0202 */
[----:B------:R-:W-:Y:S01]  /*11f0*/  MOV R7, R166 ;  /* 0x000000a600077202 */ /* 0x000fe20000000f00 */
[----:B------:R-:W-:Y:S01]  /*1200*/  IMAD.MOV.U32 R8, RZ, RZ, R14 ;  /* 0x000000ffff087224 */ /* 0x000fe200078e000e */
[----:B------:R-:W4:Y:S01]  /*1210*/  LDCU.64 UR14, c[0x0][0x420] ;  /* 0x00008400ff0e77ac */ /* 0x000f220008000a00 */
[----:B------:R-:W-:Y:S01]  /*1220*/  IMAD.MOV.U32 R6, RZ, RZ, R167 ;  /* 0x000000ffff067224 */ /* 0x000fe200078e00a7 */
[----:B------:R-:W-:Y:S01]  /*1230*/  @!PT LDS RZ, [RZ] ;  /* 0x00000000fffff984 */ /* 0x000fe20000000800 */
[----:B------:R-:W-:Y:S01]  /*1240*/  @!PT LDS RZ, [RZ] ;  /* 0x00000000fffff984 */ /* 0x000fe20000000800 */
[----:B------:R-:W-:Y:S01]  /*1250*/  @!PT LDS RZ, [RZ] ;  /* 0x00000000fffff984 */ /* 0x000fe20000000800 */
[----:B------:R-:W-:Y:S01]  /*1260*/  LDGSTS.E.BYPASS.LTC128B.128 [R160+0x8000], desc[UR18][R20.64] ;  /* 0x0800000014a07fae */ /* 0x000fe2000b981a12 */
[C---:B------:R-:W-:Y:S01]  /*1270*/  IMAD.WIDE.U32 R8, R109.reuse, R4, R8 ;  /* 0x000000046d087225 */ /* 0x040fe200078e0008 */
[----:B------:R-:W1:Y:S02]  /*1280*/  LDCU UR11, c[0x0][0x3e0] ;  /* 0x00007c00ff0b77ac */ /* 0x000e640008000800 */
[----:B------:R-:W-:Y:S01]  /*1290*/  LDGSTS.E.BYPASS.LTC128B.128 [R160+0x9000], desc[UR18][R18.64] ;  /* 0x0900000012a07fae */ /* 0x000fe2000b981a12 */
[----:B------:R-:W-:Y:S01]  /*12a0*/  VIADD R177, R160, UR10 ;  /* 0x0000000aa0b17c36 */ /* 0x000fe20008000000 */
[C---:B---3--:R-:W-:Y:S01]  /*12b0*/  LEA R14, P1, R8.reuse, UR8, 0x1 ;  /* 0x00000008080e7c11 */ /* 0x048fe2000f8208ff */
[----:B------:R-:W-:Y:S01]  /*12c0*/  IMAD R2, R109, R5, R9 ;  /* 0x000000056d027224 */ /* 0x000fe200078e0209 */
[----:B------:R-:W0:Y:S04]  /*12d0*/  LDGDEPBAR ;  /* 0x00000000000079af */ /* 0x000e280000000000 */
[----:B------:R3:W-:Y:S01]  /*12e0*/  LDGSTS.E.BYPASS.LTC128B.128 [R160+0x4000], desc[UR18][R6.64] ;  /* 0x0400000006a07fae */ /* 0x0007e2000b981a12 */
[----:B------:R-:W-:-:S03]  /*12f0*/  LEA.HI.X R15, R8, UR9, R2, 0x1, P1 ;  /* 0x00000009080f7c11 */ /* 0x000fc600088f0c02 */
[----:B------:R1:W-:Y:S01]  /*1300*/  LDGSTS.E.BYPASS.LTC128B.128 [R160+0x5000], desc[UR18][R12.64] ;  /* 0x050000000ca07fae */ /* 0x0003e2000b981a12 */
[----:B--2---:R-:W-:Y:S01]  /*1310*/  SHF.R.U32.HI R171, RZ, 0x5, R0 ;  /* 0x00000005ffab7819 */ /* 0x004fe20000011600 */
[----:B----4-:R-:W-:Y:S01]  /*1320*/  UIMAD.WIDE UR14, UR34, 0x4, UR14 ;  /* 0x00000004220e78a5 */ /* 0x010fe2000f8e020e */
[C---:B---3--:R-:W-:Y:S02]  /*1330*/  LEA R6, P0, R4.reuse, R8, 0x6 ;  /* 0x0000000804067211 */ /* 0x048fe400078030ff */
[----:B------:R-:W-:Y:S02]  /*1340*/  SHF.L.U32 R7, R171, 0x4, RZ ;  /* 0x00000004ab077819 */ /* 0x000fe400000006ff */
[----:B-1----:R-:W-:Y:S01]  /*1350*/  MOV R12, R165 ;  /* 0x000000a5000c7202 */ /* 0x002fe20000000f00 */
[----:B------:R-:W-:Y:S01]  /*1360*/  IMAD.MOV.U32 R13, RZ, RZ, R164 ;  /* 0x000000ffff0d7224 */ /* 0x000fe200078e00a4 */
[----:B------:R-:W-:Y:S01]  /*1370*/  LEA.HI.X R5, R4, R2, R5, 0x6, P0 ;  /* 0x0000000204057211 */ /* 0x000fe200000f3405 */
[----:B------:R-:W-:Y:S01]  /*1380*/  IMAD.MOV.U32 R4, RZ, RZ, 0x4 ;  /* 0x00000004ff047424 */ /* 0x000fe200078e00ff */
[----:B------:R-:W-:-:S02]  /*1390*/  LOP3.LUT R7, R7, 0x30, RZ, 0xc0, !PT ;  /* 0x0000003007077812 */ /* 0x000fc400078ec0ff */
[----:B------:R1:W-:Y:S02]  /*13a0*/  LDGSTS.E.BYPASS.LTC128B.128 [R177], desc[UR18][R12.64] ;  /* 0x000000000cb17fae */ /* 0x0003e4000b981a12 */
[----:B------:R-:W-:Y:S02]  /*13b0*/  LOP3.LUT R7, R7, 0x7, R109, 0xf8, !PT ;  /* 0x0000000707077812 */ /* 0x000fe400078ef86d */
[----:B------:R-:W-:Y:S04]  /*13c0*/  LDGSTS.E.BYPASS.LTC128B.128 [R177+0x1000], desc[UR18][R10.64] ;  /* 0x010000000ab17fae */ /* 0x000fe8000b981a12 */
[----:B------:R-:W-:Y:S01]  /*13d0*/  LDGSTS.E.BYPASS.LTC128B.128 [R160+0x6000], desc[UR18][R14.64] ;  /* 0x060000000ea07fae */ /* 0x000fe2000b981a12 */
[----:B-1----:R-:W-:-:S04]  /*13e0*/  LEA R12, P0, R6, UR8, 0x1 ;  /* 0x00000008060c7c11 */ /* 0x002fc8000f8008ff */
[----:B------:R-:W-:Y:S01]  /*13f0*/  LEA.HI.X R13, R6, UR9, R5, 0x1, P0 ;  /* 0x00000009060d7c11 */ /* 0x000fe200080f0c05 */
[----:B------:R-:W-:Y:S01]  /*1400*/  IMAD.WIDE.U32 R4, R7, R4, UR14 ;  /* 0x0000000e07047e25 */ /* 0x000fe2000f8e0004 */
[----:B------:R-:W-:Y:S01]  /*1410*/  USHF.R.S32.HI UR13, URZ, 0x1f, UR24 ;  /* 0x0000001fff0d7899 */ /* 0x000fe20008011418 */
[----:B------:R-:W1:Y:S02]  /*1420*/  LDCU.64 UR8, c[0x0][0x460] ;  /* 0x00008c00ff0877ac */ /* 0x000e640008000a00 */
[----:B------:R-:W-:Y:S04]  /*1430*/  LDGSTS.E.BYPASS.LTC128B.128 [R160+0x7000], desc[UR18][R12.64] ;  /* 0x070000000ca07fae */ /* 0x000fe8000b981a12 */
[----:B------:R-:W0:Y:S04]  /*1440*/  LDGDEPBAR ;  /* 0x00000000000079af */ /* 0x000e280000000000 */
[----:B------:R-:W5:Y:S04]  /*1450*/  LDG.E R176, desc[UR18][R4.64] ;  /* 0x0000001204b07981 */ /* 0x000f68000c1e1900 */
[----:B------:R-:W5:Y:S04]  /*1460*/  LDG.E R175, desc[UR18][R4.64+0x20] ;  /* 0x0000201204af7981 */ /* 0x000f68000c1e1900 */
[----:B------:R-:W5:Y:S04]  /*1470*/  LDG.E R174, desc[UR18][R4.64+0x100] ;  /* 0x0001001204ae7981 */ /* 0x000f68000c1e1900 */
[----:B------:R2:W5:Y:S01]  /*1480*/  LDG.E R173, desc[UR18][R4.64+0x120] ;  /* 0x0001201204ad7981 */ /* 0x000562000c1e1900 */
[----:B------:R-:W-:Y:S01]  /*1490*/  UIMAD.WIDE.U32 UR38, UR26, UR24, URZ ;  /* 0x000000181a2672a5 */ /* 0x000fe2000f8e00ff */
[----:B------:R-:W-:Y:S01]  /*14a0*/  IMAD.SHL.U32 R151, R108, 0x2, RZ ;  /* 0x000000026c977824 */ /* 0x000fe200078e00ff */
[----:B------:R-:W-:Y:S01]  /*14b0*/  UIMAD UR13, UR13, UR26, URZ ;  /* 0x0000001a0d0d72a4 */ /* 0x000fe2000f8e02ff */
[----:B------:R-:W3:Y:S01]  /*14c0*/  S2R R2, SR_CTAID.X ;  /* 0x0000000000027919 */ /* 0x000ee20000002500 */
[----:B------:R-:W-:Y:S01]  /*14d0*/  USHF.R.S32.HI UR24, URZ, 0x1f, UR11 ;  /* 0x0000001fff187899 */ /* 0x000fe2000801140b */
[----:B------:R-:W-:Y:S01]  /*14e0*/  LOP3.LUT R178, R163, 0x1f, RZ, 0xc0, !PT ;  /* 0x0000001fa3b27812 */ /* 0x000fe200078ec0ff */
[----:B------:R-:W-:Y:S01]  /*14f0*/  UIADD3 UR13, UPT, UPT, UR39, UR13, URZ ;  /* 0x0000000d270d7290 */ /* 0x000fe2000fffe0ff */
[----:B------:R-:W-:-:S04]  /*1500*/  DEPBAR.LE SB0, 0x1 ;  /* 0x000080400000791a */ /* 0x000fc80000000000 */
[----:B------:R-:W-:Y:S01]  /*1510*/  BAR.SYNC.DEFER_BLOCKING 0x0 ;  /* 0x0000000000007b1d */ /* 0x000fe20000010000 */
[----:B------:R-:W-:Y:S01]  /*1520*/  UIMAD UR13, UR13, UR11, URZ ;  /* 0x0000000b0d0d72a4 */ /* 0x000fe2000f8e02ff */
[----:B------:R-:W-:Y:S01]  /*1530*/  IADD3 R144, PT, PT, R156, R151, RZ ;  /* 0x000000979c907210 */ /* 0x000fe20007ffe0ff */
[----:B------:R-:W-:Y:S01]  /*1540*/  UIMAD.WIDE.U32 UR36, UR38, UR11, URZ ;  /* 0x0000000b262472a5 */ /* 0x000fe2000f8e00ff */
[----:B------:R-:W-:Y:S01]  /*1550*/  CS2R R94, SRZ ;  /* 0x00000000005e7805 */ /* 0x000fe2000001ff00 */
[----:B------:R-:W-:Y:S01]  /*1560*/  UIMAD UR13, UR24, UR38, UR13 ;  /* 0x00000026180d72a4 */ /* 0x000fe2000f8e020d */
[----:B------:R-:W-:Y:S01]  /*1570*/  CS2R R92, SRZ ;  /* 0x00000000005c7805 */ /* 0x000fe2000001ff00 */
[----:B------:R-:W-:Y:S01]  /*1580*/  UIMAD UR34, UR16, UR12, URZ ;  /* 0x0000000c102272a4 */ /* 0x000fe2000f8e02ff */
[----:B------:R-:W-:Y:S01]  /*1590*/  CS2R R98, SRZ ;  /* 0x0000000000627805 */ /* 0x000fe2000001ff00 */
[----:B-1----:R-:W-:Y:S01]  /*15a0*/  UISETP.NE.U32.AND UP0, UPT, UR8, URZ, UPT ;  /* 0x000000ff0800728c */ /* 0x002fe2000bf05070 */
[----:B------:R-:W-:Y:S01]  /*15b0*/  CS2R R96, SRZ ;  /* 0x0000000000607805 */ /* 0x000fe2000001ff00 */
[----:B------:R-:W-:Y:S01]  /*15c0*/  UIADD3 UR13, UPT, UPT, UR37, UR13, URZ ;  /* 0x0000000d250d7290 */ /* 0x000fe2000fffe0ff */
[----:B------:R-:W-:Y:S01]  /*15d0*/  CS2R R90, SRZ ;  /* 0x00000000005a7805 */ /* 0x000fe2000001ff00 */
[----:B--2---:R-:W3:Y:S01]  /*15e0*/  LDC.64 R4, c[0x0][0x5f8] ;  /* 0x00017e00ff047b82 */ /* 0x004ee20000000a00 */
[----:B------:R-:W-:Y:S01]  /*15f0*/  UISETP.NE.AND.EX UP0, UPT, UR9, URZ, UPT, UP0 ;  /* 0x000000ff0900728c */ /* 0x000fe2000bf05300 */
[----:B------:R-:W-:Y:S01]  /*1600*/  CS2R R88, SRZ ;  /* 0x0000000000587805 */ /* 0x000fe2000001ff00 */
[----:B------:R-:W-:Y:S01]  /*1610*/  USHF.R.S32.HI UR35, URZ, 0x1f, UR34 ;  /* 0x0000001fff237899 */ /* 0x000fe20008011422 */
[----:B------:R-:W-:Y:S01]  /*1620*/  CS2R R86, SRZ ;  /* 0x0000000000567805 */ /* 0x000fe2000001ff00 */
[----:B------:R-:W-:Y:S01]  /*1630*/  USHF.R.S32.HI UR24, URZ, 0x1f, UR12 ;  /* 0x0000001fff187899 */ /* 0x000fe2000801140c */
[----:B------:R-:W-:Y:S01]  /*1640*/  CS2R R84, SRZ ;  /* 0x0000000000547805 */ /* 0x000fe2000001ff00 */
[----:B------:R-:W-:Y:S01]  /*1650*/  UIMAD UR13, UR13, UR12, URZ ;  /* 0x0000000c0d0d72a4 */ /* 0x000fe2000f8e02ff */
[----:B------:R-:W-:Y:S01]  /*1660*/  CS2R R78, SRZ ;  /* 0x00000000004e7805 */ /* 0x000fe2000001ff00 */
[----:B------:R-:W-:Y:S01]  /*1670*/  USEL UR30, UR30, URZ, UP0 ;  /* 0x000000ff1e1e7287 */ /* 0x000fe20008000000 */
[----:B------:R-:W-:Y:S01]  /*1680*/  CS2R R76, SRZ ;  /* 0x00000000004c7805 */ /* 0x000fe2000001ff00 */
[----:B------:R1:W2:Y:S01]  /*1690*/  LDSM.16.M88.4 R132, [R144] ;  /* 0x000000009084783b */ /* 0x0002a20000000200 */
[----:B------:R-:W-:Y:S01]  /*16a0*/  UIMAD.WIDE.U32 UR34, UR36, UR12, UR34 ;  /* 0x0000000c242272a5 */ /* 0x000fe2000f8e0022 */
[----:B------:R-:W-:Y:S01]  /*16b0*/  CS2R R82, SRZ ;  /* 0x0000000000527805 */ /* 0x000fe2000001ff00 */
[----:B------:R-:W-:Y:S01]  /*16c0*/  UIMAD UR13, UR24, UR36, UR13 ;  /* 0x00000024180d72a4 */ /* 0x000fe2000f8e020d */
[----:B------:R1:W4:Y:S01]  /*16d0*/  LDSM.16.M88.4 R136, [R144+0x400] ;  /* 0x000400009088783b */ /* 0x0003220000000200 */
[----:B------:R-:W-:Y:S01]  /*16e0*/  UIADD3 UR30, UP0, UPT, UR27, UR30, URZ ;  /* 0x0000001e1b1e7290 */ /* 0x000fe2000ff1e0ff */
[----:B------:R-:W-:Y:S01]  /*16f0*/  CS2R R80, SRZ ;  /* 0x0000000000507805 */ /* 0x000fe2000001ff00 */
[----:B------:R-:W-:Y:S01]  /*1700*/  UIADD3 UR35, UPT, UPT, UR35, UR13, URZ ;  /* 0x0000000d23237290 */ /* 0x000fe2000fffe0ff */
[----:B------:R1:W1:Y:S01]  /*1710*/  LDSM.16.M88.4 R140, [R144+0x800] ;  /* 0x00080000908c783b */ /* 0x0002620000000200 */
[----:B------:R-:W-:Y:S01]  /*1720*/  UIMAD.WIDE UR36, UR11, UR12, URZ ;  /* 0x0000000c0b2472a5 */ /* 0x000fe2000f8e02ff */
[----:B------:R-:W-:Y:S01]  /*1730*/  CS2R R74, SRZ ;  /* 0x00000000004a7805 */ /* 0x000fe2000001ff00 */
[----:B------:R-:W-:Y:S01]  /*1740*/  UIMAD UR24, UR11, UR12, URZ ;  /* 0x0000000c0b1872a4 */ /* 0x000fe2000f8e02ff */
[----:B------:R-:W1:Y:S01]  /*1750*/  LDSM.16.M88.4 R144, [R144+0xc00] ;  /* 0x000c00009090783b */ /* 0x000e620000000200 */
[----:B------:R-:W-:Y:S01]  /*1760*/  UIMAD.WIDE.U32 UR34, UR36, UR30, UR34 ;  /* 0x0000001e242272a5 */ /* 0x000fe2000f8e0022 */
[----:B---3--:R-:W-:Y:S01]  /*1770*/  IMAD.WIDE.U32 R8, R2, R4, RZ ;  /* 0x0000000402087225 */ /* 0x008fe200078e00ff */
[----:B------:R-:W-:Y:S01]  /*1780*/  UIADD3.X UR33, UPT, UPT, URZ, UR33, URZ, UP0, !UPT ;  /* 0x00000021ff217290 */ /* 0x000fe200087fe4ff */
[----:B------:R3:W1:Y:S01]  /*1790*/  LDSM.16.M88.4 R116, [R156] ;  /* 0x000000009c74783b */ /* 0x0006620000000200 */
[----:B------:R-:W-:Y:S01]  /*17a0*/  UIMAD UR12, UR37, UR30, URZ ;  /* 0x0000001e250c72a4 */ /* 0x000fe2000f8e02ff */
[----:B------:R-:W-:Y:S01]  /*17b0*/  IMAD R6, R171, UR24, R178 ;  /* 0x00000018ab067c24 */ /* 0x000fe2000f8e02b2 */
[----:B------:R-:W2:Y:S01]  /*17c0*/  LDCU.64 UR8, c[0x0][0x570] ;  /* 0x0000ae00ff0877ac */ /* 0x000ea20008000a00 */
[----:B------:R3:W1:Y:S01]  /*17d0*/  LDSM.16.M88.4 R120, [R156+0x400] ;  /* 0x000400009c78783b */ /* 0x0006620000000200 */
[----:B------:R-:W-:Y:S01]  /*17e0*/  SEL R4, R8, RZ, P3 ;  /* 0x000000ff08047207 */ /* 0x000fe20001800000 */
[----:B------:R-:W-:Y:S01]  /*17f0*/  IMAD R5, R2, R5, R9 ;  /* 0x0000000502057224 */ /* 0x000fe200078e0209 */
[----:B------:R-:W-:Y:S01]  /*1800*/  UIMAD UR12, UR36, UR33, UR12 ;  /* 0x00000021240c72a4 */ /* 0x000fe2000f8e020c */
[----:B------:R3:W1:Y:S01]  /*1810*/  LDSM.16.M88.4 R124, [R156+0x800] ;  /* 0x000800009c7c783b */ /* 0x0006620000000200 */
[----:B------:R-:W-:Y:S01]  /*1820*/  IADD3 R4, P1, P0, R6, UR34, R4 ;  /* 0x0000002206047c10 */ /* 0x000fe2000f83e004 */
[----:B------:R-:W-:Y:S01]  /*1830*/  USHF.L.U32 UR13, UR24, 0x7, URZ ;  /* 0x00000007180d7899 */ /* 0x000fe200080006ff */
[----:B------:R-:W-:Y:S01]  /*1840*/  SHF.R.S32.HI R6, RZ, 0x1f, R6 ;  /* 0x0000001fff067819 */ /* 0x000fe20000011406 */
[----:B------:R3:W1:Y:S01]  /*1850*/  LDSM.16.M88.4 R128, [R156+0xc00] ;  /* 0x000c00009c80783b */ /* 0x0006620000000200 */
[----:B------:R-:W-:Y:S01]  /*1860*/  UIADD3 UR12, UPT, UPT, UR35, UR12, URZ ;  /* 0x0000000c230c7290 */ /* 0x000fe2000fffe0ff */
[----:B------:R-:W-:Y:S01]  /*1870*/  SEL R5, R5, RZ, P3 ;  /* 0x000000ff05057207 */ /* 0x000fe20001800000 */
[----:B------:R-:W4:Y:S01]  /*1880*/  LDCU.64 UR34, c[0x0][0x5e8] ;  /* 0x0000bd00ff2277ac */ /* 0x000f220008000a00 */
[----:B------:R-:W-:-:S02]  /*1890*/  MOV R2, UR13 ;  /* 0x0000000d00027c02 */ /* 0x000fc40008000f00 */
[----:B------:R-:W-:Y:S02]  /*18a0*/  CS2R R72, SRZ ;  /* 0x0000000000487805 */ /* 0x000fe4000001ff00 */
[----:B------:R-:W-:Y:S01]  /*18b0*/  CS2R R70, SRZ ;  /* 0x0000000000467805 */ /* 0x000fe2000001ff00 */
[----:B------:R-:W-:Y:S01]  /*18c0*/  UISETP.GE.AND UP0, UPT, UR25, 0x1, UPT ;  /* 0x000000011900788c */ /* 0x000fe2000bf06270 */
[----:B------:R-:W-:Y:S01]  /*18d0*/  IADD3.X R5, PT, PT, R6, UR12, R5, P1, P0 ;  /* 0x0000000c06057c10 */ /* 0x000fe20008fe0405 */
[----:B------:R-:W-:Y:S01]  /*18e0*/  ULEA UR28, UR29, UR28, 0x7 ;  /* 0x0000001c1d1c7291 */ /* 0x000fe2000f8e38ff */
[----:B------:R-:W-:Y:S02]  /*18f0*/  IADD3 R4, P0, PT, R4, UR13, RZ ;  /* 0x0000000d04047c10 */ /* 0x000fe4000ff1e0ff */
[----:B------:R-:W-:Y:S02]  /*1900*/  CS2R R68, SRZ ;  /* 0x0000000000447805 */ /* 0x000fe4000001ff00 */
[----:B------:R-:W-:-:S02]  /*1910*/  LEA.HI.X.SX32 R2, R2, R5, 0x1, P0 ;  /* 0x0000000502027211 */ /* 0x000fc400000f0eff */
[----:B--2---:R-:W-:-:S04]  /*1920*/  LEA R182, P0, R4, UR8, 0x2 ;  /* 0x0000000804b67c11 */ /* 0x004fc8000f8010ff */
[----:B------:R-:W-:Y:S01]  /*1930*/  LEA.HI.X R183, R4, UR9, R2, 0x2, P0 ;  /* 0x0000000904b77c11 */ /* 0x000fe200080f1402 */
[----:B----4-:R-:W-:Y:S01]  /*1940*/  UIMAD.WIDE UR34, UR28, 0x4, UR34 ;  /* 0x000000041c2278a5 */ /* 0x010fe2000f8e0222 */
[----:B---3--:R-:W-:Y:S11]  /*1950*/  BRA.U !UP0, `(.L_x_618) ;  /* 0x0000005108147547 */ /* 0x008ff6000b800000 */
[----:B------:R-:W2:Y:S01]  /*1960*/  LDC.64 R4, c[0x0][0x528] ;  /* 0x00014a00ff047b82 */ /* 0x000ea20000000a00 */
[C---:B------:R-:W-:Y:S01]  /*1970*/  IMAD.SHL.U32 R2, R0.reuse, 0x4, RZ ;  /* 0x0000000400027824 */ /* 0x040fe200078e00ff */
[----:B------:R-:W-:Y:S01]  /*1980*/  LOP3.LUT R8, R171, 0x3, RZ, 0xc0, !PT ;  /* 0x00000003ab087812 */ /* 0x000fe200078ec0ff */
[----:B------:R-:W-:Y:S02]  /*1990*/  IMAD.U32 R180, RZ, RZ, UR31 ;  /* 0x0000001fffb47e24 */ /* 0x000fe4000f8e00ff */
[----:B------:R-:W-:-:S03]  /*19a0*/  IMAD.SHL.U32 R10, R0, 0x20, RZ ;  /* 0x00000020000a7824 */ /* 0x000fc600078e00ff */
[----:B------:R-:W3:Y:S01]  /*19b0*/  LDC R169, c[0x0][0x44c] ;  /* 0x00011300ffa97b82 */ /* 0x000ee20000000800 */
[----:B--2---:R-:W2:Y:S04]  /*19c0*/  LDG.E.64 R6, desc[UR18][R4.64+0x8] ;  /* 0x0000081204067981 */ /* 0x004ea8000c1e1b00 */
[----:B------:R-:W4:Y:S01]  /*19d0*/  LDG.E.64 R4, desc[UR18][R4.64] ;  /* 0x0000001204047981 */ /* 0x000f22000c1e1b00 */
[----:B------:R-:W-:Y:S01]  /*19e0*/  LOP3.LUT R2, R2, 0x18, RZ, 0xc0, !PT ;  /* 0x0000001802027812 */ /* 0x000fe200078ec0ff */
[----:B------:R-:W-:Y:S01]  /*19f0*/  IMAD R180, R180, 0x8, R8 ;  /* 0x00000008b4b47824 */ /* 0x000fe200078e0208 */
[----:B------:R-:W-:Y:S01]  /*1a00*/  LOP3.LUT R9, R10, 0x120, RZ, 0xc0, !PT ;  /* 0x000001200a097812 */ /* 0x000fe200078ec0ff */
[----:B------:R-:W-:Y:S01]  /*1a10*/  IMAD.SHL.U32 R8, R0, 0x10, RZ ;  /* 0x0000001000087824 */ /* 0x000fe200078e00ff */
[----:B------:R-:W-:Y:S01]  /*1a20*/  LOP3.LUT R2, R2, 0xc0, R10, 0xf8, !PT ;  /* 0x000000c002027812 */ /* 0x000fe200078ef80a */
[----:B------:R-:W-:Y:S01]  /*1a30*/  UIMAD UR9, UR26, UR11, UR16 ;  /* 0x0000000b1a0972a4 */ /* 0x000fe2000f8e0210 */
[----:B------:R-:W-:Y:S01]  /*1a40*/  SHF.R.U32.HI R10, RZ, 0x1, R0 ;  /* 0x00000001ff0a7819 */ /* 0x000fe20000011600 */
[----:B------:R-:W-:Y:S01]  /*1a50*/  IMAD.SHL.U32 R171, R171, 0x10, RZ ;  /* 0x00000010abab7824 */ /* 0x000fe200078e00ff */
[----:B------:R-:W-:Y:S01]  /*1a60*/  LOP3.LUT R0, R9, 0x600, R8, 0xf8, !PT ;  /* 0x0000060009007812 */ /* 0x000fe200078ef808 */
[----:B------:R-:W-:Y:S01]  /*1a70*/  USHF.L.U32 UR9, UR9, 0x5, URZ ;  /* 0x0000000509097899 */ /* 0x000fe200080006ff */
[----:B------:R-:W-:Y:S01]  /*1a80*/  SHF.R.U32.HI R9, RZ, 0x6, R163 ;  /* 0x00000006ff097819 */ /* 0x000fe200000116a3 */
[----:B------:R-:W-:Y:S01]  /*1a90*/  IMAD.U32 R8, RZ, RZ, UR17 ;  /* 0x00000011ff087e24 */ /* 0x000fe2000f8e00ff */
[----:B------:R-:W1:Y:S01]  /*1aa0*/  S2R R163, SR_TID.X ;  /* 0x0000000000a37919 */ /* 0x000e620000002100 */
[----:B------:R-:W-:Y:S01]  /*1ab0*/  USHF.R.S32.HI UR8, URZ, 0x1f, UR9 ;  /* 0x0000001fff087899 */ /* 0x000fe20008011409 */
[----:B------:R-:W-:Y:S01]  /*1ac0*/  LOP3.LUT R2, R2, 0x8, R10, 0x78, !PT ;  /* 0x0000000802027812 */ /* 0x000fe200078e780a */
[----:B------:R-:W-:Y:S01]  /*1ad0*/  VIADD R149, R157, UR10 ;  /* 0x0000000a9d957c36 */ /* 0x000fe20008000000 */
[----:B------:R-:W-:Y:S01]  /*1ae0*/  LOP3.LUT R9, R9, 0xe, RZ, 0xc0, !PT ;  /* 0x0000000e09097812 */ /* 0x000fe200078ec0ff */
[----:B------:R-:W-:Y:S01]  /*1af0*/  IMAD.MOV.U32 R170, RZ, RZ, 0x10 ;  /* 0x00000010ffaa7424 */ /* 0x000fe200078e00ff */
[----:B------:R-:W-:Y:S01]  /*1b00*/  LOP3.LUT R0, R0, R2, RZ, 0xfc, !PT ;  /* 0x0000000200007212 */ /* 0x000fe200078efcff */
[----:B------:R-:W-:Y:S01]  /*1b10*/  IMAD.IADD R2, R156, 0x1, R151 ;  /* 0x000000019c027824 */ /* 0x000fe200078e0297 */
[----:B------:R-:W-:Y:S01]  /*1b20*/  USHF.L.U32 UR12, UR24, 0x3, URZ ;  /* 0x00000003180c7899 */ /* 0x000fe200080006ff */
[----:B------:R-:W-:Y:S01]  /*1b30*/  IMAD.MOV.U32 R168, RZ, RZ, 0x4 ;  /* 0x00000004ffa87424 */ /* 0x000fe200078e00ff */
[----:B------:R-:W1:Y:S01]  /*1b40*/  LDCU UR11, c[0x0][0x45c] ;  /* 0x00008b80ff0b77ac */ /* 0x000e620008000800 */
[----:B------:R-:W-:Y:S01]  /*1b50*/  IMAD.MOV.U32 R95, RZ, RZ, RZ ;  /* 0x000000ffff5f7224 */ /* 0x000fe200078e00ff */
[----:B--2---:R-:W-:Y:S01]  /*1b60*/  IADD3 R178, P1, P0, R6, UR9, R178 ;  /* 0x0000000906b27c10 */ /* 0x004fe2000f83e0b2 */
[----:B------:R-:W-:Y:S01]  /*1b70*/  IMAD R6, R8, 0x4, R9 ;  /* 0x0000000408067824 */ /* 0x000fe200078e0209 */
[----:B------:R-:W2:Y:S02]  /*1b80*/  LDCU.U8 UR9, c[0x0][0x4f8] ;  /* 0x00009f00ff0977ac */ /* 0x000ea40008000000 */
[----:B------:R-:W-:Y:S01]  /*1b90*/  IADD3.X R172, PT, PT, R7, UR8, RZ, P1, P0 ;  /* 0x0000000807ac7c10 */ /* 0x000fe20008fe04ff */
[----:B------:R-:W1:Y:S01]  /*1ba0*/  LDCU UR8, c[0x0][0x3e0] ;  /* 0x00007c00ff0877ac */ /* 0x000e620008000800 */
[----:B----4-:R-:W-:-:S02]  /*1bb0*/  R2UR UR13, R5 ;  /* 0x00000000050d72ca */ /* 0x010fc400000e0000 */
[----:B------:R-:W-:-:S11]  /*1bc0*/  R2UR UR30, R4 ;  /* 0x00000000041e72ca */ /* 0x000fd600000e0000 */
[----:B------:R-:W-:Y:S01]  /*1bd0*/  UIADD3 UR28, UPT, UPT, UR13, -0x4498517b, URZ ;  /* 0xbb67ae850d1c7890 */ /* 0x000fe2000fffe0ff */
[C---:B------:R-:W-:Y:S01]  /*1be0*/  VIADD R184, R6.reuse, 0x1 ;  /* 0x0000000106b87836 */ /* 0x040fe20000000000 */
[----:B------:R-:W-:Y:S01]  /*1bf0*/  LOP3.LUT R186, R6, UR13, RZ, 0x3c, !PT ;  /* 0x0000000d06ba7c12 */ /* 0x000fe2000f8e3cff */
[----:B------:R-:W-:Y:S01]  /*1c00*/  IMAD.WIDE.U32 R178, R178, -0x2daee0ad, RZ ;  /* 0xd2511f53b2b27825 */ /* 0x000fe200078e00ff */
[----:B------:R-:W-:Y:S01]  /*1c10*/  LEA R0, R0, UR4, 0x1 ;  /* 0x0000000400007c11 */ /* 0x000fe2000f8e08ff */
[----:B------:R-:W-:Y:S01]  /*1c20*/  UIADD3 UR27, UPT, UPT, UR13, 0x76cf5d0a, URZ ;  /* 0x76cf5d0a0d1b7890 */ /* 0x000fe2000fffe0ff */
[----:B------:R-:W-:Y:S01]  /*1c30*/  LOP3.LUT R184, R184, UR13, RZ, 0x3c, !PT ;  /* 0x0000000db8b87c12 */ /* 0x000fe2000f8e3cff */
[----:B------:R-:W-:Y:S01]  /*1c40*/  VIADD R180, R180, 0xfffffff8 ;  /* 0xfffffff8b4b47836 */ /* 0x000fe20000000000 */
[C---:B------:R-:W-:Y:S01]  /*1c50*/  LOP3.LUT R186, R179.reuse, R186, RZ, 0x3c, !PT ;  /* 0x000000bab3ba7212 */ /* 0x040fe200078e3cff */
[----:B------:R-:W-:Y:S01]  /*1c60*/  IMAD.IADD R148, R0, 0x1, R151 ;  /* 0x0000000100947824 */ /* 0x000fe200078e0297 */
[----:B------:R-:W-:Y:S01]  /*1c70*/  LOP3.LUT R184, R179, R184, RZ, 0x3c, !PT ;  /* 0x000000b8b3b87212 */ /* 0x000fe200078e3cff */
[----:B------:R-:W-:Y:S01]  /*1c80*/  UIADD3 UR26, UPT, UPT, UR13, 0x32370b8f, URZ ;  /* 0x32370b8f0d1a7890 */ /* 0x000fe2000fffe0ff */
[----:B-1----:R-:W-:Y:S01]  /*1c90*/  LOP3.LUT P0, RZ, R163, 0x4, RZ, 0xc0, !PT ;  /* 0x00000004a3ff7812 */ /* 0x002fe2000780c0ff */
[----:B------:R-:W-:Y:S01]  /*1ca0*/  IMAD.WIDE.U32 R186, R186, -0x326172a9, RZ ;  /* 0xcd9e8d57baba7825 */ /* 0x000fe200078e00ff */
[----:B------:R-:W-:Y:S01]  /*1cb0*/  UIADD3 UR25, UPT, UPT, UR13, -0x126145ec, URZ ;  /* 0xed9eba140d197890 */ /* 0x000fe2000fffe0ff */
[----:B------:R-:W-:Y:S01]  /*1cc0*/  IADD3 R150, PT, PT, R0, UR10, RZ ;  /* 0x0000000a00967c10 */ /* 0x000fe2000fffe0ff */
[----:B------:R-:W-:Y:S01]  /*1cd0*/  UIADD3 UR24, UPT, UPT, UR13, -0x56f99767, URZ ;  /* 0xa90668990d187890 */ /* 0x000fe2000fffe0ff */
[----:B------:R-:W-:Y:S01]  /*1ce0*/  IMAD.WIDE.U32 R184, R184, -0x326172a9, RZ ;  /* 0xcd9e8d57b8b87825 */ /* 0x000fe200078e00ff */
[----:B------:R-:W-:Y:S01]  /*1cf0*/  UIADD3 UR13, UPT, UPT, UR13, 0x646e171e, URZ ;  /* 0x646e171e0d0d7890 */ /* 0x000fe2000fffe0ff */
[----:B------:R-:W-:Y:S01]  /*1d00*/  UMOV UR10, UR34 ;  /* 0x00000022000a7c82 */ /* 0x000fe20008000000 */
[----:B--23--:R-:W-:-:S10]  /*1d10*/  UMOV UR31, UR35 ;  /* 0x00000023001f7c82 */ /* 0x00cfd40008000000 */
.L_x_621:
[----:B-----5:R-:W-:Y:S01]  /*1d20*/  FSETP.NEU.FTZ.AND P4, PT, R176, -INF , PT ;  /* 0xff800000b000780b */ /* 0x020fe20003f9d000 */
[----:B------:R-:W0:Y:S01]  /*1d30*/  LDGDEPBAR ;  /* 0x00000000000079af */ /* 0x000e220000000000 */
[----:B------:R-:W-:Y:S01]  /*1d40*/  FSETP.NEU.FTZ.AND P5, PT, R175, -INF , PT ;  /* 0xff800000af00780b */ /* 0x000fe20003fbd000 */
[C---:B------:R-:W-:Y:S01]  /*1d50*/  VIADD R44, R180.reuse, 0x4 ;  /* 0x00000004b42c7836 */ /* 0x040fe20000000000 */
[----:B------:R-:W-:Y:S01]  /*1d60*/  UIADD3 UR34, UPT, UPT, UR30, 0x3c6ef372, URZ ;  /* 0x3c6ef3721e227890 */ /* 0x000fe2000fffe0ff */
[----:B------:R-:W-:Y:S01]  /*1d70*/  IMAD.WIDE.U32 R38, R180, -0x326172a9, RZ ;  /* 0xcd9e8d57b4267825 */ /* 0x000fe200078e00ff */
[----:B------:R-:W-:Y:S03]  /*1d80*/  UIADD3 UR33, UPT, UPT, UR30, -0x61c88647, URZ ;  /* 0x9e3779b91e217890 */ /* 0x000fe6000fffe0ff */
[----:B------:R-:W-:Y:S01]  /*1d90*/  IMAD.WIDE.U32 R44, R44, -0x326172a9, RZ ;  /* 0xcd9e8d572c2c7825 */ /* 0x000fe200078e00ff */
[----:B------:R-:W-:Y:S02]  /*1da0*/  LOP3.LUT R52, R172, UR30, R39, 0x96, !PT ;  /* 0x0000001eac347c12 */ /* 0x000fe4000f8e9627 */
[----:B------:R-:W-:Y:S01]  /*1db0*/  LOP3.LUT R36, R38, UR33, R187, 0x96, !PT ;  /* 0x0000002126247c12 */ /* 0x000fe2000f8e96bb */
[----:B------:R-:W-:Y:S01]  /*1dc0*/  IMAD.IADD R112, R151, 0x1, R150 ;  /* 0x0000000197707824 */ /* 0x000fe200078e0296 */
        /* <DEDUP_REMOVED lines=9> */
[----:B------:R-:W-:Y:S04]  /*1e60*/  DEPBAR.LE SB0, 0x0 ;  /* 0x000080000000791a */ /* 0x000fe80000000000 */
[----:B------:R-:W-:Y:S01]  /*1e70*/  BAR.SYNC.DEFER_BLOCKING 0x0 ;  /* 0x0000000000007b1d */ /* 0x000fe20000010000 */
[----:B------:R-:W-:Y:S01]  /*1e80*/  IMAD.WIDE.U32 R58, R58, -0x326172a9, RZ ;  /* 0xcd9e8d573a3a7825 */ /* 0x000fe200078e00ff */
[----:B------:R-:W-:Y:S03]  /*1e90*/  UIADD3 UR33, UPT, UPT, UR30, -0x255992d5, URZ ;  /* 0xdaa66d2b1e217890 */ /* 0x000fe6000fffe0ff */
[----:B------:R-:W-:Y:S01]  /*1ea0*/  IMAD.WIDE.U32 R222, R222, -0x326172a9, RZ ;  /* 0xcd9e8d57dede7825 */ /* 0x000fe200078e00ff */
[--C-:B------:R-:W-:Y:S02]  /*1eb0*/  LOP3.LUT R29, R184, UR34, R59.reuse, 0x96, !PT ;  /* 0x00000022b81d7c12 */ /* 0x100fe4000f8e963b */
[----:B------:R-:W-:Y:S01]  /*1ec0*/  LOP3.LUT R192, R186, UR34, R59, 0x96, !PT ;  /* 0x00000022bac07c12 */ /* 0x000fe2000f8e963b */
[----:B------:R-:W-:Y:S01]  /*1ed0*/  IMAD.WIDE.U32 R36, R36, -0x2daee0ad, RZ ;  /* 0xd2511f5324247825 */ /* 0x000fe200078e00ff */
[----:B------:R-:W-:Y:S03]  /*1ee0*/  LOP3.LUT R28, R186, UR34, R223, 0x96, !PT ;  /* 0x00000022ba1c7c12 */ /* 0x000fe6000f8e96df */
[----:B------:R-:W-:Y:S01]  /*1ef0*/  IMAD.WIDE.U32 R218, R29, -0x2daee0ad, RZ ;  /* 0xd2511f531dda7825 */ /* 0x000fe200078e00ff */
[----:B------:R-:W-:Y:S02]  /*1f00*/  LOP3.LUT R114, R52, UR27, R37, 0x96, !PT ;  /* 0x0000001b34727c12 */ /* 0x000fe4000f8e9625 */
[----:B------:R-:W-:Y:S01]  /*1f10*/  LOP3.LUT R37, R184, UR34, R223, 0x96, !PT ;  /* 0x00000022b8257c12 */ /* 0x000fe2000f8e96df */
[----:B------:R-:W-:Y:S01]  /*1f20*/  IMAD.WIDE.U32 R188, R28, -0x2daee0ad, RZ ;  /* 0xd2511f531cbc7825 */ /* 0x000fe200078e00ff */
[----:B------:R-:W-:Y:S01]  /*1f30*/  LOP3.LUT R52, R52, UR27, R39, 0x96, !PT ;  /* 0x0000001b34347c12 */ /* 0x000fe2000f8e9627 */
[----:B------:R-:W-:Y:S02]  /*1f40*/  UIADD3 UR34, UPT, UPT, UR30, 0x78dde6e4, URZ ;  /* 0x78dde6e41e227890 */ /* 0x000fe4000fffe0ff */
[----:B------:R-:W-:Y:S01]  /*1f50*/  IMAD.WIDE.U32 R192, R192, -0x2daee0ad, RZ ;  /* 0xd2511f53c0c07825 */ /* 0x000fe200078e00ff */
[----:B------:R-:W-:Y:S03]  /*1f60*/  LDSM.16.M88.4 R64, [R150] ;  /* 0x000000009640783b */ /* 0x000fe60000000200 */
[----:B------:R-:W-:Y:S01]  /*1f70*/  IMAD.WIDE.U32 R40, R40, -0x2daee0ad, RZ ;  /* 0xd2511f5328287825 */ /* 0x000fe200078e00ff */
[----:B------:R-:W-:Y:S03]  /*1f80*/  LOP3.LUT R36, R36, UR26, R193, 0x96, !PT ;  /* 0x0000001a24247c12 */ /* 0x000fe6000f8e96c1 */
[----:B------:R-:W-:Y:S01]  /*1f90*/  IMAD.WIDE.U32 R44, R44, -0x2daee0ad, RZ ;  /* 0xd2511f532c2c7825 */ /* 0x000fe200078e00ff */
[----:B------:R-:W-:Y:S02]  /*1fa0*/  LOP3.LUT R56, R224, UR27, R41, 0x96, !PT ;  /* 0x0000001be0387c12 */ /* 0x000fe4000f8e9629 */
[----:B------:R-:W-:Y:S01]  /*1fb0*/  LOP3.LUT R41, R38, UR26, R219, 0x96, !PT ;  /* 0x0000001a26297c12 */ /* 0x000fe2000f8e96db */
[----:B------:R-:W1:Y:S01]  /*1fc0*/  LDSM.16.M88.4 R16, [R156+-0x2000] ;  /* 0xffe000009c10783b */ /* 0x000e620000000200 */
[----:B------:R-:W-:Y:S01]  /*1fd0*/  LOP3.LUT R224, R224, UR27, R45, 0x96, !PT ;  /* 0x0000001be0e07c12 */ /* 0x000fe2000f8e962d */
[----:B------:R-:W-:Y:S01]  /*1fe0*/  IMAD.WIDE.U32 R114, R114, -0x326172a9, RZ ;  /* 0xcd9e8d5772727825 */ /* 0x000fe200078e00ff */
[----:B------:R-:W-:Y:S03]  /*1ff0*/  LOP3.LUT R40, R40, UR26, R189, 0x96, !PT ;  /* 0x0000001a28287c12 */ /* 0x000fe6000f8e96bd */
[----:B------:R-:W-:Y:S01]  /*2000*/  IMAD.WIDE.U32 R216, R37, -0x2daee0ad, RZ ;  /* 0xd2511f5325d87825 */ /* 0x000fe200078e00ff */
[----:B------:R-:W-:Y:S01]  /*2010*/  LOP3.LUT R190, R58, UR33, R115, 0x96, !PT ;  /* 0x000000213abe7c12 */ /* 0x000fe2000f8e9673 */
[----:B------:R-:W2:Y:S02]  /*2020*/  LDSM.16.M88.4 R60, [R150+0x1000] ;  /* 0x00100000963c783b */ /* 0x000ea40000000200 */
[----:B------:R-:W-:Y:S01]  /*2030*/  IMAD.WIDE.U32 R54, R36, -0x326172a9, RZ ;  /* 0xcd9e8d5724367825 */ /* 0x000fe200078e00ff */
[----:B------:R-:W-:Y:S03]  /*2040*/  LOP3.LUT R44, R44, UR26, R217, 0x96, !PT ;  /* 0x0000001a2c2c7c12 */ /* 0x000fe6000f8e96d9 */
[----:B------:R-:W-:Y:S01]  /*2050*/  IMAD.WIDE.U32 R56, R56, -0x326172a9, RZ ;  /* 0xcd9e8d5738387825 */ /* 0x000fe200078e00ff */
[----:B------:R-:W-:Y:S01]  /*2060*/  LOP3.LUT R114, R114, UR34, R55, 0x96, !PT ;  /* 0x0000002272727c12 */ /* 0x000fe2000f8e9637 */
[----:B------:R-:W3:Y:S02]  /*2070*/  LDSM.16.M88.4 R32, [R156+-0x1c00] ;  /* 0xffe400009c20783b */ /* 0x000ee40000000200 */
[----:B------:R-:W-:Y:S01]  /*2080*/  IMAD.WIDE.U32 R52, R52, -0x326172a9, RZ ;  /* 0xcd9e8d5734347825 */ /* 0x000fe200078e00ff */
[----:B------:R-:W-:Y:S03]  /*2090*/  LOP3.LUT R196, R222, UR33, R57, 0x96, !PT ;  /* 0x00000021dec47c12 */ /* 0x000fe6000f8e9639 */
[----:B------:R-:W-:Y:S01]  /*20a0*/  IMAD.WIDE.U32 R224, R224, -0x326172a9, RZ ;  /* 0xcd9e8d57e0e07825 */ /* 0x000fe200078e00ff */
[----:B------:R-:W-:Y:S01]  /*20b0*/  LOP3.LUT R58, R58, UR33, R53, 0x96, !PT ;  /* 0x000000213a3a7c12 */ /* 0x000fe2000f8e9635 */
[----:B------:R-:W4:Y:S02]  /*20c0*/  LDSM.16.M88.4 R48, [R156+-0x1800] ;  /* 0xffe800009c30783b */ /* 0x000f240000000200 */
[----:B------:R-:W-:Y:S01]  /*20d0*/  IMAD.WIDE.U32 R190, R190, -0x2daee0ad, RZ ;  /* 0xd2511f53bebe7825 */ /* 0x000fe200078e00ff */
[----:B------:R-:W-:Y:S01]  /*20e0*/  LOP3.LUT R222, R222, UR33, R225, 0x96, !PT ;  /* 0x00000021dede7c12 */ /* 0x000fe2000f8e96e1 */
[----:B------:R-:W-:Y:S02]  /*20f0*/  UIADD3 UR33, UPT, UPT, UR30, 0x1715609d, URZ ;  /* 0x1715609d1e217890 */ /* 0x000fe4000fffe0ff */
[----:B------:R-:W-:Y:S01]  /*2100*/  IMAD.WIDE.U32 R202, R41, -0x326172a9, RZ ;  /* 0xcd9e8d5729ca7825 */ /* 0x000fe200078e00ff */
[----:B------:R-:W-:Y:S01]  /*2110*/  LOP3.LUT R192, R192, UR25, R191, 0x96, !PT ;  /* 0x00000019c0c07c12 */ /* 0x000fe2000f8e96bf */
[----:B------:R-:W4:Y:S02]  /*2120*/  LDSM.16.M88.4 R100, [R156+-0x1400] ;  /* 0xffec00009c64783b */ /* 0x000f240000000200 */
[----:B------:R-:W-:Y:S01]  /*2130*/  IMAD.WIDE.U32 R194, R40, -0x326172a9, RZ ;  /* 0xcd9e8d5728c27825 */ /* 0x000fe200078e00ff */
[----:B------:R-:W-:Y:S03]  /*2140*/  LOP3.LUT R52, R52, UR34, R203, 0x96, !PT ;  /* 0x0000002234347c12 */ /* 0x000fe6000f8e96cb */
[----:B------:R-:W-:Y:S01]  /*2150*/  IMAD.WIDE.U32 R58, R58, -0x2daee0ad, RZ ;  /* 0xd2511f533a3a7825 */ /* 0x000fe200078e00ff */
[----:B------:R-:W-:Y:S01]  /*2160*/  LOP3.LUT R56, R56, UR34, R195, 0x96, !PT ;  /* 0x0000002238387c12 */ /* 0x000fe2000f8e96c3 */
[-C--:B-1----:R-:W-:Y:S01]  /*2170*/  HMMA.16816.F32.BF16 R4, R64, R16.reuse, RZ ;  /* 0x000000104004723c */ /* 0x082fe200000418ff */
[----:B------:R-:W-:Y:S02]  /*2180*/  LDSM.16.M88.4 R104, [R112] ;  /* 0x000000007068783b */ /* 0x000fe40000000200 */
[----:B------:R-:W-:Y:S01]  /*2190*/  LOP3.LUT R218, R218, UR25, R59, 0x96, !PT ;  /* 0x00000019dada7c12 */ /* 0x000fe2000f8e963b */
[----:B------:R-:W-:Y:S04]  /*21a0*/  IMAD.WIDE.U32 R222, R222, -0x2daee0ad, RZ ;  /* 0xd2511f53dede7825 */ /* 0x000fe800078e00ff */
[C---:B--2---:R-:W-:Y:S01]  /*21b0*/  HMMA.16816.F32.BF16 R8, R60.reuse, R16, RZ ;  /* 0x000000103c08723c */ /* 0x044fe200000418ff */
[----:B------:R-:W1:Y:S01]  /*21c0*/  LDSM.16.M88.4 R108, [R2+-0x2000] ;  /* 0xffe00000026c783b */ /* 0x000e620000000200 */
[----:B------:R-:W-:Y:S01]  /*21d0*/  LOP3.LUT R216, R216, UR25, R223, 0x96, !PT ;  /* 0x00000019d8d87c12 */ /* 0x000fe2000f8e96df */
[----:B------:R-:W-:Y:S04]  /*21e0*/  IMAD.WIDE.U32 R214, R44, -0x326172a9, RZ ;  /* 0xcd9e8d572cd67825 */ /* 0x000fe800078e00ff */
[----:B------:R-:W-:Y:S01]  /*21f0*/  IMAD.WIDE.U32 R192, R192, -0x326172a9, RZ ;  /* 0xcd9e8d57c0c07825 */ /* 0x000fe200078e00ff */
[----:B------:R-:W-:Y:S01]  /*2200*/  LOP3.LUT R224, R224, UR34, R215, 0x96, !PT ;  /* 0x00000022e0e07c12 */ /* 0x000fe2000f8e96d7 */
[-C--:B------:R-:W-:Y:S02]  /*2210*/  HMMA.16816.F32.BF16 R12, R60, R18.reuse, RZ ;  /* 0x000000123c0c723c */ /* 0x080fe400000418ff */
[----:B------:R-:W-:Y:S01]  /*2220*/  IMAD.WIDE.U32 R114, R114, -0x2daee0ad, RZ ;  /* 0xd2511f5372727825 */ /* 0x000fe200078e00ff */
[----:B------:R-:W-:Y:S03]  /*2230*/  LOP3.LUT R54, R54, UR33, R193, 0x96, !PT ;  /* 0x0000002136367c12 */ /* 0x000fe6000f8e96c1 */
[----:B------:R-:W-:Y:S01]  /*2240*/  IMAD.WIDE.U32 R216, R216, -0x326172a9, RZ ;  /* 0xcd9e8d57d8d87825 */ /* 0x000fe200078e00ff */
[----:B------:R-:W-:Y:S01]  /*2250*/  LOP3.LUT R190, R190, UR24, R115, 0x96, !PT ;  /* 0x00000018bebe7c12 */ /* 0x000fe2000f8e9673 */
[C---:B------:R-:W-:Y:S02]  /*2260*/  HMMA.16816.F32.BF16 R16, R64.reuse, R18, RZ ;  /* 0x000000124010723c */ /* 0x040fe400000418ff */
[----:B------:R-:W-:Y:S01]  /*2270*/  IMAD.WIDE.U32 R218, R218, -0x326172a9, RZ ;  /* 0xcd9e8d57dada7825 */ /* 0x000fe200078e00ff */
[----:B------:R-:W-:Y:S03]  /*2280*/  LOP3.LUT R214, R214, UR33, R217, 0x96, !PT ;  /* 0x00000021d6d67c12 */ /* 0x000fe6000f8e96d9 */
[----:B------:R-:W-:Y:S01]  /*2290*/  IMAD.WIDE.U32 R54, R54, -0x2daee0ad, RZ ;  /* 0xd2511f5336367825 */ /* 0x000fe200078e00ff */
[----:B------:R-:W-:Y:S01]  /*22a0*/  LOP3.LUT R202, R202, UR33, R219, 0x96, !PT ;  /* 0x00000021caca7c12 */ /* 0x000fe2000f8e96db */
[-C--:B---3--:R-:W-:Y:S02]  /*22b0*/  HMMA.16816.F32.BF16 R20, R64, R32.reuse, RZ ;  /* 0x000000204014723c */ /* 0x088fe400000418ff */
[----:B------:R-:W-:Y:S01]  /*22c0*/  IMAD.WIDE.U32 R190, R190, -0x326172a9, RZ ;  /* 0xcd9e8d57bebe7825 */ /* 0x000fe200078e00ff */
[----:B------:R-:W-:Y:S02]  /*22d0*/  LOP3.LUT R201, R114, UR13, R55, 0x96, !PT ;  /* 0x0000000d72c97c12 */ /* 0x000fe4000f8e9637 */
[C---:B------:R-:W-:Y:S01]  /*22e0*/  PRMT R181, R54.reuse, 0x7770, RZ ;  /* 0x0000777036b57816 */ /* 0x040fe200000000ff */
[----:B------:R-:W2:Y:S01]  /*22f0*/  LDSM.16.M88.4 R112, [R112+0x1000] ;  /* 0x001000007070783b */ /* 0x000ea20000000200 */
[C---:B------:R-:W-:Y:S01]  /*2300*/  PRMT R220, R54.reuse, 0x7771, RZ ;  /* 0x0000777136dc7816 */ /* 0x040fe200000000ff */
[C---:B------:R-:W-:Y:S02]  /*2310*/  HMMA.16816.F32.BF16 R24, R60.reuse, R32, RZ ;  /* 0x000000203c18723c */ /* 0x040fe400000418ff */
[----:B------:R-:W-:Y:S01]  /*2320*/  PRMT R219, R54, 0x7772, RZ ;  /* 0x0000777236db7816 */ /* 0x000fe200000000ff */
[----:B------:R-:W-:Y:S01]  /*2330*/  IMAD.WIDE.U32 R202, R202, -0x2daee0ad, RZ ;  /* 0xd2511f53caca7825 */ /* 0x000fe200078e00ff */
[----:B------:R-:W-:Y:S02]  /*2340*/  PRMT R217, R54, 0x7773, RZ ;  /* 0x0000777336d97816 */ /* 0x000fe400000000ff */
[----:B------:R-:W-:Y:S01]  /*2350*/  ISETP.LE.U32.AND P2, PT, R181, UR9, PT ;  /* 0x00000009b5007c0c */ /* 0x000fe2000bf43070 */
[----:B------:R-:W-:Y:S01]  /*2360*/  IMAD.WIDE.U32 R232, R52, -0x2daee0ad, RZ ;  /* 0xd2511f5334e87825 */ /* 0x000fe200078e00ff */
[----:B------:R-:W-:Y:S01]  /*2370*/  PRMT R221, R202, 0x7770, RZ ;  /* 0x00007770cadd7816 */ /* 0x000fe200000000ff */
[-C--:B------:R-:W-:Y:S01]  /*2380*/  HMMA.16816.F32.BF16 R28, R60, R34.reuse, RZ ;  /* 0x000000223c1c723c */ /* 0x080fe200000418ff */
[----:B------:R-:W-:Y:S01]  /*2390*/  PRMT R200, R190, 0x7773, RZ ;  /* 0x00007773bec87816 */ /* 0x000fe200000000ff */
[----:B------:R-:W-:Y:S01]  /*23a0*/  IMAD.WIDE.U32 R198, R56, -0x2daee0ad, RZ ;  /* 0xd2511f5338c67825 */ /* 0x000fe200078e00ff */
[----:B------:R-:W-:Y:S02]  /*23b0*/  PRMT R213, R202, 0x7771, RZ ;  /* 0x00007771cad57816 */ /* 0x000fe400000000ff */
[----:B------:R-:W-:Y:S01]  /*23c0*/  LOP3.LUT R215, R58, UR24, R233, 0x96, !PT ;  /* 0x000000183ad77c12 */ /* 0x000fe2000f8e96e9 */
[----:B------:R-:W-:Y:S01]  /*23d0*/  IMAD.WIDE.U32 R196, R196, -0x2daee0ad, RZ ;  /* 0xd2511f53c4c47825 */ /* 0x000fe200078e00ff */
[----:B------:R-:W-:Y:S01]  /*23e0*/  LOP3.LUT R232, R232, UR13, R203, 0x96, !PT ;  /* 0x0000000de8e87c12 */ /* 0x000fe2000f8e96cb */
[C---:B------:R-:W-:Y:S02]  /*23f0*/  HMMA.16816.F32.BF16 R32, R64.reuse, R34, RZ ;  /* 0x000000224020723c */ /* 0x040fe400000418ff */
[----:B------:R-:W-:Y:S01]  /*2400*/  IMAD.WIDE.U32 R224, R224, -0x2daee0ad, RZ ;  /* 0xd2511f53e0e07825 */ /* 0x000fe200078e00ff */
[----:B------:R-:W-:Y:S02]  /*2410*/  LOP3.LUT R188, R188, UR25, R197, 0x96, !PT ;  /* 0x00000019bcbc7c12 */ /* 0x000fe4000f8e96c5 */
[----:B------:R-:W-:Y:S02]  /*2420*/  PRMT R197, R190, 0x7770, RZ ;  /* 0x00007770bec57816 */ /* 0x000fe400000000ff */
[----:B------:R-:W-:Y:S01]  /*2430*/  LOP3.LUT R222, R222, UR24, R225, 0x96, !PT ;  /* 0x00000018dede7c12 */ /* 0x000fe2000f8e96e1 */
[-C--:B----4-:R-:W-:Y:S01]  /*2440*/  HMMA.16816.F32.BF16 R36, R64, R48.reuse, RZ ;  /* 0x000000304024723c */ /* 0x090fe200000418ff */
[----:B------:R-:W-:Y:S05]  /*2450*/  IMAD.WIDE.U32 R188, R188, -0x326172a9, RZ ;  /* 0xcd9e8d57bcbc7825 */ /* 0x000fea00078e00ff */
[----:B------:R-:W-:Y:S01]  /*2460*/  LOP3.LUT R194, R194, UR33, R189, 0x96, !PT ;  /* 0x00000021c2c27c12 */ /* 0x000fe2000f8e96bd */
[----:B------:R-:W-:Y:S01]  /*2470*/  UIADD3 UR33, UPT, UPT, UR30, -0x4ab325aa, URZ ;  /* 0xb54cda561e217890 */ /* 0x000fe2000fffe0ff */
[----:B------:R-:W-:Y:S01]  /*2480*/  LOP3.LUT R189, R196, UR24, R199, 0x96, !PT ;  /* 0x00000018c4bd7c12 */ /* 0x000fe2000f8e96c7 */
[C---:B------:R-:W-:Y:S02]  /*2490*/  HMMA.16816.F32.BF16 R40, R60.reuse, R48, RZ ;  /* 0x000000303c28723c */ /* 0x040fe400000418ff */
[----:B------:R-:W-:Y:S01]  /*24a0*/  PRMT R199, R190, 0x7771, RZ ;  /* 0x00007771bec77816 */ /* 0x000fe200000000ff */
[----:B------:R-:W-:Y:S01]  /*24b0*/  IMAD.WIDE.U32 R194, R194, -0x2daee0ad, RZ ;  /* 0xd2511f53c2c27825 */ /* 0x000fe200078e00ff */
[----:B------:R-:W-:Y:S03]  /*24c0*/  LOP3.LUT R181, R192, UR33, R191, 0x96, !PT ;  /* 0x00000021c0b57c12 */ /* 0x000fe6000f8e96bf */
[----:B------:R-:W-:Y:S01]  /*24d0*/  IMAD.WIDE.U32 R192, R189, -0x326172a9, RZ ;  /* 0xcd9e8d57bdc07825 */ /* 0x000fe200078e00ff */
[----:B------:R-:W-:Y:S01]  /*24e0*/  PRMT R211, R194, 0x7771, RZ ;  /* 0x00007771c2d37816 */ /* 0x000fe200000000ff */
[-C--:B------:R-:W-:Y:S01]  /*24f0*/  HMMA.16816.F32.BF16 R44, R60, R50.reuse, RZ ;  /* 0x000000323c2c723c */ /* 0x080fe200000418ff */
[----:B------:R-:W-:Y:S02]  /*2500*/  LOP3.LUT R209, R198, UR13, R195, 0x96, !PT ;  /* 0x0000000dc6d17c12 */ /* 0x000fe4000f8e96c3 */
[----:B------:R-:W-:Y:S02]  /*2510*/  PRMT R212, R194, 0x7772, RZ ;  /* 0x00007772c2d47816 */ /* 0x000fe400000000ff */
[----:B------:R-:W-:Y:S02]  /*2520*/  LOP3.LUT R193, R188, UR33, R193, 0x96, !PT ;  /* 0x00000021bcc17c12 */ /* 0x000fe4000f8e96c1 */
[----:B------:R-:W-:Y:S01]  /*2530*/  PRMT R223, R194, 0x7773, RZ ;  /* 0x00007773c2df7816 */ /* 0x000fe200000000ff */
[C---:B------:R-:W-:Y:S02]  /*2540*/  HMMA.16816.F32.BF16 R48, R64.reuse, R50, RZ ;  /* 0x000000324030723c */ /* 0x040fe400000418ff */
[----:B------:R-:W-:Y:S02]  /*2550*/  PRMT R198, R190, 0x7772, RZ ;  /* 0x00007772bec67816 */ /* 0x000fe400000000ff */
[----:B------:R-:W-:Y:S02]  /*2560*/  LOP3.LUT R191, R193, 0xffff, RZ, 0xc0, !PT ;  /* 0x0000ffffc1bf7812 */ /* 0x000fe400078ec0ff */
[C---:B------:R-:W-:Y:S02]  /*2570*/  PRMT R195, R192.reuse, 0x7771, RZ ;  /* 0x00007771c0c37816 */ /* 0x040fe400000000ff */
[----:B------:R-:W-:Y:S01]  /*2580*/  SHF.R.U32.HI R191, RZ, 0x8, R191 ;  /* 0x00000008ffbf7819 */ /* 0x000fe200000116bf */
[-C--:B------:R-:W-:Y:S01]  /*2590*/  HMMA.16816.F32.BF16 R52, R64, R100.reuse, RZ ;  /* 0x000000644034723c */ /* 0x080fe200000418ff */
[C---:B------:R-:W-:Y:S02]  /*25a0*/  PRMT R196, R192.reuse, 0x7772, RZ ;  /* 0x00007772c0c47816 */ /* 0x040fe400000000ff */
[----:B------:R-:W-:Y:S05]  /*25b0*/  PRMT R203, R192, 0x7773, RZ ;  /* 0x00007773c0cb7816 */ /* 0x000fea00000000ff */
[C---:B------:R-:W-:Y:S02]  /*25c0*/  HMMA.16816.F32.BF16 R56, R60.reuse, R100, RZ ;  /* 0x000000643c38723c */ /* 0x040fe400000418ff */
[C---:B------:R-:W-:Y:S02]  /*25d0*/  PRMT R101, R202.reuse, 0x7772, RZ ;  /* 0x00007772ca657816 */ /* 0x040fe400000000ff */
[----:B------:R-:W-:Y:S02]  /*25e0*/  PRMT R100, R202, 0x7773, RZ ;  /* 0x00007773ca647816 */ /* 0x000fe400000000ff */
[----:B------:R-:W-:Y:S02]  /*25f0*/  PRMT R202, R194, 0x7770, RZ ;  /* 0x00007770c2ca7816 */ /* 0x000fe400000000ff */
[----:B------:R-:W-:Y:S01]  /*2600*/  PRMT R194, R192, 0x7770, RZ ;  /* 0x00007770c0c27816 */ /* 0x000fe200000000ff */
[-C--:B------:R-:W-:Y:S08]  /*2610*/  HMMA.16816.F32.BF16 R60, R60, R102.reuse, RZ ;  /* 0x000000663c3c723c */ /* 0x080ff000000418ff */
[----:B------:R-:W-:Y:S02]  /*2620*/  HMMA.16816.F32.BF16 R64, R64, R102, RZ ;  /* 0x000000664040723c */ /* 0x000fe400000418ff */
[----:B------:R-:W-:Y:S02]  /*2630*/  LOP3.LUT R102, R201, 0xff, RZ, 0xc0, !PT ;  /* 0x000000ffc9667812 */ /* 0x000fe400078ec0ff */
[--C-:B------:R-:W-:Y:S02]  /*2640*/  SHF.R.U32.HI R103, RZ, 0x18, R181.reuse ;  /* 0x00000018ff677819 */ /* 0x100fe400000116b5 */
[----:B------:R-:W-:Y:S02]  /*2650*/  ISETP.LE.U32.AND P1, PT, R102, UR9, PT ;  /* 0x0000000966007c0c */ /* 0x000fe4000bf23070 */
[----:B------:R-:W-:Y:S01]  /*2660*/  LOP3.LUT R102, R181, 0xff, RZ, 0xc0, !PT ;  /* 0x000000ffb5667812 */ /* 0x000fe200078ec0ff */
[-C--:B-1----:R-:W-:Y:S05]  /*2670*/  HMMA.16816.F32.BF16 R4, R104, R108.reuse, R4 ;  /* 0x0000006c6804723c */ /* 0x082fea0000041804 */
[----:B------:R-:W-:Y:S01]  /*2680*/  ISETP.LE.U32.AND P3, PT, R102, UR9, PT ;  /* 0x0000000966007c0c */ /* 0x000fe2000bf63070 */
[----:B------:R-:W-:Y:S01]  /*2690*/  FMUL.FTZ R102, R176, 1.4426950216293334961 ;  /* 0x3fb8aa3bb0667820 */ /* 0x000fe20000410000 */
[----:B------:R-:W-:Y:S01]  /*26a0*/  ISETP.LE.U32.AND P6, PT, R103, UR9, PT ;  /* 0x0000000967007c0c */ /* 0x000fe2000bfc3070 */
[C---:B--2---:R-:W-:Y:S04]  /*26b0*/  HMMA.16816.F32.BF16 R8, R112.reuse, R108, R8 ;  /* 0x0000006c7008723c */ /* 0x044fe80000041808 */
[----:B------:R-:W-:Y:S01]  /*26c0*/  FSEL R108, R102, RZ, P4 ;  /* 0x000000ff666c7208 */ /* 0x000fe20002000000 */
[----:B------:R-:W-:Y:S01]  /*26d0*/  FMUL.FTZ R102, R175, 1.4426950216293334961 ;  /* 0x3fb8aa3baf667820 */ /* 0x000fe20000410000 */
[C---:B------:R-:W-:Y:S01]  /*26e0*/  FSETP.NEU.FTZ.AND P4, PT, R174.reuse, -INF , PT ;  /* 0xff800000ae00780b */ /* 0x040fe20003f9d000 */
[----:B------:R-:W-:Y:S01]  /*26f0*/  FMUL.FTZ R109, R174, 1.4426950216293334961 ;  /* 0x3fb8aa3bae6d7820 */ /* 0x000fe20000410000 */
[-C--:B------:R-:W-:Y:S03]  /*2700*/  HMMA.16816.F32.BF16 R12, R112, R110.reuse, R12 ;  /* 0x0000006e700c723c */ /* 0x080fe6000004180c */
[----:B------:R-:W-:Y:S01]  /*2710*/  FSEL R102, R102, RZ, P5 ;  /* 0x000000ff66667208 */ /* 0x000fe20002800000 */
[--C-:B------:R-:W-:Y:S01]  /*2720*/  FFMA.FTZ R188, R4, UR11, -R108.reuse ;  /* 0x0000000b04bc7c23 */ /* 0x100fe2000801086c */
[----:B------:R-:W-:Y:S01]  /*2730*/  LOP3.LUT R4, R181, 0xffff, RZ, 0xc0, !PT ;  /* 0x0000ffffb5047812 */ /* 0x000fe200078ec0ff */
[----:B------:R-:W-:Y:S01]  /*2740*/  FFMA.FTZ R5, R5, UR11, -R108 ;  /* 0x0000000b05057c23 */ /* 0x000fe2000801086c */
[----:B------:R-:W-:Y:S01]  /*2750*/  PRMT R181, R181, 0x7632, R181 ;  /* 0x00007632b5b57816 */ /* 0x000fe200000000b5 */
[--C-:B------:R-:W-:Y:S01]  /*2760*/  FFMA.FTZ R6, R6, UR11, -R102.reuse ;  /* 0x0000000b06067c23 */ /* 0x100fe20008010866 */
[----:B------:R-:W-:Y:S01]  /*2770*/  FSEL R109, R109, RZ, P4 ;  /* 0x000000ff6d6d7208 */ /* 0x000fe20002000000 */
[----:B------:R-:W-:Y:S01]  /*2780*/  FFMA.FTZ R7, R7, UR11, -R102 ;  /* 0x0000000b07077c23 */ /* 0x000fe20008010866 */
[----:B------:R-:W-:Y:S01]  /*2790*/  LOP3.LUT R181, R181, 0xff, RZ, 0xc0, !PT ;  /* 0x000000ffb5b57812 */ /* 0x000fe200078ec0ff */
[----:B------:R-:W1:Y:S01]  /*27a0*/  MUFU.EX2 R188, R188 ;  /* 0x000000bc00bc7308 */ /* 0x000e620000000800 */
[----:B------:R-:W-:Y:S01]  /*27b0*/  SHF.R.U32.HI R4, RZ, 0x8, R4 ;  /* 0x00000008ff047819 */ /* 0x000fe20000011604 */
[C---:B------:R-:W-:Y:S08]  /*27c0*/  HMMA.16816.F32.BF16 R16, R104.reuse, R110, R16 ;  /* 0x0000006e6810723c */ /* 0x040ff00000041810 */
[----:B------:R-:W-:Y:S01]  /*27d0*/  MUFU.EX2 R189, R5 ;  /* 0x0000000500bd7308 */ /* 0x000fe20000000800 */
[----:B------:R-:W-:Y:S01]  /*27e0*/  ISETP.LE.U32.AND P4, PT, R181, UR9, PT ;  /* 0x00000009b5007c0c */ /* 0x000fe2000bf83070 */
[C---:B------:R-:W-:Y:S01]  /*27f0*/  FMUL.FTZ R103, R173.reuse, 1.4426950216293334961 ;  /* 0x3fb8aa3bad677820 */ /* 0x040fe20000410000 */
[----:B------:R-:W-:Y:S07]  /*2800*/  FSETP.NEU.FTZ.AND P5, PT, R173, -INF , PT ;  /* 0xff800000ad00780b */ /* 0x000fee0003fbd000 */
[----:B------:R-:W2:Y:S01]  /*2810*/  MUFU.EX2 R181, R6 ;  /* 0x0000000600b57308 */ /* 0x000ea20000000800 */
[----:B------:R-:W-:Y:S01]  /*2820*/  LOP3.LUT R4, R4, 0xffff, RZ, 0xc0, !PT ;  /* 0x0000ffff04047812 */ /* 0x000fe200078ec0ff */
[----:B------:R-:W-:Y:S01]  /*2830*/  FFMA.FTZ R9, R9, UR11, -R109 ;  /* 0x0000000b09097c23 */ /* 0x000fe2000801086d */
[----:B------:R-:W-:Y:S07]  /*2840*/  FSEL R103, R103, RZ, P5 ;  /* 0x000000ff67677208 */ /* 0x000fee0002800000 */
[----:B------:R3:W4:Y:S01]  /*2850*/  MUFU.EX2 R190, R7 ;  /* 0x0000000700be7308 */ /* 0x0007220000000800 */
[----:B------:R-:W-:Y:S01]  /*2860*/  ISETP.LE.U32.AND P5, PT, R4, UR9, PT ;  /* 0x0000000904007c0c */ /* 0x000fe2000bfa3070 */
[----:B-1----:R-:W-:Y:S01]  /*2870*/  @!P3 FADD.FTZ R188, -R188, -RZ ;  /* 0x800000ffbcbcb221 */ /* 0x002fe20000010100 */
[----:B------:R-:W-:Y:S01]  /*2880*/  LOP3.LUT R4, R193, 0xff, RZ, 0xc0, !PT ;  /* 0x000000ffc1047812 */ /* 0x000fe200078ec0ff */
[--C-:B------:R-:W-:Y:S01]  /*2890*/  FFMA.FTZ R10, R10, UR11, -R103.reuse ;  /* 0x0000000b0a0a7c23 */ /* 0x100fe20008010867 */
[----:B------:R-:W-:Y:S01]  /*28a0*/  FFMA.FTZ R11, R11, UR11, -R103 ;  /* 0x0000000b0b0b7c23 */ /* 0x000fe20008010867 */
[--C-:B------:R-:W-:Y:S01]  /*28b0*/  FFMA.FTZ R192, R8, UR11, -R109.reuse ;  /* 0x0000000b08c07c23 */ /* 0x100fe2000801086d */
[----:B------:R-:W-:Y:S03]  /*28c0*/  ISETP.LE.U32.AND P3, PT, R4, UR9, PT ;  /* 0x0000000904007c0c */ /* 0x000fe6000bf63070 */
[----:B------:R-:W-:Y:S01]  /*28d0*/  MUFU.EX2 R110, R10 ;  /* 0x0000000a006e7308 */ /* 0x000fe20000000800 */
[----:B------:R-:W-:Y:S01]  /*28e0*/  LOP3.LUT R8, R191, 0xffff, RZ, 0xc0, !PT ;  /* 0x0000ffffbf087812 */ /* 0x000fe200078ec0ff */
[----:B--2---:R-:W-:Y:S01]  /*28f0*/  @!P4 FADD.FTZ R181, -R181, -RZ ;  /* 0x800000ffb5b5c221 */ /* 0x004fe20000010100 */
[----:B------:R-:W-:Y:S07]  /*2900*/  FFMA.FTZ R12, R12, UR11, -R109 ;  /* 0x0000000b0c0c7c23 */ /* 0x000fee000801086d */
[----:B------:R-:W1:Y:S01]  /*2910*/  MUFU.EX2 R191, R192 ;  /* 0x000000c000bf7308 */ /* 0x000e620000000800 */
[----:B------:R-:W-:Y:S01]  /*2920*/  FFMA.FTZ R15, R15, UR11, -R103 ;  /* 0x0000000b0f0f7c23 */ /* 0x000fe20008010867 */
[----:B---3--:R-:W2:Y:S01]  /*2930*/  LDSM.16.M88.4 R4, [R2+-0x1c00] ;  /* 0xffe400000204783b */ /* 0x008ea20000000200 */
[----:B------:R-:W-:Y:S01]  /*2940*/  @!P5 FADD.FTZ R189, -R189, -RZ ;  /* 0x800000ffbdbdd221 */ /* 0x000fe20000010100 */
[----:B------:R-:W-:Y:S06]  /*2950*/  ISETP.LE.U32.AND P5, PT, R8, UR9, PT ;  /* 0x0000000908007c0c */ /* 0x000fec000bfa3070 */
[----:B------:R-:W-:Y:S01]  /*2960*/  MUFU.EX2 R111, R11 ;  /* 0x0000000b006f7308 */ /* 0x000fe20000000800 */
[----:B------:R-:W-:Y:S01]  /*2970*/  PRMT R8, R193, 0x7632, R8 ;  /* 0x00007632c1087816 */ /* 0x000fe20000000008 */
[----:B----4-:R-:W-:Y:S01]  /*2980*/  @!P6 FADD.FTZ R190, -R190, -RZ ;  /* 0x800000ffbebee221 */ /* 0x010fe20000010100 */
[----:B------:R-:W-:Y:S07]  /*2990*/  SHF.R.U32.HI R193, RZ, 0x18, R193 ;  /* 0x00000018ffc17819 */ /* 0x000fee00000116c1 */
[----:B------:R-:W3:Y:S01]  /*29a0*/  MUFU.EX2 R192, R9 ;  /* 0x0000000900c07308 */ /* 0x000ee20000000800 */
[----:B------:R-:W-:Y:S01]  /*29b0*/  LOP3.LUT R8, R8, 0xff, RZ, 0xc0, !PT ;  /* 0x000000ff08087812 */ /* 0x000fe200078ec0ff */
[----:B------:R-:W-:Y:S01]  /*29c0*/  FFMA.FTZ R13, R13, UR11, -R109 ;  /* 0x0000000b0d0d7c23 */ /* 0x000fe2000801086d */
[----:B------:R-:W-:Y:S01]  /*29d0*/  ISETP.LE.U32.AND P6, PT, R193, UR9, PT ;  /* 0x00000009c1007c0c */ /* 0x000fe2000bfc3070 */
[----:B------:R-:W-:Y:S01]  /*29e0*/  FFMA.FTZ R16, R16, UR11, -R108 ;  /* 0x0000000b10107c23 */ /* 0x000fe2000801086c */
[----:B------:R-:W-:Y:S01]  /*29f0*/  ISETP.LE.U32.AND P4, PT, R8, UR9, PT ;  /* 0x0000000908007c0c */ /* 0x000fe2000bf83070 */
[----:B-1----:R-:W-:Y:S01]  /*2a00*/  @!P3 FADD.FTZ R191, -R191, -RZ ;  /* 0x800000ffbfbfb221 */ /* 0x002fe20000010100 */
[----:B------:R-:W-:Y:S03]  /*2a10*/  ISETP.LE.U32.AND P3, PT, R194, UR9, PT ;  /* 0x00000009c2007c0c */ /* 0x000fe6000bf63070 */
[----:B------:R-:W1:Y:S01]  /*2a20*/  MUFU.EX2 R193, R12 ;  /* 0x0000000c00c17308 */ /* 0x000e620000000800 */
[----:B------:R-:W-:Y:S01]  /*2a30*/  SHF.R.U32.HI R8, RZ, 0x18, R201 ;  /* 0x00000018ff087819 */ /* 0x000fe200000116c9 */
[----:B------:R-:W-:Y:S01]  /*2a40*/  FFMA.FTZ R18, R18, UR11, -R102 ;  /* 0x0000000b12127c23 */ /* 0x000fe20008010866 */
[----:B------:R-:W-:Y:S07]  /*2a50*/  FFMA.FTZ R17, R17, UR11, -R108 ;  /* 0x0000000b11117c23 */ /* 0x000fee000801086c */
[----:B------:R-:W4:Y:S01]  /*2a60*/  MUFU.EX2 R194, R13 ;  /* 0x0000000d00c27308 */ /* 0x000f220000000800 */
[----:B------:R-:W-:Y:S01]  /*2a70*/  FFMA.FTZ R14, R14, UR11, -R103 ;  /* 0x0000000b0e0e7c23 */ /* 0x000fe20008010867 */
[----:B---3--:R-:W-:Y:S01]  /*2a80*/  @!P5 FADD.FTZ R192, -R192, -RZ ;  /* 0x800000ffc0c0d221 */ /* 0x008fe20000010100 */
[----:B------:R-:W-:Y:S01]  /*2a90*/  ISETP.GT.U32.AND P5, PT, R195, UR9, PT ;  /* 0x00000009c3007c0c */ /* 0x000fe2000bfa4070 */
[----:B------:R-:W-:Y:S01]  /*2aa0*/  @!P6 FADD.FTZ R111, -R111, -RZ ;  /* 0x800000ff6f6fe221 */ /* 0x000fe20000010100 */
[----:B------:R-:W-:Y:S01]  /*2ab0*/  ISETP.GT.U32.AND P6, PT, R203, UR9, PT ;  /* 0x00000009cb007c0c */ /* 0x000fe2000bfc4070 */
[----:B------:R-:W-:Y:S01]  /*2ac0*/  @!P4 FADD.FTZ R110, -R110, -RZ ;  /* 0x800000ff6e6ec221 */ /* 0x000fe20000010100 */
[----:B------:R-:W-:Y:S01]  /*2ad0*/  ISETP.GT.U32.AND P4, PT, R196, UR9, PT ;  /* 0x00000009c4007c0c */ /* 0x000fe2000bf84070 */
[----:B------:R-:W-:Y:S02]  /*2ae0*/  FFMA.FTZ R19, R19, UR11, -R102 ;  /* 0x0000000b13137c23 */ /* 0x000fe40008010866 */
[----:B------:R-:W3:Y:S01]  /*2af0*/  MUFU.EX2 R196, R15 ;  /* 0x0000000f00c47308 */ /* 0x000ee20000000800 */
[----:B-1----:R-:W-:Y:S01]  /*2b00*/  @!P3 FADD.FTZ R193, -R193, -RZ ;  /* 0x800000ffc1c1b221 */ /* 0x002fe20000010100 */
[----:B------:R-:W-:Y:S08]  /*2b10*/  ISETP.LE.U32.AND P3, PT, R197, UR9, PT ;  /* 0x00000009c5007c0c */ /* 0x000ff0000bf63070 */
[----:B------:R-:W1:Y:S01]  /*2b20*/  MUFU.EX2 R197, R16 ;  /* 0x0000001000c57308 */ /* 0x000e620000000800 */
[----:B----4-:R-:W-:Y:S01]  /*2b30*/  @P5 FADD.FTZ R194, -R194, -RZ ;  /* 0x800000ffc2c25221 */ /* 0x010fe20000010100 */
[----:B------:R-:W-:Y:S08]  /*2b40*/  ISETP.GT.U32.AND P5, PT, R199, UR9, PT ;  /* 0x00000009c7007c0c */ /* 0x000ff0000bfa4070 */
[----:B------:R-:W4:Y:S01]  /*2b50*/  MUFU.EX2 R195, R14 ;  /* 0x0000000e00c37308 */ /* 0x000f220000000800 */
[-C--:B--2---:R-:W-:Y:S09]  /*2b60*/  HMMA.16816.F32.BF16 R20, R104, R4.reuse, R20 ;  /* 0x000000046814723c */ /* 0x084ff20000041814 */
[----:B------:R-:W2:Y:S01]  /*2b70*/  MUFU.EX2 R199, R17 ;  /* 0x0000001100c77308 */ /* 0x000ea20000000800 */
[----:B---3--:R-:W-:Y:S01]  /*2b80*/  @P6 FADD.FTZ R196, -R196, -RZ ;  /* 0x800000ffc4c46221 */ /* 0x008fe20000010100 */
[----:B------:R-:W-:Y:S08]  /*2b90*/  ISETP.GT.U32.AND P6, PT, R198, UR9, PT ;  /* 0x00000009c6007c0c */ /* 0x000ff0000bfc4070 */
[----:B------:R-:W3:Y:S01]  /*2ba0*/  MUFU.EX2 R198, R18 ;  /* 0x0000001200c67308 */ /* 0x000ee20000000800 */
[----:B-1----:R-:W-:Y:S01]  /*2bb0*/  @!P3 FADD.FTZ R197, -R197, -RZ ;  /* 0x800000ffc5c5b221 */ /* 0x002fe20000010100 */
[----:B------:R-:W-:Y:S01]  /*2bc0*/  ISETP.GT.U32.AND P3, PT, R200, UR9, PT ;  /* 0x00000009c8007c0c */ /* 0x000fe2000bf64070 */
[C---:B------:R-:W-:Y:S07]  /*2bd0*/  HMMA.16816.F32.BF16 R24, R112.reuse, R4, R24 ;  /* 0x000000047018723c */ /* 0x040fee0000041818 */
[----:B------:R-:W1:Y:S01]  /*2be0*/  MUFU.EX2 R200, R19 ;  /* 0x0000001300c87308 */ /* 0x000e620000000800 */
[----:B------:R-:W-:Y:S01]  /*2bf0*/  PRMT R4, R201, 0x7632, R4 ;  /* 0x00007632c9047816 */ /* 0x000fe20000000004 */
[----:B----4-:R-:W-:Y:S01]  /*2c00*/  @P4 FADD.FTZ R195, -R195, -RZ ;  /* 0x800000ffc3c34221 */ /* 0x010fe20000010100 */
[----:B------:R-:W-:Y:S01]  /*2c10*/  LOP3.LUT R201, R201, 0xffff, RZ, 0xc0, !PT ;  /* 0x0000ffffc9c97812 */ /* 0x000fe200078ec0ff */
[----:B--2---:R-:W-:Y:S01]  /*2c20*/  @P5 FADD.FTZ R199, -R199, -RZ ;  /* 0x800000ffc7c75221 */ /* 0x004fe20000010100 */
[----:B------:R-:W-:Y:S01]  /*2c30*/  LOP3.LUT R4, R4, 0xff, RZ, 0xc0, !PT ;  /* 0x000000ff04047812 */ /* 0x000fe200078ec0ff */
[-C--:B------:R-:W-:Y:S03]  /*2c40*/  HMMA.16816.F32.BF16 R28, R112, R6.reuse, R28 ;  /* 0x00000006701c723c */ /* 0x080fe6000004181c */
[----:B------:R-:W-:Y:S01]  /*2c50*/  SHF.R.U32.HI R5, RZ, 0x8, R201 ;  /* 0x00000008ff057819 */ /* 0x000fe200000116c9 */
[--C-:B------:R-:W-:Y:S01]  /*2c60*/  FFMA.FTZ R20, R20, UR11, -R108.reuse ;  /* 0x0000000b14147c23 */ /* 0x100fe2000801086c */
[----:B------:R-:W-:Y:S01]  /*2c70*/  ISETP.LE.U32.AND P5, PT, R202, UR9, PT ;  /* 0x00000009ca007c0c */ /* 0x000fe2000bfa3070 */
[----:B------:R-:W-:Y:S01]  /*2c80*/  FFMA.FTZ R21, R21, UR11, -R108 ;  /* 0x0000000b15157c23 */ /* 0x000fe2000801086c */
[----:B------:R-:W-:Y:S01]  /*2c90*/  LOP3.LUT R5, R5, 0xffff, RZ, 0xc0, !PT ;  /* 0x0000ffff05057812 */ /* 0x000fe200078ec0ff */
[----:B------:R-:W2:Y:S01]  /*2ca0*/  MUFU.EX2 R201, R20 ;  /* 0x0000001400c97308 */ /* 0x000ea20000000800 */
[----:B------:R-:W-:Y:S01]  /*2cb0*/  ISETP.LE.U32.AND P4, PT, R8, UR9, PT ;  /* 0x0000000908007c0c */ /* 0x000fe2000bf83070 */
[----:B---3--:R-:W-:Y:S01]  /*2cc0*/  @P6 FADD.FTZ R198, -R198, -RZ ;  /* 0x800000ffc6c66221 */ /* 0x008fe20000010100 */
[----:B------:R-:W-:Y:S01]  /*2cd0*/  ISETP.LE.U32.AND P6, PT, R4, UR9, PT ;  /* 0x0000000904007c0c */ /* 0x000fe2000bfc3070 */
[----:B------:R-:W3:Y:S01]  /*2ce0*/  LDSM.16.M88.4 R8, [R2+-0x1800] ;  /* 0xffe800000208783b */ /* 0x000ee20000000200 */
[----:B------:R-:W-:Y:S01]  /*2cf0*/  LOP3.LUT R4, R209, 0xff, RZ, 0xc0, !PT ;  /* 0x000000ffd1047812 */ /* 0x000fe200078ec0ff */
[--C-:B------:R-:W-:Y:S01]  /*2d00*/  FFMA.FTZ R22, R22, UR11, -R102.reuse ;  /* 0x0000000b16167c23 */ /* 0x100fe20008010866 */
[----:B-1----:R-:W-:Y:S01]  /*2d10*/  @P3 FADD.FTZ R200, -R200, -RZ ;  /* 0x800000ffc8c83221 */ /* 0x002fe20000010100 */
[----:B------:R-:W-:Y:S02]  /*2d20*/  ISETP.LE.U32.AND P3, PT, R5, UR9, PT ;  /* 0x0000000905007c0c */ /* 0x000fe4000bf63070 */
[----:B------:R-:W1:Y:S01]  /*2d30*/  MUFU.EX2 R202, R21 ;  /* 0x0000001500ca7308 */ /* 0x000e620000000800 */
[----:B------:R-:W-:Y:S01]  /*2d40*/  PRMT R5, R209, 0x7632, R5 ;  /* 0x00007632d1057816 */ /* 0x000fe20000000005 */
[----:B------:R-:W-:Y:S01]  /*2d50*/  FFMA.FTZ R25, R25, UR11, -R109 ;  /* 0x0000000b19197c23 */ /* 0x000fe2000801086d */
[--C-:B------:R-:W-:Y:S07]  /*2d60*/  FFMA.FTZ R26, R26, UR11, -R103.reuse ;  /* 0x0000000b1a1a7c23 */ /* 0x100fee0008010867 */
[----:B------:R-:W4:Y:S01]  /*2d70*/  MUFU.EX2 R203, R22 ;  /* 0x0000001600cb7308 */ /* 0x000f220000000800 */
[----:B------:R-:W-:Y:S01]  /*2d80*/  LOP3.LUT R5, R5, 0xff, RZ, 0xc0, !PT ;  /* 0x000000ff05057812 */ /* 0x000fe200078ec0ff */
[----:B--2---:R-:W-:Y:S01]  /*2d90*/  @!P1 FADD.FTZ R201, -R201, -RZ ;  /* 0x800000ffc9c99221 */ /* 0x004fe20000010100 */
[----:B------:R-:W-:Y:S01]  /*2da0*/  ISETP.LE.U32.AND P1, PT, R4, UR9, PT ;  /* 0x0000000904007c0c */ /* 0x000fe2000bf23070 */
[C---:B------:R-:W-:Y:S06]  /*2db0*/  HMMA.16816.F32.BF16 R32, R104.reuse, R6, R32 ;  /* 0x000000066820723c */ /* 0x040fec0000041820 */
[----:B------:R-:W2:Y:S01]  /*2dc0*/  MUFU.EX2 R206, R25 ;  /* 0x0000001900ce7308 */ /* 0x000ea20000000800 */
[----:B------:R-:W-:Y:S01]  /*2dd0*/  LOP3.LUT R4, R209, 0xffff, RZ, 0xc0, !PT ;  /* 0x0000ffffd1047812 */ /* 0x000fe200078ec0ff */
[----:B------:R-:W-:Y:S01]  /*2de0*/  FFMA.FTZ R23, R23, UR11, -R102 ;  /* 0x0000000b17177c23 */ /* 0x000fe20008010866 */
[----:B-1----:R-:W-:Y:S01]  /*2df0*/  @!P3 FADD.FTZ R202, -R202, -RZ ;  /* 0x800000ffcacab221 */ /* 0x002fe20000010100 */
[--C-:B------:R-:W-:Y:S01]  /*2e00*/  FFMA.FTZ R31, R31, UR11, -R103.reuse ;  /* 0x0000000b1f1f7c23 */ /* 0x100fe20008010867 */
[----:B------:R-:W-:Y:S01]  /*2e10*/  SHF.R.U32.HI R4, RZ, 0x8, R4 ;  /* 0x00000008ff047819 */ /* 0x000fe20000011604 */
[----:B------:R-:W-:Y:S01]  /*2e20*/  FFMA.FTZ R27, R27, UR11, -R103 ;  /* 0x0000000b1b1b7c23 */ /* 0x000fe20008010867 */
[----:B----4-:R-:W-:Y:S01]  /*2e30*/  @!P6 FADD.FTZ R203, -R203, -RZ ;  /* 0x800000ffcbcbe221 */ /* 0x010fe20000010100 */
[----:B------:R-:W-:Y:S01]  /*2e40*/  ISETP.LE.U32.AND P6, PT, R5, UR9, PT ;  /* 0x0000000905007c0c */ /* 0x000fe2000bfc3070 */
[--C-:B------:R-:W-:Y:S01]  /*2e50*/  FFMA.FTZ R24, R24, UR11, -R109.reuse ;  /* 0x0000000b18187c23 */ /* 0x100fe2000801086d */
[----:B------:R-:W-:Y:S01]  /*2e60*/  LOP3.LUT R4, R4, 0xffff, RZ, 0xc0, !PT ;  /* 0x0000ffff04047812 */ /* 0x000fe200078ec0ff */
[--C-:B------:R-:W-:Y:S01]  /*2e70*/  FFMA.FTZ R28, R28, UR11, -R109.reuse ;  /* 0x0000000b1c1c7c23 */ /* 0x100fe2000801086d */
[----:B------:R-:W-:Y:S01]  /*2e80*/  FFMA.FTZ R29, R29, UR11, -R109 ;  /* 0x0000000b1d1d7c23 */ /* 0x000fe2000801086d */
[----:B------:R-:W-:Y:S01]  /*2e90*/  IMAD.WIDE.U32 R20, R222, -0x326172a9, RZ ;  /* 0xcd9e8d57de147825 */ /* 0x000fe200078e00ff */
[----:B------:R-:W-:Y:S01]  /*2ea0*/  ISETP.LE.U32.AND P3, PT, R4, UR9, PT ;  /* 0x0000000904007c0c */ /* 0x000fe2000bf63070 */
[----:B------:R-:W1:Y:S01]  /*2eb0*/  MUFU.EX2 R207, R26 ;  /* 0x0000001a00cf7308 */ /* 0x000e620000000800 */
[----:B------:R-:W-:Y:S01]  /*2ec0*/  SHF.R.U32.HI R4, RZ, 0x18, R209 ;  /* 0x00000018ff047819 */ /* 0x000fe200000116d1 */
[--C-:B------:R-:W-:Y:S01]  /*2ed0*/  FFMA.FTZ R32, R32, UR11, -R108.reuse ;  /* 0x0000000b20207c23 */ /* 0x100fe2000801086c */
[----:B------:R-:W-:Y:S07]  /*2ee0*/  LOP3.LUT R18, R216, UR33, R21, 0x96, !PT ;  /* 0x00000021d8127c12 */ /* 0x000fee000f8e9615 */
[----:B------:R-:W4:Y:S01]  /*2ef0*/  MUFU.EX2 R204, R23 ;  /* 0x0000001700cc7308 */ /* 0x000f220000000800 */
[----:B------:R-:W-:Y:S01]  /*2f00*/  PRMT R6, R20, 0x7770, RZ ;  /* 0x0000777014067816 */ /* 0x000fe200000000ff */
[----:B------:R-:W-:Y:S01]  /*2f10*/  FFMA.FTZ R33, R33, UR11, -R108 ;  /* 0x0000000b21217c23 */ /* 0x000fe2000801086c */
[--C-:B------:R-:W-:Y:S07]  /*2f20*/  FFMA.FTZ R34, R34, UR11, -R102.reuse ;  /* 0x0000000b22227c23 */ /* 0x100fee0008010866 */
[----:B------:R-:W-:Y:S01]  /*2f30*/  MUFU.EX2 R208, R27 ;  /* 0x0000001b00d07308 */ /* 0x000fe20000000800 */
[-C--:B---3--:R-:W-:Y:S03]  /*2f40*/  HMMA.16816.F32.BF16 R36, R104, R8.reuse, R36 ;  /* 0x000000086824723c */ /* 0x088fe60000041824 */
[----:B--2---:R-:W-:Y:S01]  /*2f50*/  @!P3 FADD.FTZ R206, -R206, -RZ ;  /* 0x800000ffceceb221 */ /* 0x004fe20000010100 */
[----:B------:R-:W-:Y:S01]  /*2f60*/  ISETP.GT.U32.AND P3, PT, R212, UR9, PT ;  /* 0x00000009d4007c0c */ /* 0x000fe2000bf64070 */
[----:B-1----:R-:W-:Y:S01]  /*2f70*/  @!P6 FADD.FTZ R207, -R207, -RZ ;  /* 0x800000ffcfcfe221 */ /* 0x002fe20000010100 */
[----:B------:R-:W-:Y:S03]  /*2f80*/  ISETP.GT.U32.AND P6, PT, R223, UR9, PT ;  /* 0x00000009df007c0c */ /* 0x000fe6000bfc4070 */
[----:B------:R-:W1:Y:S01]  /*2f90*/  MUFU.EX2 R212, R31 ;  /* 0x0000001f00d47308 */ /* 0x000e620000000800 */
[----:B------:R-:W-:Y:S04]  /*2fa0*/  IMAD.WIDE.U32 R14, R214, -0x2daee0ad, RZ ;  /* 0xd2511f53d60e7825 */ /* 0x000fe800078e00ff */
[----:B----4-:R-:W-:Y:S01]  /*2fb0*/  @!P4 FADD.FTZ R204, -R204, -RZ ;  /* 0x800000ffccccc221 */ /* 0x010fe20000010100 */
[----:B------:R-:W-:Y:S04]  /*2fc0*/  ISETP.LE.U32.AND P4, PT, R4, UR9, PT ;  /* 0x0000000904007c0c */ /* 0x000fe8000bf83070 */
[----:B------:R-:W2:Y:S01]  /*2fd0*/  MUFU.EX2 R205, R24 ;  /* 0x0000001800cd7308 */ /* 0x000ea20000000800 */
[----:B------:R-:W-:Y:S01]  /*2fe0*/  IMAD.WIDE.U32 R4, R215, -0x326172a9, RZ ;  /* 0xcd9e8d57d7047825 */ /* 0x000fe200078e00ff */
[----:B------:R-:W-:Y:S01]  /*2ff0*/  LOP3.LUT R12, R224, UR13, R15, 0x96, !PT ;  /* 0x0000000de00c7c12 */ /* 0x000fe2000f8e960f */
[C---:B------:R-:W-:Y:S07]  /*3000*/  HMMA.16816.F32.BF16 R40, R112.reuse, R8, R40 ;  /* 0x000000087028723c */ /* 0x040fee0000041828 */
[----:B------:R-:W-:Y:S01]  /*3010*/  MUFU.EX2 R214, R32 ;  /* 0x0000002000d67308 */ /* 0x000fe20000000800 */
[----:B------:R-:W-:Y:S09]  /*3020*/  LOP3.LUT R218, R218, UR33, R5, 0x96, !PT ;  /* 0x00000021dada7c12 */ /* 0x000ff2000f8e9605 */
[----:B------:R-:W3:Y:S01]  /*3030*/  MUFU.EX2 R209, R28 ;  /* 0x0000001c00d17308 */ /* 0x000ee20000000800 */
[----:B------:R-:W-:Y:S01]  /*3040*/  PRMT R17, R4, 0x7770, RZ ;  /* 0x0000777004117816 */ /* 0x000fe200000000ff */
[----:B-1----:R-:W-:Y:S01]  /*3050*/  @P6 FADD.FTZ R212, -R212, -RZ ;  /* 0x800000ffd4d46221 */ /* 0x002fe20000010100 */
[----:B------:R-:W-:Y:S01]  /*3060*/  LOP3.LUT R5, R218, 0xff, RZ, 0xc0, !PT ;  /* 0x000000ffda057812 */ /* 0x000fe200078ec0ff */
[----:B------:R-:W-:Y:S01]  /*3070*/  @!P4 FADD.FTZ R208, -R208, -RZ ;  /* 0x800000ffd0d0c221 */ /* 0x000fe20000010100 */
[----:B------:R-:W-:Y:S01]  /*3080*/  ISETP.GT.U32.AND P6, PT, R213, UR9, PT ;  /* 0x00000009d5007c0c */ /* 0x000fe2000bfc4070 */
[-C--:B------:R-:W-:Y:S04]  /*3090*/  HMMA.16816.F32.BF16 R44, R112, R10.reuse, R44 ;  /* 0x0000000a702c723c */ /* 0x080fe8000004182c */
[----:B------:R-:W1:Y:S01]  /*30a0*/  MUFU.EX2 R213, R33 ;  /* 0x0000002100d57308 */ /* 0x000e620000000800 */
[----:B------:R-:W-:Y:S01]  /*30b0*/  UIADD3 UR33, UPT, UPT, UR29, 0x1, URZ ;  /* 0x000000011d217890 */ /* 0x000fe2000fffe0ff */
[----:B------:R-:W-:Y:S01]  /*30c0*/  ISETP.GT.U32.AND P4, PT, R220, UR9, PT ;  /* 0x00000009dc007c0c */ /* 0x000fe2000bf84070 */
[----:B--2---:R-:W-:Y:S01]  /*30d0*/  @!P1 FADD.FTZ R205, -R205, -RZ ;  /* 0x800000ffcdcd9221 */ /* 0x004fe20000010100 */
[C---:B------:R-:W-:Y:S06]  /*30e0*/  PRMT R16, R4.reuse, 0x7771, RZ ;  /* 0x0000777104107816 */ /* 0x040fec00000000ff */
[----:B------:R-:W2:Y:S01]  /*30f0*/  MUFU.EX2 R210, R29 ;  /* 0x0000001d00d27308 */ /* 0x000ea20000000800 */
[----:B------:R-:W-:Y:S01]  /*3100*/  ISETP.GT.U32.AND P1, PT, R211, UR9, PT ;  /* 0x00000009d3007c0c */ /* 0x000fe2000bf24070 */
[C---:B------:R-:W-:Y:S01]  /*3110*/  HMMA.16816.F32.BF16 R48, R104.reuse, R10, R48 ;  /* 0x0000000a6830723c */ /* 0x040fe20000041830 */
[----:B------:R-:W-:Y:S07]  /*3120*/  UISETP.NE.AND UP0, UPT, UR33, 0x1, UPT ;  /* 0x000000012100788c */ /* 0x000fee000bf05270 */
[----:B------:R-:W4:Y:S01]  /*3130*/  MUFU.EX2 R215, R34 ;  /* 0x0000002200d77308 */ /* 0x000f220000000800 */
[C---:B------:R-:W-:Y:S01]  /*3140*/  PRMT R15, R4.reuse, 0x7772, RZ ;  /* 0x00007772040f7816 */ /* 0x040fe200000000ff */
[----:B---3--:R-:W-:Y:S01]  /*3150*/  @!P5 FADD.FTZ R209, -R209, -RZ ;  /* 0x800000ffd1d1d221 */ /* 0x008fe20000010100 */
[----:B------:R-:W-:Y:S01]  /*3160*/  ISETP.GT.U32.AND P5, PT, R219, UR9, PT ;  /* 0x00000009db007c0c */ /* 0x000fe2000bfa4070 */
[----:B------:R-:W-:Y:S01]  /*3170*/  FFMA.FTZ R35, R35, UR11, -R102 ;  /* 0x0000000b23237c23 */ /* 0x000fe20008010866 */
[----:B------:R-:W-:Y:S01]  /*3180*/  PRMT R13, R4, 0x7773, RZ ;  /* 0x00007773040d7816 */ /* 0x000fe200000000ff */
[----:B------:R-:W-:Y:S01]  /*3190*/  FFMA.FTZ R36, R36, UR11, -R108 ;  /* 0x0000000b24247c23 */ /* 0x000fe2000801086c */
[----:B------:R-:W-:Y:S01]  /*31a0*/  LOP3.LUT R4, R218, 0xffff, RZ, 0xc0, !PT ;  /* 0x0000ffffda047812 */ /* 0x000fe200078ec0ff */
[----:B------:R-:W-:Y:S01]  /*31b0*/  @!P2 FADD.FTZ R214, -R214, -RZ ;  /* 0x800000ffd6d6a221 */ /* 0x000fe20000010100 */
[----:B------:R-:W-:Y:S01]  /*31c0*/  LOP3.LUT R8, R18, 0xffff, RZ, 0xc0, !PT ;  /* 0x0000ffff12087812 */ /* 0x000fe200078ec0ff */
[----:B-1----:R-:W-:Y:S01]  /*31d0*/  @P4 FADD.FTZ R213, -R213, -RZ ;  /* 0x800000ffd5d54221 */ /* 0x002fe20000010100 */
[----:B------:R-:W-:Y:S01]  /*31e0*/  SHF.R.U32.HI R4, RZ, 0x8, R4 ;  /* 0x00000008ff047819 */ /* 0x000fe20000011604 */
[----:B------:R-:W-:Y:S01]  /*31f0*/  FFMA.FTZ R37, R37, UR11, -R108 ;  /* 0x0000000b25257c23 */ /* 0x000fe2000801086c */
[----:B--2---:R-:W-:Y:S01]  /*3200*/  @P1 FADD.FTZ R210, -R210, -RZ ;  /* 0x800000ffd2d21221 */ /* 0x004fe20000010100 */
[----:B------:R-:W-:Y:S01]  /*3210*/  ISETP.LE.U32.AND P2, PT, R5, UR9, PT ;  /* 0x0000000905007c0c */ /* 0x000fe2000bf43070 */
[----:B------:R-:W1:Y:S01]  /*3220*/  MUFU.EX2 R216, R35 ;  /* 0x0000002300d87308 */ /* 0x000e620000000800 */
[----:B------:R-:W-:Y:S01]  /*3230*/  LOP3.LUT R4, R4, 0xffff, RZ, 0xc0, !PT ;  /* 0x0000ffff04047812 */ /* 0x000fe200078ec0ff */
[----:B----4-:R-:W-:Y:S01]  /*3240*/  @P5 FADD.FTZ R215, -R215, -RZ ;  /* 0x800000ffd7d75221 */ /* 0x010fe20000010100 */
[----:B------:R-:W-:Y:S01]  /*3250*/  ISETP.GT.U32.AND P1, PT, R217, UR9, PT ;  /* 0x00000009d9007c0c */ /* 0x000fe2000bf24070 */
[----:B------:R-:W-:Y:S01]  /*3260*/  FFMA.FTZ R39, R39, UR11, -R102 ;  /* 0x0000000b27277c23 */ /* 0x000fe20008010866 */
[----:B------:R-:W-:Y:S05]  /*3270*/  ISETP.LE.U32.AND P4, PT, R4, UR9, PT ;  /* 0x0000000904007c0c */ /* 0x000fea000bf83070 */
[----:B------:R-:W2:Y:S01]  /*3280*/  MUFU.EX2 R217, R36 ;  /* 0x0000002400d97308 */ /* 0x000ea20000000800 */
[----:B------:R-:W-:Y:S01]  /*3290*/  SHF.R.U32.HI R4, RZ, 0x18, R218 ;  /* 0x00000018ff047819 */ /* 0x000fe200000116da */
[----:B------:R-:W-:Y:S01]  /*32a0*/  FFMA.FTZ R38, R38, UR11, -R102 ;  /* 0x0000000b26267c23 */ /* 0x000fe20008010866 */
[----:B------:R-:W-:Y:S07]  /*32b0*/  PRMT R5, R218, 0x7632, R5 ;  /* 0x00007632da057816 */ /* 0x000fee0000000005 */
[----:B------:R-:W3:Y:S01]  /*32c0*/  MUFU.EX2 R220, R39 ;  /* 0x0000002700dc7308 */ /* 0x000ee20000000800 */
[----:B------:R-:W-:Y:S01]  /*32d0*/  ISETP.LE.U32.AND P5, PT, R4, UR9, PT ;  /* 0x0000000904007c0c */ /* 0x000fe2000bfa3070 */
[----:B------:R-:W-:Y:S01]  /*32e0*/  FFMA.FTZ R41, R41, UR11, -R109 ;  /* 0x0000000b29297c23 */ /* 0x000fe2000801086d */
[----:B------:R-:W-:Y:S07]  /*32f0*/  LOP3.LUT R5, R5, 0xff, RZ, 0xc0, !PT ;  /* 0x000000ff05057812 */ /* 0x000fee00078ec0ff */
[----:B------:R-:W4:Y:S01]  /*3300*/  MUFU.EX2 R218, R37 ;  /* 0x0000002500da7308 */ /* 0x000f220000000800 */
[----:B------:R-:W-:Y:S01]  /*3310*/  LOP3.LUT R4, R18, 0xff, RZ, 0xc0, !PT ;  /* 0x000000ff12047812 */ /* 0x000fe200078ec0ff */
[----:B-1----:R-:W-:Y:S01]  /*3320*/  @P1 FADD.FTZ R216, -R216, -RZ ;  /* 0x800000ffd8d81221 */ /* 0x002fe20000010100 */
[----:B------:R-:W-:Y:S07]  /*3330*/  ISETP.LE.U32.AND P1, PT, R6, UR9, PT ;  /* 0x0000000906007c0c */ /* 0x000fee000bf23070 */
[----:B------:R-:W1:Y:S01]  /*3340*/  MUFU.EX2 R219, R38 ;  /* 0x0000002600db7308 */ /* 0x000e620000000800 */
[----:B------:R-:W-:Y:S01]  /*3350*/  SHF.R.U32.HI R8, RZ, 0x8, R8 ;  /* 0x00000008ff087819 */ /* 0x000fe20000011608 */
[----:B--2---:R-:W-:Y:S01]  /*3360*/  @!P2 FADD.FTZ R217, -R217, -RZ ;  /* 0x800000ffd9d9a221 */ /* 0x004fe20000010100 */
[----:B------:R-:W-:Y:S01]  /*3370*/  ISETP.LE.U32.AND P2, PT, R5, UR9, PT ;  /* 0x0000000905007c0c */ /* 0x000fe2000bf43070 */
[----:B------:R-:W-:Y:S01]  /*3380*/  FFMA.FTZ R42, R42, UR11, -R103 ;  /* 0x0000000b2a2a7c23 */ /* 0x000fe20008010867 */
[----:B------:R-:W-:Y:S01]  /*3390*/  PRMT R9, R18, 0x7632, R9 ;  /* 0x0000763212097816 */ /* 0x000fe20000000009 */
[----:B------:R-:W-:Y:S01]  /*33a0*/  FFMA.FTZ R44, R44, UR11, -R109 ;  /* 0x0000000b2c2c7c23 */ /* 0x000fe2000801086d */
[----:B------:R-:W-:Y:S01]  /*33b0*/  LOP3.LUT R8, R8, 0xffff, RZ, 0xc0, !PT ;  /* 0x0000ffff08087812 */ /* 0x000fe200078ec0ff */
[----:B---3--:R-:W-:Y:S01]  /*33c0*/  @!P5 FADD.FTZ R220, -R220, -RZ ;  /* 0x800000ffdcdcd221 */ /* 0x008fe20000010100 */
[----:B------:R-:W-:Y:S01]  /*33d0*/  LOP3.LUT R9, R9, 0xff, RZ, 0xc0, !PT ;  /* 0x000000ff09097812 */ /* 0x000fe200078ec0ff */
[----:B----4-:R-:W-:Y:S01]  /*33e0*/  @!P4 FADD.FTZ R218, -R218, -RZ ;  /* 0x800000ffdadac221 */ /* 0x010fe20000010100 */
[----:B------:R-:W-:Y:S01]  /*33f0*/  ISETP.LE.U32.AND P4, PT, R4, UR9, PT ;  /* 0x0000000904007c0c */ /* 0x000fe2000bf83070 */
[----:B------:R-:W2:Y:S01]  /*3400*/  MUFU.EX2 R222, R41 ;  /* 0x0000002900de7308 */ /* 0x000ea20000000800 */
[----:B------:R-:W3:Y:S01]  /*3410*/  LDSM.16.M88.4 R4, [R2+-0x1400] ;  /* 0xffec00000204783b */ /* 0x000ee20000000200 */
[----:B------:R-:W-:Y:S01]  /*3420*/  ISETP.LE.U32.AND P5, PT, R8, UR9, PT ;  /* 0x0000000908007c0c */ /* 0x000fe2000bfa3070 */
[----:B------:R-:W-:Y:S01]  /*3430*/  FFMA.FTZ R30, R30, UR11, -R103 ;  /* 0x0000000b1e1e7c23 */ /* 0x000fe20008010867 */
[----:B-1----:R-:W-:Y:S06]  /*3440*/  @!P2 FADD.FTZ R219, -R219, -RZ ;  /* 0x800000ffdbdba221 */ /* 0x002fec0000010100 */
[----:B------:R-:W1:Y:S01]  /*3450*/  MUFU.EX2 R223, R42 ;  /* 0x0000002a00df7308 */ /* 0x000e620000000800 */
[----:B------:R-:W-:Y:S01]  /*3460*/  ISETP.LE.U32.AND P2, PT, R9, UR9, PT ;  /* 0x0000000909007c0c */ /* 0x000fe2000bf43070 */
[----:B------:R-:W-:Y:S01]  /*3470*/  FFMA.FTZ R45, R45, UR11, -R109 ;  /* 0x0000000b2d2d7c23 */ /* 0x000fe2000801086d */
[----:B------:R-:W-:Y:S07]  /*3480*/  FFMA.FTZ R46, R46, UR11, -R103 ;  /* 0x0000000b2e2e7c23 */ /* 0x000fee0008010867 */
[----:B------:R-:W4:Y:S01]  /*3490*/  MUFU.EX2 R225, R44 ;  /* 0x0000002c00e17308 */ /* 0x000f220000000800 */
[----:B------:R-:W-:Y:S01]  /*34a0*/  PRMT R9, R20, 0x7771, RZ ;  /* 0x0000777114097816 */ /* 0x000fe200000000ff */
[--C-:B------:R-:W-:Y:S01]  /*34b0*/  FFMA.FTZ R48, R48, UR11, -R108.reuse ;  /* 0x0000000b30307c23 */ /* 0x100fe2000801086c */
[----:B------:R-:W-:Y:S07]  /*34c0*/  PRMT R8, R20, 0x7772, RZ ;  /* 0x0000777214087816 */ /* 0x000fee00000000ff */
[----:B------:R-:W3:Y:S01]  /*34d0*/  MUFU.EX2 R211, R30 ;  /* 0x0000001e00d37308 */ /* 0x000ee20000000800 */
[----:B------:R-:W-:Y:S01]  /*34e0*/  FFMA.FTZ R40, R40, UR11, -R109 ;  /* 0x0000000b28287c23 */ /* 0x000fe2000801086d */
[----:B--2---:R-:W-:Y:S01]  /*34f0*/  @!P5 FADD.FTZ R222, -R222, -RZ ;  /* 0x800000ffdeded221 */ /* 0x004fe20000010100 */
[----:B------:R-:W-:Y:S01]  /*3500*/  FFMA.FTZ R49, R49, UR11, -R108 ;  /* 0x0000000b31317c23 */ /* 0x000fe2000801086c */
[--C-:B------:R-:W-:Y:S01]  /*3510*/  FFMA.FTZ R51, R51, UR11, -R102.reuse ;  /* 0x0000000b33337c23 */ /* 0x100fe20008010866 */
[--C-:B------:R-:W-:Y:S01]  /*3520*/  FFMA.FTZ R43, R43, UR11, -R103.reuse ;  /* 0x0000000b2b2b7c23 */ /* 0x100fe20008010867 */
[----:B-1----:R-:W-:Y:S01]  /*3530*/  @!P2 FADD.FTZ R223, -R223, -RZ ;  /* 0x800000ffdfdfa221 */ /* 0x002fe20000010100 */
[--C-:B------:R-:W-:Y:S01]  /*3540*/  FFMA.FTZ R47, R47, UR11, -R103.reuse ;  /* 0x0000000b2f2f7c23 */ /* 0x100fe20008010867 */
[----:B------:R-:W-:Y:S01]  /*3550*/  FFMA.FTZ R50, R50, UR11, -R102 ;  /* 0x0000000b32327c23 */ /* 0x000fe20008010866 */
[----:B------:R-:W-:Y:S01]  /*3560*/  ISETP.GT.U32.AND P2, PT, R8, UR9, PT ;  /* 0x0000000908007c0c */ /* 0x000fe2000bf44070 */
[----:B----4-:R-:W-:Y:S01]  /*3570*/  @!P1 FADD.FTZ R225, -R225, -RZ ;  /* 0x800000ffe1e19221 */ /* 0x010fe20000010100 */
[----:B------:R-:W-:Y:S01]  /*3580*/  ISETP.GT.U32.AND P5, PT, R9, UR9, PT ;  /* 0x0000000909007c0c */ /* 0x000fe2000bfa4070 */
[----:B------:R-:W1:Y:S01]  /*3590*/  MUFU.EX2 R229, R48 ;  /* 0x0000003000e57308 */ /* 0x000e620000000800 */
[----:B------:R-:W-:Y:S01]  /*35a0*/  ISETP.LE.U32.AND P1, PT, R17, UR9, PT ;  /* 0x0000000911007c0c */ /* 0x000fe2000bf23070 */
[----:B---3--:R-:W-:Y:S01]  /*35b0*/  @P3 FADD.FTZ R211, -R211, -RZ ;  /* 0x800000ffd3d33221 */ /* 0x008fe20000010100 */
[----:B------:R-:W-:Y:S07]  /*35c0*/  ISETP.LE.U32.AND P3, PT, R221, UR9, PT ;  /* 0x00000009dd007c0c */ /* 0x000fee000bf63070 */
[----:B------:R-:W2:Y:S01]  /*35d0*/  MUFU.EX2 R226, R45 ;  /* 0x0000002d00e27308 */ /* 0x000ea20000000800 */
[----:B------:R-:W-:Y:S02]  /*35e0*/  LOP3.LUT R8, R232, 0xff, RZ, 0xc0, !PT ;  /* 0x000000ffe8087812 */ /* 0x000fe400078ec0ff */
[----:B------:R-:W-:Y:S07]  /*35f0*/  SHF.R.U32.HI R18, RZ, 0x18, R18 ;  /* 0x00000018ff127819 */ /* 0x000fee0000011612 */
[----:B------:R-:W-:Y:S01]  /*3600*/  MUFU.EX2 R231, R49 ;  /* 0x0000003100e77308 */ /* 0x000fe20000000800 */
[----:B------:R-:W-:Y:S09]  /*3610*/  PRMT R20, R20, 0x7773, RZ ;  /* 0x0000777314147816 */ /* 0x000ff200000000ff */
[----:B------:R-:W3:Y:S01]  /*3620*/  MUFU.EX2 R227, R46 ;  /* 0x0000002e00e37308 */ /* 0x000ee20000000800 */
[----:B-1----:R-:W-:Y:S01]  /*3630*/  @!P1 FADD.FTZ R229, -R229, -RZ ;  /* 0x800000ffe5e59221 */ /* 0x002fe20000010100 */
[----:B------:R-:W-:Y:S01]  /*3640*/  ISETP.GT.U32.AND P1, PT, R13, UR9, PT ;  /* 0x000000090d007c0c */ /* 0x000fe2000bf24070 */
[-C--:B------:R-:W-:Y:S07]  /*3650*/  HMMA.16816.F32.BF16 R52, R104, R4.reuse, R52 ;  /* 0x000000046834723c */ /* 0x080fee0000041834 */
[----:B------:R-:W1:Y:S01]  /*3660*/  MUFU.EX2 R221, R40 ;  /* 0x0000002800dd7308 */ /* 0x000e620000000800 */
[----:B--2---:R-:W-:Y:S01]  /*3670*/  @P5 FADD.FTZ R226, -R226, -RZ ;  /* 0x800000ffe2e25221 */ /* 0x004fe20000010100 */
[----:B------:R-:W-:Y:S08]  /*3680*/  ISETP.LE.U32.AND P5, PT, R8, UR9, PT ;  /* 0x0000000908007c0c */ /* 0x000ff0000bfa3070 */
[----:B------:R-:W-:Y:S01]  /*3690*/  MUFU.EX2 R230, R50 ;  /* 0x0000003200e67308 */ /* 0x000fe20000000800 */
[----:B------:R-:W-:Y:S01]  /*36a0*/  PRMT R8, R232, 0x7632, R8 ;  /* 0x00007632e8087816 */ /* 0x000fe20000000008 */
[C---:B------:R-:W-:Y:S08]  /*36b0*/  HMMA.16816.F32.BF16 R56, R112.reuse, R4, R56 ;  /* 0x000000047038723c */ /* 0x040ff00000041838 */
[----:B------:R-:W-:Y:S01]  /*36c0*/  MUFU.EX2 R224, R43 ;  /* 0x0000002b00e07308 */ /* 0x000fe20000000800 */
[----:B---3--:R-:W-:Y:S01]  /*36d0*/  @P2 FADD.FTZ R227, -R227, -RZ ;  /* 0x800000ffe3e32221 */ /* 0x008fe20000010100 */
[----:B------:R-:W-:Y:S08]  /*36e0*/  ISETP.GT.U32.AND P2, PT, R16, UR9, PT ;  /* 0x0000000910007c0c */ /* 0x000ff0000bf44070 */
[----:B------:R-:W-:Y:S01]  /*36f0*/  MUFU.EX2 R228, R47 ;  /* 0x0000002f00e47308 */ /* 0x000fe20000000800 */
[----:B------:R-:W-:Y:S01]  /*3700*/  SHF.R.U32.HI R5, RZ, 0x18, R232 ;  /* 0x00000018ff057819 */ /* 0x000fe200000116e8 */
[-C--:B------:R-:W-:Y:S03]  /*3710*/  HMMA.16816.F32.BF16 R60, R112, R6.reuse, R60 ;  /* 0x00000006703c723c */ /* 0x080fe6000004183c */
[----:B------:R-:W-:Y:S01]  /*3720*/  LOP3.LUT R4, R232, 0xffff, RZ, 0xc0, !PT ;  /* 0x0000ffffe8047812 */ /* 0x000fe200078ec0ff */
[----:B------:R-:W-:Y:S04]  /*3730*/  FFMA.FTZ R52, R52, UR11, -R108 ;  /* 0x0000000b34347c23 */ /* 0x000fe8000801086c */
[----:B------:R-:W2:Y:S01]  /*3740*/  MUFU.EX2 R232, R51 ;  /* 0x0000003300e87308 */ /* 0x000ea20000000800 */
[----:B------:R-:W-:Y:S01]  /*3750*/  FFMA.FTZ R55, R55, UR11, -R102 ;  /* 0x0000000b37377c23 */ /* 0x000fe20008010866 */
[----:B------:R-:W-:Y:S01]  /*3760*/  SHF.R.U32.HI R4, RZ, 0x8, R4 ;  /* 0x00000008ff047819 */ /* 0x000fe20000011604 */
[----:B------:R-:W-:Y:S07]  /*3770*/  HMMA.16816.F32.BF16 R64, R104, R6, R64 ;  /* 0x000000066840723c */ /* 0x000fee0000041840 */
[----:B------:R-:W3:Y:S01]  /*3780*/  MUFU.EX2 R233, R52 ;  /* 0x0000003400e97308 */ /* 0x000ee20000000800 */
[----:B-1----:R-:W-:Y:S01]  /*3790*/  @!P4 FADD.FTZ R221, -R221, -RZ ;  /* 0x800000ffddddc221 */ /* 0x002fe20000010100 */
[----:B------:R-:W-:Y:S01]  /*37a0*/  ISETP.LE.U32.AND P4, PT, R18, UR9, PT ;  /* 0x0000000912007c0c */ /* 0x000fe2000bf83070 */
[----:B------:R-:W-:Y:S07]  /*37b0*/  @P2 FADD.FTZ R231, -R231, -RZ ;  /* 0x800000ffe7e72221 */ /* 0x000fee0000010100 */
[----:B------:R-:W1:Y:S01]  /*37c0*/  MUFU.EX2 R114, R55 ;  /* 0x0000003700727308 */ /* 0x000e620000000800 */
[----:B------:R-:W-:Y:S01]  /*37d0*/  LOP3.LUT R4, R4, 0xffff, RZ, 0xc0, !PT ;  /* 0x0000ffff04047812 */ /* 0x000fe200078ec0ff */
[----:B------:R-:W-:Y:S01]  /*37e0*/  FFMA.FTZ R53, R53, UR11, -R108 ;  /* 0x0000000b35357c23 */ /* 0x000fe2000801086c */
[----:B------:R-:W-:Y:S01]  /*37f0*/  ISETP.LE.U32.AND P2, PT, R5, UR9, PT ;  /* 0x0000000905007c0c */ /* 0x000fe2000bf43070 */
[----:B--2---:R-:W-:Y:S01]  /*3800*/  @P1 FADD.FTZ R232, -R232, -RZ ;  /* 0x800000ffe8e81221 */ /* 0x004fe20000010100 */
[----:B------:R-:W-:Y:S05]  /*3810*/  ISETP.LE.U32.AND P1, PT, R4, UR9, PT ;  /* 0x0000000904007c0c */ /* 0x000fea000bf23070 */
[----:B------:R-:W2:Y:S01]  /*3820*/  MUFU.EX2 R112, R53 ;  /* 0x0000003500707308 */ /* 0x000ea20000000800 */
[C---:B------:R-:W-:Y:S01]  /*3830*/  LOP3.LUT R4, R12.reuse, 0xff, RZ, 0xc0, !PT ;  /* 0x000000ff0c047812 */ /* 0x040fe200078ec0ff */
[----:B---3--:R-:W-:Y:S01]  /*3840*/  @!P5 FADD.FTZ R233, -R233, -RZ ;  /* 0x800000ffe9e9d221 */ /* 0x008fe20000010100 */
[----:B------:R-:W-:Y:S01]  /*3850*/  FFMA.FTZ R59, R59, UR11, -R103 ;  /* 0x0000000b3b3b7c23 */ /* 0x000fe20008010867 */
[----:B------:R-:W-:Y:S01]  /*3860*/  PRMT R5, R12, 0x7632, R5 ;  /* 0x000076320c057816 */ /* 0x000fe20000000005 */
[----:B------:R-:W-:Y:S01]  /*3870*/  @!P4 FADD.FTZ R224, -R224, -RZ ;  /* 0x800000ffe0e0c221 */ /* 0x000fe20000010100 */
[----:B------:R-:W-:Y:S04]  /*3880*/  ISETP.LE.U32.AND P5, PT, R4, UR9, PT ;  /* 0x0000000904007c0c */ /* 0x000fe8000bfa3070 */
[----:B------:R-:W3:Y:S01]  /*3890*/  MUFU.EX2 R235, R59 ;  /* 0x0000003b00eb7308 */ /* 0x000ee20000000800 */
[----:B------:R-:W-:Y:S01]  /*38a0*/  LOP3.LUT R4, R12, 0xffff, RZ, 0xc0, !PT ;  /* 0x0000ffff0c047812 */ /* 0x000fe200078ec0ff */
[----:B------:R-:W-:Y:S01]  /*38b0*/  FFMA.FTZ R54, R54, UR11, -R102 ;  /* 0x0000000b36367c23 */ /* 0x000fe20008010866 */
[----:B------:R-:W-:Y:S01]  /*38c0*/  SHF.R.U32.HI R12, RZ, 0x18, R12 ;  /* 0x00000018ff0c7819 */ /* 0x000fe2000001160c */
[----:B-1----:R-:W-:Y:S01]  /*38d0*/  @!P2 FADD.FTZ R114, -R114, -RZ ;  /* 0x800000ff7272a221 */ /* 0x002fe20000010100 */
[----:B------:R-:W-:Y:S01]  /*38e0*/  ISETP.GT.U32.AND P4, PT, R20, UR9, PT ;  /* 0x0000000914007c0c */ /* 0x000fe2000bf84070 */
[--C-:B------:R-:W-:Y:S01]  /*38f0*/  FFMA.FTZ R64, R64, UR11, -R108.reuse ;  /* 0x0000000b40407c23 */ /* 0x100fe2000801086c */
[----:B------:R-:W-:Y:S01]  /*3900*/  ISETP.LE.U32.AND P2, PT, R12, UR9, PT ;  /* 0x000000090c007c0c */ /* 0x000fe2000bf43070 */
[----:B--2---:R-:W-:Y:S01]  /*3910*/  @!P1 FADD.FTZ R112, -R112, -RZ ;  /* 0x800000ff70709221 */ /* 0x004fe20000010100 */
[----:B------:R-:W-:Y:S01]  /*3920*/  LOP3.LUT R5, R5, 0xff, RZ, 0xc0, !PT ;  /* 0x000000ff05057812 */ /* 0x000fe200078ec0ff */
[----:B------:R-:W-:Y:S01]  /*3930*/  FFMA.FTZ R108, R65, UR11, -R108 ;  /* 0x0000000b416c7c23 */ /* 0x000fe2000801086c */
[----:B------:R-:W-:Y:S01]  /*3940*/  LOP3.LUT R8, R8, 0xff, RZ, 0xc0, !PT ;  /* 0x000000ff08087812 */ /* 0x000fe200078ec0ff */
[----:B------:R-:W-:Y:S01]  /*3950*/  MUFU.EX2 R113, R54 ;  /* 0x0000003600717308 */ /* 0x000fe20000000800 */
[----:B------:R-:W-:Y:S01]  /*3960*/  ISETP.LE.U32.AND P1, PT, R5, UR9, PT ;  /* 0x0000000905007c0c */ /* 0x000fe2000bf23070 */
[----:B------:R-:W-:Y:S01]  /*3970*/  FFMA.FTZ R58, R58, UR11, -R103 ;  /* 0x0000000b3a3a7c23 */ /* 0x000fe20008010867 */
[----:B------:R-:W-:Y:S07]  /*3980*/  PRMT R5, R14, 0x7771, RZ ;  /* 0x000077710e057816 */ /* 0x000fee00000000ff */
[----:B------:R1:W-:Y:S01]  /*3990*/  MUFU.EX2 R237, R108 ;  /* 0x0000006c00ed7308 */ /* 0x0003e20000000800 */
[----:B------:R-:W-:Y:S01]  /*39a0*/  SHF.R.U32.HI R4, RZ, 0x8, R4 ;  /* 0x00000008ff047819 */ /* 0x000fe20000011604 */
[----:B------:R-:W-:Y:S01]  /*39b0*/  @P4 FADD.FTZ R228, -R228, -RZ ;  /* 0x800000ffe4e44221 */ /* 0x000fe20000010100 */
[----:B------:R-:W-:Y:S01]  /*39c0*/  ISETP.GT.U32.AND P4, PT, R15, UR9, PT ;  /* 0x000000090f007c0c */ /* 0x000fe2000bf84070 */
[----:B---3--:R-:W-:Y:S01]  /*39d0*/  @!P2 FADD.FTZ R235, -R235, -RZ ;  /* 0x800000ffebeba221 */ /* 0x008fe20000010100 */
[----:B------:R-:W-:Y:S05]  /*39e0*/  ISETP.GT.U32.AND P2, PT, R5, UR9, PT ;  /* 0x0000000905007c0c */ /* 0x000fea000bf44070 */
[----:B------:R-:W2:Y:S01]  /*39f0*/  MUFU.EX2 R238, R64 ;  /* 0x0000004000ee7308 */ /* 0x000ea20000000800 */
[----:B------:R-:W-:Y:S01]  /*3a00*/  F2FP.RELU.BF16.F32.PACK_AB R5, R189, R188 ;  /* 0x000000bcbd05723e */ /* 0x000fe200000018ff */
[--C-:B------:R-:W-:Y:S01]  /*3a10*/  FFMA.FTZ R56, R56, UR11, -R109.reuse ;  /* 0x0000000b38387c23 */ /* 0x100fe2000801086d */
[----:B------:R-:W-:Y:S07]  /*3a20*/  LOP3.LUT R4, R4, 0xffff, RZ, 0xc0, !PT ;  /* 0x0000ffff04047812 */ /* 0x000fee00078ec0ff */
[----:B------:R-:W3:Y:S01]  /*3a30*/  MUFU.EX2 R236, R58 ;  /* 0x0000003a00ec7308 */ /* 0x000ee20000000800 */
[----:B------:R-:W-:Y:S01]  /*3a40*/  PRMT R6, R14, 0x7770, RZ ;  /* 0x000077700e067816 */ /* 0x000fe200000000ff */
[----:B------:R4:W-:Y:S01]  /*3a50*/  STS [R158], R5 ;  /* 0x000000059e007388 */ /* 0x0009e20000000800 */
[----:B------:R-:W-:Y:S01]  /*3a60*/  F2FP.RELU.BF16.F32.PACK_AB R7, R192, R191 ;  /* 0x000000bfc007723e */ /* 0x000fe200000018ff */
[----:B------:R-:W-:Y:S01]  /*3a70*/  FFMA.FTZ R57, R57, UR11, -R109 ;  /* 0x0000000b39397c23 */ /* 0x000fe2000801086d */
[----:B-1----:R-:W-:Y:S01]  /*3a80*/  SEL R108, R170, 0xfffffff0, !P0 ;  /* 0xfffffff0aa6c7807 */ /* 0x002fe20004000000 */
[----:B------:R-:W-:Y:S01]  /*3a90*/  @P4 FADD.FTZ R230, -R230, -RZ ;  /* 0x800000ffe6e64221 */ /* 0x000fe20000010100 */
[----:B------:R-:W-:Y:S03]  /*3aa0*/  ISETP.LE.U32.AND P4, PT, R8, UR9, PT ;  /* 0x0000000908007c0c */ /* 0x000fe6000bf83070 */
[----:B------:R-:W1:Y:S01]  /*3ab0*/  MUFU.EX2 R115, R56 ;  /* 0x0000003800737308 */ /* 0x000e620000000800 */
[----:B------:R-:W-:Y:S01]  /*3ac0*/  F2FP.RELU.BF16.F32.PACK_AB R8, R190, R181 ;  /* 0x000000b5be08723e */ /* 0x000fe200000018ff */
[----:B--2---:R-:W-:Y:S01]  /*3ad0*/  @!P3 FADD.FTZ R238, -R238, -RZ ;  /* 0x800000ffeeeeb221 */ /* 0x004fe20000010100 */
[C---:B------:R-:W-:Y:S07]  /*3ae0*/  IMAD.IADD R240, R108.reuse, 0x1, R158 ;  /* 0x000000016cf07824 */ /* 0x040fee00078e029e */
[----:B------:R-:W2:Y:S01]  /*3af0*/  MUFU.EX2 R234, R57 ;  /* 0x0000003900ea7308 */ /* 0x000ea20000000800 */
[----:B------:R-:W-:Y:S01]  /*3b00*/  IMAD.IADD R239, R108, 0x1, R161 ;  /* 0x000000016cef7824 */ /* 0x000fe200078e02a1 */
[----:B------:R2:W-:Y:S01]  /*3b10*/  STS [R158+0x400], R8 ;  /* 0x000400089e007388 */ /* 0x0005e20000000800 */
[----:B---3--:R-:W-:Y:S01]  /*3b20*/  @!P1 FADD.FTZ R236, -R236, -RZ ;  /* 0x800000ffecec9221 */ /* 0x008fe20000010100 */
[----:B------:R-:W-:Y:S01]  /*3b30*/  ISETP.LE.U32.AND P1, PT, R6, UR9, PT ;  /* 0x0000000906007c0c */ /* 0x000fe2000bf23070 */
[----:B------:R-:W-:Y:S01]  /*3b40*/  IMAD.IADD R243, R108, 0x1, R159 ;  /* 0x000000016cf37824 */ /* 0x000fe200078e029f */
[----:B------:R-:W-:Y:S01]  /*3b50*/  F2FP.RELU.BF16.F32.PACK_AB R6, R111, R110 ;  /* 0x0000006e6f06723e */ /* 0x000fe200000018ff */
[----:B------:R-:W-:Y:S01]  /*3b60*/  @P6 FADD.FTZ R237, -R237, -RZ ;  /* 0x800000ffeded6221 */ /* 0x000fe20000010100 */
[----:B------:R-:W-:Y:S01]  /*3b70*/  @!P4 FADD.FTZ R113, -R113, -RZ ;  /* 0x800000ff7171c221 */ /* 0x000fe20000010100 */
[----:B------:R-:W-:Y:S01]  /*3b80*/  ISETP.LE.U32.AND P4, PT, R4, UR9, PT ;  /* 0x0000000904007c0c */ /* 0x000fe2000bf83070 */
[--C-:B------:R-:W-:Y:S01]  /*3b90*/  FFMA.FTZ R66, R66, UR11, -R102.reuse ;  /* 0x0000000b42427c23 */ /* 0x100fe20008010866 */
[----:B------:R-:W-:Y:S01]  /*3ba0*/  PRMT R4, R14, 0x7772, RZ ;  /* 0x000077720e047816 */ /* 0x000fe200000000ff */
[----:B------:R-:W-:Y:S01]  /*3bb0*/  FFMA.FTZ R102, R67, UR11, -R102 ;  /* 0x0000000b43667c23 */ /* 0x000fe20008010866 */
[----:B------:R-:W-:Y:S01]  /*3bc0*/  IMAD.IADD R242, R108, 0x1, R162 ;  /* 0x000000016cf27824 */ /* 0x000fe200078e02a2 */
[----:B------:R-:W3:Y:S01]  /*3bd0*/  MUFU.EX2 R248, R66 ;  /* 0x0000004200f87308 */ /* 0x000ee20000000800 */
[----:B------:R-:W-:Y:S01]  /*3be0*/  ISETP.GT.U32.AND P3, PT, R4, UR9, PT ;  /* 0x0000000904007c0c */ /* 0x000fe2000bf64070 */
[----:B-1----:R-:W-:Y:S01]  /*3bf0*/  @!P5 FADD.FTZ R115, -R115, -RZ ;  /* 0x800000ff7373d221 */ /* 0x002fe20000010100 */
[----:B----4-:R-:W-:Y:S07]  /*3c00*/  F2FP.RELU.BF16.F32.PACK_AB R5, R199, R197 ;  /* 0x000000c5c705723e */ /* 0x010fee00000018ff */
[----:B------:R-:W1:Y:S01]  /*3c10*/  MUFU.EX2 R247, R102 ;  /* 0x0000006600f77308 */ /* 0x000e620000000800 */
[----:B------:R-:W-:Y:S01]  /*3c20*/  F2FP.RELU.BF16.F32.PACK_AB R4, R200, R198 ;  /* 0x000000c6c804723e */ /* 0x000fe200000018ff */
[----:B------:R-:W-:Y:S01]  /*3c30*/  FFMA.FTZ R60, R60, UR11, -R109 ;  /* 0x0000000b3c3c7c23 */ /* 0x000fe2000801086d */
[----:B------:R-:W-:Y:S01]  /*3c40*/  ISETP.GT.U32.AND P5, PT, R101, UR9, PT ;  /* 0x0000000965007c0c */ /* 0x000fe2000bfa4070 */
[----:B------:R4:W-:Y:S01]  /*3c50*/  STS [R240], R5 ;  /* 0x00000005f0007388 */ /* 0x0009e20000000800 */
[----:B--2---:R-:W-:Y:S01]  /*3c60*/  @!P4 FADD.FTZ R234, -R234, -RZ ;  /* 0x800000ffeaeac221 */ /* 0x004fe20000010100 */
[----:B------:R-:W-:Y:S01]  /*3c70*/  ISETP.GT.U32.AND P4, PT, R100, UR9, PT ;  /* 0x0000000964007c0c */ /* 0x000fe2000bf84070 */
[----:B------:R-:W-:Y:S01]  /*3c80*/  FFMA.FTZ R62, R62, UR11, -R103 ;  /* 0x0000000b3e3e7c23 */ /* 0x000fe20008010867 */
[----:B------:R2:W-:Y:S01]  /*3c90*/  STS [R240+0x400], R4 ;  /* 0x00040004f0007388 */ /* 0x0005e20000000800 */
[----:B------:R-:W-:Y:S01]  /*3ca0*/  F2FP.RELU.BF16.F32.PACK_AB R8, R194, R193 ;  /* 0x000000c1c208723e */ /* 0x000fe200000018ff */
[----:B------:R-:W-:Y:S01]  /*3cb0*/  FFMA.FTZ R109, R61, UR11, -R109 ;  /* 0x0000000b3d6d7c23 */ /* 0x000fe2000801086d */
[----:B------:R-:W-:Y:S01]  /*3cc0*/  FFMA.FTZ R103, R63, UR11, -R103 ;  /* 0x0000000b3f677c23 */ /* 0x000fe20008010867 */
[----:B------:R2:W-:Y:S01]  /*3cd0*/  STS [R158+0x2000], R7 ;  /* 0x002000079e007388 */ /* 0x0005e20000000800 */
[----:B------:R-:W-:Y:S01]  /*3ce0*/  PRMT R14, R14, 0x7773, RZ ;  /* 0x000077730e0e7816 */ /* 0x000fe200000000ff */
[----:B------:R-:W4:Y:S02]  /*3cf0*/  MUFU.EX2 R241, R60 ;  /* 0x0000003c00f17308 */ /* 0x000f240000000800 */
[----:B------:R2:W-:Y:S01]  /*3d00*/  STS [R158+0x2400], R6 ;  /* 0x002400069e007388 */ /* 0x0005e20000000800 */
[----:B------:R-:W-:Y:S07]  /*3d10*/  ISETP.GT.U32.AND P6, PT, R14, UR9, PT ;  /* 0x000000090e007c0c */ /* 0x000fee000bfc4070 */
[----:B------:R-:W4:Y:S01]  /*3d20*/  MUFU.EX2 R245, R62 ;  /* 0x0000003e00f57308 */ /* 0x000f220000000800 */
[----:B---3--:R-:W-:Y:S01]  /*3d30*/  @P5 FADD.FTZ R248, -R248, -RZ ;  /* 0x800000fff8f85221 */ /* 0x008fe20000010100 */
[----:B------:R3:W-:Y:S01]  /*3d40*/  STS [R240+0x2000], R8 ;  /* 0x00200008f0007388 */ /* 0x0007e20000000800 */
[----:B-1----:R-:W-:Y:S07]  /*3d50*/  @P4 FADD.FTZ R247, -R247, -RZ ;  /* 0x800000fff7f74221 */ /* 0x002fee0000010100 */
[----:B------:R-:W1:Y:S01]  /*3d60*/  MUFU.EX2 R244, R103 ;  /* 0x0000006700f47308 */ /* 0x000e620000000800 */
[----:B------:R-:W-:Y:S02]  /*3d70*/  FSETP.GE.FTZ.AND P5, PT, R189, RZ, PT ;  /* 0x000000ffbd00720b */ /* 0x000fe40003fb6000 */
[----:B------:R-:W-:Y:S07]  /*3d80*/  FSETP.GE.FTZ.AND P4, PT, R197, RZ, PT ;  /* 0x000000ffc500720b */ /* 0x000fee0003f96000 */
[----:B------:R-:W3:Y:S01]  /*3d90*/  MUFU.EX2 R246, R109 ;  /* 0x0000006d00f67308 */ /* 0x000ee20000000800 */
[----:B----4-:R-:W-:Y:S01]  /*3da0*/  @!P1 FADD.FTZ R241, -R241, -RZ ;  /* 0x800000fff1f19221 */ /* 0x010fe20000010100 */
[----:B------:R-:W-:Y:S01]  /*3db0*/  F2FP.RELU.BF16.F32.PACK_AB R5, R204, R203 ;  /* 0x000000cbcc05723e */ /* 0x000fe200000018ff */
[----:B------:R-:W-:Y:S01]  /*3dc0*/  @P3 FADD.FTZ R245, -R245, -RZ ;  /* 0x800000fff5f53221 */ /* 0x000fe20000010100 */
[----:B--2---:R-:W-:Y:S02]  /*3dd0*/  F2FP.RELU.BF16.F32.PACK_AB R4, R213, R214 ;  /* 0x000000d6d504723e */ /* 0x004fe400000018ff */
[----:B------:R-:W-:Y:S01]  /*3de0*/  FSETP.GE.FTZ.AND P3, PT, R199, RZ, PT ;  /* 0x000000ffc700720b */ /* 0x000fe20003f76000 */
[----:B-1----:R-:W-:Y:S01]  /*3df0*/  @P6 FADD.FTZ R244, -R244, -RZ ;  /* 0x800000fff4f46221 */ /* 0x002fe20000010100 */
[----:B------:R-:W-:Y:S01]  /*3e00*/  F2FP.RELU.BF16.F32.PACK_AB R7, R196, R195 ;  /* 0x000000c3c407723e */ /* 0x000fe200000018ff */
[----:B---3--:R-:W-:Y:S01]  /*3e10*/  @P2 FADD.FTZ R246, -R246, -RZ ;  /* 0x800000fff6f62221 */ /* 0x008fe20000010100 */
[----:B------:R-:W-:Y:S03]  /*3e20*/  F2FP.RELU.BF16.F32.PACK_AB R6, R202, R201 ;  /* 0x000000c9ca06723e */ /* 0x000fe600000018ff */
[----:B------:R1:W-:Y:S01]  /*3e30*/  STS [R240+0x2400], R7 ;  /* 0x00240007f0007388 */ /* 0x0003e20000000800 */
[----:B------:R-:W-:Y:S02]  /*3e40*/  SHF.R.U32.HI R109, RZ, 0x2, R163 ;  /* 0x00000002ff6d7819 */ /* 0x000fe400000116a3 */
[----:B------:R-:W-:Y:S01]  /*3e50*/  F2FP.RELU.BF16.F32.PACK_AB R8, R206, R205 ;  /* 0x000000cdce08723e */ /* 0x000fe200000018ff */
[----:B------:R2:W-:Y:S01]  /*3e60*/  STS [R161], R6 ;  /* 0x00000006a1007388 */ /* 0x0005e20000000800 */
[----:B------:R-:W-:Y:S02]  /*3e70*/  LOP3.LUT R249, R109, 0x7, RZ, 0xc0, !PT ;  /* 0x000000076df97812 */ /* 0x000fe400078ec0ff */
[----:B------:R-:W-:Y:S01]  /*3e80*/  FSETP.GE.FTZ.AND P2, PT, R201, RZ, PT ;  /* 0x000000ffc900720b */ /* 0x000fe20003f56000 */
[----:B------:R3:W-:Y:S04]  /*3e90*/  STS [R161+0x400], R5 ;  /* 0x00040005a1007388 */ /* 0x0007e80000000800 */
[----:B------:R4:W-:Y:S01]  /*3ea0*/  STS [R239], R4 ;  /* 0x00000004ef007388 */ /* 0x0009e20000000800 */
[----:B-1----:R-:W-:Y:S02]  /*3eb0*/  F2FP.RELU.BF16.F32.PACK_AB R7, R208, R207 ;  /* 0x000000cfd007723e */ /* 0x002fe400000018ff */
[----:B--2---:R-:W-:Y:S02]  /*3ec0*/  F2FP.RELU.BF16.F32.PACK_AB R6, R216, R215 ;  /* 0x000000d7d806723e */ /* 0x004fe400000018ff */
[----:B---3--:R-:W-:Y:S03]  /*3ed0*/  F2FP.RELU.BF16.F32.PACK_AB R5, R210, R209 ;  /* 0x000000d1d205723e */ /* 0x008fe600000018ff */
[----:B------:R1:W-:Y:S01]  /*3ee0*/  STS [R239+0x400], R6 ;  /* 0x00040006ef007388 */ /* 0x0003e20000000800 */
[----:B----4-:R-:W-:Y:S03]  /*3ef0*/  F2FP.RELU.BF16.F32.PACK_AB R4, R212, R211 ;  /* 0x000000d3d404723e */ /* 0x010fe600000018ff */
[----:B------:R2:W-:Y:S04]  /*3f00*/  STS [R161+0x2000], R8 ;  /* 0x00200008a1007388 */ /* 0x0005e80000000800 */
[----:B------:R3:W-:Y:S04]  /*3f10*/  STS [R161+0x2400], R7 ;  /* 0x00240007a1007388 */ /* 0x0007e80000000800 */
[----:B------:R4:W-:Y:S04]  /*3f20*/  STS [R239+0x2000], R5 ;  /* 0x00200005ef007388 */ /* 0x0009e80000000800 */
[----:B------:R4:W-:Y:S01]  /*3f30*/  STS [R239+0x2400], R4 ;  /* 0x00240004ef007388 */ /* 0x0009e20000000800 */
[----:B-1----:R-:W-:Y:S02]  /*3f40*/  F2FP.RELU.BF16.F32.PACK_AB R6, R224, R223 ;  /* 0x000000dfe006723e */ /* 0x002fe400000018ff */
[----:B--2---:R-:W-:Y:S02]  /*3f50*/  F2FP.RELU.BF16.F32.PACK_AB R8, R226, R225 ;  /* 0x000000e1e208723e */ /* 0x004fe400000018ff */
[----:B---3--:R-:W-:Y:S02]  /*3f60*/  F2FP.RELU.BF16.F32.PACK_AB R7, R222, R221 ;  /* 0x000000ddde07723e */ /* 0x008fe400000018ff */
[----:B----4-:R-:W-:Y:S02]  /*3f70*/  F2FP.RELU.BF16.F32.PACK_AB R5, R220, R219 ;  /* 0x000000dbdc05723e */ /* 0x010fe400000018ff */
[----:B------:R-:W-:Y:S03]  /*3f80*/  F2FP.RELU.BF16.F32.PACK_AB R4, R218, R217 ;  /* 0x000000d9da04723e */ /* 0x000fe600000018ff */
[----:B------:R1:W-:Y:S04]  /*3f90*/  STS [R159+0x400], R5 ;  /* 0x000400059f007388 */ /* 0x0003e80000000800 */
[----:B------:R2:W-:Y:S01]  /*3fa0*/  STS [R159], R4 ;  /* 0x000000049f007388 */ /* 0x0005e20000000800 */
[----:B-1----:R-:W-:Y:S02]  /*3fb0*/  F2FP.RELU.BF16.F32.PACK_AB R5, R231, R229 ;  /* 0x000000e5e705723e */ /* 0x002fe400000018ff */
[----:B--2---:R-:W-:Y:S03]  /*3fc0*/  F2FP.RELU.BF16.F32.PACK_AB R4, R232, R230 ;  /* 0x000000e6e804723e */ /* 0x004fe600000018ff */
[----:B------:R1:W-:Y:S04]  /*3fd0*/  STS [R243], R5 ;  /* 0x00000005f3007388 */ /* 0x0003e80000000800 */
[----:B------:R2:W-:Y:S04]  /*3fe0*/  STS [R243+0x400], R4 ;  /* 0x00040004f3007388 */ /* 0x0005e80000000800 */
[----:B------:R3:W-:Y:S04]  /*3ff0*/  STS [R159+0x2000], R7 ;  /* 0x002000079f007388 */ /* 0x0007e80000000800 */
[----:B------:R4:W-:Y:S04]  /*4000*/  STS [R159+0x2400], R6 ;  /* 0x002400069f007388 */ /* 0x0009e80000000800 */
[----:B------:R4:W-:Y:S01]  /*4010*/  STS [R243+0x2000], R8 ;  /* 0x00200008f3007388 */ /* 0x0009e20000000800 */
[----:B-1----:R-:W-:Y:S02]  /*4020*/  F2FP.RELU.BF16.F32.PACK_AB R5, R114, R113 ;  /* 0x000000717205723e */ /* 0x002fe400000018ff */
[----:B--2---:R-:W-:Y:S02]  /*4030*/  F2FP.RELU.BF16.F32.PACK_AB R4, R237, R238 ;  /* 0x000000eeed04723e */ /* 0x004fe400000018ff */
[----:B---3--:R-:W-:Y:S02]  /*4040*/  F2FP.RELU.BF16.F32.PACK_AB R7, R228, R227 ;  /* 0x000000e3e407723e */ /* 0x008fe400000018ff */
[----:B----4-:R-:W-:Y:S03]  /*4050*/  F2FP.RELU.BF16.F32.PACK_AB R6, R112, R233 ;  /* 0x000000e97006723e */ /* 0x010fe600000018ff */
[----:B------:R1:W-:Y:S01]  /*4060*/  STS [R243+0x2400], R7 ;  /* 0x00240007f3007388 */ /* 0x0003e20000000800 */
[----:B------:R-:W-:Y:S03]  /*4070*/  F2FP.RELU.BF16.F32.PACK_AB R8, R234, R115 ;  /* 0x00000073ea08723e */ /* 0x000fe600000018ff */
[----:B------:R2:W-:Y:S04]  /*4080*/  STS [R162], R6 ;  /* 0x00000006a2007388 */ /* 0x0005e80000000800 */
[----:B------:R3:W-:Y:S04]  /*4090*/  STS [R162+0x400], R5 ;  /* 0x00040005a2007388 */ /* 0x0007e80000000800 */
[----:B------:R4:W-:Y:S01]  /*40a0*/  STS [R242], R4 ;  /* 0x00000004f2007388 */ /* 0x0009e20000000800 */
[----:B-1----:R-:W-:Y:S02]  /*40b0*/  F2FP.RELU.BF16.F32.PACK_AB R7, R235, R236 ;  /* 0x000000eceb07723e */ /* 0x002fe400000018ff */
[----:B--2---:R-:W-:Y:S02]  /*40c0*/  F2FP.RELU.BF16.F32.PACK_AB R6, R247, R248 ;  /* 0x000000f8f706723e */ /* 0x004fe400000018ff */
[----:B---3--:R-:W-:Y:S03]  /*40d0*/  F2FP.RELU.BF16.F32.PACK_AB R5, R246, R241 ;  /* 0x000000f1f605723e */ /* 0x008fe600000018ff */
[----:B------:R-:W-:Y:S01]  /*40e0*/  STS [R242+0x400], R6 ;  /* 0x00040006f2007388 */ /* 0x000fe20000000800 */
[----:B----4-:R-:W-:Y:S03]  /*40f0*/  F2FP.RELU.BF16.F32.PACK_AB R4, R244, R245 ;  /* 0x000000f5f404723e */ /* 0x010fe600000018ff */
        /* <DEDUP_REMOVED lines=38> */
[-C--:B------:R-:W-:Y:S01]  /*4360*/  HMMA.16816.F32.BF16 R60, R104, R146.reuse, R60 ;  /* 0x00000092683c723c */ /* 0x080fe2000004183c */
[----:B------:R-:W-:Y:S02]  /*4370*/  IMAD.U32 R106, RZ, RZ, UR10 ;  /* 0x0000000aff6a7e24 */ /* 0x000fe4000f8e00ff */
[----:B------:R-:W-:Y:S01]  /*4380*/  LOP3.LUT R104, R249, 0x30, R171, 0xf8, !PT ;  /* 0x00000030f9687812 */ /* 0x000fe200078ef8ab */
[----:B------:R-:W-:Y:S03]  /*4390*/  IMAD.U32 R107, RZ, RZ, UR31 ;  /* 0x0000001fff6b7e24 */ /* 0x000fe6000f8e00ff */
[C---:B------:R-:W-:Y:S01]  /*43a0*/  LEA R250, P1, R104.reuse, R106, 0x2 ;  /* 0x0000006a68fa7211 */ /* 0x040fe200078210ff */
[----:B------:R-:W-:Y:S04]  /*43b0*/  HMMA.16816.F32.BF16 R64, R100, R146, R64 ;  /* 0x000000926440723c */ /* 0x000fe80000041840 */
[----:B------:R-:W-:Y:S02]  /*43c0*/  LEA.HI.X R251, R104, R107, RZ, 0x2, P1 ;  /* 0x0000006b68fb7211 */ /* 0x000fe400008f14ff */
[----:B------:R-:W-:Y:S03]  /*43d0*/  FSETP.GE.FTZ.AND P1, PT, R188, RZ, PT ;  /* 0x000000ffbc00720b */ /* 0x000fe60003f36000 */
[----:B------:R-:W2:Y:S04]  /*43e0*/  LDG.E R106, desc[UR18][R250.64] ;  /* 0x00000012fa6a7981 */ /* 0x000ea8000c1e1900 */
[----:B------:R-:W3:Y:S04]  /*43f0*/  LDG.E R105, desc[UR18][R250.64+0x20] ;  /* 0x00002012fa697981 */ /* 0x000ee8000c1e1900 */
[----:B------:R-:W5:Y:S01]  /*4400*/  LDG.E R107, desc[UR18][R250.64+0x100] ;  /* 0x00010012fa6b7981 */ /* 0x000f62000c1e1900 */
[C---:B--2---:R-:W-:Y:S01]  /*4410*/  FADD.FTZ R4, -R106.reuse, R4 ;  /* 0x000000046a047221 */ /* 0x044fe20000010100 */
[C---:B------:R-:W-:Y:S01]  /*4420*/  FADD.FTZ R5, -R106.reuse, R5 ;  /* 0x000000056a057221 */ /* 0x040fe20000010100 */
[C---:B------:R-:W-:Y:S01]  /*4430*/  FADD.FTZ R16, -R106.reuse, R16 ;  /* 0x000000106a107221 */ /* 0x040fe20000010100 */
[C---:B------:R-:W-:Y:S01]  /*4440*/  FADD.FTZ R17, -R106.reuse, R17 ;  /* 0x000000116a117221 */ /* 0x040fe20000010100 */
[----:B------:R-:W-:Y:S01]  /*4450*/  FADD.FTZ R37, -R106, R37 ;  /* 0x000000256a257221 */ /* 0x000fe20000010100 */
[-C--:B------:R-:W-:Y:S01]  /*4460*/  FSEL R4, R4, R106.reuse, P1 ;  /* 0x0000006a04047208 */ /* 0x080fe20000800000 */
[----:B------:R-:W-:Y:S01]  /*4470*/  FADD.FTZ R36, -R106, R36 ;  /* 0x000000246a247221 */ /* 0x000fe20000010100 */
[----:B------:R-:W-:Y:S01]  /*4480*/  FSETP.GE.FTZ.AND P1, PT, R202, RZ, PT ;  /* 0x000000ffca00720b */ /* 0x000fe20003f36000 */
[----:B------:R-:W-:Y:S01]  /*4490*/  FADD.FTZ R32, -R106, R32 ;  /* 0x000000206a207221 */ /* 0x000fe20000010100 */
[----:B------:R-:W-:Y:S01]  /*44a0*/  FSEL R249, R16, R106, P4 ;  /* 0x0000006a10f97208 */ /* 0x000fe20002000000 */
[----:B------:R-:W-:Y:S01]  /*44b0*/  FMUL.FTZ R188, R188, R4 ;  /* 0x00000004bcbc7220 */ /* 0x000fe20000410000 */
[-C--:B------:R-:W-:Y:S01]  /*44c0*/  FSEL R17, R17, R106.reuse, P3 ;  /* 0x0000006a11117208 */ /* 0x080fe20001800000 */
[----:B------:R1:W5:Y:S01]  /*44d0*/  LDG.E R4, desc[UR18][R250.64+0x120] ;  /* 0x00012012fa047981 */ /* 0x000362000c1e1900 */
[----:B------:R-:W-:Y:S01]  /*44e0*/  FSETP.GE.FTZ.AND P4, PT, R214, RZ, PT ;  /* 0x000000ffd600720b */ /* 0x000fe20003f96000 */
[C---:B------:R-:W-:Y:S01]  /*44f0*/  FADD.FTZ R16, -R106.reuse, R20 ;  /* 0x000000146a107221 */ /* 0x040fe20000010100 */
[----:B------:R-:W-:Y:S01]  /*4500*/  FSETP.GE.FTZ.AND P3, PT, R213, RZ, PT ;  /* 0x000000ffd500720b */ /* 0x000fe20003f76000 */
[----:B------:R-:W-:Y:S01]  /*4510*/  FADD.FTZ R33, -R106, R33 ;  /* 0x000000216a217221 */ /* 0x000fe20000010100 */
[-C--:B------:R-:W-:Y:S01]  /*4520*/  FSEL R32, R32, R106.reuse, P4 ;  /* 0x0000006a20207208 */ /* 0x080fe20002000000 */
[----:B------:R-:W-:Y:S01]  /*4530*/  FADD.FTZ R53, -R106, R53 ;  /* 0x000000356a357221 */ /* 0x000fe20000010100 */
[-C--:B------:R-:W-:Y:S01]  /*4540*/  FSEL R16, R16, R106.reuse, P2 ;  /* 0x0000006a10107208 */ /* 0x080fe20001000000 */
[C---:B------:R-:W-:Y:S01]  /*4550*/  FADD.FTZ R48, -R106.reuse, R48 ;  /* 0x000000306a307221 */ /* 0x040fe20000010100 */
[----:B------:R-:W-:Y:S01]  /*4560*/  FSETP.GE.FTZ.AND P2, PT, R217, RZ, PT ;  /* 0x000000ffd900720b */ /* 0x000fe20003f56000 */
[C---:B------:R-:W-:Y:S01]  /*4570*/  FADD.FTZ R49, -R106.reuse, R49 ;  /* 0x000000316a317221 */ /* 0x040fe20000010100 */
[-C--:B------:R-:W-:Y:S01]  /*4580*/  FSEL R33, R33, R106.reuse, P3 ;  /* 0x0000006a21217208 */ /* 0x080fe20001800000 */
[----:B------:R-:W-:Y:S01]  /*4590*/  FADD.FTZ R52, -R106, R52 ;  /* 0x000000346a347221 */ /* 0x000fe20000010100 */
        /* <DEDUP_REMOVED lines=8> */
[-C--:B------:R-:W-:Y:S01]  /*4620*/  FSEL R53, R53, R106.reuse, P2 ;  /* 0x0000006a35357208 */ /* 0x080fe20001000000 */
[----:B------:R-:W-:Y:S01]  /*4630*/  FMUL.FTZ R17, R199, R17 ;  /* 0x00000011c7117220 */ /* 0x000fe20000410000 */
[----:B------:R-:W-:Y:S01]  /*4640*/  FSEL R49, R49, R106, P4 ;  /* 0x0000006a31317208 */ /* 0x000fe20002000000 */
[----:B------:R-:W-:Y:S01]  /*4650*/  FMUL.FTZ R16, R201, R16 ;  /* 0x00000010c9107220 */ /* 0x000fe20000410000 */
[----:B-1----:R-:W-:Y:S01]  /*4660*/  FSEL R250, R5, R106, P5 ;  /* 0x0000006a05fa7208 */ /* 0x002fe20002800000 */
[----:B------:R-:W-:Y:S01]  /*4670*/  FADD.FTZ R5, -R106, R21 ;  /* 0x000000156a057221 */ /* 0x000fe20000010100 */
[----:B------:R-:W-:Y:S01]  /*4680*/  FSETP.GE.FTZ.AND P5, PT, R229, RZ, PT ;  /* 0x000000ffe500720b */ /* 0x000fe20003fb6000 */
[----:B------:R-:W-:Y:S01]  /*4690*/  FMUL.FTZ R36, R217, R36 ;  /* 0x00000024d9247220 */ /* 0x000fe20000410000 */
[----:B------:R-:W-:Y:S01]  /*46a0*/  FSEL R52, R52, R106, P3 ;  /* 0x0000006a34347208 */ /* 0x000fe20001800000 */
        /* <DEDUP_REMOVED lines=14> */
[C---:B---3--:R-:W-:Y:S01]  /*4790*/  FADD.FTZ R6, -R105.reuse, R6 ;  /* 0x0000000669067221 */ /* 0x048fe20000010100 */
[----:B------:R-:W-:Y:S01]  /*47a0*/  FSEL R64, R64, R106, P2 ;  /* 0x0000006a40407208 */ /* 0x000fe20001000000 */
[----:B------:R-:W-:Y:S01]  /*47b0*/  FADD.FTZ R7, -R105, R7 ;  /* 0x0000000769077221 */ /* 0x000fe20000010100 */
[----:B------:R-:W-:Y:S02]  /*47c0*/  FSETP.GE.FTZ.AND P2, PT, R181, RZ, PT ;  /* 0x000000ffb500720b */ /* 0x000fe40003f56000 */
[----:B------:R-:W-:Y:S01]  /*47d0*/  F2FP.BF16.F32.PACK_AB R188, R189, R188 ;  /* 0x000000bcbdbc723e */ /* 0x000fe200000010ff */
[----:B------:R-:W-:Y:S01]  /*47e0*/  FMUL.FTZ R238, R238, R64 ;  /* 0x00000040eeee7220 */ /* 0x000fe20000410000 */
[----:B------:R-:W-:Y:S01]  /*47f0*/  F2FP.BF16.F32.PACK_AB R17, R17, R197 ;  /* 0x000000c51111723e */ /* 0x000fe200000010ff */
[----:B------:R-:W-:Y:S01]  /*4800*/  @P1 FADD.FTZ R106, -R106, R65 ;  /* 0x000000416a6a1221 */ /* 0x000fe20000010100 */
[----:B------:R-:W-:Y:S02]  /*4810*/  FSETP.GE.FTZ.AND P1, PT, R190, RZ, PT ;  /* 0x000000ffbe00720b */ /* 0x000fe40003f36000 */
[----:B------:R-:W-:Y:S02]  /*4820*/  F2FP.BF16.F32.PACK_AB R5, R5, R16 ;  /* 0x000000100505723e */ /* 0x000fe400000010ff */
[----:B------:R-:W-:Y:S02]  /*4830*/  F2FP.BF16.F32.PACK_AB R36, R37, R36 ;  /* 0x000000242524723e */ /* 0x000fe400000010ff */
[----:B------:R-:W-:Y:S02]  /*4840*/  F2FP.BF16.F32.PACK_AB R48, R49, R48 ;  /* 0x000000303130723e */ /* 0x000fe400000010ff */
[----:B------:R-:W-:Y:S02]  /*4850*/  F2FP.BF16.F32.PACK_AB R52, R53, R52 ;  /* 0x000000343534723e */ /* 0x000fe400000010ff */
[-C--:B------:R-:W-:Y:S02]  /*4860*/  FSEL R33, R6, R105.reuse, P2 ;  /* 0x0000006906217208 */ /* 0x080fe40001000000 */
[----:B------:R-:W-:Y:S01]  /*4870*/  FSEL R21, R7, R105, P1 ;  /* 0x0000006907157208 */ /* 0x000fe20000800000 */
        /* <DEDUP_REMOVED lines=9> */
[C---:B-1----:R-:W-:Y:S04]  /*4910*/  IMAD.SHL.U32 R16, R7.reuse, 0x80, RZ ;  /* 0x0000008007107824 */ /* 0x042fe800078e00ff */
        /* <DEDUP_REMOVED lines=14> */
.L_x_619:
[----:B------:R-:W-:Y:S01]  /*4a00*/  FADD.FTZ R22, -R105, R22 ;  /* 0x0000001669167221 */ /* 0x000fe20000010100 */
[----:B------:R-:W-:Y:S01]  /*4a10*/  FSETP.GE.FTZ.AND P1, PT, R203, RZ, PT ;  /* 0x000000ffcb00720b */ /* 0x000fe20003f36000 */
[C---:B------:R-:W-:Y:S01]  /*4a20*/  FADD.FTZ R34, -R105.reuse, R34 ;  /* 0x0000002269227221 */ /* 0x040fe20000010100 */
[C---:B------:R-:W-:Y:S01]  /*4a30*/  FADD.FTZ R19, -R105.reuse, R19 ;  /* 0x0000001369137221 */ /* 0x040fe20000010100 */
[----:B------:R-:W-:Y:S01]  /*4a40*/  FSETP.GE.FTZ.AND P2, PT, R200, RZ, PT ;  /* 0x000000ffc800720b */ /* 0x000fe20003f56000 */
[C---:B------:R-:W-:Y:S01]  /*4a50*/  FADD.FTZ R39, -R105.reuse, R39 ;  /* 0x0000002769277221 */ /* 0x040fe20000010100 */
[-C--:B------:R-:W-:Y:S01]  /*4a60*/  FSEL R22, R22, R105.reuse, P1 ;  /* 0x0000006916167208 */ /* 0x080fe20000800000 */
[----:B------:R-:W-:Y:S01]  /*4a70*/  FADD.FTZ R23, -R105, R23 ;  /* 0x0000001769177221 */ /* 0x000fe20000010100 */
[----:B------:R-:W-:Y:S01]  /*4a80*/  FSETP.GE.FTZ.AND P1, PT, R215, RZ, PT ;  /* 0x000000ffd700720b */ /* 0x000fe20003f36000 */
[----:B------:R-:W-:Y:S01]  /*4a90*/  FADD.FTZ R50, -R105, R50 ;  /* 0x0000003269327221 */ /* 0x000fe20000010100 */
[-C--:B------:R-:W-:Y:S01]  /*4aa0*/  FSEL R19, R19, R105.reuse, P2 ;  /* 0x0000006913137208 */ /* 0x080fe20001000000 */
[C---:B------:R-:W-:Y:S01]  /*4ab0*/  FADD.FTZ R18, -R105.reuse, R18 ;  /* 0x0000001269127221 */ /* 0x040fe20000010100 */
[-C--:B------:R-:W-:Y:S01]  /*4ac0*/  FSEL R34, R34, R105.reuse, P1 ;  /* 0x0000006922227208 */ /* 0x080fe20000800000 */
[C---:B------:R-:W-:Y:S01]  /*4ad0*/  FADD.FTZ R38, -R105.reuse, R38 ;  /* 0x0000002669267221 */ /* 0x040fe20000010100 */
[----:B------:R-:W-:Y:S01]  /*4ae0*/  FSETP.GE.FTZ.AND P1, PT, R220, RZ, PT ;  /* 0x000000ffdc00720b */ /* 0x000fe20003f36000 */
[C---:B------:R-:W-:Y:S01]  /*4af0*/  FADD.FTZ R35, -R105.reuse, R35 ;  /* 0x0000002369237221 */ /* 0x040fe20000010100 */
[----:B------:R-:W-:Y:S01]  /*4b00*/  FSETP.GE.FTZ.AND P2, PT, R204, RZ, PT ;  /* 0x000000ffcc00720b */ /* 0x000fe20003f56000 */
[----:B------:R-:W-:Y:S01]  /*4b10*/  FADD.FTZ R55, -R105, R55 ;  /* 0x0000003769377221 */ /* 0x000fe20000010100 */
[-C--:B------:R-:W-:Y:S01]  /*4b20*/  FSEL R39, R39, R105.reuse, P1 ;  /* 0x0000006927277208 */ /* 0x080fe20000800000 */
[C---:B------:R-:W-:Y:S01]  /*4b30*/  FADD.FTZ R51, -R105.reuse, R51 ;  /* 0x0000003369337221 */ /* 0x040fe20000010100 */
[----:B------:R-:W-:Y:S01]  /*4b40*/  FSETP.GE.FTZ.AND P1, PT, R230, RZ, PT ;  /* 0x000000ffe600720b */ /* 0x000fe20003f36000 */
[----:B------:R-:W-:Y:S01]  /*4b50*/  FADD.FTZ R54, -R105, R54 ;  /* 0x0000003669367221 */ /* 0x000fe20000010100 */
[-C--:B------:R-:W-:Y:S01]  /*4b60*/  FSEL R23, R23, R105.reuse, P2 ;  /* 0x0000006917177208 */ /* 0x080fe20001000000 */
[----:B------:R-:W-:Y:S01]  /*4b70*/  FADD.FTZ R66, -R105, R66 ;  /* 0x0000004269427221 */ /* 0x000fe20000010100 */
[----:B------:R-:W-:Y:S01]  /*4b80*/  FSETP.GE.FTZ.AND P3, PT, R198, RZ, PT ;  /* 0x000000ffc600720b */ /* 0x000fe20003f76000 */
[----:B-----5:R-:W-:Y:S01]  /*4b90*/  FADD.FTZ R8, -R107, R8 ;  /* 0x000000086b087221 */ /* 0x020fe20000010100 */
[----:B------:R-:W-:Y:S01]  /*4ba0*/  FSETP.GE.FTZ.AND P2, PT, R219, RZ, PT ;  /* 0x000000ffdb00720b */ /* 0x000fe20003f56000 */
[C---:B------:R-:W-:Y:S01]  /*4bb0*/  FADD.FTZ R13, -R107.reuse, R13 ;  /* 0x0000000d6b0d7221 */ /* 0x040fe20000010100 */
[-C--:B------:R-:W-:Y:S01]  /*4bc0*/  FSEL R50, R50, R105.reuse, P1 ;  /* 0x0000006932327208 */ /* 0x080fe20000800000 */
[----:B------:R-:W-:Y:S01]  /*4bd0*/  FADD.FTZ R24, -R107, R24 ;  /* 0x000000186b187221 */ /* 0x000fe20000010100 */
[----:B------:R-:W-:Y:S01]  /*4be0*/  FSETP.GE.FTZ.AND P1, PT, R247, RZ, PT ;  /* 0x000000fff700720b */ /* 0x000fe20003f36000 */
[C---:B------:R-:W-:Y:S01]  /*4bf0*/  FADD.FTZ R9, -R107.reuse, R9 ;  /* 0x000000096b097221 */ /* 0x040fe20000010100 */
        /* <DEDUP_REMOVED lines=13> */
[----:B------:R-:W-:Y:S01]  /*4cd0*/  FADD.FTZ R56, -R107, R56 ;  /* 0x000000386b387221 */ /* 0x000fe20000010100 */
[----:B------:R-:W-:Y:S01]  /*4ce0*/  FSETP.GE.FTZ.AND P3, PT, R113, RZ, PT ;  /* 0x000000ff7100720b */ /* 0x000fe20003f76000 */
[C---:B------:R-:W-:Y:S01]  /*4cf0*/  FADD.FTZ R57, -R107.reuse, R57 ;  /* 0x000000396b397221 */ /* 0x040fe20000010100 */
[----:B------:R-:W-:Y:S01]  /*4d00*/  FSETP.GE.FTZ.AND P2, PT, R248, RZ, PT ;  /* 0x000000fff800720b */ /* 0x000fe20003f56000 */
[----:B------:R-:W-:Y:S01]  /*4d10*/  FADD.FTZ R44, -R107, R44 ;  /* 0x0000002c6b2c7221 */ /* 0x000fe20000010100 */
[-C--:B------:R-:W-:Y:S01]  /*4d20*/  FSEL R51, R51, R105.reuse, P4 ;  /* 0x0000006933337208 */ /* 0x080fe20002000000 */
[C---:B------:R-:W-:Y:S01]  /*4d30*/  FADD.FTZ R45, -R107.reuse, R45 ;  /* 0x0000002d6b2d7221 */ /* 0x040fe20000010100 */
[-C--:B------:R-:W-:Y:S01]  /*4d40*/  FSEL R54, R54, R105.reuse, P3 ;  /* 0x0000006936367208 */ /* 0x080fe20001800000 */
[----:B------:R-:W-:Y:S01]  /*4d50*/  FADD.FTZ R60, -R107, R60 ;  /* 0x0000003c6b3c7221 */ /* 0x000fe20000010100 */
[----:B------:R-:W-:Y:S01]  /*4d60*/  FSEL R66, R66, R105, P2 ;  /* 0x0000006942427208 */ /* 0x000fe20001000000 */
[----:B------:R-:W-:Y:S01]  /*4d70*/  @P1 FADD.FTZ R105, -R105, R67 ;  /* 0x0000004369691221 */ /* 0x000fe20000010100 */
[----:B------:R-:W-:Y:S01]  /*4d80*/  FSETP.GE.FTZ.AND P1, PT, R191, RZ, PT ;  /* 0x000000ffbf00720b */ /* 0x000fe20003f36000 */
[----:B------:R-:W-:Y:S01]  /*4d90*/  FADD.FTZ R11, -R4, R11 ;  /* 0x0000000b040b7221 */ /* 0x000fe20000010100 */
[----:B------:R-:W-:Y:S01]  /*4da0*/  FSETP.GE.FTZ.AND P3, PT, R192, RZ, PT ;  /* 0x000000ffc000720b */ /* 0x000fe20003f76000 */
[----:B------:R-:W-:Y:S01]  /*4db0*/  FADD.FTZ R10, -R4, R10 ;  /* 0x0000000a040a7221 */ /* 0x000fe20000010100 */
[----:B------:R-:W-:Y:S01]  /*4dc0*/  FSEL R8, R8, R107, P1 ;  /* 0x0000006b08087208 */ /* 0x000fe20000800000 */
[----:B------:R-:W-:Y:S01]  /*4dd0*/  FMUL.FTZ R33, R181, R33 ;  /* 0x00000021b5217220 */ /* 0x000fe20000410000 */
[----:B------:R-:W-:Y:S01]  /*4de0*/  FSETP.GE.FTZ.AND P1, PT, R194, RZ, PT ;  /* 0x000000ffc200720b */ /* 0x000fe20003f36000 */
[----:B------:R-:W-:Y:S01]  /*4df0*/  FMUL.FTZ R21, R190, R21 ;  /* 0x00000015be157220 */ /* 0x000fe20000410000 */
[----:B------:R-:W-:Y:S01]  /*4e00*/  FSETP.GE.FTZ.AND P2, PT, R193, RZ, PT ;  /* 0x000000ffc100720b */ /* 0x000fe20003f56000 */
[C---:B------:R-:W-:Y:S01]  /*4e10*/  FADD.FTZ R15, -R4.reuse, R15 ;  /* 0x0000000f040f7221 */ /* 0x040fe20000010100 */
[----:B------:R-:W-:Y:S01]  /*4e20*/  FSEL R13, R13, R107, P1 ;  /* 0x0000006b0d0d7208 */ /* 0x000fe20000800000 */
[----:B------:R-:W-:Y:S01]  /*4e30*/  FADD.FTZ R14, -R4, R14 ;  /* 0x0000000e040e7221 */ /* 0x000fe20000010100 */
        /* <DEDUP_REMOVED lines=9> */
[----:B------:R-:W-:Y:S01]  /*4ed0*/  STS [R158+-0x8000], R188 ;  /* 0xff8000bc9e007388 */ /* 0x000fe20000000800 */
[----:B------:R-:W-:Y:S01]  /*4ee0*/  FSEL R41, R41, R107, P1 ;  /* 0x0000006b29297208 */ /* 0x000fe20000800000 */
[----:B------:R-:W-:Y:S01]  /*4ef0*/  FMUL.FTZ R13, R194, R13 ;  /* 0x0000000dc20d7220 */ /* 0x000fe20000410000 */
        /* <DEDUP_REMOVED lines=26> */
[----:B------:R-:W-:Y:S01]  /*50a0*/  FSETP.GE.FTZ.AND P2, PT, R241, RZ, PT ;  /* 0x000000fff100720b */ /* 0x000fe20003f56000 */
[----:B------:R-:W-:Y:S01]  /*50b0*/  FADD.FTZ R42, -R4, R42 ;  /* 0x0000002a042a7221 */ /* 0x000fe20000010100 */
        /* <DEDUP_REMOVED lines=8> */
[-C--:B------:R-:W-:Y:S01]  /*5140*/  FSEL R44, R44, R107.reuse, P6 ;  /* 0x0000006b2c2c7208 */ /* 0x080fe20003000000 */
[----:B------:R-:W-:Y:S01]  /*5150*/  FADD.FTZ R47, -R4, R47 ;  /* 0x0000002f042f7221 */ /* 0x000fe20000010100 */
[-C--:B------:R-:W-:Y:S01]  /*5160*/  FSEL R45, R45, R107.reuse, P5 ;  /* 0x0000006b2d2d7208 */ /* 0x080fe20002800000 */
[----:B------:R-:W-:Y:S01]  /*5170*/  FMUL.FTZ R50, R230, R50 ;  /* 0x00000032e6327220 */ /* 0x000fe20000410000 */
[----:B------:R-:W-:Y:S01]  /*5180*/  FSEL R60, R60, R107, P2 ;  /* 0x0000006b3c3c7208 */ /* 0x000fe20001000000 */
[----:B------:R-:W-:Y:S01]  /*5190*/  @P1 FADD.FTZ R107, -R107, R61 ;  /* 0x0000003d6b6b1221 */ /* 0x000fe20000010100 */
[----:B------:R-:W-:Y:S01]  /*51a0*/  FSEL R11, R11, R4, P3 ;  /* 0x000000040b0b7208 */ /* 0x000fe20001800000 */
[----:B------:R-:W-:Y:S01]  /*51b0*/  FMUL.FTZ R51, R232, R51 ;  /* 0x00000033e8337220 */ /* 0x000fe20000410000 */
[----:B------:R-:W-:Y:S01]  /*51c0*/  FSETP.GE.FTZ.AND P1, PT, R196, RZ, PT ;  /* 0x000000ffc400720b */ /* 0x000fe20003f36000 */
[----:B------:R-:W-:Y:S01]  /*51d0*/  FMUL.FTZ R40, R221, R40 ;  /* 0x00000028dd287220 */ /* 0x000fe20000410000 */
[----:B------:R-:W-:Y:S01]  /*51e0*/  FSEL R10, R10, R4, P4 ;  /* 0x000000040a0a7208 */ /* 0x000fe20002000000 */
[----:B------:R-:W-:Y:S01]  /*51f0*/  FMUL.FTZ R11, R111, R11 ;  /* 0x0000000b6f0b7220 */ /* 0x000fe20000410000 */
[----:B------:R-:W-:Y:S01]  /*5200*/  FSETP.GE.FTZ.AND P2, PT, R195, RZ, PT ;  /* 0x000000ffc300720b */ /* 0x000fe20003f56000 */
[----:B------:R-:W-:Y:S01]  /*5210*/  FMUL.FTZ R41, R222, R41 ;  /* 0x00000029de297220 */ /* 0x000fe20000410000 */
[----:B------:R-:W-:Y:S01]  /*5220*/  F2FP.BF16.F32.PACK_AB R21, R21, R33 ;  /* 0x000000211515723e */ /* 0x000fe200000010ff */
[----:B------:R-:W-:Y:S01]  /*5230*/  FMUL.FTZ R10, R110, R10 ;  /* 0x0000000a6e0a7220 */ /* 0x000fe20000410000 */
[----:B------:R-:W-:Y:S01]  /*5240*/  FSEL R15, R15, R4, P1 ;  /* 0x000000040f0f7208 */ /* 0x000fe20000800000 */
[----:B------:R-:W-:Y:S01]  /*5250*/  FMUL.FTZ R44, R225, R44 ;  /* 0x0000002ce12c7220 */ /* 0x000fe20000410000 */
[----:B------:R-:W-:Y:S01]  /*5260*/  FSEL R14, R14, R4, P2 ;  /* 0x000000040e0e7208 */ /* 0x000fe20001000000 */
[----:B------:R-:W-:Y:S01]  /*5270*/  STS [R158+-0x7c00], R21 ;  /* 0xff8400159e007388 */ /* 0x000fe20000000800 */
[----:B------:R-:W-:Y:S01]  /*5280*/  F2FP.BF16.F32.PACK_AB R18, R19, R18 ;  /* 0x000000121312723e */ /* 0x000fe200000010ff */
[----:B------:R-:W-:Y:S01]  /*5290*/  FMUL.FTZ R15, R196, R15 ;  /* 0x0000000fc40f7220 */ /* 0x000fe20000410000 */
[----:B------:R-:W-:Y:S01]  /*52a0*/  F2FP.BF16.F32.PACK_AB R8, R9, R8 ;  /* 0x000000080908723e */ /* 0x000fe200000010ff */
[----:B------:R-:W-:Y:S01]  /*52b0*/  FMUL.FTZ R14, R195, R14 ;  /* 0x0000000ec30e7220 */ /* 0x000fe20000410000 */
[----:B------:R-:W-:Y:S01]  /*52c0*/  F2FP.BF16.F32.PACK_AB R10, R11, R10 ;  /* 0x0000000a0b0a723e */ /* 0x000fe200000010ff */
[----:B------:R-:W-:Y:S01]  /*52d0*/  STS [R240+-0x8000], R17 ;  /* 0xff800011f0007388 */ /* 0x000fe20000000800 */
[----:B------:R-:W-:Y:S01]  /*52e0*/  FSETP.GE.FTZ.AND P1, PT, R208, RZ, PT ;  /* 0x000000ffd000720b */ /* 0x000fe20003f36000 */
[----:B------:R-:W-:Y:S01]  /*52f0*/  FMUL.FTZ R45, R226, R45 ;  /* 0x0000002de22d7220 */ /* 0x000fe20000410000 */
[----:B------:R-:W-:Y:S01]  /*5300*/  FSETP.GE.FTZ.AND P2, PT, R207, RZ, PT ;  /* 0x000000ffcf00720b */ /* 0x000fe20003f56000 */
[----:B------:R-:W-:Y:S01]  /*5310*/  STS [R240+-0x7c00], R18 ;  /* 0xff840012f0007388 */ /* 0x000fe20000000800 */
[----:B------:R-:W-:Y:S01]  /*5320*/  F2FP.BF16.F32.PACK_AB R12, R13, R12 ;  /* 0x0000000c0d0c723e */ /* 0x000fe200000010ff */
[C---:B------:R-:W-:Y:S01]  /*5330*/  FADD.FTZ R58, -R4.reuse, R58 ;  /* 0x0000003a043a7221 */ /* 0x040fe20000010100 */
[----:B------:R-:W-:Y:S01]  /*5340*/  F2FP.BF16.F32.PACK_AB R14, R15, R14 ;  /* 0x0000000e0f0e723e */ /* 0x000fe200000010ff */
[----:B------:R-:W-:Y:S01]  /*5350*/  STS [R158+-0x6000], R8 ;  /* 0xffa000089e007388 */ /* 0x000fe20000000800 */
        /* <DEDUP_REMOVED lines=11> */
[----:B------:R-:W-:Y:S01]  /*5410*/  STS [R240+-0x5c00], R14 ;  /* 0xffa4000ef0007388 */ /* 0x000fe20000000800 */
[----:B------:R-:W-:Y:S01]  /*5420*/  FSEL R30, R30, R4, P2 ;  /* 0x000000041e1e7208 */ /* 0x000fe20001000000 */
[----:B------:R-:W-:Y:S01]  /*5430*/  FMUL.FTZ R54, R113, R54 ;  /* 0x0000003671367220 */ /* 0x000fe20000410000 */
[----:B------:R-:W-:Y:S01]  /*5440*/  F2FP.BF16.F32.PACK_AB R34, R35, R34 ;  /* 0x000000222322723e */ /* 0x000fe200000010ff */
[----:B------:R-:W-:Y:S01]  /*5450*/  STS [R161+-0x8000], R5 ;  /* 0xff800005a1007388 */ /* 0x000fe20000000800 */
[----:B------:R-:W-:Y:S01]  /*5460*/  FMUL.FTZ R31, R212, R31 ;  /* 0x0000001fd41f7220 */ /* 0x000fe20000410000 */
[----:B------:R-:W-:Y:S01]  /*5470*/  FMUL.FTZ R30, R211, R30 ;  /* 0x0000001ed31e7220 */ /* 0x000fe20000410000 */
[----:B------:R-:W-:Y:S01]  /*5480*/  F2FP.BF16.F32.PACK_AB R24, R25, R24 ;  /* 0x000000181918723e */ /* 0x000fe200000010ff */
[----:B------:R-:W-:Y:S01]  /*5490*/  STS [R161+-0x7c00], R22 ;  /* 0xff840016a1007388 */ /* 0x000fe20000000800 */
[----:B------:R-:W-:Y:S01]  /*54a0*/  F2FP.BF16.F32.PACK_AB R26, R27, R26 ;  /* 0x0000001a1b1a723e */ /* 0x000fe200000010ff */
[----:B------:R-:W-:Y:S01]  /*54b0*/  FMUL.FTZ R55, R114, R55 ;  /* 0x0000003772377220 */ /* 0x000fe20000410000 */
[----:B------:R-:W-:Y:S01]  /*54c0*/  FSETP.GE.FTZ.AND P2, PT, R223, RZ, PT ;  /* 0x000000ffdf00720b */ /* 0x000fe20003f56000 */
[----:B------:R-:W-:Y:S01]  /*54d0*/  STS [R239+-0x8000], R32 ;  /* 0xff800020ef007388 */ /* 0x000fe20000000800 */
[----:B------:R-:W-:Y:S01]  /*54e0*/  FSETP.GE.FTZ.AND P1, PT, R224, RZ, PT ;  /* 0x000000ffe000720b */ /* 0x000fe20003f36000 */
[----:B------:R-:W-:Y:S01]  /*54f0*/  FADD.FTZ R62, -R4, R62 ;  /* 0x0000003e043e7221 */ /* 0x000fe20000010100 */
[----:B------:R-:W-:Y:S01]  /*5500*/  F2FP.BF16.F32.PACK_AB R28, R29, R28 ;  /* 0x0000001c1d1c723e */ /* 0x000fe200000010ff */
[----:B------:R-:W-:Y:S01]  /*5510*/  STS [R239+-0x7c00], R34 ;  /* 0xff840022ef007388 */ /* 0x000fe20000000800 */
[----:B------:R-:W-:Y:S01]  /*5520*/  F2FP.BF16.F32.PACK_AB R30, R31, R30 ;  /* 0x0000001e1f1e723e */ /* 0x000fe200000010ff */
[----:B------:R-:W-:Y:S01]  /*5530*/  FMUL.FTZ R106, R237, R106 ;  /* 0x0000006aed6a7220 */ /* 0x000fe20000410000 */
[-C--:B------:R-:W-:Y:S01]  /*5540*/  FSEL R42, R42, R4.reuse, P2 ;  /* 0x000000042a2a7208 */ /* 0x080fe20001000000 */
[----:B------:R-:W-:Y:S01]  /*5550*/  STS [R161+-0x6000], R24 ;  /* 0xffa00018a1007388 */ /* 0x000fe20000000800 */
[----:B------:R-:W-:Y:S01]  /*5560*/  FSEL R43, R43, R4, P1 ;  /* 0x000000042b2b7208 */ /* 0x000fe20000800000 */
[----:B------:R-:W-:Y:S01]  /*5570*/  FMUL.FTZ R66, R248, R66 ;  /* 0x00000042f8427220 */ /* 0x000fe20000410000 */
[----:B------:R-:W-:Y:S01]  /*5580*/  FSETP.GE.FTZ.AND P2, PT, R227, RZ, PT ;  /* 0x000000ffe300720b */ /* 0x000fe20003f56000 */
[----:B------:R-:W-:Y:S01]  /*5590*/  STS [R161+-0x5c00], R26 ;  /* 0xffa4001aa1007388 */ /* 0x000fe20000000800 */
[----:B------:R-:W-:Y:S01]  /*55a0*/  FSETP.GE.FTZ.AND P5, PT, R228, RZ, PT ;  /* 0x000000ffe400720b */ /* 0x000fe20003fb6000 */
[----:B------:R-:W-:Y:S01]  /*55b0*/  FMUL.FTZ R42, R223, R42 ;  /* 0x0000002adf2a7220 */ /* 0x000fe20000410000 */
[----:B------:R-:W-:Y:S01]  /*55c0*/  F2FP.BF16.F32.PACK_AB R38, R39, R38 ;  /* 0x000000262726723e */ /* 0x000fe200000010ff */
[----:B------:R-:W-:Y:S01]  /*55d0*/  STS [R239+-0x6000], R28 ;  /* 0xffa0001cef007388 */ /* 0x000fe20000000800 */
[-C--:B------:R-:W-:Y:S01]  /*55e0*/  FSEL R46, R46, R4.reuse, P2 ;  /* 0x000000042e2e7208 */ /* 0x080fe20001000000 */
[----:B------:R-:W-:Y:S01]  /*55f0*/  FMUL.FTZ R43, R224, R43 ;  /* 0x0000002be02b7220 */ /* 0x000fe20000410000 */
[----:B------:R-:W-:Y:S01]  /*5600*/  FSEL R47, R47, R4, P5 ;  /* 0x000000042f2f7208 */ /* 0x000fe20002800000 */
[----:B------:R-:W-:Y:S01]  /*5610*/  STS [R239+-0x5c00], R30 ;  /* 0xffa4001eef007388 */ /* 0x000fe20000000800 */
[----:B------:R-:W-:Y:S01]  /*5620*/  F2FP.BF16.F32.PACK_AB R50, R51, R50 ;  /* 0x000000323332723e */ /* 0x000fe200000010ff */
[----:B------:R-:W-:Y:S01]  /*5630*/  FMUL.FTZ R46, R227, R46 ;  /* 0x0000002ee32e7220 */ /* 0x000fe20000410000 */
[----:B------:R-:W-:Y:S01]  /*5640*/  FSETP.GE.FTZ.AND P1, PT, R244, RZ, PT ;  /* 0x000000fff400720b */ /* 0x000fe20003f36000 */
[----:B------:R-:W-:Y:S01]  /*5650*/  STS [R159+-0x8000], R36 ;  /* 0xff8000249f007388 */ /* 0x000fe20000000800 */
[----:B------:R-:W-:Y:S01]  /*5660*/  FMUL.FTZ R47, R228, R47 ;  /* 0x0000002fe42f7220 */ /* 0x000fe20000410000 */
[----:B------:R-:W-:Y:S01]  /*5670*/  F2FP.BF16.F32.PACK_AB R40, R41, R40 ;  /* 0x000000282928723e */ /* 0x000fe200000010ff */
[----:B------:R-:W-:Y:S01]  /*5680*/  FMUL.FTZ R105, R247, R105 ;  /* 0x00000069f7697220 */ /* 0x000fe20000410000 */
[----:B------:R-:W-:Y:S01]  /*5690*/  STS [R159+-0x7c00], R38 ;  /* 0xff8400269f007388 */ /* 0x000fe20000000800 */
[----:B------:R-:W-:Y:S01]  /*56a0*/  F2FP.BF16.F32.PACK_AB R42, R43, R42 ;  /* 0x0000002a2b2a723e */ /* 0x000fe200000010ff */
[----:B------:R-:W-:Y:S01]  /*56b0*/  FMUL.FTZ R56, R115, R56 ;  /* 0x0000003873387220 */ /* 0x000fe20000410000 */
[----:B------:R-:W-:Y:S01]  /*56c0*/  FSETP.GE.FTZ.AND P4, PT, R236, RZ, PT ;  /* 0x000000ffec00720b */ /* 0x000fe20003f96000 */
[----:B------:R-:W-:Y:S01]  /*56d0*/  STS [R243+-0x8000], R48 ;  /* 0xff800030f3007388 */ /* 0x000fe20000000800 */
[----:B------:R-:W-:Y:S01]  /*56e0*/  FSETP.GE.FTZ.AND P3, PT, R235, RZ, PT ;  /* 0x000000ffeb00720b */ /* 0x000fe20003f76000 */
[----:B------:R-:W-:Y:S01]  /*56f0*/  FMUL.FTZ R57, R234, R57 ;  /* 0x00000039ea397220 */ /* 0x000fe20000410000 */
        /* <DEDUP_REMOVED lines=10> */
[----:B------:R-:W-:Y:S01]  /*57a0*/  F2FP.BF16.F32.PACK_AB R54, R55, R54 ;  /* 0x000000363736723e */ /* 0x000fe200000010ff */
[----:B------:R-:W-:Y:S01]  /*57b0*/  FMUL.FTZ R58, R236, R58 ;  /* 0x0000003aec3a7220 */ /* 0x000fe20000410000 */
[----:B------:R-:W-:Y:S01]  /*57c0*/  FSEL R62, R62, R4, P2 ;  /* 0x000000043e3e7208 */ /* 0x000fe20001000000 */
[----:B------:R-:W-:Y:S01]  /*57d0*/  STS [R243+-0x6000], R44 ;  /* 0xffa0002cf3007388 */ /* 0x000fe20000000800 */
[----:B------:R-:W-:Y:S01]  /*57e0*/  FMUL.FTZ R59, R235, R59 ;  /* 0x0000003beb3b7220 */ /* 0x000fe20000410000 */
[----:B------:R-:W-:Y:S01]  /*57f0*/  @P1 FADD.FTZ R4, -R4, R63 ;  /* 0x0000003f04041221 */ /* 0x000fe20000010100 */
[----:B------:R-:W-:Y:S01]  /*5800*/  F2FP.BF16.F32.PACK_AB R106, R106, R238 ;  /* 0x000000ee6a6a723e */ /* 0x000fe200000010ff */
[----:B------:R-:W-:Y:S01]  /*5810*/  STS [R243+-0x5c00], R46 ;  /* 0xffa4002ef3007388 */ /* 0x000fe20000000800 */
[----:B------:R-:W-:Y:S01]  /*5820*/  F2FP.BF16.F32.PACK_AB R66, R105, R66 ;  /* 0x000000426942723e */ /* 0x000fe200000010ff */
[----:B------:R-:W-:Y:S01]  /*5830*/  FMUL.FTZ R62, R245, R62 ;  /* 0x0000003ef53e7220 */ /* 0x000fe20000410000 */
[----:B------:R-:W-:Y:S01]  /*5840*/  FMUL.FTZ R4, R244, R4 ;  /* 0x00000004f4047220 */ /* 0x000fe20000410000 */
[----:B------:R2:W-:Y:S01]  /*5850*/  STS [R162+-0x8000], R52 ;  /* 0xff800034a2007388 */ /* 0x0005e20000000800 */
[----:B------:R-:W-:Y:S02]  /*5860*/  F2FP.BF16.F32.PACK_AB R56, R57, R56 ;  /* 0x000000383938723e */ /* 0x000fe400000010ff */
[----:B------:R-:W-:Y:S01]  /*5870*/  F2FP.BF16.F32.PACK_AB R58, R59, R58 ;  /* 0x0000003a3b3a723e */ /* 0x000fe200000010ff */
[----:B------:R-:W-:Y:S01]  /*5880*/  STS [R162+-0x7c00], R54 ;  /* 0xff840036a2007388 */ /* 0x000fe20000000800 */
[----:B------:R-:W-:Y:S02]  /*5890*/  F2FP.BF16.F32.PACK_AB R4, R4, R62 ;  /* 0x0000003e0404723e */ /* 0x000fe400000010ff */
[----:B------:R-:W-:Y:S01]  /*58a0*/  F2FP.BF16.F32.PACK_AB R60, R107, R60 ;  /* 0x0000003c6b3c723e */ /* 0x000fe200000010ff */
[----:B------:R-:W-:Y:S04]  /*58b0*/  STS [R242+-0x8000], R106 ;  /* 0xff80006af2007388 */ /* 0x000fe80000000800 */
[----:B------:R-:W-:Y:S04]  /*58c0*/  STS [R242+-0x7c00], R66 ;  /* 0xff840042f2007388 */ /* 0x000fe80000000800 */
[----:B------:R-:W-:Y:S04]  /*58d0*/  STS [R162+-0x6000], R56 ;  /* 0xffa00038a2007388 */ /* 0x000fe80000000800 */
[----:B------:R-:W-:Y:S04]  /*58e0*/  STS [R162+-0x5c00], R58 ;  /* 0xffa4003aa2007388 */ /* 0x000fe80000000800 */
[----:B------:R-:W-:Y:S01]  /*58f0*/  STS [R242+-0x6000], R60 ;  /* 0xffa0003cf2007388 */ /* 0x000fe20000000800 */
[----:B--2---:R-:W-:Y:S03]  /*5900*/  IMAD R52, R169, UR8, RZ ;  /* 0x00000008a9347c24 */ /* 0x004fe6000f8e02ff */
        /* <DEDUP_REMOVED lines=55> */
[----:B------:R-:W-:Y:S04]  /*5c80*/  IMAD.U32 R4, R52, -0x80, RZ ;  /* 0xffffff8034047824 */ /* 0x000fe800078e00ff */
        /* <DEDUP_REMOVED lines=26> */
.L_x_620:
[----:B------:R-:W-:Y:S01]  /*5e30*/  LDSM.16.M88.4 R16, [R154] ;  /* 0x000000009a10783b */ /* 0x000fe20000000200 */
[----:B------:R-:W-:Y:S01]  /*5e40*/  PLOP3.LUT P2, PT, PT, PT, UP0, 0x80, 0x8 ;  /* 0x000000000008781c */ /* 0x000fe20003f4f008 */
[----:B------:R-:W-:Y:S01]  /*5e50*/  ULOP3.LUT UR33, UR29, 0x1, URZ, 0xc0, !UPT ;  /* 0x000000011d217892 */ /* 0x000fe2000f8ec0ff */
[----:B------:R-:W-:Y:S01]  /*5e60*/  VIADD R180, R180, 0xfffffff8 ;  /* 0xfffffff8b4b47836 */ /* 0x000fe20000000000 */
[----:B------:R-:W1:Y:S01]  /*5e70*/  LDSM.16.MT88.4 R20, [R157+0x6000] ;  /* 0x006000009d14783b */ /* 0x000e620000004200 */
[----:B------:R-:W-:Y:S02]  /*5e80*/  @UP0 UIADD3 UR34, UP2, UPT, UR14, -0x200, URZ ;  /* 0xfffffe000e220890 */ /* 0x000fe4000ff5e0ff */
[----:B------:R-:W-:Y:S01]  /*5e90*/  UISETP.NE.U32.AND UP1, UPT, UR33, 0x1, UPT ;  /* 0x000000012100788c */ /* 0x000fe2000bf25070 */
[----:B------:R-:W2:Y:S01]  /*5ea0*/  LDSM.16.M88.4 R12, [R154+0x2000] ;  /* 0x002000009a0c783b */ /* 0x000ea20000000200 */
[----:B------:R-:W-:Y:S02]  /*5eb0*/  UIADD3 UR35, UPT, UPT, UR29, -0x1, URZ ;  /* 0xffffffff1d237890 */ /* 0x000fe4000fffe0ff */
[----:B------:R-:W-:Y:S01]  /*5ec0*/  @UP0 UIADD3.X UR33, UPT, UPT, UR15, -0x1, URZ, UP2, !UPT ;  /* 0xffffffff0f210890 */ /* 0x000fe200097fe4ff */
[----:B------:R-:W-:Y:S02]  /*5ed0*/  LDSM.16.M88.4 R24, [R153] ;  /* 0x000000009918783b */ /* 0x000fe40000000200 */
[----:B------:R-:W-:Y:S01]  /*5ee0*/  @P2 IMAD.WIDE.U32 R104, R104, R168, UR14 ;  /* 0x0000000e68682e25 */ /* 0x000fe2000f8e00a8 */
[----:B------:R-:W-:Y:S01]  /*5ef0*/  @UP0 UMOV UR14, UR34 ;  /* 0x00000022000e0c82 */ /* 0x000fe20008000000 */
[----:B------:R-:W3:Y:S02]  /*5f00*/  LDSM.16.MT88.4 R28, [R157+0x6400] ;  /* 0x006400009d1c783b */ /* 0x000ee40000004200 */
[----:B------:R-:W-:Y:S02]  /*5f10*/  @UP0 UMOV UR15, UR33 ;  /* 0x00000021000f0c82 */ /* 0x000fe40008000000 */
[----:B------:R-:W4:Y:S04]  /*5f20*/  LDSM.16.M88.4 R32, [R153+0x2000] ;  /* 0x002000009920783b */ /* 0x000f280000000200 */
[----:B------:R-:W-:Y:S04]  /*5f30*/  LDSM.16.M88.4 R36, [R152] ;  /* 0x000000009824783b */ /* 0x000fe80000000200 */
[----:B------:R-:W4:Y:S04]  /*5f40*/  LDSM.16.MT88.4 R40, [R157+0x6800] ;  /* 0x006800009d28783b */ /* 0x000f280000004200 */
[----:B------:R-:W4:Y:S04]  /*5f50*/  LDSM.16.M88.4 R44, [R152+0x2000] ;  /* 0x00200000982c783b */ /* 0x000f280000000200 */
[----:B------:R-:W-:Y:S04]  /*5f60*/  LDSM.16.MT88.4 R48, [R157+0x6c00] ;  /* 0x006c00009d30783b */ /* 0x000fe80000004200 */
[----:B------:R3:W5:Y:S01]  /*5f70*/  @P2 LDG.E R176, desc[UR18][R104.64+-0x200] ;  /* 0xfffe001268b02981 */ /* 0x000762000c1e1900 */
[-C--:B-1----:R-:W-:Y:S03]  /*5f80*/  HMMA.16816.F32.BF16 R4, R16, R20.reuse, RZ ;  /* 0x000000141004723c */ /* 0x082fe600000418ff */
[----:B------:R1:W5:Y:S04]  /*5f90*/  @P2 LDG.E R175, desc[UR18][R104.64+-0x1e0] ;  /* 0xfffe201268af2981 */ /* 0x000368000c1e1900 */
[----:B------:R1:W5:Y:S01]  /*5fa0*/  @P2 LDG.E R174, desc[UR18][R104.64+-0x100] ;  /* 0xffff001268ae2981 */ /* 0x000362000c1e1900 */
[C---:B--2---:R-:W-:Y:S03]  /*5fb0*/  HMMA.16816.F32.BF16 R8, R12.reuse, R20, RZ ;  /* 0x000000140c08723c */ /* 0x044fe600000418ff */
[----:B------:R1:W5:Y:S05]  /*5fc0*/  @P2 LDG.E R173, desc[UR18][R104.64+-0xe0] ;  /* 0xffff201268ad2981 */ /* 0x00036a000c1e1900 */
[-C--:B------:R-:W-:Y:S08]  /*5fd0*/  HMMA.16816.F32.BF16 R12, R12, R22.reuse, RZ ;  /* 0x000000160c0c723c */ /* 0x080ff000000418ff */
[----:B------:R-:W-:Y:S01]  /*5fe0*/  HMMA.16816.F32.BF16 R16, R16, R22, RZ ;  /* 0x000000161010723c */ /* 0x000fe200000418ff */
[----:B------:R-:W2:Y:S07]  /*5ff0*/  LDSM.16.M88.4 R20, [R3] ;  /* 0x000000000314783b */ /* 0x000eae0000000200 */
[-C--:B---3--:R-:W-:Y:S08]  /*6000*/  HMMA.16816.F32.BF16 R4, R24, R28.reuse, R4 ;  /* 0x0000001c1804723c */ /* 0x088ff00000041804 */
[C---:B----4-:R-:W-:Y:S08]  /*6010*/  HMMA.16816.F32.BF16 R8, R32.reuse, R28, R8 ;  /* 0x0000001c2008723c */ /* 0x050ff00000041808 */
[-C--:B------:R-:W-:Y:S01]  /*6020*/  HMMA.16816.F32.BF16 R12, R32, R30.reuse, R12 ;  /* 0x0000001e200c723c */ /* 0x080fe2000004180c */
[----:B------:R-:W3:Y:S07]  /*6030*/  LDSM.16.M88.4 R32, [R3+0x2000] ;  /* 0x002000000320783b */ /* 0x000eee0000000200 */
[----:B------:R-:W-:Y:S01]  /*6040*/  HMMA.16816.F32.BF16 R16, R24, R30, R16 ;  /* 0x0000001e1810723c */ /* 0x000fe20000041810 */
[----:B------:R-:W-:Y:S04]  /*6050*/  LDSM.16.M88.4 R24, [R154+0x4000] ;  /* 0x004000009a18783b */ /* 0x000fe80000000200 */
[----:B------:R-:W4:Y:S03]  /*6060*/  LDSM.16.MT88.4 R28, [R157+0x7000] ;  /* 0x007000009d1c783b */ /* 0x000f260000004200 */
[-C--:B------:R-:W-:Y:S08]  /*6070*/  HMMA.16816.F32.BF16 R4, R36, R40.reuse, R4 ;  /* 0x000000282404723c */ /* 0x080ff00000041804 */
[C---:B------:R-:W-:Y:S01]  /*6080*/  HMMA.16816.F32.BF16 R8, R44.reuse, R40, R8 ;  /* 0x000000282c08723c */ /* 0x040fe20000041808 */
[----:B------:R-:W-:Y:S07]  /*6090*/  IMAD.U32 R40, RZ, RZ, UR12 ;  /* 0x0000000cff287e24 */ /* 0x000fee000f8e00ff */
[-C--:B------:R-:W-:Y:S01]  /*60a0*/  HMMA.16816.F32.BF16 R12, R44, R42.reuse, R12 ;  /* 0x0000002a2c0c723c */ /* 0x080fe2000004180c */
[----:B------:R-:W1:Y:S07]  /*60b0*/  LDSM.16.M88.4 R44, [R154+0x6000] ;  /* 0x006000009a2c783b */ /* 0x000e6e0000000200 */
[----:B------:R-:W-:Y:S01]  /*60c0*/  HMMA.16816.F32.BF16 R16, R36, R42, R16 ;  /* 0x0000002a2410723c */ /* 0x000fe20000041810 */
[----:B------:R-:W-:Y:S07]  /*60d0*/  LDSM.16.MT88.4 R36, [R157+0x7400] ;  /* 0x007400009d24783b */ /* 0x000fee0000004200 */
[-C--:B--2---:R-:W-:Y:S08]  /*60e0*/  HMMA.16816.F32.BF16 R4, R20, R48.reuse, R4 ;  /* 0x000000301404723c */ /* 0x084ff00000041804 */
[C---:B---3--:R-:W-:Y:S01]  /*60f0*/  HMMA.16816.F32.BF16 R8, R32.reuse, R48, R8 ;  /* 0x000000302008723c */ /* 0x048fe20000041808 */
[----:B------:R-:W-:Y:S05]  /*6100*/  IMAD.U32 R48, RZ, RZ, UR12 ;  /* 0x0000000cff307e24 */ /* 0x000fea000f8e00ff */
[----:B------:R-:W-:Y:S02]  /*6110*/  LEA R48, P1, R48, R182, 0x2 ;  /* 0x000000b630307211 */ /* 0x000fe400078210ff */
[-C--:B------:R-:W-:Y:S01]  /*6120*/  HMMA.16816.F32.BF16 R12, R32, R50.reuse, R12 ;  /* 0x00000032200c723c */ /* 0x080fe2000004180c */
[----:B------:R-:W2:Y:S02]  /*6130*/  LDSM.16.M88.4 R32, [R153+0x4000] ;  /* 0x004000009920783b */ /* 0x000ea40000000200 */
[----:B------:R-:W-:Y:S02]  /*6140*/  LEA.HI.X.SX32 R49, R40, R183, 0x2, P1 ;  /* 0x000000b728317211 */ /* 0x000fe400008f16ff */
[----:B------:R-:W-:Y:S03]  /*6150*/  LDSM.16.M88.4 R40, [R152+0x4000] ;  /* 0x004000009828783b */ /* 0x000fe60000000200 */
[----:B------:R-:W-:Y:S01]  /*6160*/  HMMA.16816.F32.BF16 R16, R20, R50, R16 ;  /* 0x000000321410723c */ /* 0x000fe20000041810 */
[----:B------:R-:W3:Y:S03]  /*6170*/  LDSM.16.M88.4 R20, [R153+0x6000] ;  /* 0x006000009914783b */ /* 0x000ee60000000200 */
[C---:B------:R-:W-:Y:S04]  /*6180*/  LEA R50, P1, R52.reuse, R48, 0x5 ;  /* 0x0000003034327211 */ /* 0x040fe800078228ff */
[-C--:B----4-:R-:W-:Y:S05]  /*6190*/  HMMA.16816.F32.BF16 R4, R24, R28.reuse, R4 ;  /* 0x0000001c1804723c */ /* 0x090fea0000041804 */
[C---:B------:R-:W-:Y:S02]  /*61a0*/  LEA.HI.X.SX32 R51, R52.reuse, R49, 0x5, P1 ;  /* 0x0000003134337211 */ /* 0x040fe400008f2eff */
[C---:B------:R-:W-:Y:S01]  /*61b0*/  LEA R54, P1, R52.reuse, R50, 0x5 ;  /* 0x0000003234367211 */ /* 0x040fe200078228ff */
[C---:B-1----:R-:W-:Y:S04]  /*61c0*/  HMMA.16816.F32.BF16 R8, R44.reuse, R28, R8 ;  /* 0x0000001c2c08723c */ /* 0x042fe80000041808 */
[C---:B------:R-:W-:Y:S02]  /*61d0*/  LEA.HI.X.SX32 R55, R52.reuse, R51, 0x5, P1 ;  /* 0x0000003334377211 */ /* 0x040fe400008f2eff */
[C---:B------:R-:W-:Y:S02]  /*61e0*/  LEA R56, P1, R52.reuse, R54, 0x5 ;  /* 0x0000003634387211 */ /* 0x040fe400078228ff */
[-C--:B------:R-:W-:Y:S01]  /*61f0*/  HMMA.16816.F32.BF16 R12, R44, R30.reuse, R12 ;  /* 0x0000001e2c0c723c */ /* 0x080fe2000004180c */
[----:B------:R-:W1:Y:S02]  /*6200*/  LDSM.16.MT88.4 R44, [R157+0x7800] ;  /* 0x007800009d2c783b */ /* 0x000e640000004200 */
[C---:B------:R-:W-:Y:S05]  /*6210*/  LEA.HI.X.SX32 R57, R52.reuse, R55, 0x5, P1 ;  /* 0x0000003734397211 */ /* 0x040fea00008f2eff */
[----:B------:R-:W-:Y:S01]  /*6220*/  HMMA.16816.F32.BF16 R16, R24, R30, R16 ;  /* 0x0000001e1810723c */ /* 0x000fe20000041810 */
[----:B------:R-:W4:Y:S04]  /*6230*/  LDSM.16.M88.4 R24, [R152+0x6000] ;  /* 0x006000009818783b */ /* 0x000f280000000200 */
[----:B------:R-:W-:Y:S03]  /*6240*/  LDSM.16.MT88.4 R28, [R157+0x7c00] ;  /* 0x007c00009d1c783b */ /* 0x000fe60000004200 */
[-C--:B--2---:R-:W-:Y:S08]  /*6250*/  HMMA.16816.F32.BF16 R4, R32, R36.reuse, R4 ;  /* 0x000000242004723c */ /* 0x084ff00000041804 */
[C---:B---3--:R-:W-:Y:S04]  /*6260*/  HMMA.16816.F32.BF16 R8, R20.reuse, R36, R8 ;  /* 0x000000241408723c */ /* 0x048fe80000041808 */
[C---:B------:R-:W-:Y:S04]  /*6270*/  LEA R36, P1, R52.reuse, R56, 0x5 ;  /* 0x0000003834247211 */ /* 0x040fe800078228ff */
[-C--:B------:R-:W-:Y:S01]  /*6280*/  HMMA.16816.F32.BF16 R12, R20, R38.reuse, R12 ;  /* 0x00000026140c723c */ /* 0x080fe2000004180c */
[----:B------:R-:W2:Y:S02]  /*6290*/  LDSM.16.M88.4 R20, [R3+0x4000] ;  /* 0x004000000314783b */ /* 0x000ea40000000200 */
[C---:B------:R-:W-:Y:S02]  /*62a0*/  LEA.HI.X.SX32 R37, R52.reuse, R57, 0x5, P1 ;  /* 0x0000003934257211 */ /* 0x040fe400008f2eff */
[C---:B------:R-:W-:Y:S03]  /*62b0*/  LEA R58, P1, R52.reuse, R36, 0x5 ;  /* 0x00000024343a7211 */ /* 0x040fe600078228ff */
[----:B------:R-:W-:Y:S01]  /*62c0*/  HMMA.16816.F32.BF16 R16, R32, R38, R16 ;  /* 0x000000262010723c */ /* 0x000fe20000041810 */
[----:B------:R-:W3:Y:S03]  /*62d0*/  LDSM.16.M88.4 R32, [R3+0x6000] ;  /* 0x006000000320783b */ /* 0x000ee60000000200 */
[C---:B------:R-:W-:Y:S02]  /*62e0*/  LEA.HI.X.SX32 R59, R52.reuse, R37, 0x5, P1 ;  /* 0x00000025343b7211 */ /* 0x040fe400008f2eff */
[C---:B------:R-:W-:Y:S02]  /*62f0*/  LEA R38, P1, R52.reuse, R58, 0x5 ;  /* 0x0000003a34267211 */ /* 0x040fe400078228ff */
[-C--:B-1----:R-:W-:Y:S05]  /*6300*/  HMMA.16816.F32.BF16 R4, R40, R44.reuse, R4 ;  /* 0x0000002c2804723c */ /* 0x082fea0000041804 */
[C---:B------:R-:W-:Y:S03]  /*6310*/  LEA.HI.X.SX32 R39, R52.reuse, R59, 0x5, P1 ;  /* 0x0000003b34277211 */ /* 0x040fe600008f2eff */
[C---:B----4-:R-:W-:Y:S04]  /*6320*/  HMMA.16816.F32.BF16 R8, R24.reuse, R44, R8 ;  /* 0x0000002c1808723c */ /* 0x050fe80000041808 */
[C---:B------:R-:W-:Y:S04]  /*6330*/  LEA R44, P1, R52.reuse, R38, 0x5 ;  /* 0x00000026342c7211 */ /* 0x040fe800078228ff */
[-C--:B------:R-:W-:Y:S03]  /*6340*/  HMMA.16816.F32.BF16 R12, R24, R46.reuse, R12 ;  /* 0x0000002e180c723c */ /* 0x080fe6000004180c */
[C---:B------:R-:W-:Y:S02]  /*6350*/  LEA.HI.X.SX32 R45, R52.reuse, R39, 0x5, P1 ;  /* 0x00000027342d7211 */ /* 0x040fe400008f2eff */
[C---:B------:R-:W-:Y:S03]  /*6360*/  LEA R24, P1, R52.reuse, R44, 0x5 ;  /* 0x0000002c34187211 */ /* 0x040fe600078228ff */
[----:B------:R-:W-:Y:S04]  /*6370*/  HMMA.16816.F32.BF16 R16, R40, R46, R16 ;  /* 0x0000002e2810723c */ /* 0x000fe80000041810 */
[C---:B------:R-:W-:Y:S02]  /*6380*/  LEA.HI.X.SX32 R25, R52.reuse, R45, 0x5, P1 ;  /* 0x0000002d34197211 */ /* 0x040fe400008f2eff */
[C---:B------:R-:W-:Y:S02]  /*6390*/  LEA R26, P1, R52.reuse, R24, 0x5 ;  /* 0x00000018341a7211 */ /* 0x040fe400078228ff */
[-C--:B--2---:R-:W-:Y:S05]  /*63a0*/  HMMA.16816.F32.BF16 R4, R20, R28.reuse, R4 ;  /* 0x0000001c1404723c */ /* 0x084fea0000041804 */
[C---:B------:R-:W-:Y:S02]  /*63b0*/  LEA.HI.X.SX32 R27, R52.reuse, R25, 0x5, P1 ;  /* 0x00000019341b7211 */ /* 0x040fe400008f2eff */
[C---:B------:R-:W-:Y:S01]  /*63c0*/  LEA R40, P1, R52.reuse, R26, 0x5 ;  /* 0x0000001a34287211 */ /* 0x040fe200078228ff */
[C---:B---3--:R-:W-:Y:S04]  /*63d0*/  HMMA.16816.F32.BF16 R8, R32.reuse, R28, R8 ;  /* 0x0000001c2008723c */ /* 0x048fe80000041808 */
[C---:B------:R-:W-:Y:S02]  /*63e0*/  LEA.HI.X.SX32 R41, R52.reuse, R27, 0x5, P1 ;  /* 0x0000001b34297211 */ /* 0x040fe400008f2eff */
[C---:B------:R-:W-:Y:S02]  /*63f0*/  LEA R28, P1, R52.reuse, R40, 0x5 ;  /* 0x00000028341c7211 */ /* 0x040fe400078228ff */
[-C--:B------:R-:W-:Y:S03]  /*6400*/  HMMA.16816.F32.BF16 R12, R32, R30.reuse, R12 ;  /* 0x0000001e200c723c */ /* 0x080fe6000004180c */
[----:B------:R1:W-:Y:S01]  /*6410*/  REDG.E.ADD.F32.FTZ.RN.STRONG.GPU desc[UR18][R182.64], R4 ;  /* 0x00000004b60079a6 */ /* 0x0003e2000c12f312 */
[C---:B------:R-:W-:Y:S02]  /*6420*/  LEA.HI.X.SX32 R29, R52.reuse, R41, 0x5, P1 ;  /* 0x00000029341d7211 */ /* 0x040fe400008f2eff */
[C---:B------:R-:W-:Y:S01]  /*6430*/  LEA R32, P1, R52.reuse, R28, 0x5 ;  /* 0x0000001c34207211 */ /* 0x040fe200078228ff */
[----:B------:R2:W-:Y:S01]  /*6440*/  REDG.E.ADD.F32.FTZ.RN.STRONG.GPU desc[UR18][R48.64], R5 ;  /* 0x00000005300079a6 */ /* 0x0005e2000c12f312 */
[----:B------:R-:W-:Y:S03]  /*6450*/  HMMA.16816.F32.BF16 R16, R20, R30, R16 ;  /* 0x0000001e1410723c */ /* 0x000fe60000041810 */
[----:B------:R3:W-:Y:S01]  /*6460*/  REDG.E.ADD.F32.FTZ.RN.STRONG.GPU desc[UR18][R50.64], R6 ;  /* 0x00000006320079a6 */ /* 0x0007e2000c12f312 */
[C---:B------:R-:W-:Y:S03]  /*6470*/  LEA.HI.X.SX32 R33, R52.reuse, R29, 0x5, P1 ;  /* 0x0000001d34217211 */ /* 0x040fe600008f2eff */
[----:B------:R4:W-:Y:S04]  /*6480*/  REDG.E.ADD.F32.FTZ.RN.STRONG.GPU desc[UR18][R54.64], R7 ;  /* 0x00000007360079a6 */ /* 0x0009e8000c12f312 */
[----:B------:R-:W-:Y:S04]  /*6490*/  REDG.E.ADD.F32.FTZ.RN.STRONG.GPU desc[UR18][R56.64], R8 ;  /* 0x00000008380079a6 */ /* 0x000fe8000c12f312 */
[----:B------:R-:W-:Y:S04]  /*64a0*/  REDG.E.ADD.F32.FTZ.RN.STRONG.GPU desc[UR18][R36.64], R9 ;  /* 0x00000009240079a6 */ /* 0x000fe8000c12f312 */
[----:B------:R-:W-:Y:S01]  /*64b0*/  REDG.E.ADD.F32.FTZ.RN.STRONG.GPU desc[UR18][R58.64], R10 ;  /* 0x0000000a3a0079a6 */ /* 0x000fe2000c12f312 */
[C---:B-1----:R-:W-:Y:S03]  /*64c0*/  LEA R4, P1, R52.reuse, R32, 0x5 ;  /* 0x0000002034047211 */ /* 0x042fe600078228ff */
[----:B------:R-:W-:Y:S01]  /*64d0*/  REDG.E.ADD.F32.FTZ.RN.STRONG.GPU desc[UR18][R38.64], R11 ;  /* 0x0000000b260079a6 */ /* 0x000fe2000c12f312 */
[C---:B--2---:R-:W-:Y:S03]  /*64e0*/  LEA.HI.X.SX32 R5, R52.reuse, R33, 0x5, P1 ;  /* 0x0000002134057211 */ /* 0x044fe600008f2eff */
[----:B------:R-:W-:Y:S01]  /*64f0*/  REDG.E.ADD.F32.FTZ.RN.STRONG.GPU desc[UR18][R44.64], R16 ;  /* 0x000000102c0079a6 */ /* 0x000fe2000c12f312 */
[C---:B---3--:R-:W-:Y:S03]  /*6500*/  LEA R6, P1, R52.reuse, R4, 0x5 ;  /* 0x0000000434067211 */ /* 0x048fe600078228ff */
[----:B------:R-:W-:Y:S01]  /*6510*/  REDG.E.ADD.F32.FTZ.RN.STRONG.GPU desc[UR18][R24.64], R17 ;  /* 0x00000011180079a6 */ /* 0x000fe2000c12f312 */
[----:B----4-:R-:W-:Y:S03]  /*6520*/  LEA.HI.X.SX32 R7, R52, R5, 0x5, P1 ;  /* 0x0000000534077211 */ /* 0x010fe600008f2eff */
        /* <DEDUP_REMOVED lines=8> */
[----:B------:R-:W-:Y:S03]  /*65b0*/  UMOV UR29, UR35 ;  /* 0x00000023001d7c82 */ /* 0x000fe60008000000 */
        /* <DEDUP_REMOVED lines=54> */
[C---:B------:R-:W-:Y:S02]  /*6920*/  VIADD R4, R149.reuse, 0xffffe000 ;  /* 0xffffe00095047836 */ /* 0x040fe40000000000 */
[----:B------:R-:W-:Y:S02]  /*6930*/  @P1 VIADD R4, R149, 0x2000 ;  /* 0x0000200095041836 */ /* 0x000fe40000000000 */
[-C--:B--2---:R-:W-:Y:S05]  /*6940*/  HMMA.16816.F32.BF16 R84, R16, R20.reuse, R84 ;  /* 0x000000141054723c */ /* 0x084fea0000041854 */
[----:B------:R-:W-:Y:S03]  /*6950*/  IMAD.MOV.U32 R149, RZ, RZ, R4 ;  /* 0x000000ffff957224 */ /* 0x000fe600078e0004 */
[C---:B------:R-:W-:Y:S08]  /*6960*/  HMMA.16816.F32.BF16 R88, R24.reuse, R20, R88 ;  /* 0x000000141858723c */ /* 0x040ff00000041858 */
[-C--:B------:R-:W-:Y:S08]  /*6970*/  HMMA.16816.F32.BF16 R92, R24, R22.reuse, R92 ;  /* 0x00000016185c723c */ /* 0x080ff0000004185c */
[----:B------:R-:W-:Y:S01]  /*6980*/  HMMA.16816.F32.BF16 R96, R16, R22, R96 ;  /* 0x000000161060723c */ /* 0x000fe20000041860 */
[----:B------:R-:W-:Y:S08]  /*6990*/  @!UPT UIADD3 URZ, UPT, UPT, URZ, URZ, URZ ;  /* 0x000000fffffff290 */ /* 0x000ff0000fffe0ff */
[----:B------:R-:W-:Y:S11]  /*69a0*/  BRA.U UP1, `(.L_x_621) ;  /* 0xffffffb101dc7547 */ /* 0x000ff6000b83ffff */
.L_x_618:
[----:B------:R-:W2:Y:S01]  /*69b0*/  S2R R0, SR_TID.X ;  /* 0x0000000000007919 */ /* 0x000ea20000002100 */
[----:B------:R-:W3:Y:S01]  /*69c0*/  LDCU UR8, c[0x0][0x500] ;  /* 0x0000a000ff0877ac */ /* 0x000ee20008000800 */
[----:B------:R-:W4:Y:S01]  /*69d0*/  LDC.64 R8, c[0x0][0x5a8] ;  /* 0x00016a00ff087b82 */ /* 0x000f220000000a00 */
[----:B------:R-:W-:Y:S01]  /*69e0*/  SHF.L.U32 R16, R163, 0x3, RZ ;  /* 0x00000003a3107819 */ /* 0x000fe200000006ff */
[----:B------:R-:W1:Y:S01]  /*69f0*/  LDCU UR9, c[0x0][0x4fc] ;  /* 0x00009f80ff0977ac */ /* 0x000e620008000800 */
[----:B------:R-:W-:Y:S02]  /*6a00*/  MOV R17, RZ ;  /* 0x000000ff00117202 */ /* 0x000fe40000000f00 */
[----:B------:R-:W-:Y:S01]  /*6a10*/  LOP3.LUT R16, R16, 0x18, RZ, 0xc0, !PT ;  /* 0x0000001810107812 */ /* 0x000fe200078ec0ff */
[----:B------:R-:W-:Y:S02]  /*6a20*/  USHF.L.U32 UR12, UR17, 0x7, URZ ;  /* 0x00000007110c7899 */ /* 0x000fe400080006ff */
[----:B------:R-:W4:Y:S08]  /*6a30*/  LDC.64 R10, c[0x0][0x5e0] ;  /* 0x00017800ff0a7b82 */ /* 0x000f300000000a00 */
[----:B------:R-:W4:Y:S01]  /*6a40*/  LDC.64 R12, c[0x0][0x5c0] ;  /* 0x00017000ff0c7b82 */ /* 0x000f220000000a00 */
        /* <DEDUP_REMOVED lines=13> */
[C---:B--2---:R-:W-:Y:S01]  /*6b20*/  SHF.L.U32 R2, R0.reuse, 0x4, RZ ;  /* 0x0000000400027819 */ /* 0x044fe200000006ff */
[----:B------:R-:W-:Y:S01]  /*6b30*/  FMUL.FTZ R93, R93, UR8 ;  /* 0x000000085d5d7c20 */ /* 0x000fe20008410000 */
[----:B------:R-:W-:Y:S01]  /*6b40*/  SHF.L.U32 R4, R0, 0x1, RZ ;  /* 0x0000000100047819 */ /* 0x000fe200000006ff */
[----:B------:R-:W-:Y:S01]  /*6b50*/  FMUL.FTZ R94, R94, UR8 ;  /* 0x000000085e5e7c20 */ /* 0x000fe20008410000 */
[----:B------:R-:W-:Y:S01]  /*6b60*/  LOP3.LUT R2, R2, 0x600, RZ, 0xc0, !PT ;  /* 0x0000060002027812 */ /* 0x000fe200078ec0ff */
[----:B------:R-:W-:Y:S01]  /*6b70*/  FMUL.FTZ R95, R95, UR8 ;  /* 0x000000085f5f7c20 */ /* 0x000fe20008410000 */
[----:B------:R-:W-:Y:S01]  /*6b80*/  SHF.L.U32 R5, R0, 0x3, RZ ;  /* 0x0000000300057819 */ /* 0x000fe200000006ff */
[----:B-1----:R-:W-:Y:S01]  /*6b90*/  FMUL.FTZ R68, R68, UR9 ;  /* 0x0000000944447c20 */ /* 0x002fe20008410000 */
[----:B------:R-:W-:Y:S01]  /*6ba0*/  LOP3.LUT R2, R2, 0x6, R4, 0xf8, !PT ;  /* 0x0000000602027812 */ /* 0x000fe200078ef804 */
[----:B------:R-:W-:Y:S01]  /*6bb0*/  FMUL.FTZ R69, R69, UR9 ;  /* 0x0000000945457c20 */ /* 0x000fe20008410000 */
[----:B------:R-:W-:Y:S01]  /*6bc0*/  LOP3.LUT R6, R5, 0xc0, RZ, 0xc0, !PT ;  /* 0x000000c005067812 */ /* 0x000fe200078ec0ff */
[----:B------:R-:W-:Y:S01]  /*6bd0*/  FMUL.FTZ R70, R70, UR9 ;  /* 0x0000000946467c20 */ /* 0x000fe20008410000 */
[--C-:B------:R-:W-:Y:S01]  /*6be0*/  SHF.R.U32.HI R4, RZ, 0x4, R0.reuse ;  /* 0x00000004ff047819 */ /* 0x100fe20000011600 */
[----:B------:R-:W-:Y:S01]  /*6bf0*/  FMUL.FTZ R71, R71, UR9 ;  /* 0x0000000947477c20 */ /* 0x000fe20008410000 */
[----:B------:R-:W-:Y:S01]  /*6c00*/  LOP3.LUT R6, R6, 0x18, R0, 0xf8, !PT ;  /* 0x0000001806067812 */ /* 0x000fe200078ef800 */
[----:B------:R-:W-:Y:S01]  /*6c10*/  FMUL.FTZ R80, R80, UR9 ;  /* 0x0000000950507c20 */ /* 0x000fe20008410000 */
[----:B------:R-:W-:Y:S01]  /*6c20*/  LOP3.LUT R2, R2, 0x20, R5, 0xf8, !PT ;  /* 0x0000002002027812 */ /* 0x000fe200078ef805 */
[----:B------:R-:W-:Y:S01]  /*6c30*/  FMUL.FTZ R81, R81, UR9 ;  /* 0x0000000951517c20 */ /* 0x000fe20008410000 */
[----:B------:R-:W-:Y:S01]  /*6c40*/  LOP3.LUT R4, R4, 0x8, RZ, 0xc0, !PT ;  /* 0x0000000804047812 */ /* 0x000fe200078ec0ff */
        /* <DEDUP_REMOVED lines=20> */
[----:B------:R-:W-:Y:S01]  /*6d90*/  IADD3 R2, PT, PT, R2, -R4, RZ ;  /* 0x8000000402027210 */ /* 0x000fe20007ffe0ff */
[----:B------:R-:W1:Y:S01]  /*6da0*/  LDC.64 R6, c[0x0][0x5d8] ;  /* 0x00017600ff067b82 */ /* 0x000e620000000a00 */
[----:B------:R-:W-:Y:S01]  /*6db0*/  F2FP.BF16.F32.PACK_AB R88, R89, R88 ;  /* 0x000000585958723e */ /* 0x000fe200000010ff */
[----:B----4-:R-:W-:Y:S01]  /*6dc0*/  IMAD.WIDE.U32 R18, R8, UR22, R16 ;  /* 0x0000001608127c25 */ /* 0x010fe2000f8e0010 */
[----:B------:R-:W-:Y:S01]  /*6dd0*/  F2FP.BF16.F32.PACK_AB R90, R91, R90 ;  /* 0x0000005a5b5a723e */ /* 0x000fe200000010ff */
[----:B------:R-:W-:Y:S01]  /*6de0*/  USHF.R.S32.HI UR8, URZ, 0x1f, UR12 ;  /* 0x0000001fff087899 */ /* 0x000fe2000801140c */
[----:B------:R-:W-:Y:S01]  /*6df0*/  F2FP.BF16.F32.PACK_AB R92, R93, R92 ;  /* 0x0000005c5d5c723e */ /* 0x000fe200000010ff */
[----:B------:R-:W-:Y:S01]  /*6e00*/  IMAD R19, R9, UR22, R19 ;  /* 0x0000001609137c24 */ /* 0x000fe2000f8e0213 */
[----:B------:R-:W-:Y:S01]  /*6e10*/  F2FP.BF16.F32.PACK_AB R94, R95, R94 ;  /* 0x0000005e5f5e723e */ /* 0x000fe200000010ff */
[----:B------:R-:W2:Y:S01]  /*6e20*/  LDC.64 R4, c[0x0][0x5b0] ;  /* 0x00016c00ff047b82 */ /* 0x000ea20000000a00 */
[----:B------:R-:W-:Y:S01]  /*6e30*/  F2FP.BF16.F32.PACK_AB R68, R69, R68 ;  /* 0x000000444544723e */ /* 0x000fe200000010ff */
[----:B------:R-:W-:Y:S01]  /*6e40*/  UIADD3 UR12, UP0, UPT, UR32, UR12, URZ ;  /* 0x0000000c200c7290 */ /* 0x000fe2000ff1e0ff */
[----:B------:R-:W-:Y:S01]  /*6e50*/  F2FP.BF16.F32.PACK_AB R70, R71, R70 ;  /* 0x000000464746723e */ /* 0x000fe200000010ff */
[----:B------:R-:W-:Y:S01]  /*6e60*/  STS [R0+0x6000], R84 ;  /* 0x0060005400007388 */ /* 0x000fe20000000800 */
[----:B------:R-:W-:Y:S01]  /*6e70*/  F2FP.BF16.F32.PACK_AB R80, R81, R80 ;  /* 0x000000505150723e */ /* 0x000fe200000010ff */
[----:B------:R-:W-:Y:S01]  /*6e80*/  ULEA.HI.X.SX32 UR8, UR32, UR8, 0x1, UP0 ;  /* 0x0000000820087291 */ /* 0x000fe200080f0eff */
[----:B------:R-:W-:Y:S01]  /*6e90*/  F2FP.BF16.F32.PACK_AB R82, R83, R82 ;  /* 0x000000525352723e */ /* 0x000fe200000010ff */
[----:B------:R-:W-:Y:S01]  /*6ea0*/  STS [R0+0x6200], R86 ;  /* 0x0062005600007388 */ /* 0x000fe20000000800 */
[----:B------:R-:W-:Y:S01]  /*6eb0*/  F2FP.BF16.F32.PACK_AB R72, R73, R72 ;  /* 0x000000484948723e */ /* 0x000fe200000010ff */
[----:B------:R-:W3:Y:S01]  /*6ec0*/  LDC.64 R14, c[0x0][0x5c8] ;  /* 0x00017200ff0e7b82 */ /* 0x000ee20000000a00 */
[----:B------:R-:W-:Y:S01]  /*6ed0*/  F2FP.BF16.F32.PACK_AB R74, R75, R74 ;  /* 0x0000004a4b4a723e */ /* 0x000fe200000010ff */
[----:B------:R-:W-:Y:S01]  /*6ee0*/  STS [R2+0x20], R96 ;  /* 0x0000206002007388 */ /* 0x000fe20000000800 */
[----:B------:R-:W-:-:S02]  /*6ef0*/  F2FP.BF16.F32.PACK_AB R76, R77, R76 ;  /* 0x0000004c4d4c723e */ /* 0x000fc400000010ff */
[----:B------:R-:W-:Y:S01]  /*6f00*/  F2FP.BF16.F32.PACK_AB R78, R79, R78 ;  /* 0x0000004e4f4e723e */ /* 0x000fe200000010ff */
[----:B------:R-:W-:Y:S01]  /*6f10*/  STS [R2+0x220], R98 ;  /* 0x0002206202007388 */ /* 0x000fe20000000800 */
[----:B-1----:R-:W-:-:S03]  /*6f20*/  IMAD.WIDE.U32 R18, R6, UR21, R18 ;  /* 0x0000001506127c25 */ /* 0x002fc6000f8e0012 */
[----:B------:R-:W-:Y:S01]  /*6f30*/  STS [R0+0x7000], R88 ;  /* 0x0070005800007388 */ /* 0x000fe20000000800 */
[----:B------:R-:W-:Y:S01]  /*6f40*/  IMAD R27, R7, UR21, R19 ;  /* 0x00000015071b7c24 */ /* 0x000fe2000f8e0213 */
[----:B------:R-:W-:Y:S02]  /*6f50*/  MOV R26, R18 ;  /* 0x00000012001a7202 */ /* 0x000fe40000000f00 */
[----:B------:R-:W-:Y:S01]  /*6f60*/  STS [R0+0x7200], R90 ;  /* 0x0072005a00007388 */ /* 0x000fe20000000800 */
[----:B--2---:R-:W-:-:S03]  /*6f70*/  IMAD.WIDE.U32 R16, R4, UR22, R16 ;  /* 0x0000001604107c25 */ /* 0x004fc6000f8e0010 */
[----:B------:R-:W-:Y:S01]  /*6f80*/  STS [R2+0x1020], R92 ;  /* 0x0010205c02007388 */ /* 0x000fe20000000800 */
[----:B------:R-:W-:Y:S02]  /*6f90*/  IMAD R17, R5, UR22, R17 ;  /* 0x0000001605117c24 */ /* 0x000fe4000f8e0211 */
[----:B------:R-:W-:Y:S01]  /*6fa0*/  IMAD.WIDE.U32 R26, R12, UR12, R26 ;  /* 0x0000000c0c1a7c25 */ /* 0x000fe2000f8e001a */
[----:B------:R-:W-:Y:S03]  /*6fb0*/  STS [R2+0x1220], R94 ;  /* 0x0012205e02007388 */ /* 0x000fe60000000800 */
[----:B------:R-:W-:Y:S01]  /*6fc0*/  IMAD.WIDE.U32 R24, R10, UR21, R16 ;  /* 0x000000150a187c25 */ /* 0x000fe2000f8e0010 */
[----:B------:R-:W-:Y:S03]  /*6fd0*/  STS [R0+0x8000], R68 ;  /* 0x0080004400007388 */ /* 0x000fe60000000800 */
[----:B------:R-:W-:Y:S01]  /*6fe0*/  IMAD R25, R11, UR21, R25 ;  /* 0x000000150b197c24 */ /* 0x000fe2000f8e0219 */
[----:B------:R-:W-:Y:S01]  /*6ff0*/  STS [R0+0x8200], R70 ;  /* 0x0082004600007388 */ /* 0x000fe20000000800 */
[----:B---3--:R-:W-:-:S03]  /*7000*/  IMAD.WIDE.U32 R24, R14, UR12, R24 ;  /* 0x0000000c0e187c25 */ /* 0x008fc6000f8e0018 */
[----:B------:R-:W-:Y:S04]  /*7010*/  STS [R2+0x2020], R80 ;  /* 0x0020205002007388 */ /* 0x000fe80000000800 */
[----:B------:R-:W-:Y:S04]  /*7020*/  STS [R2+0x2220], R82 ;  /* 0x0022205202007388 */ /* 0x000fe80000000800 */
[----:B------:R-:W-:Y:S04]  /*7030*/  STS [R0+0x9000], R72 ;  /* 0x0090004800007388 */ /* 0x000fe80000000800 */
[----:B------:R1:W-:Y:S04]  /*7040*/  STS [R0+0x9200], R74 ;  /* 0x0092004a00007388 */ /* 0x0003e80000000800 */
[----:B------:R-:W-:Y:S04]  /*7050*/  STS [R2+0x3020], R76 ;  /* 0x0030204c02007388 */ /* 0x000fe80000000800 */
[----:B------:R2:W-:Y:S01]  /*7060*/  STS [R2+0x3220], R78 ;  /* 0x0032204e02007388 */ /* 0x0005e20000000800 */
[----:B------:R-:W-:Y:S01]  /*7070*/  BAR.SYNC.DEFER_BLOCKING 0x0 ;  /* 0x0000000000007b1d */ /* 0x000fe20000010000 */
[----:B-1----:R-:W-:-:S04]  /*7080*/  IMAD R0, R14, UR8, RZ ;  /* 0x000000080e007c24 */ /* 0x002fc8000f8e02ff */
[----:B------:R-:W-:Y:S02]  /*7090*/  IMAD R0, R15, UR12, R0 ;  /* 0x0000000c0f007c24 */ /* 0x000fe4000f8e0200 */
[----:B--2---:R-:W-:Y:S01]  /*70a0*/  IMAD R2, R12, UR8, RZ ;  /* 0x000000080c027c24 */ /* 0x004fe2000f8e02ff */
[----:B------:R-:W1:Y:S02]  /*70b0*/  LDCU.128 UR8, c[0x0][0x560] ;  /* 0x0000ac00ff0877ac */ /* 0x000e640008000c00 */
[----:B------:R-:W-:Y:S01]  /*70c0*/  IADD3 R25, PT, PT, R25, R0, RZ ;  /* 0x0000000019197210 */ /* 0x000fe20007ffe0ff */
[----:B------:R-:W2:Y:S01]  /*70d0*/  LDS.128 R4, [R160+0x6000] ;  /* 0x00600000a0047984 */ /* 0x000ea20000000c00 */
[----:B------:R-:W-:-:S03]  /*70e0*/  IMAD R2, R13, UR12, R2 ;  /* 0x0000000c0d027c24 */ /* 0x000fc6000f8e0202 */
[----:B------:R-:W3:Y:S01]  /*70f0*/  LDS.128 R20, [R160+0x7000] ;  /* 0x00700000a0147984 */ /* 0x000ee20000000c00 */
[----:B------:R-:W-:Y:S01]  /*7100*/  IMAD.WIDE.U32 R24, R109, R14, R24 ;  /* 0x0000000e6d187225 */ /* 0x000fe200078e0018 */
[----:B------:R-:W-:Y:S02]  /*7110*/  IADD3 R27, PT, PT, R27, R2, RZ ;  /* 0x000000021b1b7210 */ /* 0x000fe40007ffe0ff */
[----:B------:R-:W4:Y:S01]  /*7120*/  LDS.128 R16, [R160+0x8000] ;  /* 0x00800000a0107984 */ /* 0x000f220000000c00 */
[----:B------:R-:W-:-:S03]  /*7130*/  IMAD.WIDE.U32 R28, R109, R12, R26 ;  /* 0x0000000c6d1c7225 */ /* 0x000fc600078e001a */
[----:B------:R-:W4:Y:S01]  /*7140*/  LDS.128 R8, [R160+0x9000] ;  /* 0x00900000a0087984 */ /* 0x000f220000000c00 */
[C---:B------:R-:W-:Y:S01]  /*7150*/  IMAD R0, R109.reuse, R13, R29 ;  /* 0x0000000d6d007224 */ /* 0x040fe200078e021d */
[----:B-1----:R-:W-:Y:S01]  /*7160*/  LEA R26, P1, R28, UR8, 0x1 ;  /* 0x000000081c1a7c11 */ /* 0x002fe2000f8208ff */
[----:B------:R-:W-:Y:S01]  /*7170*/  IMAD R109, R109, R15, R25 ;  /* 0x0000000f6d6d7224 */ /* 0x000fe200078e0219 */
[----:B------:R-:W-:Y:S02]  /*7180*/  LEA R30, P0, R24, UR10, 0x1 ;  /* 0x0000000a181e7c11 */ /* 0x000fe4000f8008ff */
[----:B------:R-:W-:Y:S02]  /*7190*/  LEA.HI.X R27, R28, UR9, R0, 0x1, P1 ;  /* 0x000000091c1b7c11 */ /* 0x000fe400088f0c00 */
[----:B------:R-:W-:Y:S02]  /*71a0*/  LEA R28, P1, R12, R26, 0x7 ;  /* 0x0000001a0c1c7211 */ /* 0x000fe400078238ff */
[----:B------:R-:W-:-:S02]  /*71b0*/  LEA.HI.X R31, R24, UR11, R109, 0x1, P0 ;  /* 0x0000000b181f7c11 */ /* 0x000fc400080f0c6d */
[----:B------:R-:W-:Y:S02]  /*71c0*/  LEA R24, P0, R14, R30, 0x7 ;  /* 0x0000001e0e187211 */ /* 0x000fe400078038ff */
[----:B------:R-:W-:Y:S02]  /*71d0*/  LEA.HI.X R29, R12, R27, R13, 0x7, P1 ;  /* 0x0000001b0c1d7211 */ /* 0x000fe400008f3c0d */
[----:B------:R-:W-:Y:S01]  /*71e0*/  LEA.HI.X R25, R14, R31, R15, 0x7, P0 ;  /* 0x0000001f0e197211 */ /* 0x000fe200000f3c0f */
[----:B--2---:R1:W-:Y:S04]  /*71f0*/  STG.E.128 desc[UR18][R26.64], R4 ;  /* 0x000000041a007986 */ /* 0x0043e8000c101d12 */
[----:B---3--:R1:W-:Y:S04]  /*7200*/  STG.E.128 desc[UR18][R28.64], R20 ;  /* 0x000000141c007986 */ /* 0x0083e8000c101d12 */
[----:B----4-:R1:W-:Y:S04]  /*7210*/  STG.E.128 desc[UR18][R30.64], R16 ;  /* 0x000000101e007986 */ /* 0x0103e8000c101d12 */
[----:B------:R1:W-:Y:S02]  /*7220*/  STG.E.128 desc[UR18][R24.64], R8 ;  /* 0x0000000818007986 */ /* 0x0003e4000c101d12 */
.L_x_615:
        /* <DEDUP_REMOVED lines=10> */
.L_x_623:
        /* <DEDUP_REMOVED lines=11> */
.L_x_1591:


//--------------------- .text._ZN5flash44flash_bwd_dq_dk_dv_loop_seqk_parallel_kernelI23Flash_bwd_kernel_traitsILi32ELi128ELi128ELi8ELi4ELi4ELi4ELb1ELb0EN7cutlass10bfloat16_tE19Flash_kernel_traitsILi32ELi128ELi128ELi8ES3_EELb0ELb0ELb0ELb0ELb1ELb1ELb1EEEvNS_16Flash_bwd_paramsE --------------------------
	.section	.text._ZN5flash44flash_bwd_dq_dk_dv_loop_seqk_parallel_kernelI23Flash_bwd_kernel_traitsILi32ELi128ELi128ELi8ELi4ELi4ELi4ELb1ELb0EN7cutlass10bfloat16_tE19Flash_kernel_traitsILi32ELi128ELi128ELi8ES3_EELb0ELb0ELb0ELb0ELb1ELb1ELb1EEEvNS_16Flash_bwd_paramsE,"ax",@progbits
	.align	128
        .global         _ZN5flash44flash_bwd_dq_dk_dv_loop_seqk_parallel_kernelI23Flash_bwd_kernel_traitsILi32ELi128ELi128ELi8ELi4ELi4ELi4ELb1ELb0EN7cutlass10bfloat16_tE19Flash_kernel_traitsILi32ELi128ELi128ELi8ES3_EELb0ELb0ELb0ELb0ELb1ELb1ELb1EEEvNS_16Flash_bwd_paramsE
        .type           _ZN5flash44flash_bwd_dq_dk_dv_loop_seqk_parallel_kernelI23Flash_bwd_kernel_traitsILi32ELi128ELi128ELi8ELi4ELi4ELi4ELb1ELb0EN7cutlass10bfloat16_tE19Flash_kernel_traitsILi32ELi128ELi128ELi8ES3_EELb0ELb0ELb0ELb0ELb1ELb1ELb1EEEvNS_16Flash_bwd_paramsE,@function
        .size           _ZN5flash44flash_bwd_dq_dk_dv_loop_seqk_parallel_kernelI23Flash_bwd_kernel_traitsILi32ELi128ELi128ELi8ELi4ELi4ELi4ELb1ELb0EN7cutlass10bfloat16_tE19Flash_kernel_traitsILi32ELi128ELi128ELi8ES3_EELb0ELb0ELb0ELb0ELb1ELb1ELb1EEEvNS_16Flash_bwd_paramsE,(.L_x_1592 - _ZN5flash44flash_bwd_dq_dk_dv_loop_seqk_parallel_kernelI23Flash_bwd_kernel_traitsILi32ELi128ELi128ELi8ELi4ELi4ELi4ELb1ELb0EN7cutlass10bfloat16_tE19Flash_kernel_traitsILi32ELi128ELi128ELi8ES3_EELb0ELb0ELb0ELb0ELb1ELb1ELb1EEEvNS_16Flash_bwd_paramsE)
        .other          _ZN5flash44flash_bwd_dq_dk_dv_loop_seqk_parallel_kernelI23Flash_bwd_kernel_traitsILi32ELi128ELi128ELi8ELi4ELi4ELi4ELb1ELb0EN7cutlass10bfloat16_tE19Flash_kernel_traitsILi32ELi128ELi128ELi8ES3_EELb0ELb0ELb0ELb0ELb1ELb1ELb1EEEvNS_16Flash_bwd_paramsE,@"STO_CUDA_ENTRY STV_DEFAULT"
_ZN5flash44flash_bwd_dq_dk_dv_loop_seqk_parallel_kernelI23Flash_bwd_kernel_traitsILi32ELi128ELi128ELi8ELi4ELi4ELi4ELb1ELb0EN7cutlass10bfloat16_tE19Flash_kernel_traitsILi32ELi128ELi128ELi8ES3_EELb0ELb0ELb0ELb0ELb1ELb1ELb1EEEvNS_16Flash_bwd_paramsE:
.text._ZN5flash44flash_bwd_dq_dk_dv_loop_seqk_parallel_kernelI23Flash_bwd_kernel_traitsILi32ELi128ELi128ELi8ELi4ELi4ELi4ELb1ELb0EN7cutlass10bfloat16_tE19Flash_kernel_traitsILi32ELi128ELi128ELi8ES3_EELb0ELb0ELb0ELb0ELb1ELb1ELb1EEEvNS_16Flash_bwd_paramsE:
        /* <DEDUP_REMOVED lines=10> */
[----:B------:R-:W1:Y:S01]  /*00a0*/  LDCU.64 UR8, c[0x0][0x478] ;  /* 0x00008f00ff0877ac */ /* 0x000e620008000a00 */
[----:B------:R-:W-:Y:S01]  /*00b0*/  S2UR UR22, SR_CgaCtaId ;  /* 0x00000000001679c3 */ /* 0x000fe20000008800 */
[----:B------:R-:W2:Y:S01]  /*00c0*/  LDCU.64 UR10, c[0x0][0x470] ;  /* 0x00008e00ff0a77ac */ /* 0x000ea20008000a00 */
[----:B------:R-:W3:Y:S06]  /*00d0*/  LDCU.64 UR28, c[0x0][0x358] ;  /* 0x00006b00ff1c77ac */ /* 0x000eec0008000a00 */
[----:B------:R-:W4:Y:S01]  /*00e0*/  S2UR UR21, SR_CgaCtaId ;  /* 0x00000000001579c3 */ /* 0x000f220000008800 */
[----:B------:R-:W-:Y:S01]  /*00f0*/  UMOV UR26, URZ ;  /* 0x000000ff001a7c82 */ /* 0x000fe20008000000 */
[----:B------:R-:W-:-:S06]  /*0100*/  UMOV UR27, URZ ;  /* 0x000000ff001b7c82 */ /* 0x000fcc0008000000 */
[----:B------:R-:W3:Y:S01]  /*0110*/  S2UR UR25, SR_CTAID.Y ;  /* 0x00000000001979c3 */ /* 0x000ee20000002600 */
[----:B-1----:R-:W-:-:S04]  /*0120*/  UISETP.NE.U32.AND UP3, UPT, UR8, URZ, UPT ;  /* 0x000000ff0800728c */ /* 0x002fc8000bf65070 */
[----:B------:R-:W-:Y:S02]  /*0130*/  UISETP.NE.AND.EX UP3, UPT, UR9, URZ, UPT, UP3 ;  /* 0x000000ff0900728c */ /* 0x000fe4000bf65330 */
[----:B--2---:R-:W-:Y:S01]  /*0140*/  UISETP.NE.U32.AND UP4, UPT, UR10, URZ, UPT ;  /* 0x000000ff0a00728c */ /* 0x004fe2000bf85070 */
[----:B------:R-:W1:Y:S03]  /*0150*/  S2UR UR24, SR_CTAID.Z ;  /* 0x00000000001879c3 */ /* 0x000e660000002700 */
[----:B------:R-:W-:-:S05]  /*0160*/  UISETP.NE.AND.EX UP4, UPT, UR11, URZ, UPT, UP4 ;  /* 0x000000ff0b00728c */ /* 0x000fca000bf85340 */
[----:B------:R-:W2:Y:S01]  /*0170*/  @!UP3 LDCU.64 UR4, c[0x0][0x488] ;  /* 0x00009100ff04b7ac */ /* 0x000ea20008000a00 */
[----:B------:R-:W1:Y:S01]  /*0180*/  S2UR UR20, SR_CTAID.Y ;  /* 0x00000000001479c3 */ /* 0x000e620000002600 */
[----:B------:R-:W5:Y:S07]  /*0190*/  @!UP3 LDCU.64 UR16, c[0x0][0x438] ;  /* 0x00008700ff10b7ac */ /* 0x000f6e0008000a00 */
[----:B------:R-:W1:Y:S01]  /*01a0*/  S2UR UR23, SR_CTAID.Z ;  /* 0x00000000001779c3 */ /* 0x000e620000002700 */
[----:B--2---:R-:W-:-:S03]  /*01b0*/  @!UP3 UISETP.NE.U32.AND UP0, UPT, UR4, URZ, UPT ;  /* 0x000000ff0400b28c */ /* 0x004fc6000bf05070 */
[----:B------:R-:W-:Y:S01]  /*01c0*/  UMOV UR4, 0x400 ;  /* 0x0000040000047882 */ /* 0x000fe20000000000 */
[----:B------:R-:W-:Y:S02]  /*01d0*/  @!UP3 UISETP.NE.AND.EX UP0, UPT, UR5, URZ, UPT, UP0 ;  /* 0x000000ff0500b28c */ /* 0x000fe4000bf05300 */
[----:B----4-:R-:W-:Y:S01]  /*01e0*/  ULEA UR21, UR21, UR4, 0x18 ;  /* 0x0000000415157291 */ /* 0x010fe2000f8ec0ff */
[----:B------:R-:W-:Y:S01]  /*01f0*/  UMOV UR5, 0x400 ;  /* 0x0000040000057882 */ /* 0x000fe20000000000 */
[----:B-----5:R-:W-:Y:S02]  /*0200*/  @!UP3 USEL UR30, UR17, URZ, UP0 ;  /* 0x000000ff111eb287 */ /* 0x020fe40008000000 */
[----:B------:R-:W-:Y:S01]  /*0210*/  ULEA UR22, UR22, UR5, 0x18 ;  /* 0x0000000516167291 */ /* 0x000fe2000f8ec0ff */
[----:B---3--:R-:W-:-:S11]  /*0220*/  UMOV UR17, 0xffffe000 ;  /* 0xffffe00000117882 */ /* 0x008fd60000000000 */
.L_x_631:
[----:B------:R-:W-:Y:S01]  /*0230*/  @UP4 ULEA UR6, UP1, UR25, UR10, 0x2 ;  /* 0x0000000a19064291 */ /* 0x000fe2000f8210ff */
[----:B------:R-:W-:Y:S01]  /*0240*/  PLOP3.LUT P1, PT, PT, PT, UP4, 0x80, 0x8 ;  /* 0x000000000008781c */ /* 0x000fe20003f2f048 */
[----:B------:R-:W-:Y:S01]  /*0250*/  @UP3 ULEA UR4, UP0, UR25, UR8, 0x2 ;  /* 0x0000000819043291 */ /* 0x000fe2000f8010ff */
[----:B------:R-:W-:Y:S01]  /*0260*/  PLOP3.LUT P0, PT, PT, PT, UP3, 0x80, 0x8 ;  /* 0x000000000008781c */ /* 0x000fe20003f0f038 */
[----:B------:R-:W-:Y:S02]  /*0270*/  @UP4 ULEA.HI.X UR7, UR25, UR11, URZ, 0x2, UP1 ;  /* 0x0000000b19074291 */ /* 0x000fe400088f14ff */
[----:B------:R-:W-:Y:S01]  /*0280*/  @UP3 ULEA.HI.X UR5, UR25, UR9, URZ, 0x2, UP0 ;  /* 0x0000000919053291 */ /* 0x000fe200080f14ff */
[----:B--2---:R-:W-:Y:S02]  /*0290*/  IMAD.U32 R4, RZ, RZ, UR6 ;  /* 0x00000006ff047e24 */ /* 0x004fe4000f8e00ff */
[----:B------:R-:W-:Y:S02]  /*02a0*/  IMAD.U32 R2, RZ, RZ, UR4 ;  /* 0x00000004ff027e24 */ /* 0x000fe4000f8e00ff */
[----:B------:R-:W-:-:S02]  /*02b0*/  IMAD.U32 R5, RZ, RZ, UR7 ;  /* 0x00000007ff057e24 */ /* 0x000fc4000f8e00ff */
[----:B------:R-:W-:-:S03]  /*02c0*/  IMAD.U32 R3, RZ, RZ, UR5 ;  /* 0x00000005ff037e24 */ /* 0x000fc6000f8e00ff */
[----:B------:R-:W2:Y:S04]  /*02d0*/  @P1 LDG.E R4, desc[UR28][R4.64] ;  /* 0x0000001c04041981 */ /* 0x000ea8000c1e1900 */
[----:B------:R-:W3:Y:S01]  /*02e0*/  @P0 LDG.E R0, desc[UR28][R2.64] ;  /* 0x0000001c02000981 */ /* 0x000ee2000c1e1900 */
[----:B------:R-:W-:Y:S01]  /*02f0*/  UMOV UR38, URZ ;  /* 0x000000ff00267c82 */ /* 0x000fe20008000000 */
[----:B------:R-:W-:Y:S01]  /*0300*/  USHF.L.U32 UR42, UR31, 0x7, URZ ;  /* 0x000000071f2a7899 */ /* 0x000fe200080006ff */
[----:B--2---:R-:W-:Y:S02]  /*0310*/  @P1 R2UR UR38, R4 ;  /* 0x00000000042612ca */ /* 0x004fe400000e0000 */
[----:B---3--:R-:W-:-:S13]  /*0320*/  @P0 R2UR UR4, R0 ;  /* 0x00000000000402ca */ /* 0x008fda00000e0000 */
[----:B------:R-:W-:Y:S02]  /*0330*/  @UP3 UIADD3 UR4, UPT, UPT, UR4, -UR38, URZ ;  /* 0x8000002604043290 */ /* 0x000fe4000fffe0ff */
[----:B------:R-:W-:-:S04]  /*0340*/  @!UP3 UIADD3 UR4, UPT, UPT, UR30, UR16, -UR38 ;  /* 0x000000101e04b290 */ /* 0x000fc8000fffe826 */
[----:B------:R-:W-:-:S09]  /*0350*/  UISETP.GE.AND UP0, UPT, UR42, UR4, UPT ;  /* 0x000000042a00728c */ /* 0x000fd2000bf06270 */
[----:B------:R-:W-:Y:S05]  /*0360*/  BRA.U UP0, `(.L_x_624) ;  /* 0x0000006d00787547 */ /* 0x000fea000b800000 */
[----:B------:R-:W2:Y:S01]  /*0370*/  LDC R5, c[0x0][0x3e8] ;  /* 0x0000fa00ff057b82 */ /* 0x000ea20000000800 */
[----:B------:R-:W3:Y:S01]  /*0380*/  S2R R6, SR_CTAID.Z ;  /* 0x0000000000067919 */ /* 0x000ee20000002700 */
[----:B------:R-:W4:Y:S01]  /*0390*/  LDCU.U8 UR4, c[0x0][0x548] ;  /* 0x0000a900ff0477ac */ /* 0x000f220008000000 */
[----:B------:R-:W5:Y:S01]  /*03a0*/  LDCU UR32, c[0x0][0x434] ;  /* 0x00008680ff2077ac */ /* 0x000f620008000800 */
[----:B------:R-:W1:Y:S01]  /*03b0*/  LDCU.U8 UR41, c[0x0][0x5f0] ;  /* 0x0000be00ff2977ac */ /* 0x000e620008000000 */
[----:B------:R-:W-:Y:S02]  /*03c0*/  USHF.L.U32 UR37, UR25, 0x7, URZ ;  /* 0x0000000719257899 */ /* 0x000fe400080006ff */
[----:B----4-:R-:W-:Y:S01]  /*03d0*/  UISETP.NE.AND UP0, UPT, UR4, URZ, UPT ;  /* 0x000000ff0400728c */ /* 0x010fe2000bf05270 */
[----:B--2---:R-:W-:Y:S01]  /*03e0*/  IABS R0, R5 ;  /* 0x0000000500007213 */ /* 0x004fe20000000000 */
[----:B-----5:R-:W-:-:S04]  /*03f0*/  UIADD3 UR5, UPT, UPT, UR32, 0x7f, URZ ;  /* 0x0000007f20057890 */ /* 0x020fc8000fffe0ff */
[----:B------:R-:W-:Y:S01]  /*0400*/  IMAD.MOV.U32 R4, RZ, RZ, R0 ;  /* 0x000000ffff047224 */ /* 0x000fe200078e0000 */
[----:B------:R-:W-:-:S04]  /*0410*/  USHF.R.S32.HI UR34, URZ, 0x1f, UR5 ;  /* 0x0000001fff227899 */ /* 0x000fc80008011405 */
[----:B------:R-:W1:Y:S01]  /*0420*/  @UP0 LDCU UR40, c[0x0][0x454] ;  /* 0x00008a80ff2807ac */ /* 0x000e620008000800 */
[----:B------:R-:W2:Y:S01]  /*0430*/  I2F.RP R2, R4 ;  /* 0x0000000400027306 */ /* 0x000ea20000209400 */
[----:B---3--:R-:W-:Y:S01]  /*0440*/  IABS R6, R6 ;  /* 0x0000000600067213 */ /* 0x008fe20000000000 */
[----:B------:R-:W3:Y:S01]  /*0450*/  @!UP0 LDCU UR4, c[0x0][0x3e0] ;  /* 0x00007c00ff0487ac */ /* 0x000ee20008000800 */
[----:B------:R-:W-:-:S04]  /*0460*/  ULEA.HI UR34, UR34, UR5, URZ, 0x7 ;  /* 0x0000000522227291 */ /* 0x000fc8000f8f38ff */
[----:B------:R-:W-:Y:S01]  /*0470*/  USHF.R.S32.HI UR34, URZ, 0x7, UR34 ;  /* 0x00000007ff227899 */ /* 0x000fe20008011422 */
[----:B--2---:R-:W2:Y:S03]  /*0480*/  MUFU.RCP R2, R2 ;  /* 0x0000000200027308 */ /* 0x004ea60000001000 */
[----:B------:R-:W-:Y:S02]  /*0490*/  UIADD3 UR36, UPT, UPT, UR34, -0x1, URZ ;  /* 0xffffffff22247890 */ /* 0x000fe4000fffe0ff */
[----:B-1----:R-:W-:Y:S02]  /*04a0*/  @UP0 UIMAD UR40, UR24, UR40, URZ ;  /* 0x00000028182802a4 */ /* 0x002fe4000f8e02ff */
[----:B---3--:R-:W-:Y:S02]  /*04b0*/  @!UP0 UIMAD UR4, UR25, UR4, UR24 ;  /* 0x00000004190482a4 */ /* 0x008fe4000f8e0218 */
[----:B------:R-:W-:-:S02]  /*04c0*/  @UP0 UIMAD UR40, UR25, UR32, UR40 ;  /* 0x00000020192802a4 */ /* 0x000fc4000f8e0228 */
[----:B------:R-:W-:Y:S01]  /*04d0*/  @!UP0 UIMAD UR40, UR4, UR32, URZ ;  /* 0x00000020042882a4 */ /* 0x000fe2000f8e02ff */
[----:B--2---:R-:W-:-:S04]  /*04e0*/  VIADD R2, R2, 0xffffffe ;  /* 0x0ffffffe02027836 */ /* 0x004fc80000000000 */
        /* <DEDUP_REMOVED lines=10> */
[----:B------:R-:W-:Y:S01]  /*0590*/  @!P1 IMAD.IADD R2, R2, 0x1, -R4 ;  /* 0x0000000102029824 */ /* 0x000fe200078e0a04 */
[----:B------:R-:W-:Y:S02]  /*05a0*/  @!P1 IADD3 R0, PT, PT, R0, 0x1, RZ ;  /* 0x0000000100009810 */ /* 0x000fe40007ffe0ff */
[C---:B------:R-:W-:Y:S02]  /*05b0*/  ISETP.NE.AND P1, PT, R5.reuse, RZ, PT ;  /* 0x000000ff0500720c */ /* 0x040fe40003f25270 */
        /* <DEDUP_REMOVED lines=15> */
.L_x_625:
[----:B------:R-:W1:Y:S01]  /*06b0*/  LDCU UR35, c[0x0][0x3e0] ;  /* 0x00007c00ff2377ac */ /* 0x000e620008000800 */
[----:B------:R-:W2:Y:S01]  /*06c0*/  LDCU UR39, c[0x0][0x444] ;  /* 0x00008880ff2777ac */ /* 0x000ea20008000800 */
[----:B-1----:R-:W-:-:S04]  /*06d0*/  UIMAD UR35, UR25, UR35, UR24 ;  /* 0x00000023192372a4 */ /* 0x002fc8000f8e0218 */
[----:B--2---:R-:W-:-:S12]  /*06e0*/  UIMAD UR35, UR35, UR39, URZ ;  /* 0x00000027232372a4 */ /* 0x004fd8000f8e02ff */
.L_x_626:
[----:B------:R-:W1:Y:S01]  /*06f0*/  S2R R158, SR_TID.X ;  /* 0x00000000009e7919 */ /* 0x000e620000002100 */
[----:B------:R-:W2:Y:S01]  /*0700*/  LDC.64 R16, c[0x0][0x3b0] ;  /* 0x0000ec00ff107b82 */ /* 0x000ea20000000a00 */
[----:B------:R-:W3:Y:S01]  /*0710*/  LDCU.64 UR6, c[0x0][0x3a8] ;  /* 0x00007500ff0677ac */ /* 0x000ee20008000a00 */
[----:B------:R-:W-:Y:S01]  /*0720*/  IMAD.MOV.U32 R3, RZ, RZ, RZ ;  /* 0x000000ffff037224 */ /* 0x000fe200078e00ff */
[----:B------:R-:W-:Y:S01]  /*0730*/  ISETP.NE.AND P2, PT, RZ, UR41, PT ;  /* 0x00000029ff007c0c */ /* 0x000fe2000bf45270 */
[----:B------:R-:W4:Y:S04]  /*0740*/  LDCU.64 UR4, c[0x0][0x3a0] ;  /* 0x00007400ff0477ac */ /* 0x000f280008000a00 */
[----:B------:R-:W1:Y:S01]  /*0750*/  LDC.64 R18, c[0x0][0x3c0] ;  /* 0x0000f000ff127b82 */ /* 0x000e620000000a00 */
[----:B------:R-:W2:Y:S01]  /*0760*/  LDCU.64 UR12, c[0x0][0x588] ;  /* 0x0000b100ff0c77ac */ /* 0x000ea20008000a00 */
[----:B------:R-:W-:Y:S01]  /*0770*/  ULEA UR34, UR34, 0xffffff80, 0x7 ;  /* 0xffffff8022227891 */ /* 0x000fe2000f8e38ff */
[----:B------:R-:W1:Y:S05]  /*0780*/  LDCU.64 UR14, c[0x0][0x398] ;  /* 0x00007300ff0e77ac */ /* 0x000e6a0008000a00 */
[----:B------:R-:W1:Y:S01]  /*0790*/  LDC.64 R20, c[0x0][0x590] ;  /* 0x00016400ff147b82 */ /* 0x000e620000000a00 */
[----:B------:R-:W-:Y:S01]  /*07a0*/  USHF.R.S32.HI UR33, URZ, 0x1f, UR34 ;  /* 0x0000001fff217899 */ /* 0x000fe20008011422 */
[----:B---3--:R-:W-:Y:S01]  /*07b0*/  IMAD.U32 R4, RZ, RZ, UR6 ;  /* 0x00000006ff047e24 */ /* 0x008fe2000f8e00ff */
[----:B------:R-:W3:Y:S01]  /*07c0*/  LDCU.64 UR18, c[0x0][0x3d8] ;  /* 0x00007b00ff1277ac */ /* 0x000ee20008000a00 */
[----:B------:R-:W-:Y:S01]  /*07d0*/  IMAD.U32 R6, RZ, RZ, UR7 ;  /* 0x00000007ff067e24 */ /* 0x000fe2000f8e00ff */
[----:B----4-:R-:W-:Y:S01]  /*07e0*/  MOV R8, UR4 ;  /* 0x0000000400087c02 */ /* 0x010fe20008000f00 */
[C---:B--2---:R-:W-:Y:S01]  /*07f0*/  IMAD.WIDE.U32 R12, R16.reuse, UR34, RZ ;  /* 0x00000022100c7c25 */ /* 0x044fe2000f8e00ff */
[----:B------:R-:W2:Y:S01]  /*0800*/  LDCU.64 UR6, c[0x0][0x3c8] ;  /* 0x00007900ff0677ac */ /* 0x000ea20008000a00 */
[----:B------:R-:W4:Y:S02]  /*0810*/  LDC.64 R24, c[0x0][0x598] ;  /* 0x00016600ff187b82 */ /* 0x000f240000000a00 */
[----:B------:R-:W-:Y:S01]  /*0820*/  IMAD R5, R16, UR33, RZ ;  /* 0x0000002110057c24 */ /* 0x000fe2000f8e02ff */
[----:B------:R-:W-:Y:S01]  /*0830*/  ULEA UR40, UR36, UR40, 0x7 ;  /* 0x0000002824287291 */ /* 0x000fe2000f8e38ff */
[----:B------:R-:W-:Y:S01]  /*0840*/  IMAD.U32 R10, RZ, RZ, UR12 ;  /* 0x0000000cff0a7e24 */ /* 0x000fe2000f8e00ff */
[----:B------:R-:W-:Y:S01]  /*0850*/  UIADD3 UR12, UP0, UPT, UR42, UR38, URZ ;  /* 0x000000262a0c7290 */ /* 0x000fe2000ff1e0ff */
[----:B-1----:R-:W-:Y:S01]  /*0860*/  IMAD.SHL.U32 R105, R158, 0x8, RZ ;  /* 0x000000089e697824 */ /* 0x002fe200078e00ff */
[----:B------:R-:W-:Y:S01]  /*0870*/  SHF.R.U32.HI R23, RZ, 0x2, R158 ;  /* 0x00000002ff177819 */ /* 0x000fe2000001169e */
[----:B------:R-:W-:-:S02]  /*0880*/  IMAD R7, R17, UR34, R5 ;  /* 0x0000002211077c24 */ /* 0x000fc4000f8e0205 */
[----:B------:R-:W-:Y:S01]  /*0890*/  IMAD.U32 R14, RZ, RZ, UR15 ;  /* 0x0000000fff0e7e24 */ /* 0x000fe2000f8e00ff */
[----:B------:R-:W-:Y:S01]  /*08a0*/  LOP3.LUT R2, R105, 0x18, RZ, 0xc0, !PT ;  /* 0x0000001869027812 */ /* 0x000fe200078ec0ff */
[----:B------:R-:W-:Y:S01]  /*08b0*/  IMAD.IADD R7, R13, 0x1, R7 ;  /* 0x000000010d077824 */ /* 0x000fe200078e0207 */
[----:B------:R-:W-:Y:S01]  /*08c0*/  UIMAD.WIDE.U32 UR46, UR25, UR39, URZ ;  /* 0x00000027192e72a5 */ /* 0x000fe2000f8e00ff */
[----:B------:R-:W-:Y:S01]  /*08d0*/  IMAD.SHL.U32 R152, R158, 0x4, RZ ;  /* 0x000000049e987824 */ /* 0x000fe200078e00ff */
[----:B------:R1:W-:Y:S01]  /*08e0*/  STL [R1+0x88], R23 ;  /* 0x0000881701007387 */ /* 0x0003e20000100800 */
[----:B------:R-:W-:-:S04]  /*08f0*/  IMAD.WIDE.U32 R4, R4, UR25, R2 ;  /* 0x0000001904047c25 */ /* 0x000fc8000f8e0002 */
[----:B------:R-:W-:-:S04]  /*0900*/  IMAD.WIDE.U32 R10, R10, UR25, R2 ;  /* 0x000000190a0a7c25 */ /* 0x000fc8000f8e0002 */
[----:B------:R-:W-:-:S04]  /*0910*/  IMAD.WIDE.U32 R8, R8, UR25, R2 ;  /* 0x0000001908087c25 */ /* 0x000fc8000f8e0002 */
[----:B------:R-:W-:Y:S01]  /*0920*/  IMAD R3, R6, UR25, R5 ;  /* 0x0000001906037c24 */ /* 0x000fe2000f8e0205 */
[----:B------:R-:W-:Y:S01]  /*0930*/  LOP3.LUT R6, R12, R2, RZ, 0xfc, !PT ;  /* 0x000000020c067212 */ /* 0x000fe200078efcff */
[----:B------:R-:W-:Y:S01]  /*0940*/  IMAD.U32 R5, RZ, RZ, UR14 ;  /* 0x0000000eff057e24 */ /* 0x000fe2000f8e00ff */
[----:B------:R-:W-:Y:S01]  /*0950*/  MOV R12, UR13 ;  /* 0x0000000d000c7c02 */ /* 0x000fe20008000f00 */
[----:B------:R-:W-:Y:S01]  /*0960*/  IMAD.MOV.U32 R2, RZ, RZ, R4 ;  /* 0x000000ffff027224 */ /* 0x000fe200078e0004 */
[----:B------:R-:W-:Y:S01]  /*0970*/  USHF.R.S32.HI UR13, URZ, 0x1f, UR38 ;  /* 0x0000001fff0d7899 */ /* 0x000fe20008011426 */
[----:B------:R-:W-:Y:S01]  /*0980*/  IMAD.WIDE.U32 R4, R5, UR25, R6 ;  /* 0x0000001905047c25 */ /* 0x000fe2000f8e0006 */
[----:B------:R-:W1:Y:S03]  /*0990*/  LDCU.64 UR14, c[0x0][0x420] ;  /* 0x00008400ff0e77ac */ /* 0x000e660008000a00 */
[----:B------:R-:W-:Y:S01]  /*09a0*/  IMAD.U32 R6, RZ, RZ, UR5 ;  /* 0x00000005ff067e24 */ /* 0x000fe2000f8e00ff */
[----:B------:R-:W4:Y:S01]  /*09b0*/  LDCU.64 UR4, c[0x0][0x3d0] ;  /* 0x00007a00ff0477ac */ /* 0x000f220008000a00 */
[----:B------:R-:W-:-:S02]  /*09c0*/  IMAD R13, R12, UR25, R11 ;  /* 0x000000190c0d7c24 */ /* 0x000fc4000f8e020b */
[----:B------:R-:W-:Y:S01]  /*09d0*/  IMAD R7, R6, UR25, R9 ;  /* 0x0000001906077c24 */ /* 0x000fe2000f8e0209 */
[----:B------:R-:W-:Y:S01]  /*09e0*/  MOV R6, R8 ;  /* 0x0000000800067202 */ /* 0x000fe20000000f00 */
[----:B------:R-:W-:Y:S01]  /*09f0*/  IMAD.MOV.U32 R12, RZ, RZ, R10 ;  /* 0x000000ffff0c7224 */ /* 0x000fe200078e000a */
[----:B------:R-:W-:Y:S01]  /*0a00*/  ULEA.HI.X.SX32 UR42, UR42, UR13, 0x1, UP0 ;  /* 0x0000000d2a2a7291 */ /* 0x000fe200080f0eff */
[----:B--2---:R-:W-:Y:S01]  /*0a10*/  IMAD.U32 R9, RZ, RZ, UR6 ;  /* 0x00000006ff097e24 */ /* 0x004fe2000f8e00ff */
[----:B------:R-:W2:Y:S01]  /*0a20*/  LDCU UR13, c[0x0][0x44c] ;  /* 0x00008980ff0d77ac */ /* 0x000ea20008000800 */
[----:B------:R-:W-:Y:S02]  /*0a30*/  IMAD.U32 R10, RZ, RZ, UR7 ;  /* 0x00000007ff0a7e24 */ /* 0x000fe4000f8e00ff */
[----:B---3--:R-:W-:Y:S01]  /*0a40*/  IMAD R8, R15, UR18, RZ ;  /* 0x000000120f087c24 */ /* 0x008fe2000f8e02ff */
[----:B------:R-:W3:Y:S01]  /*0a50*/  LDCU.64 UR6, c[0x0][0x380] ;  /* 0x00007000ff0677ac */ /* 0x000ee20008000a00 */
[----:B------:R-:W-:-:S02]  /*0a60*/  IMAD R5, R14, UR25, R5 ;  /* 0x000000190e057c24 */ /* 0x000fc4000f8e0205 */
[C---:B------:R-:W-:Y:S01]  /*0a70*/  IMAD R8, R0.reuse, UR19, R8 ;  /* 0x0000001300087c24 */ /* 0x040fe2000f8e0208 */
[----:B-1----:R-:W-:Y:S01]  /*0a80*/  UIMAD.WIDE UR14, UR40, 0x4, UR14 ;  /* 0x00000004280e78a5 */ /* 0x002fe2000f8e020e */
[----:B------:R-:W-:-:S04]  /*0a90*/  IMAD.WIDE.U32 R2, R0, UR18, R2 ;  /* 0x0000001200027c25 */ /* 0x000fc8000f8e0002 */
[----:B------:R-:W-:-:S04]  /*0aa0*/  IMAD.WIDE.U32 R4, R9, UR24, R4 ;  /* 0x0000001809047c25 */ /* 0x000fc8000f8e0004 */
[----:B----4-:R-:W-:Y:S02]  /*0ab0*/  IMAD R9, R15, UR4, RZ ;  /* 0x000000040f097c24 */ /* 0x010fe4000f8e02ff */
[----:B------:R-:W-:Y:S02]  /*0ac0*/  IMAD.IADD R3, R3, 0x1, R8 ;  /* 0x0000000103037824 */ /* 0x000fe400078e0208 */
[----:B------:R-:W-:Y:S02]  /*0ad0*/  IMAD R5, R10, UR24, R5 ;  /* 0x000000180a057c24 */ /* 0x000fe4000f8e0205 */
[C---:B------:R-:W-:Y:S02]  /*0ae0*/  IMAD R22, R0.reuse, UR5, R9 ;  /* 0x0000000500167c24 */ /* 0x040fe4000f8e0209 */
[----:B------:R-:W-:Y:S01]  /*0af0*/  IMAD.WIDE.U32 R10, R0, UR4, R6 ;  /* 0x00000004000a7c25 */ /* 0x000fe2000f8e0006 */
[----:B------:R-:W1:Y:S03]  /*0b00*/  LDCU.64 UR4, c[0x0][0x390] ;  /* 0x00007200ff0477ac */ /* 0x000e660008000a00 */
[----:B------:R-:W-:-:S02]  /*0b10*/  IMAD R0, R18, UR42, RZ ;  /* 0x0000002a12007c24 */ /* 0x000fc4000f8e02ff */
[----:B------:R-:W-:-:S04]  /*0b20*/  IMAD.WIDE.U32 R6, R18, UR12, R2 ;  /* 0x0000000c12067c25 */ /* 0x000fc8000f8e0002 */
[C---:B------:R-:W-:Y:S02]  /*0b30*/  IMAD R15, R23.reuse, R17, RZ ;  /* 0x00000011170f7224 */ /* 0x040fe400078e02ff */
[----:B------:R-:W-:Y:S02]  /*0b40*/  IMAD R8, R20, UR33, RZ ;  /* 0x0000002114087c24 */ /* 0x000fe4000f8e02ff */
[----:B------:R-:W-:-:S04]  /*0b50*/  IMAD.WIDE.U32 R2, R23, R16, R4 ;  /* 0x0000001017027225 */ /* 0x000fc800078e0004 */
[----:B------:R-:W-:Y:S01]  /*0b60*/  IMAD R14, R19, UR12, R0 ;  /* 0x0000000c130e7c24 */ /* 0x000fe2000f8e0200 */
[----:B---3--:R-:W-:Y:S01]  /*0b70*/  LEA R26, P0, R2, UR6, 0x1 ;  /* 0x00000006021a7c11 */ /* 0x008fe2000f8008ff */
[----:B------:R-:W-:Y:S02]  /*0b80*/  IMAD R0, R21, UR34, R8 ;  /* 0x0000002215007c24 */ /* 0x000fe4000f8e0208 */
[----:B------:R-:W-:Y:S01]  /*0b90*/  IMAD.IADD R4, R3, 0x1, R15 ;  /* 0x0000000103047824 */ /* 0x000fe200078e020f */
[----:B------:R-:W-:Y:S01]  /*0ba0*/  IADD3 R5, PT, PT, R7, R14, RZ ;  /* 0x0000000e07057210 */ /* 0x000fe20007ffe0ff */
[----:B------:R-:W-:Y:S01]  /*0bb0*/  IMAD.WIDE.U32 R8, R20, UR34, R12 ;  /* 0x0000002214087c25 */ /* 0x000fe2000f8e000c */
[----:B------:R-:W-:Y:S01]  /*0bc0*/  SHF.L.U64.HI R7, R16, 0x6, R17 ;  /* 0x0000000610077819 */ /* 0x000fe20000010211 */
[----:B------:R-:W3:Y:S01]  /*0bd0*/  LDC.64 R12, c[0x0][0x3b8] ;  /* 0x0000ee00ff0c7b82 */ /* 0x000ee20000000a00 */
[----:B------:R-:W-:Y:S01]  /*0be0*/  LEA.HI.X R27, R2, UR7, R4, 0x1, P0 ;  /* 0x00000007021b7c11 */ /* 0x000fe200080f0c04 */
[----:B------:R-:W-:Y:S01]  /*0bf0*/  IMAD.MOV.U32 R4, RZ, RZ, R6 ;  /* 0x000000ffff047224 */ /* 0x000fe200078e0006 */
[----:B------:R-:W-:Y:S01]  /*0c00*/  MOV R2, R8 ;  /* 0x0000000800027202 */ /* 0x000fe20000000f00 */
[----:B------:R-:W4:Y:S01]  /*0c10*/  LDCU.64 UR6, c[0x0][0x550] ;  /* 0x0000aa00ff0677ac */ /* 0x000f220008000a00 */
[----:B------:R-:W-:Y:S01]  /*0c20*/  IMAD.IADD R3, R9, 0x1, R0 ;  /* 0x0000000109037824 */ /* 0x000fe200078e0200 */
[----:B------:R-:W-:Y:S01]  /*0c30*/  LOP3.LUT R6, R105, 0xd8, RZ, 0xc0, !PT ;  /* 0x000000d869067812 */ /* 0x000fe200078ec0ff */
[----:B------:R-:W-:Y:S01]  /*0c40*/  IMAD.SHL.U32 R0, R16, 0x40, RZ ;  /* 0x0000004010007824 */ /* 0x000fe200078e00ff */
[----:B------:R-:W-:Y:S01]  /*0c50*/  USHF.R.S32.HI UR19, URZ, 0x1f, UR39 ;  /* 0x0000001fff137899 */ /* 0x000fe20008011427 */
[----:B------:R-:W-:Y:S01]  /*0c60*/  IMAD.WIDE.U32 R4, R23, R18, R4 ;  /* 0x0000001217047225 */ /* 0x000fe200078e0004 */
[----:B--2---:R-:W-:Y:S01]  /*0c70*/  UIMAD UR40, UR24, UR13, URZ ;  /* 0x0000000d182872a4 */ /* 0x004fe2000f8e02ff */
[----:B------:R2:W-:Y:S01]  /*0c80*/  STL [R1+0x74], R26 ;  /* 0x0000741a01007387 */ /* 0x0005e20000100800 */
[----:B------:R-:W-:Y:S01]  /*0c90*/  LEA R16, P0, R0, R26, 0x1 ;  /* 0x0000001a00107211 */ /* 0x000fe200078008ff */
[----:B------:R-:W-:Y:S01]  /*0ca0*/  IMAD.WIDE.U32 R2, R24, UR24, R2 ;  /* 0x0000001818027c25 */ /* 0x000fe2000f8e0002 */
[----:B------:R-:W-:-:S03]  /*0cb0*/  LEA R9, P1, R18, R4, 0x6 ;  /* 0x0000000412097211 */ /* 0x000fc600078230ff */
[----:B------:R-:W-:Y:S01]  /*0cc0*/  IMAD R5, R23, R19, R5 ;  /* 0x0000001317057224 */ /* 0x000fe200078e0205 */
[----:B------:R-:W-:Y:S01]  /*0cd0*/  LEA.HI.X R17, R0, R27, R7, 0x1, P0 ;  /* 0x0000001b00117211 */ /* 0x000fe200000f0c07 */
[----:B------:R-:W-:Y:S01]  /*0ce0*/  IMAD R3, R25, UR24, R3 ;  /* 0x0000001819037c24 */ /* 0x000fe2000f8e0203 */
[----:B------:R-:W-:Y:S01]  /*0cf0*/  LOP3.LUT R0, R6, 0x18, R158, 0x78, !PT ;  /* 0x0000001806007812 */ /* 0x000fe200078e789e */
[C---:B------:R-:W-:Y:S01]  /*0d00*/  IMAD R14, R23.reuse, R21, RZ ;  /* 0x00000015170e7224 */ /* 0x040fe200078e02ff */
[----:B------:R-:W-:Y:S01]  /*0d10*/  LEA.HI.X R15, R18, R5, R19, 0x6, P1 ;  /* 0x00000005120f7211 */ /* 0x000fe200008f3413 */
[----:B------:R-:W-:Y:S01]  /*0d20*/  IMAD.WIDE.U32 R2, R23, R20, R2 ;  /* 0x0000001417027225 */ /* 0x000fe200078e0002 */
[----:B-1----:R-:W-:-:S03]  /*0d30*/  LEA R8, P0, R9, UR4, 0x1 ;  /* 0x0000000409087c11 */ /* 0x002fc6000f8008ff */
[----:B------:R-:W-:Y:S01]  /*0d40*/  IMAD.IADD R11, R11, 0x1, R22 ;  /* 0x000000010b0b7824 */ /* 0x000fe200078e0216 */
[----:B------:R-:W-:Y:S01]  /*0d50*/  LEA R6, P1, R4, UR4, 0x1 ;  /* 0x0000000404067c11 */ /* 0x000fe2000f8208ff */
[----:B------:R-:W-:Y:S01]  /*0d60*/  IMAD.IADD R3, R3, 0x1, R14 ;  /* 0x0000000103037824 */ /* 0x000fe200078e020e */
[----:B------:R-:W-:Y:S01]  /*0d70*/  LOP3.LUT R0, R0, 0x1f20, R105, 0xf8, !PT ;  /* 0x00001f2000007812 */ /* 0x000fe200078ef869 */
[----:B------:R-:W-:Y:S01]  /*0d80*/  UMOV UR4, UR22 ;  /* 0x0000001600047c82 */ /* 0x000fe20008000000 */
[----:B------:R-:W-:Y:S01]  /*0d90*/  LEA.HI.X R9, R9, UR5, R15, 0x1, P0 ;  /* 0x0000000509097c11 */ /* 0x000fe200080f0c0f */
[----:B------:R-:W-:Y:S01]  /*0da0*/  UIMAD UR19, UR19, UR25, URZ ;  /* 0x00000019131372a4 */ /* 0x000fe2000f8e02ff */
[----:B----4-:R-:W-:Y:S01]  /*0db0*/  LEA R28, P0, R2, UR6, 0x1 ;  /* 0x00000006021c7c11 */ /* 0x010fe2000f8008ff */
[----:B------:R-:W-:Y:S01]  /*0dc0*/  USHF.R.S32.HI UR41, URZ, 0x1f, UR40 ;  /* 0x0000001fff297899 */ /* 0x000fe20008011428 */
[----:B------:R-:W-:Y:S01]  /*0dd0*/  LEA.HI.X R7, R4, UR5, R5, 0x1, P1 ;  /* 0x0000000504077c11 */ /* 0x000fe200088f0c05 */
[----:B------:R-:W-:Y:S01]  /*0de0*/  IMAD.SHL.U32 R5, R20, 0x40, RZ ;  /* 0x0000004014057824 */ /* 0x000fe200078e00ff */
[----:B------:R-:W-:Y:S01]  /*0df0*/  LEA R0, R0, UR4, 0x1 ;  /* 0x0000000400007c11 */ /* 0x000fe2000f8e08ff */
[----:B------:R-:W-:Y:S01]  /*0e00*/  @P2 BAR.SYNC.DEFER_BLOCKING 0x0 ;  /* 0x0000000000002b1d */ /* 0x000fe20000010000 */
[----:B------:R-:W-:Y:S01]  /*0e10*/  LEA.HI.X R29, R2, UR7, R3, 0x1, P0 ;  /* 0x00000007021d7c11 */ /* 0x000fe200080f0c03 */
[----:B---3--:R-:W-:Y:S01]  /*0e20*/  IMAD R2, R12, UR42, RZ ;  /* 0x0000002a0c027c24 */ /* 0x008fe2000f8e02ff */
[----:B------:R-:W-:Y:S01]  /*0e30*/  ULOP3.LUT UR5, UR36, 0x80000001, URZ, 0xc0, !UPT ;  /* 0x8000000124057892 */ /* 0x000fe2000f8ec0ff */
[----:B------:R-:W-:-:S02]  /*0e40*/  LEA R4, P0, R5, R28, 0x1 ;  /* 0x0000001c05047211 */ /* 0x000fc400078008ff */
[----:B------:R-:W1:Y:S01]  /*0e50*/  LDCU.64 UR6, c[0x0][0x388] ;  /* 0x00007100ff0677ac */ /* 0x000e620008000a00 */
[----:B------:R-:W-:Y:S01]  /*0e60*/  SHF.R.U32.HI R14, RZ, 0x5, R158 ;  /* 0x00000005ff0e7819 */ /* 0x000fe2000001169e */
[----:B------:R-:W-:Y:S01]  /*0e70*/  IMAD.SHL.U32 R150, R158, 0x10, RZ ;  /* 0x000000109e967824 */ /* 0x000fe200078e00ff */
[----:B------:R2:W-:Y:S01]  /*0e80*/  STL [R1+0x70], R27 ;  /* 0x0000701b01007387 */ /* 0x0005e20000100800 */
[----:B------:R-:W-:Y:S02]  /*0e90*/  UISETP.NE.AND UP0, UPT, UR5, 0x1, UPT ;  /* 0x000000010500788c */ /* 0x000fe4000bf05270 */
[----:B------:R-:W-:Y:S01]  /*0ea0*/  UIADD3 UR19, UPT, UPT, UR47, UR19, URZ ;  /* 0x000000132f137290 */ /* 0x000fe2000fffe0ff */
[----:B------:R2:W-:Y:S01]  /*0eb0*/  STL [R1+0x68], R28 ;  /* 0x0000681c01007387 */ /* 0x0005e20000100800 */
[----:B------:R-:W-:Y:S02]  /*0ec0*/  USEL UR5, URZ, 0x2000, UP0 ;  /* 0x00002000ff057887 */ /* 0x000fe40008000000 */
[----:B------:R-:W-:Y:S01]  /*0ed0*/  USHF.R.S32.HI UR25, URZ, 0x1f, UR13 ;  /* 0x0000001fff197899 */ /* 0x000fe2000801140d */
[----:B------:R2:W-:Y:S04]  /*0ee0*/  STL [R1+0x64], R29 ;  /* 0x0000641d01007387 */ /* 0x0005e80000100800 */
[----:B------:R-:W-:Y:S01]  /*0ef0*/  @!PT LDS RZ, [RZ] ;  /* 0x00000000fffff984 */ /* 0x000fe20000000800 */
[----:B------:R-:W-:Y:S01]  /*0f00*/  @!PT LDS RZ, [RZ] ;  /* 0x00000000fffff984 */ /* 0x000fe20000000800 */
[----:B------:R-:W-:Y:S01]  /*0f10*/  @!PT LDS RZ, [RZ] ;  /* 0x00000000fffff984 */ /* 0x000fe20000000800 */
[----:B------:R3:W-:Y:S04]  /*0f20*/  LDGSTS.E.BYPASS.LTC128B.128 [R0+0x8000], desc[UR28][R6.64] ;  /* 0x0800000006007fae */ /* 0x0007e8000b981a1c */
[----:B------:R4:W-:Y:S04]  /*0f30*/  LDGSTS.E.BYPASS.LTC128B.128 [R0+0x9000], desc[UR28][R8.64] ;  /* 0x0900000008007fae */ /* 0x0009e8000b981a1c */
[----:B------:R-:W0:Y:S01]  /*0f40*/  LDGDEPBAR ;  /* 0x00000000000079af */ /* 0x000e220000000000 */
[----:B---3--:R-:W-:Y:S01]  /*0f50*/  IMAD R6, R13, UR12, R2 ;  /* 0x0000000c0d067c24 */ /* 0x008fe2000f8e0202 */
[----:B------:R-:W-:Y:S01]  /*0f60*/  SHF.L.U64.HI R7, R20, 0x6, R21 ;  /* 0x0000000614077819 */ /* 0x000fe20000010215 */
[----:B------:R-:W-:Y:S01]  /*0f70*/  IMAD.WIDE.U32 R2, R12, UR12, R10 ;  /* 0x0000000c0c027c25 */ /* 0x000fe2000f8e000a */
[----:B------:R-:W3:Y:S02]  /*0f80*/  LDCU UR12, c[0x0][0x3e0] ;  /* 0x00007c00ff0c77ac */ /* 0x000ee40008000800 */
[----:B------:R-:W-:Y:S01]  /*0f90*/  LEA.HI.X R5, R5, R29, R7, 0x1, P0 ;  /* 0x0000001d05057211 */ /* 0x000fe200000f0c07 */
[----:B------:R-:W-:Y:S01]  /*0fa0*/  IMAD.MOV.U32 R7, RZ, RZ, R29 ;  /* 0x000000ffff077224 */ /* 0x000fe200078e001d */
[----:B------:R-:W-:Y:S01]  /*0fb0*/  IADD3 R3, PT, PT, R3, R6, RZ ;  /* 0x0000000603037210 */ /* 0x000fe20007ffe0ff */
[----:B------:R-:W-:-:S02]  /*0fc0*/  IMAD.MOV.U32 R6, RZ, RZ, R28 ;  /* 0x000000ffff067224 */ /* 0x000fc400078e001c */
[----:B------:R-:W-:Y:S02]  /*0fd0*/  VIADD R10, R0, UR5 ;  /* 0x00000005000a7c36 */ /* 0x000fe40008000000 */
[C---:B------:R-:W-:Y:S01]  /*0fe0*/  IMAD.WIDE.U32 R2, R23.reuse, R12, R2 ;  /* 0x0000000c17027225 */ /* 0x040fe200078e0002 */
[----:B------:R1:W-:Y:S03]  /*0ff0*/  LDGSTS.E.BYPASS.LTC128B.128 [R0+0x4000], desc[UR28][R6.64] ;  /* 0x0400000006007fae */ /* 0x0003e6000b981a1c */
[----:B------:R-:W-:Y:S01]  /*1000*/  IMAD R3, R23, R13, R3 ;  /* 0x0000000d17037224 */ /* 0x000fe200078e0203 */
[----:B------:R2:W-:Y:S01]  /*1010*/  LDGSTS.E.BYPASS.LTC128B.128 [R0+0x5000], desc[UR28][R4.64] ;  /* 0x0500000004007fae */ /* 0x0005e2000b981a1c */
[----:B----4-:R-:W-:Y:S01]  /*1020*/  LEA R8, P0, R12, R2, 0x6 ;  /* 0x000000020c087211 */ /* 0x010fe200078030ff */
[----:B------:R-:W-:Y:S01]  /*1030*/  IMAD.SHL.U32 R9, R14, 0x10, RZ ;  /* 0x000000100e097824 */ /* 0x000fe200078e00ff */
[----:B---3--:R-:W-:Y:S01]  /*1040*/  USHF.R.S32.HI UR18, URZ, 0x1f, UR12 ;  /* 0x0000001fff127899 */ /* 0x008fe2000801140c */
[----:B------:R-:W-:Y:S01]  /*1050*/  IMAD.MOV.U32 R11, RZ, RZ, 0x4 ;  /* 0x00000004ff0b7424 */ /* 0x000fe200078e00ff */
[----:B------:R-:W-:-:S02]  /*1060*/  UIMAD UR19, UR19, UR12, URZ ;  /* 0x0000000c131372a4 */ /* 0x000fc4000f8e02ff */
[----:B------:R-:W-:Y:S01]  /*1070*/  LOP3.LUT R9, R9, 0x30, RZ, 0xc0, !PT ;  /* 0x0000003009097812 */ /* 0x000fe200078ec0ff */
[----:B------:R-:W-:Y:S02]  /*1080*/  UIMAD UR39, UR12, UR13, URZ ;  /* 0x0000000d0c2772a4 */ /* 0x000fe4000f8e02ff */
[----:B------:R-:W-:Y:S01]  /*1090*/  UIMAD.WIDE.U32 UR42, UR46, UR12, URZ ;  /* 0x0000000c2e2a72a5 */ /* 0x000fe2000f8e00ff */
[----:B------:R-:W-:Y:S02]  /*10a0*/  LOP3.LUT R9, R9, 0x7, R23, 0xf8, !PT ;  /* 0x0000000709097812 */ /* 0x000fe400078ef817 */
[C---:B-1----:R-:W-:Y:S02]  /*10b0*/  LEA R6, P1, R2.reuse, UR6, 0x1 ;  /* 0x0000000602067c11 */ /* 0x042fe4000f8208ff */
[----:B--2---:R-:W-:Y:S01]  /*10c0*/  MOV R4, R26 ;  /* 0x0000001a00047202 */ /* 0x004fe20000000f00 */
[----:B------:R-:W-:Y:S01]  /*10d0*/  IMAD.MOV.U32 R5, RZ, RZ, R27 ;  /* 0x000000ffff057224 */ /* 0x000fe200078e001b */
[----:B------:R-:W-:-:S04]  /*10e0*/  LEA.HI.X R7, R2, UR7, R3, 0x1, P1 ;  /* 0x0000000702077c11 */ /* 0x000fc800088f0c03 */
[----:B------:R1:W-:Y:S04]  /*10f0*/  LDGSTS.E.BYPASS.LTC128B.128 [R10], desc[UR28][R4.64] ;  /* 0x00000000040a7fae */ /* 0x0003e8000b981a1c */
[----:B------:R-:W-:Y:S04]  /*1100*/  LDGSTS.E.BYPASS.LTC128B.128 [R10+0x1000], desc[UR28][R16.64] ;  /* 0x01000000100a7fae */ /* 0x000fe8000b981a1c */
[----:B------:R2:W-:Y:S01]  /*1110*/  LDGSTS.E.BYPASS.LTC128B.128 [R0+0x6000], desc[UR28][R6.64] ;  /* 0x0600000006007fae */ /* 0x0005e2000b981a1c */
[----:B-1----:R-:W-:Y:S01]  /*1120*/  LEA.HI.X R5, R12, R3, R13, 0x6, P0 ;  /* 0x000000030c057211 */ /* 0x002fe200000f340d */
[----:B------:R-:W-:Y:S01]  /*1130*/  UIMAD.WIDE UR44, UR12, UR13, URZ ;  /* 0x0000000d0c2c72a5 */ /* 0x000fe2000f8e02ff */
[----:B------:R-:W-:Y:S01]  /*1140*/  LEA R4, P0, R8, UR6, 0x1 ;  /* 0x0000000608047c11 */ /* 0x000fe2000f8008ff */
[----:B------:R-:W-:-:S03]  /*1150*/  IMAD.WIDE.U32 R2, R9, R11, UR14 ;  /* 0x0000000e09027e25 */ /* 0x000fc6000f8e000b */
[----:B------:R-:W-:Y:S01]  /*1160*/  LEA.HI.X R5, R8, UR7, R5, 0x1, P0 ;  /* 0x0000000708057c11 */ /* 0x000fe200080f0c05 */
[----:B------:R-:W1:Y:S01]  /*1170*/  LDCU.64 UR6, c[0x0][0x460] ;  /* 0x00008c00ff0677ac */ /* 0x000e620008000a00 */
[----:B--2---:R-:W2:Y:S03]  /*1180*/  S2R R6, SR_CTAID.X ;  /* 0x0000000000067919 */ /* 0x004ea60000002500 */
[----:B------:R3:W-:Y:S04]  /*1190*/  LDGSTS.E.BYPASS.LTC128B.128 [R0+0x7000], desc[UR28][R4.64] ;  /* 0x0700000004007fae */ /* 0x0007e8000b981a1c */
[----:B------:R-:W0:Y:S01]  /*11a0*/  LDGDEPBAR ;  /* 0x00000000000079af */ /* 0x000e220000000000 */
[----:B------:R-:W-:-:S02]  /*11b0*/  UIMAD UR12, UR18, UR46, UR19 ;  /* 0x0000002e120c72a4 */ /* 0x000fc4000f8e0213 */
[----:B------:R-:W-:Y:S01]  /*11c0*/  UIMAD.WIDE.U32 UR40, UR42, UR13, UR40 ;  /* 0x0000000d2a2872a5 */ /* 0x000fe2000f8e0028 */
[----:B------:R-:W5:Y:S01]  /*11d0*/  LDG.E R9, desc[UR28][R2.64] ;  /* 0x0000001c02097981 */ /* 0x000f62000c1e1900 */
[----:B------:R-:W-:-:S03]  /*11e0*/  UIADD3 UR12, UPT, UPT, UR43, UR12, URZ ;  /* 0x0000000c2b0c7290 */ /* 0x000fc6000fffe0ff */
[----:B------:R-:W5:Y:S01]  /*11f0*/  LDG.E R12, desc[UR28][R2.64+0x20] ;  /* 0x0000201c020c7981 */ /* 0x000f62000c1e1900 */
[----:B-1----:R-:W-:-:S03]  /*1200*/  UISETP.NE.U32.AND UP0, UPT, UR6, URZ, UPT ;  /* 0x000000ff0600728c */ /* 0x002fc6000bf05070 */
[----:B------:R-:W5:Y:S04]  /*1210*/  LDG.E R13, desc[UR28][R2.64+0x100] ;  /* 0x0001001c020d7981 */ /* 0x000f68000c1e1900 */
[----:B------:R2:W5:Y:S01]  /*1220*/  LDG.E R11, desc[UR28][R2.64+0x120] ;  /* 0x0001201c020b7981 */ /* 0x000562000c1e1900 */
[----:B------:R-:W-:Y:S01]  /*1230*/  UISETP.NE.AND.EX UP0, UPT, UR7, URZ, UPT, UP0 ;  /* 0x000000ff0700728c */ /* 0x000fe2000bf05300 */
[----:B------:R-:W-:Y:S01]  /*1240*/  LOP3.LUT R8, R152, 0x18, RZ, 0xc0, !PT ;  /* 0x0000001898087812 */ /* 0x000fe200078ec0ff */
[----:B------:R-:W-:Y:S01]  /*1250*/  UIMAD UR12, UR12, UR13, URZ ;  /* 0x0000000d0c0c72a4 */ /* 0x000fe2000f8e02ff */
[----:B------:R-:W-:Y:S01]  /*1260*/  CS2R R94, SRZ ;  /* 0x00000000005e7805 */ /* 0x000fe2000001ff00 */
[----:B------:R-:W-:Y:S01]  /*1270*/  USEL UR37, UR37, URZ, UP0 ;  /* 0x000000ff25257287 */ /* 0x000fe20008000000 */
[----:B------:R-:W-:Y:S01]  /*1280*/  CS2R R92, SRZ ;  /* 0x00000000005c7805 */ /* 0x000fe2000001ff00 */
[----:B---3--:R-:W2:Y:S01]  /*1290*/  LDC.64 R4, c[0x0][0x5f8] ;  /* 0x00017e00ff047b82 */ /* 0x008ea20000000a00 */
[----:B------:R-:W-:Y:S01]  /*12a0*/  UIMAD UR12, UR25, UR42, UR12 ;  /* 0x0000002a190c72a4 */ /* 0x000fe2000f8e020c */
[----:B------:R-:W-:Y:S01]  /*12b0*/  LOP3.LUT R0, R158, 0x1f, RZ, 0xc0, !PT ;  /* 0x0000001f9e007812 */ /* 0x000fe200078ec0ff */
[----:B------:R-:W-:Y:S01]  /*12c0*/  UIADD3 UR37, UP0, UPT, UR34, UR37, URZ ;  /* 0x0000002522257290 */ /* 0x000fe2000ff1e0ff */
[----:B------:R-:W-:-:S04]  /*12d0*/  DEPBAR.LE SB0, 0x1 ;  /* 0x000080400000791a */ /* 0x000fc80000000000 */
[----:B------:R-:W-:Y:S01]  /*12e0*/  UIADD3 UR41, UPT, UPT, UR41, UR12, URZ ;  /* 0x0000000c29297290 */ /* 0x000fe2000fffe0ff */
[----:B------:R-:W-:Y:S01]  /*12f0*/  IMAD R0, R14, UR39, R0 ;  /* 0x000000270e007c24 */ /* 0x000fe2000f8e0200 */
[----:B------:R-:W-:Y:S01]  /*1300*/  UIADD3.X UR33, UPT, UPT, URZ, UR33, URZ, UP0, !UPT ;  /* 0x00000021ff217290 */ /* 0x000fe200087fe4ff */
[----:B------:R-:W-:Y:S01]  /*1310*/  SHF.L.U32 R14, R158, 0x5, RZ ;  /* 0x000000059e0e7819 */ /* 0x000fe200000006ff */
[----:B------:R-:W-:Y:S01]  /*1320*/  UIMAD UR13, UR45, UR37, URZ ;  /* 0x000000252d0d72a4 */ /* 0x000fe2000f8e02ff */
[----:B------:R-:W-:Y:S01]  /*1330*/  CS2R R98, SRZ ;  /* 0x0000000000627805 */ /* 0x000fe2000001ff00 */
[----:B------:R-:W-:Y:S01]  /*1340*/  UIMAD.WIDE.U32 UR40, UR44, UR37, UR40 ;  /* 0x000000252c2872a5 */ /* 0x000fe2000f8e0028 */
[----:B------:R-:W-:Y:S01]  /*1350*/  LOP3.LUT R7, R8, 0xc0, R14, 0xf8, !PT ;  /* 0x000000c008077812 */ /* 0x000fe200078ef80e */
[----:B------:R-:W-:Y:S01]  /*1360*/  UIMAD UR13, UR44, UR33, UR13 ;  /* 0x000000212c0d72a4 */ /* 0x000fe2000f8e020d */
[----:B------:R-:W-:Y:S01]  /*1370*/  CS2R R96, SRZ ;  /* 0x0000000000607805 */ /* 0x000fe2000001ff00 */
[----:B------:R-:W-:Y:S01]  /*1380*/  USHF.L.U32 UR12, UR39, 0x7, URZ ;  /* 0x00000007270c7899 */ /* 0x000fe200080006ff */
[----:B------:R-:W-:Y:S01]  /*1390*/  CS2R R90, SRZ ;  /* 0x00000000005a7805 */ /* 0x000fe2000001ff00 */
[----:B------:R-:W-:Y:S01]  /*13a0*/  UIADD3 UR13, UPT, UPT, UR41, UR13, URZ ;  /* 0x0000000d290d7290 */ /* 0x000fe2000fffe0ff */
[----:B------:R-:W-:Y:S01]  /*13b0*/  CS2R R88, SRZ ;  /* 0x0000000000587805 */ /* 0x000fe2000001ff00 */
[----:B------:R-:W1:Y:S01]  /*13c0*/  LDCU.64 UR6, c[0x0][0x570] ;  /* 0x0000ae00ff0677ac */ /* 0x000e620008000a00 */
[----:B------:R-:W-:Y:S01]  /*13d0*/  CS2R R86, SRZ ;  /* 0x0000000000567805 */ /* 0x000fe2000001ff00 */
[----:B--2---:R-:W-:Y:S01]  /*13e0*/  IMAD.WIDE.U32 R2, R6, R4, RZ ;  /* 0x0000000406027225 */ /* 0x004fe200078e00ff */
[----:B------:R-:W-:Y:S01]  /*13f0*/  LOP3.LUT R4, R150, 0x100, RZ, 0xc0, !PT ;  /* 0x0000010096047812 */ /* 0x000fe200078ec0ff */
[----:B------:R-:W-:Y:S01]  /*1400*/  UISETP.GE.AND UP0, UPT, UR32, 0x1, UPT ;  /* 0x000000012000788c */ /* 0x000fe2000bf06270 */
[----:B------:R-:W-:Y:S01]  /*1410*/  CS2R R84, SRZ ;  /* 0x0000000000547805 */ /* 0x000fe2000001ff00 */
[----:B------:R-:W-:Y:S01]  /*1420*/  IMAD R5, R6, R5, R3 ;  /* 0x0000000506057224 */ /* 0x000fe200078e0203 */
[----:B------:R-:W-:Y:S01]  /*1430*/  SEL R2, R2, RZ, P2 ;  /* 0x000000ff02027207 */ /* 0x000fe20001000000 */
[----:B------:R-:W-:Y:S01]  /*1440*/  BAR.SYNC.DEFER_BLOCKING 0x0 ;  /* 0x0000000000007b1d */ /* 0x000fe20000010000 */
[----:B------:R-:W-:Y:S01]  /*1450*/  LOP3.LUT R3, R150, 0x3800, RZ, 0xc0, !PT ;  /* 0x0000380096037812 */ /* 0x000fe200078ec0ff */
[----:B------:R-:W-:Y:S01]  /*1460*/  ULEA UR18, UR36, UR35, 0x7 ;  /* 0x0000002324127291 */ /* 0x000fe2000f8e38ff */
[----:B------:R-:W-:-:S02]  /*1470*/  IADD3 R6, P1, P0, R0, UR40, R2 ;  /* 0x0000002800067c10 */ /* 0x000fc4000f83e002 */
[----:B------:R-:W-:Y:S02]  /*1480*/  CS2R R78, SRZ ;  /* 0x00000000004e7805 */ /* 0x000fe4000001ff00 */
[----:B------:R-:W-:Y:S02]  /*1490*/  LOP3.LUT R128, R3, 0x20, R14, 0xf8, !PT ;  /* 0x0000002003807812 */ /* 0x000fe400078ef80e */
[----:B------:R-:W-:Y:S02]  /*14a0*/  CS2R R76, SRZ ;  /* 0x00000000004c7805 */ /* 0x000fe4000001ff00 */
[----:B------:R-:W-:Y:S02]  /*14b0*/  LOP3.LUT R3, R7, 0x8, R158, 0x78, !PT ;  /* 0x0000000807037812 */ /* 0x000fe400078e789e */
[----:B------:R-:W-:Y:S02]  /*14c0*/  CS2R R82, SRZ ;  /* 0x0000000000527805 */ /* 0x000fe4000001ff00 */
[----:B------:R-:W-:-:S02]  /*14d0*/  SHF.R.S32.HI R2, RZ, 0x1f, R0 ;  /* 0x0000001fff027819 */ /* 0x000fc40000011400 */
[----:B------:R-:W-:Y:S02]  /*14e0*/  CS2R R80, SRZ ;  /* 0x0000000000507805 */ /* 0x000fe4000001ff00 */
[----:B------:R-:W-:Y:S02]  /*14f0*/  SEL R0, R5, RZ, P2 ;  /* 0x000000ff05007207 */ /* 0x000fe40001000000 */
[----:B------:R-:W-:Y:S02]  /*1500*/  CS2R R74, SRZ ;  /* 0x00000000004a7805 */ /* 0x000fe4000001ff00 */
[----:B------:R-:W-:Y:S02]  /*1510*/  LOP3.LUT R128, R3, R128, R4, 0xfe, !PT ;  /* 0x0000008003807212 */ /* 0x000fe400078efe04 */
[----:B------:R-:W-:Y:S02]  /*1520*/  CS2R R72, SRZ ;  /* 0x0000000000487805 */ /* 0x000fe4000001ff00 */
[----:B------:R-:W-:-:S02]  /*1530*/  LOP3.LUT P2, RZ, R158, 0x4, RZ, 0xc0, !PT ;  /* 0x000000049eff7812 */ /* 0x000fc4000784c0ff */
[----:B------:R-:W-:Y:S02]  /*1540*/  CS2R R70, SRZ ;  /* 0x0000000000467805 */ /* 0x000fe4000001ff00 */
[----:B------:R-:W-:Y:S01]  /*1550*/  IADD3.X R3, PT, PT, R2, UR13, R0, P1, P0 ;  /* 0x0000000d02037c10 */ /* 0x000fe20008fe0400 */
[----:B------:R-:W-:Y:S01]  /*1560*/  IMAD.U32 R2, RZ, RZ, UR12 ;  /* 0x0000000cff027e24 */ /* 0x000fe2000f8e00ff */
[----:B------:R-:W-:Y:S01]  /*1570*/  IADD3 R0, P0, PT, R6, UR12, RZ ;  /* 0x0000000c06007c10 */ /* 0x000fe2000ff1e0ff */
[----:B------:R-:W2:Y:S01]  /*1580*/  LDCU.64 UR12, c[0x0][0x5e8] ;  /* 0x0000bd00ff0c77ac */ /* 0x000ea20008000a00 */
[----:B------:R-:W-:Y:S02]  /*1590*/  LEA R128, R128, UR4, 0x1 ;  /* 0x0000000480807c11 */ /* 0x000fe4000f8e08ff */
[----:B------:R-:W-:Y:S02]  /*15a0*/  CS2R R68, SRZ ;  /* 0x0000000000447805 */ /* 0x000fe4000001ff00 */
[----:B------:R-:W-:-:S02]  /*15b0*/  LEA.HI.X.SX32 R2, R2, R3, 0x1, P0 ;  /* 0x0000000302027211 */ /* 0x000fc400000f0eff */
[C---:B------:R-:W-:Y:S01]  /*15c0*/  IADD3 R3, PT, PT, R128.reuse, 0x8000, RZ ;  /* 0x0000800080037810 */ /* 0x040fe20007ffe0ff */
[----:B------:R-:W-:Y:S01]  /*15d0*/  VIADD R144, R128, 0x8020 ;  /* 0x0000802080907836 */ /* 0x000fe20000000000 */
[----:B------:R3:W4:Y:S01]  /*15e0*/  LDSM.16.M88.4 R116, [R128+0x8000] ;  /* 0x008000008074783b */ /* 0x0007220000000200 */
[C---:B-1----:R-:W-:Y:S02]  /*15f0*/  LEA R4, P0, R0.reuse, UR6, 0x2 ;  /* 0x0000000600047c11 */ /* 0x042fe4000f8010ff */
[----:B------:R-:W-:Y:S01]  /*1600*/  @P2 VIADD R144, R3, 0xffffffe0 ;  /* 0xffffffe003902836 */ /* 0x000fe20000000000 */
[----:B------:R3:W1:Y:S01]  /*1610*/  LDSM.16.M88.4 R120, [R128+0x8400] ;  /* 0x008400008078783b */ /* 0x0006620000000200 */
[----:B------:R-:W-:-:S03]  /*1620*/  LEA.HI.X R5, R0, UR7, R2, 0x2, P0 ;  /* 0x0000000700057c11 */ /* 0x000fc600080f1402 */
[----:B------:R3:W1:Y:S01]  /*1630*/  LDSM.16.M88.4 R124, [R128+0x8800] ;  /* 0x00880000807c783b */ /* 0x0006620000000200 */
[----:B--2---:R-:W-:-:S03]  /*1640*/  UIMAD.WIDE UR18, UR18, 0x4, UR12 ;  /* 0x00000004121278a5 */ /* 0x004fc6000f8e020c */
[----:B------:R3:W2:Y:S04]  /*1650*/  LDSM.16.M88.4 R132, [R144] ;  /* 0x000000009084783b */ /* 0x0006a80000000200 */
[----:B------:R3:W1:Y:S04]  /*1660*/  LDSM.16.M88.4 R136, [R144+0x400] ;  /* 0x000400009088783b */ /* 0x0006680000000200 */
[----:B------:R3:W1:Y:S04]  /*1670*/  LDSM.16.M88.4 R140, [R144+0x800] ;  /* 0x00080000908c783b */ /* 0x0006680000000200 */
[----:B------:R-:W1:Y:S04]  /*1680*/  LDSM.16.M88.4 R128, [R128+0x8c00] ;  /* 0x008c00008080783b */ /* 0x000e680000000200 */
[----:B------:R-:W1:Y:S01]  /*1690*/  LDSM.16.M88.4 R144, [R144+0xc00] ;  /* 0x000c00009090783b */ /* 0x000e620000000200 */
[----:B------:R-:W-:Y:S05]  /*16a0*/  BRA.U !UP0, `(.L_x_627) ;  /* 0x0000005108b47547 */ /* 0x000fea000b800000 */
[--C-:B------:R-:W-:Y:S01]  /*16b0*/  SHF.R.U32.HI R0, RZ, 0x4, R158.reuse ;  /* 0x00000004ff007819 */ /* 0x100fe2000001169e */
[----:B------:R1:W-:Y:S01]  /*16c0*/  STL.64 [R1+0x38], R4 ;  /* 0x0000380401007387 */ /* 0x0003e20000100a00 */
[--C-:B------:R-:W-:Y:S01]  /*16d0*/  SHF.R.U32.HI R3, RZ, 0x1, R158.reuse ;  /* 0x00000001ff037819 */ /* 0x100fe2000001169e */
[----:B------:R-:W-:Y:S01]  /*16e0*/  IMAD.MOV.U32 R153, RZ, RZ, 0x20 ;  /* 0x00000020ff997424 */ /* 0x000fe200078e00ff */
[----:B------:R-:W-:Y:S01]  /*16f0*/  LOP3.LUT R0, R0, 0x8, RZ, 0xc0, !PT ;  /* 0x0000000800007812 */ /* 0x000fe200078ec0ff */
[----:B------:R1:W-:Y:S01]  /*1700*/  STL [R1+0x6c], R10 ;  /* 0x00006c0a01007387 */ /* 0x0003e20000100800 */
[----:B------:R-:W-:Y:S01]  /*1710*/  LOP3.LUT R2, R14, 0x120, RZ, 0xc0, !PT ;  /* 0x000001200e027812 */ /* 0x000fe200078ec0ff */
[----:B------:R-:W-:Y:S01]  /*1720*/  IMAD.MOV.U32 R95, RZ, RZ, RZ ;  /* 0x000000ffff5f7224 */ /* 0x000fe200078e00ff */
[----:B------:R-:W-:Y:S01]  /*1730*/  LOP3.LUT R0, R0, 0x10, R158, 0xf8, !PT ;  /* 0x0000001000007812 */ /* 0x000fe200078ef89e */
[----:B-----5:R1:W-:Y:S01]  /*1740*/  STL [R1+0x84], R9 ;  /* 0x0000840901007387 */ /* 0x0203e20000100800 */
[----:B------:R-:W-:Y:S01]  /*1750*/  LOP3.LUT R150, R2, 0x600, R150, 0xf8, !PT ;  /* 0x0000060002967812 */ /* 0x000fe200078ef896 */
[----:B------:R-:W-:Y:S01]  /*1760*/  IMAD.MOV.U32 R2, RZ, RZ, 0x10 ;  /* 0x00000010ff027424 */ /* 0x000fe200078e00ff */
[--C-:B------:R-:W-:Y:S01]  /*1770*/  LOP3.LUT R0, R0, 0xc0, R14.reuse, 0xf8, !PT ;  /* 0x000000c000007812 */ /* 0x100fe200078ef80e */
[----:B------:R1:W-:Y:S01]  /*1780*/  STL [R1+0x80], R12 ;  /* 0x0000800c01007387 */ /* 0x0003e20000100800 */
[----:B------:R-:W-:Y:S01]  /*1790*/  LOP3.LUT R7, R7, 0x8, R3, 0x78, !PT ;  /* 0x0000000807077812 */ /* 0x000fe200078e7803 */
[----:B------:R-:W-:Y:S01]  /*17a0*/  USHF.L.U32 UR39, UR39, 0x3, URZ ;  /* 0x0000000327277899 */ /* 0x000fe200080006ff */
[----:B------:R-:W-:Y:S01]  /*17b0*/  LOP3.LUT R8, R0, R8, RZ, 0x3c, !PT ;  /* 0x0000000800087212 */ /* 0x000fe200078e3cff */
[----:B------:R1:W-:Y:S01]  /*17c0*/  STL [R1+0x7c], R13 ;  /* 0x00007c0d01007387 */ /* 0x0003e20000100800 */
[----:B------:R-:W-:Y:S01]  /*17d0*/  LOP3.LUT R7, R150, R7, RZ, 0xfc, !PT ;  /* 0x0000000796077212 */ /* 0x000fe200078efcff */
[----:B------:R-:W1:Y:S01]  /*17e0*/  LDCU UR6, c[0x0][0x3e0] ;  /* 0x00007c00ff0677ac */ /* 0x000e620008000800 */
[----:B------:R-:W-:Y:S01]  /*17f0*/  LOP3.LUT R8, R8, 0x120, R14, 0xf8, !PT ;  /* 0x0000012008087812 */ /* 0x000fe200078ef80e */
[----:B------:R-:W4:Y:S01]  /*1800*/  S2R R158, SR_TID.X ;  /* 0x00000000009e7919 */ /* 0x000f220000002100 */
[----:B------:R-:W-:Y:S01]  /*1810*/  LEA R151, R7, UR4, 0x1 ;  /* 0x0000000407977c11 */ /* 0x000fe2000f8e08ff */
[----:B------:R-:W1:Y:S01]  /*1820*/  LDCU UR12, c[0x0][0x50c] ;  /* 0x0000a180ff0c77ac */ /* 0x000e620008000800 */
[----:B------:R1:W-:Y:S01]  /*1830*/  STL [R1+0x78], R11 ;  /* 0x0000780b01007387 */ /* 0x0003e20000100800 */
[----:B------:R-:W1:Y:S01]  /*1840*/  LDCU UR7, c[0x0][0x45c] ;  /* 0x00008b80ff0777ac */ /* 0x000e620008000800 */
[C---:B----4-:R-:W-:Y:S01]  /*1850*/  LOP3.LUT P0, RZ, R158.reuse, 0x4, RZ, 0xc0, !PT ;  /* 0x000000049eff7812 */ /* 0x050fe2000780c0ff */
[----:B------:R-:W-:Y:S01]  /*1860*/  IMAD.SHL.U32 R0, R158, 0x2, RZ ;  /* 0x000000029e007824 */ /* 0x000fe200078e00ff */
[----:B------:R-:W-:Y:S01]  /*1870*/  LEA R148, R8, UR4, 0x1 ;  /* 0x0000000408947c11 */ /* 0x000fe2000f8e08ff */
[C---:B------:R-:W-:Y:S01]  /*1880*/  IMAD.SHL.U32 R160, R158.reuse, 0x40, RZ ;  /* 0x000000409ea07824 */ /* 0x040fe200078e00ff */
[C---:B------:R-:W-:Y:S01]  /*1890*/  R2P PR, R158.reuse, 0x18 ;  /* 0x000000189e007804 */ /* 0x040fe20000000000 */
[C---:B------:R-:W-:Y:S01]  /*18a0*/  IMAD.SHL.U32 R156, R158.reuse, 0x20, RZ ;  /* 0x000000209e9c7824 */ /* 0x040fe200078e00ff */
[----:B------:R-:W-:Y:S01]  /*18b0*/  LOP3.LUT P1, RZ, R158, 0x2, RZ, 0xc0, !PT ;  /* 0x000000029eff7812 */ /* 0x000fe2000782c0ff */
[----:B------:R-:W-:Y:S01]  /*18c0*/  VIADD R151, R151, UR5 ;  /* 0x0000000597977c36 */ /* 0x000fe20008000000 */
[----:B------:R-:W-:Y:S01]  /*18d0*/  LOP3.LUT R0, R0, 0xe006, R160, 0xc8, !PT ;  /* 0x0000e00600007812 */ /* 0x000fe200078ec8a0 */
[----:B------:R-:W-:Y:S01]  /*18e0*/  VIADD R148, R148, UR5 ;  /* 0x0000000594947c36 */ /* 0x000fe20008000000 */
[----:B------:R-:W-:Y:S01]  /*18f0*/  SEL R3, R153, 0xffffffe0, !P3 ;  /* 0xffffffe099037807 */ /* 0x000fe20005800000 */
[----:B------:R-:W-:Y:S01]  /*1900*/  UMOV UR5, UR19 ;  /* 0x0000001300057c82 */ /* 0x000fe20008000000 */
[----:B------:R-:W-:-:S02]  /*1910*/  LOP3.LUT R154, R160, 0x200, RZ, 0xc0, !PT ;  /* 0x00000200a09a7812 */ /* 0x000fc400078ec0ff */
[C---:B------:R-:W-:Y:S01]  /*1920*/  SEL R159, R153.reuse, 0xffffffe0, !P0 ;  /* 0xffffffe0999f7807 */ /* 0x040fe20004000000 */
[----:B------:R4:W-:Y:S01]  /*1930*/  STL [R1+0x8c], R3 ;  /* 0x00008c0301007387 */ /* 0x0009e20000100800 */
[----:B------:R-:W-:Y:S02]  /*1940*/  SHF.R.U32.HI R155, RZ, 0x1, R158 ;  /* 0x00000001ff9b7819 */ /* 0x000fe4000001169e */
[----:B------:R-:W-:Y:S02]  /*1950*/  LOP3.LUT R157, R158, 0x8, RZ, 0xc0, !PT ;  /* 0x000000089e9d7812 */ /* 0x000fe400078ec0ff */
[----:B------:R-:W-:Y:S02]  /*1960*/  SEL R153, R153, 0xffffffe0, !P1 ;  /* 0xffffffe099997807 */ /* 0x000fe40004800000 */
[----:B------:R-:W-:Y:S02]  /*1970*/  SEL R2, R2, 0xfffffff0, !P0 ;  /* 0xfffffff002027807 */ /* 0x000fe40004000000 */
[----:B------:R-:W-:-:S02]  /*1980*/  LOP3.LUT R0, R0, 0xc00, R156, 0xf8, !PT ;  /* 0x00000c0000007812 */ /* 0x000fc400078ef89c */
[----:B-1----:R-:W-:-:S07]  /*1990*/  LOP3.LUT R154, R154, 0xc00, R156, 0xf8, !PT ;  /* 0x00000c009a9a7812 */ /* 0x002fce00078ef89c */
.L_x_630:
[----:B------:R-:W2:Y:S01]  /*19a0*/  LDL R169, [R1+0x84] ;  /* 0x0000840001a97983 */ /* 0x000ea20000100800 */
[C---:B------:R-:W-:Y:S01]  /*19b0*/  SHF.L.U32 R150, R158.reuse, 0x4, RZ ;  /* 0x000000049e967819 */ /* 0x040fe200000006ff */
[----:B------:R-:W-:Y:S01]  /*19c0*/  UMOV UR4, UR21 ;  /* 0x0000001500047c82 */ /* 0x000fe20008000000 */
[----:B------:R-:W-:Y:S01]  /*19d0*/  SHF.L.U32 R152, R158, 0x2, RZ ;  /* 0x000000029e987819 */ /* 0x000fe200000006ff */
[----:B------:R-:W3:Y:S01]  /*19e0*/  LDL R2, [R1+0x80] ;  /* 0x0000800001027983 */ /* 0x000ee20000100800 */
[C---:B------:R-:W-:Y:S01]  /*19f0*/  LOP3.LUT R100, R150.reuse, 0x3800, RZ, 0xc0, !PT ;  /* 0x0000380096647812 */ /* 0x040fe200078ec0ff */
[----:B------:R-:W-:Y:S01]  /*1a00*/  UIADD3 UR13, UPT, UPT, UR36, 0x1, URZ ;  /* 0x00000001240d7890 */ /* 0x000fe2000fffe0ff */
[----:B------:R-:W-:Y:S01]  /*1a10*/  LOP3.LUT R0, R150, 0x100, RZ, 0xc0, !PT ;  /* 0x0000010096007812 */ /* 0x000fe200078ec0ff */
[----:B------:R-:W0:Y:S01]  /*1a20*/  LDGDEPBAR ;  /* 0x00000000000079af */ /* 0x000e220000000000 */
[----:B------:R-:W-:Y:S01]  /*1a30*/  LOP3.LUT R149, R152, 0x18, RZ, 0xc0, !PT ;  /* 0x0000001898957812 */ /* 0x000fe200078ec0ff */
[----:B------:R-:W-:Y:S01]  /*1a40*/  UISETP.NE.AND UP0, UPT, UR13, 0x1, UPT ;  /* 0x000000010d00788c */ /* 0x000fe2000bf05270 */
[--C-:B------:R-:W-:Y:S05]  /*1a50*/  LOP3.LUT R100, R100, 0x20, R156.reuse, 0xf8, !PT ;  /* 0x0000002064647812 */ /* 0x100fea00078ef89c */
[----:B------:R-:W3:Y:S01]  /*1a60*/  LDL R168, [R1+0x7c] ;  /* 0x00007c0001a87983 */ /* 0x000ee20000100800 */
[----:B----4-:R-:W-:Y:S02]  /*1a70*/  LOP3.LUT R3, R149, 0xc0, R156, 0xf8, !PT ;  /* 0x000000c095037812 */ /* 0x010fe400078ef89c */
[----:B------:R-:W-:Y:S01]  /*1a80*/  LOP3.LUT R100, R100, R0, RZ, 0xfc, !PT ;  /* 0x0000000064647212 */ /* 0x000fe200078efcff */
[----:B------:R-:W4:Y:S01]  /*1a90*/  LDL R167, [R1+0x78] ;  /* 0x0000780001a77983 */ /* 0x000f220000100800 */
[----:B------:R-:W-:Y:S02]  /*1aa0*/  IADD3 R112, PT, PT, R151, R159, RZ ;  /* 0x0000009f97707210 */ /* 0x000fe40007ffe0ff */
[----:B------:R-:W-:Y:S01]  /*1ab0*/  LOP3.LUT R100, R100, R3, R157, 0xf6, !PT ;  /* 0x0000000364647212 */ /* 0x000fe200078ef69d */
[----:B------:R-:W-:Y:S03]  /*1ac0*/  STL [R1+0xd0], R84 ;  /* 0x0000d05401007387 */ /* 0x000fe60000100800 */
[----:B------:R-:W-:Y:S01]  /*1ad0*/  LEA R100, R100, UR4, 0x1 ;  /* 0x0000000464647c11 */ /* 0x000fe2000f8e08ff */
[----:B------:R-:W-:Y:S03]  /*1ae0*/  STL [R1+0xcc], R83 ;  /* 0x0000cc5301007387 */ /* 0x000fe60000100800 */
[----:B------:R-:W-:Y:S01]  /*1af0*/  IADD3 R0, PT, PT, R100, R159, RZ ;  /* 0x0000009f64007210 */ /* 0x000fe20007ffe0ff */
        /* <DEDUP_REMOVED lines=15> */
[----:B------:R-:W-:Y:S04]  /*1bf0*/  DEPBAR.LE SB0, 0x0 ;  /* 0x000080000000791a */ /* 0x000fe80000000000 */
[----:B------:R-:W-:Y:S06]  /*1c00*/  BAR.SYNC.DEFER_BLOCKING 0x0 ;  /* 0x0000000000007b1d */ /* 0x000fec0000010000 */
[----:B------:R-:W-:Y:S08]  /*1c10*/  LDSM.16.M88.4 R64, [R151] ;  /* 0x000000009740783b */ /* 0x000ff00000000200 */
[----:B------:R-:W1:Y:S08]  /*1c20*/  LDSM.16.M88.4 R16, [R100+0x6000] ;  /* 0x006000006410783b */ /* 0x000e700000000200 */
[----:B------:R-:W1:Y:S08]  /*1c30*/  LDSM.16.M88.4 R60, [R151+0x1000] ;  /* 0x00100000973c783b */ /* 0x000e700000000200 */
[----:B------:R-:W1:Y:S08]  /*1c40*/  LDSM.16.M88.4 R32, [R100+0x6400] ;  /* 0x006400006420783b */ /* 0x000e700000000200 */
[----:B------:R-:W1:Y:S08]  /*1c50*/  LDSM.16.M88.4 R48, [R100+0x6800] ;  /* 0x006800006430783b */ /* 0x000e700000000200 */
[----:B------:R-:W1:Y:S02]  /*1c60*/  LDSM.16.M88.4 R100, [R100+0x6c00] ;  /* 0x006c00006464783b */ /* 0x000e640000000200 */
[-C--:B-1----:R-:W-:Y:S06]  /*1c70*/  HMMA.16816.F32.BF16 R4, R64, R16.reuse, RZ ;  /* 0x000000104004723c */ /* 0x082fec00000418ff */
[----:B------:R-:W-:Y:S02]  /*1c80*/  LDSM.16.M88.4 R104, [R112] ;  /* 0x000000007068783b */ /* 0x000fe40000000200 */
[C---:B------:R-:W-:Y:S06]  /*1c90*/  HMMA.16816.F32.BF16 R8, R60.reuse, R16, RZ ;  /* 0x000000103c08723c */ /* 0x040fec00000418ff */
[----:B------:R-:W1:Y:S02]  /*1ca0*/  LDSM.16.M88.4 R108, [R0+0x6000] ;  /* 0x00600000006c783b */ /* 0x000e640000000200 */
[-C--:B------:R-:W-:Y:S06]  /*1cb0*/  HMMA.16816.F32.BF16 R12, R60, R18.reuse, RZ ;  /* 0x000000123c0c723c */ /* 0x080fec00000418ff */
[----:B------:R-:W1:Y:S02]  /*1cc0*/  LDSM.16.M88.4 R112, [R112+0x1000] ;  /* 0x001000007070783b */ /* 0x000e640000000200 */
        /* <DEDUP_REMOVED lines=14> */
[C---:B------:R-:W-:Y:S04]  /*1db0*/  HMMA.16816.F32.BF16 R8, R112.reuse, R108, R8 ;  /* 0x0000006c7008723c */ /* 0x040fe80000041808 */
[C---:B--2---:R-:W-:Y:S01]  /*1dc0*/  FMUL.FTZ R100, R169.reuse, 1.4426950216293334961 ;  /* 0x3fb8aa3ba9647820 */ /* 0x044fe20000410000 */
[----:B------:R-:W-:Y:S02]  /*1dd0*/  FSETP.NEU.FTZ.AND P2, PT, R169, -INF , PT ;  /* 0xff800000a900780b */ /* 0x000fe40003f5d000 */
[----:B---3--:R-:W-:Y:S01]  /*1de0*/  FSETP.NEU.FTZ.AND P1, PT, R2, -INF , PT ;  /* 0xff8000000200780b */ /* 0x008fe20003f3d000 */
        /* <DEDUP_REMOVED lines=8> */
[----:B------:R-:W-:Y:S01]  /*1e70*/  FSEL R100, R100, RZ, P2 ;  /* 0x000000ff64647208 */ /* 0x000fe20001000000 */
[----:B------:R-:W-:Y:S03]  /*1e80*/  FMUL.FTZ R8, R8, UR12 ;  /* 0x0000000c08087c20 */ /* 0x000fe60008410000 */
[----:B------:R-:W-:Y:S01]  /*1e90*/  MUFU.TANH R84, R5 ;  /* 0x0000000500547308 */ /* 0x000fe20000002400 */
[----:B------:R-:W-:Y:S01]  /*1ea0*/  FMUL.FTZ R10, R10, UR12 ;  /* 0x0000000c0a0a7c20 */ /* 0x000fe20008410000 */
[----:B------:R-:W-:Y:S01]  /*1eb0*/  FMUL.FTZ R9, R9, UR12 ;  /* 0x0000000c09097c20 */ /* 0x000fe20008410000 */
[----:B------:R-:W-:Y:S01]  /*1ec0*/  FSETP.NEU.FTZ.AND P2, PT, R168, -INF , PT ;  /* 0xff800000a800780b */ /* 0x000fe20003f5d000 */
[----:B------:R-:W-:Y:S01]  /*1ed0*/  FMUL.FTZ R14, R14, UR12 ;  /* 0x0000000c0e0e7c20 */ /* 0x000fe20008410000 */
[----:B------:R-:W-:Y:S01]  /*1ee0*/  FMUL.FTZ R12, R12, UR12 ;  /* 0x0000000c0c0c7c20 */ /* 0x000fe20008410000 */
[----:B------:R-:W-:Y:S01]  /*1ef0*/  FMUL.FTZ R13, R13, UR12 ;  /* 0x0000000c0d0d7c20 */ /* 0x000fe20008410000 */
[----:B------:R-:W-:Y:S03]  /*1f00*/  FMUL.FTZ R15, R15, UR12 ;  /* 0x0000000c0f0f7c20 */ /* 0x000fe60008410000 */
[----:B------:R-:W-:Y:S01]  /*1f10*/  MUFU.TANH R163, R11 ;  /* 0x0000000b00a37308 */ /* 0x000fe20000002400 */
[----:B------:R-:W-:Y:S01]  /*1f20*/  FMUL.FTZ R16, R16, UR12 ;  /* 0x0000000c10107c20 */ /* 0x000fe20008410000 */
[----:B------:R-:W-:Y:S01]  /*1f30*/  FMUL.FTZ R19, R19, UR12 ;  /* 0x0000000c13137c20 */ /* 0x000fe20008410000 */
[----:B------:R-:W-:Y:S01]  /*1f40*/  FMUL.FTZ R18, R18, UR12 ;  /* 0x0000000c12127c20 */ /* 0x000fe20008410000 */
[----:B------:R-:W-:Y:S06]  /*1f50*/  FMUL.FTZ R17, R17, UR12 ;  /* 0x0000000c11117c20 */ /* 0x000fec0008410000 */
[----:B------:R2:W-:Y:S10]  /*1f60*/  MUFU.TANH R11, R14 ;  /* 0x0000000e000b7308 */ /* 0x0005f40000002400 */
[----:B------:R-:W-:Y:S10]  /*1f70*/  MUFU.TANH R69, R6 ;  /* 0x0000000600457308 */ /* 0x000ff40000002400 */
[----:B------:R3:W3:Y:S01]  /*1f80*/  MUFU.TANH R68, R7 ;  /* 0x0000000700447308 */ /* 0x0006e20000002400 */
[----:B--2---:R-:W-:Y:S01]  /*1f90*/  FMUL.FTZ R14, R2, 1.4426950216293334961 ;  /* 0x3fb8aa3b020e7820 */ /* 0x004fe20000410000 */
[----:B-1----:R-:W-:Y:S04]  /*1fa0*/  FFMA.FTZ R2, R101, UR7, -R100 ;  /* 0x0000000765027c23 */ /* 0x002fe80008010864 */
[----:B------:R-:W-:Y:S04]  /*1fb0*/  FSEL R14, R14, RZ, P1 ;  /* 0x000000ff0e0e7208 */ /* 0x000fe80000800000 */
[----:B------:R1:W-:Y:S01]  /*1fc0*/  MUFU.EX2 R194, R2 ;  /* 0x0000000200c27308 */ /* 0x0003e20000000800 */
[----:B----4-:R-:W-:Y:S09]  /*1fd0*/  FSETP.NEU.FTZ.AND P1, PT, R167, -INF , PT ;  /* 0xff800000a700780b */ /* 0x010ff20003f3d000 */
[----:B------:R2:W-:Y:S01]  /*1fe0*/  MUFU.TANH R161, R13 ;  /* 0x0000000d00a17308 */ /* 0x0005e20000002400 */
[----:B---3--:R-:W3:Y:S09]  /*1ff0*/  LDSM.16.M88.4 R4, [R0+0x6400] ;  /* 0x006400000004783b */ /* 0x008ef20000000200 */
[----:B------:R-:W4:Y:S01]  /*2000*/  MUFU.TANH R166, R8 ;  /* 0x0000000800a67308 */ /* 0x000f220000002400 */
[--C-:B-1----:R-:W-:Y:S09]  /*2010*/  FFMA.FTZ R2, R68, UR7, -R14.reuse ;  /* 0x0000000744027c23 */ /* 0x102ff2000801080e */
[----:B------:R1:W-:Y:S01]  /*2020*/  MUFU.EX2 R226, R2 ;  /* 0x0000000200e27308 */ /* 0x0003e20000000800 */
[----:B--2---:R-:W-:Y:S09]  /*2030*/  FMUL.FTZ R13, R168, 1.4426950216293334961 ;  /* 0x3fb8aa3ba80d7820 */ /* 0x004ff20000410000 */
[----:B------:R2:W3:Y:S01]  /*2040*/  MUFU.TANH R162, R12 ;  /* 0x0000000c00a27308 */ /* 0x0004e20000002400 */
[----:B------:R-:W-:Y:S01]  /*2050*/  FSEL R13, R13, RZ, P2 ;  /* 0x000000ff0d0d7208 */ /* 0x000fe20001000000 */
[----:B----4-:R-:W-:Y:S01]  /*2060*/  STL [R1+0x1c], R166 ;  /* 0x00001ca601007387 */ /* 0x010fe20000100800 */
[----:B------:R-:W-:Y:S07]  /*2070*/  FFMA.FTZ R8, R69, UR7, -R14 ;  /* 0x0000000745087c23 */ /* 0x000fee000801080e */
[----:B------:R-:W-:Y:S01]  /*2080*/  MUFU.TANH R164, R10 ;  /* 0x0000000a00a47308 */ /* 0x000fe20000002400 */
[--C-:B-1----:R-:W-:Y:S09]  /*2090*/  FFMA.FTZ R2, R166, UR7, -R13.reuse ;  /* 0x00000007a6027c23 */ /* 0x102ff2000801080d */
[----:B------:R1:W-:Y:S01]  /*20a0*/  MUFU.EX2 R250, R2 ;  /* 0x0000000200fa7308 */ /* 0x0003e20000000800 */
[----:B--2---:R-:W-:Y:S09]  /*20b0*/  FMUL.FTZ R12, R167, 1.4426950216293334961 ;  /* 0x3fb8aa3ba70c7820 */ /* 0x004ff20000410000 */
[----:B------:R-:W-:Y:S01]  /*20c0*/  MUFU.TANH R10, R15 ;  /* 0x0000000f000a7308 */ /* 0x000fe20000002400 */
[----:B------:R-:W-:Y:S01]  /*20d0*/  FSEL R12, R12, RZ, P1 ;  /* 0x000000ff0c0c7208 */ /* 0x000fe20000800000 */
[-C--:B---3--:R-:W-:Y:S08]  /*20e0*/  HMMA.16816.F32.BF16 R20, R104, R4.reuse, R20 ;  /* 0x000000046814723c */ /* 0x088ff00000041814 */
[----:B------:R-:W-:Y:S01]  /*20f0*/  MUFU.TANH R83, R16 ;  /* 0x0000001000537308 */ /* 0x000fe20000002400 */
[--C-:B-1----:R-:W-:Y:S01]  /*2100*/  FFMA.FTZ R2, R163, UR7, -R12.reuse ;  /* 0x00000007a3027c23 */ /* 0x102fe2000801080c */
[C---:B------:R-:W-:Y:S08]  /*2110*/  HMMA.16816.F32.BF16 R24, R112.reuse, R4, R24 ;  /* 0x000000047018723c */ /* 0x040ff00000041818 */
[----:B------:R1:W-:Y:S01]  /*2120*/  MUFU.EX2 R102, R2 ;  /* 0x0000000200667308 */ /* 0x0003e20000000800 */
[----:B------:R-:W-:Y:S01]  /*2130*/  FFMA.FTZ R4, R11, UR7, -R12 ;  /* 0x000000070b047c23 */ /* 0x000fe2000801080c */
[--C-:B------:R-:W-:Y:S08]  /*2140*/  FFMA.FTZ R5, R161, UR7, -R13.reuse ;  /* 0x00000007a1057c23 */ /* 0x100ff0000801080d */
[----:B------:R-:W-:Y:S01]  /*2150*/  MUFU.TANH R222, R19 ;  /* 0x0000001300de7308 */ /* 0x000fe20000002400 */
[-C--:B------:R-:W-:Y:S03]  /*2160*/  HMMA.16816.F32.BF16 R28, R112, R6.reuse, R28 ;  /* 0x00000006701c723c */ /* 0x080fe6000004181c */
[----:B------:R-:W-:Y:S01]  /*2170*/  FMUL.FTZ R20, R20, UR12 ;  /* 0x0000000c14147c20 */ /* 0x000fe20008410000 */
[----:B------:R-:W-:Y:S01]  /*2180*/  FMUL.FTZ R23, R23, UR12 ;  /* 0x0000000c17177c20 */ /* 0x000fe20008410000 */
[----:B------:R-:W-:Y:S04]  /*2190*/  FMUL.FTZ R22, R22, UR12 ;  /* 0x0000000c16167c20 */ /* 0x000fe80008410000 */
[----:B------:R-:W2:Y:S01]  /*21a0*/  MUFU.TANH R165, R9 ;  /* 0x0000000900a57308 */ /* 0x000ea20000002400 */
[----:B------:R-:W-:Y:S01]  /*21b0*/  FMUL.FTZ R21, R21, UR12 ;  /* 0x0000000c15157c20 */ /* 0x000fe20008410000 */
[--C-:B-1----:R-:W-:Y:S01]  /*21c0*/  FFMA.FTZ R2, R162, UR7, -R13.reuse ;  /* 0x00000007a2027c23 */ /* 0x102fe2000801080d */
[C---:B------:R-:W-:Y:S04]  /*21d0*/  HMMA.16816.F32.BF16 R32, R104.reuse, R6, R32 ;  /* 0x000000066820723c */ /* 0x040fe80000041820 */
[----:B------:R-:W-:Y:S03]  /*21e0*/  FMUL.FTZ R26, R26, UR12 ;  /* 0x0000000c1a1a7c20 */ /* 0x000fe60008410000 */
[----:B------:R1:W-:Y:S01]  /*21f0*/  MUFU.TANH R217, R23 ;  /* 0x0000001700d97308 */ /* 0x0003e20000002400 */
[----:B------:R-:W-:Y:S01]  /*2200*/  FMUL.FTZ R27, R27, UR12 ;  /* 0x0000000c1b1b7c20 */ /* 0x000fe20008410000 */
[----:B------:R-:W-:Y:S01]  /*2210*/  FMUL.FTZ R24, R24, UR12 ;  /* 0x0000000c18187c20 */ /* 0x000fe20008410000 */
[----:B------:R-:W-:Y:S01]  /*2220*/  FMUL.FTZ R25, R25, UR12 ;  /* 0x0000000c19197c20 */ /* 0x000fe20008410000 */
[----:B------:R-:W-:Y:S01]  /*2230*/  FMUL.FTZ R30, R30, UR12 ;  /* 0x0000000c1e1e7c20 */ /* 0x000fe20008410000 */
[----:B------:R-:W-:Y:S01]  /*2240*/  FMUL.FTZ R31, R31, UR12 ;  /* 0x0000000c1f1f7c20 */ /* 0x000fe20008410000 */
[----:B------:R-:W-:Y:S04]  /*2250*/  FMUL.FTZ R28, R28, UR12 ;  /* 0x0000000c1c1c7c20 */ /* 0x000fe80008410000 */
[----:B------:R3:W-:Y:S01]  /*2260*/  MUFU.TANH R81, R20 ;  /* 0x0000001400517308 */ /* 0x0007e20000002400 */
[----:B------:R-:W-:Y:S01]  /*2270*/  FMUL.FTZ R29, R29, UR12 ;  /* 0x0000000c1d1d7c20 */ /* 0x000fe20008410000 */
[----:B--2---:R-:W-:Y:S01]  /*2280*/  STL [R1+0x18], R165 ;  /* 0x000018a501007387 */ /* 0x004fe20000100800 */
[----:B------:R-:W-:Y:S03]  /*2290*/  FFMA.FTZ R9, R84, UR7, -R100 ;  /* 0x0000000754097c23 */ /* 0x000fe60008010864 */
[----:B------:R-:W-:Y:S01]  /*22a0*/  STL [R1+0x5c], R164 ;  /* 0x00005ca401007387 */ /* 0x000fe20000100800 */
[----:B------:R-:W-:Y:S03]  /*22b0*/  FMUL.FTZ R33, R33, UR12 ;  /* 0x0000000c21217c20 */ /* 0x000fe60008410000 */
[----:B------:R2:W-:Y:S01]  /*22c0*/  MUFU.EX2 R246, R2 ;  /* 0x0000000200f67308 */ /* 0x0005e20000000800 */
[----:B------:R-:W-:Y:S01]  /*22d0*/  FMUL.FTZ R32, R32, UR12 ;  /* 0x0000000c20207c20 */ /* 0x000fe20008410000 */
[----:B------:R-:W-:Y:S01]  /*22e0*/  STL [R1+0x58], R163 ;  /* 0x000058a301007387 */ /* 0x000fe20000100800 */
[----:B-1----:R-:W-:Y:S07]  /*22f0*/  SHF.R.U32.HI R23, RZ, 0x2, R158 ;  /* 0x00000002ff177819 */ /* 0x002fee000001169e */
[----:B------:R1:W-:Y:S01]  /*2300*/  MUFU.EX2 R225, R8 ;  /* 0x0000000800e17308 */ /* 0x0003e20000000800 */
[----:B------:R-:W-:Y:S01]  /*2310*/  FMUL.FTZ R34, R34, UR12 ;  /* 0x0000000c22227c20 */ /* 0x000fe20008410000 */
[----:B------:R-:W-:Y:S01]  /*2320*/  STL [R1+0xc], R162 ;  /* 0x00000ca201007387 */ /* 0x000fe20000100800 */
[----:B------:R-:W-:Y:S07]  /*2330*/  FMUL.FTZ R35, R35, UR12 ;  /* 0x0000000c23237c20 */ /* 0x000fee0008410000 */
[----:B------:R-:W4:Y:S01]  /*2340*/  MUFU.TANH R223, R18 ;  /* 0x0000001200df7308 */ /* 0x000f220000002400 */
[----:B------:R-:W-:Y:S01]  /*2350*/  STL [R1+0x8], R161 ;  /* 0x000008a101007387 */ /* 0x000fe20000100800 */
[--C-:B--2---:R-:W-:Y:S03]  /*2360*/  FFMA.FTZ R2, R10, UR7, -R12.reuse ;  /* 0x000000070a027c23 */ /* 0x104fe6000801080c */
[----:B------:R-:W-:Y:S05]  /*2370*/  STL [R1+0x54], R11 ;  /* 0x0000540b01007387 */ /* 0x000fea0000100800 */
[----:B------:R-:W-:Y:S01]  /*2380*/  MUFU.TANH R203, R35 ;  /* 0x0000002300cb7308 */ /* 0x000fe20000002400 */
[----:B-1----:R-:W-:Y:S01]  /*2390*/  FFMA.FTZ R8, R164, UR7, -R12 ;  /* 0x00000007a4087c23 */ /* 0x002fe2000801080c */
[----:B------:R-:W-:Y:S08]  /*23a0*/  STL [R1+0x50], R10 ;  /* 0x0000500a01007387 */ /* 0x000ff00000100800 */
[----:B---3--:R1:W-:Y:S10]  /*23b0*/  MUFU.EX2 R20, R2 ;  /* 0x0000000200147308 */ /* 0x0083f40000000800 */
[----:B------:R-:W2:Y:S10]  /*23c0*/  MUFU.EX2 R70, R8 ;  /* 0x0000000800467308 */ /* 0x000eb40000000800 */
[----:B------:R4:W3:Y:S10]  /*23d0*/  MUFU.EX2 R19, R4 ;  /* 0x0000000400137308 */ /* 0x0008f40000000800 */
[----:B------:R-:W3:Y:S01]  /*23e0*/  MUFU.TANH R18, R26 ;  /* 0x0000001a00127308 */ /* 0x000ee20000002400 */
[----:B-1----:R-:W-:Y:S01]  /*23f0*/  FFMA.FTZ R2, R83, UR7, -R100 ;  /* 0x0000000753027c23 */ /* 0x002fe20008010864 */
[----:B--2---:R-:W-:Y:S08]  /*2400*/  STL [R1+0x4c], R70 ;  /* 0x00004c4601007387 */ /* 0x004ff00000100800 */
[----:B------:R1:W-:Y:S01]  /*2410*/  MUFU.EX2 R186, R2 ;  /* 0x0000000200ba7308 */ /* 0x0003e20000000800 */
[----:B------:R-:W-:Y:S01]  /*2420*/  STL [R1+0x48], R102 ;  /* 0x0000486601007387 */ /* 0x000fe20000100800 */
[--C-:B----4-:R-:W-:Y:S08]  /*2430*/  FFMA.FTZ R4, R223, UR7, -R14.reuse ;  /* 0x00000007df047c23 */ /* 0x110ff0000801080e */
[----:B------:R-:W2:Y:S01]  /*2440*/  MUFU.TANH R82, R17 ;  /* 0x0000001100527308 */ /* 0x000ea20000002400 */
[----:B---3--:R-:W-:Y:S04]  /*2450*/  STL [R1+0x44], R19 ;  /* 0x0000441301007387 */ /* 0x008fe80000100800 */
[----:B------:R-:W-:Y:S05]  /*2460*/  STL [R1+0x40], R20 ;  /* 0x0000401401007387 */ /* 0x000fea0000100800 */
[----:B------:R-:W-:Y:S01]  /*2470*/  MUFU.TANH R244, R24 ;  /* 0x0000001800f47308 */ /* 0x000fe20000002400 */
[----:B-1----:R-:W-:Y:S01]  /*2480*/  FFMA.FTZ R2, R222, UR7, -R14 ;  /* 0x00000007de027c23 */ /* 0x002fe2000801080e */
[----:B------:R1:W-:Y:S08]  /*2490*/  STL [R1+0x34], R18 ;  /* 0x0000341201007387 */ /* 0x0003f00000100800 */
[----:B------:R3:W-:Y:S10]  /*24a0*/  MUFU.EX2 R209, R2 ;  /* 0x0000000200d17308 */ /* 0x0007f40000000800 */
[----:B------:R-:W4:Y:S10]  /*24b0*/  MUFU.TANH R218, R22 ;  /* 0x0000001600da7308 */ /* 0x000f340000002400 */
[----:B------:R2:W-:Y:S01]  /*24c0*/  MUFU.EX2 R245, R5 ;  /* 0x0000000500f57308 */ /* 0x0005e20000000800 */
[--C-:B---3--:R-:W-:Y:S09]  /*24d0*/  FFMA.FTZ R2, R81, UR7, -R100.reuse ;  /* 0x0000000751027c23 */ /* 0x108ff20008010864 */
[----:B------:R4:W-:Y:S10]  /*24e0*/  MUFU.EX2 R208, R4 ;  /* 0x0000000400d07308 */ /* 0x0009f40000000800 */
[----:B------:R3:W-:Y:S10]  /*24f0*/  MUFU.EX2 R182, R2 ;  /* 0x0000000200b67308 */ /* 0x0007f40000000800 */
[----:B------:R-:W1:Y:S01]  /*2500*/  MUFU.TANH R17, R27 ;  /* 0x0000001b00117308 */ /* 0x000e620000002400 */
[----:B--2---:R-:W-:Y:S01]  /*2510*/  FFMA.FTZ R5, R82, UR7, -R100 ;  /* 0x0000000752057c23 */ /* 0x004fe20008010864 */
[--C-:B----4-:R-:W-:Y:S08]  /*2520*/  FFMA.FTZ R4, R218, UR7, -R14.reuse ;  /* 0x00000007da047c23 */ /* 0x110ff0000801080e */
[----:B------:R2:W-:Y:S01]  /*2530*/  MUFU.EX2 R198, R9 ;  /* 0x0000000900c67308 */ /* 0x0005e20000000800 */
[----:B---3--:R-:W-:Y:S09]  /*2540*/  FFMA.FTZ R2, R217, UR7, -R14 ;  /* 0x00000007d9027c23 */ /* 0x008ff2000801080e */
[----:B------:R-:W3:Y:S01]  /*2550*/  MUFU.TANH R80, R21 ;  /* 0x0000001500507308 */ /* 0x000ee20000002400 */
[----:B-1----:R1:W-:Y:S09]  /*2560*/  STL [R1+0x30], R17 ;  /* 0x0000301101007387 */ /* 0x0023f20000100800 */
[----:B------:R4:W-:Y:S01]  /*2570*/  MUFU.EX2 R205, R2 ;  /* 0x0000000200cd7308 */ /* 0x0009e20000000800 */
[--C-:B--2---:R-:W-:Y:S09]  /*2580*/  FFMA.FTZ R9, R165, UR7, -R13.reuse ;  /* 0x00000007a5097c23 */ /* 0x104ff2000801080d */
[----:B------:R3:W-:Y:S10]  /*2590*/  MUFU.EX2 R185, R5 ;  /* 0x0000000500b97308 */ /* 0x0007f40000000800 */
[----:B------:R2:W-:Y:S10]  /*25a0*/  MUFU.EX2 R206, R4 ;  /* 0x0000000400ce7308 */ /* 0x0005f40000000800 */
[----:B------:R-:W1:Y:S01]  /*25b0*/  MUFU.TANH R16, R30 ;  /* 0x0000001e00107308 */ /* 0x000e620000002400 */
[--C-:B----4-:R-:W-:Y:S01]  /*25c0*/  FFMA.FTZ R2, R244, UR7, -R13.reuse ;  /* 0x00000007f4027c23 */ /* 0x110fe2000801080d */
[----:B---3--:R-:W-:Y:S08]  /*25d0*/  FFMA.FTZ R5, R80, UR7, -R100 ;  /* 0x0000000750057c23 */ /* 0x008ff00008010864 */
[----:B------:R3:W-:Y:S01]  /*25e0*/  MUFU.EX2 R234, R2 ;  /* 0x0000000200ea7308 */ /* 0x0007e20000000800 */
[--C-:B--2---:R-:W-:Y:S09]  /*25f0*/  FFMA.FTZ R4, R18, UR7, -R12.reuse ;  /* 0x0000000712047c23 */ /* 0x104ff2000801080c */
[----:B------:R-:W2:Y:S01]  /*2600*/  MUFU.TANH R15, R31 ;  /* 0x0000001f000f7308 */ /* 0x000ea20000002400 */
[----:B-1----:R-:W-:Y:S09]  /*2610*/  STL [R1+0x2c], R16 ;  /* 0x00002c1001007387 */ /* 0x002ff20000100800 */
[----:B------:R1:W-:Y:S01]  /*2620*/  MUFU.EX2 R249, R9 ;  /* 0x0000000900f97308 */ /* 0x0003e20000000800 */
[--C-:B---3--:R-:W-:Y:S09]  /*2630*/  FFMA.FTZ R2, R17, UR7, -R12.reuse ;  /* 0x0000000711027c23 */ /* 0x108ff2000801080c */
[----:B------:R-:W3:Y:S01]  /*2640*/  MUFU.TANH R243, R25 ;  /* 0x0000001900f37308 */ /* 0x000ee20000002400 */
[----:B--2---:R-:W-:Y:S09]  /*2650*/  STL [R1+0x28], R15 ;  /* 0x0000280f01007387 */ /* 0x004ff20000100800 */
[----:B------:R-:W2:Y:S01]  /*2660*/  MUFU.TANH R240, R28 ;  /* 0x0000001c00f07308 */ /* 0x000ea20000002400 */
[----:B-1----:R-:W1:Y:S09]  /*2670*/  LDSM.16.M88.4 R8, [R0+0x6800] ;  /* 0x006800000008783b */ /* 0x002e720000000200 */
[----:B------:R3:W-:Y:S10]  /*2680*/  MUFU.EX2 R181, R5 ;  /* 0x0000000500b57308 */ /* 0x0007f40000000800 */
[----:B------:R2:W-:Y:S10]  /*2690*/  MUFU.EX2 R18, R2 ;  /* 0x0000000200127308 */ /* 0x0005f40000000800 */
[----:B------:R-:W4:Y:S01]  /*26a0*/  MUFU.TANH R239, R29 ;  /* 0x0000001d00ef7308 */ /* 0x000f220000002400 */
[--C-:B---3--:R-:W-:Y:S09]  /*26b0*/  FFMA.FTZ R5, R243, UR7, -R13.reuse ;  /* 0x00000007f3057c23 */ /* 0x108ff2000801080d */
[----:B------:R-:W3:Y:S01]  /*26c0*/  MUFU.EX2 R17, R4 ;  /* 0x0000000400117308 */ /* 0x000ee20000000800 */
[--C-:B--2---:R-:W-:Y:S09]  /*26d0*/  FFMA.FTZ R2, R240, UR7, -R13.reuse ;  /* 0x00000007f0027c23 */ /* 0x104ff2000801080d */
[----:B------:R4:W-:Y:S10]  /*26e0*/  MUFU.EX2 R233, R5 ;  /* 0x0000000500e97308 */ /* 0x0009f40000000800 */
[----:B------:R2:W-:Y:S10]  /*26f0*/  MUFU.EX2 R230, R2 ;  /* 0x0000000200e67308 */ /* 0x0005f40000000800 */
[----:B------:R-:W2:Y:S01]  /*2700*/  MUFU.TANH R78, R33 ;  /* 0x00000021004e7308 */ /* 0x000ea20000002400 */
[----:B---3--:R-:W-:Y:S01]  /*2710*/  STL [R1+0x24], R17 ;  /* 0x0000241101007387 */ /* 0x008fe20000100800 */
[--C-:B------:R-:W-:Y:S03]  /*2720*/  FFMA.FTZ R4, R16, UR7, -R12.reuse ;  /* 0x0000000710047c23 */ /* 0x100fe6000801080c */
[----:B------:R-:W-:Y:S01]  /*2730*/  STL [R1+0x20], R18 ;  /* 0x0000201201007387 */ /* 0x000fe20000100800 */
[-C--:B-1----:R-:W-:Y:S04]  /*2740*/  HMMA.16816.F32.BF16 R36, R104, R8.reuse, R36 ;  /* 0x000000086824723c */ /* 0x082fe80000041824 */
[----:B------:R-:W1:Y:S01]  /*2750*/  MUFU.TANH R204, R34 ;  /* 0x0000002200cc7308 */ /* 0x000e620000002400 */
[----:B----4-:R-:W-:Y:S01]  /*2760*/  FFMA.FTZ R5, R239, UR7, -R13 ;  /* 0x00000007ef057c23 */ /* 0x010fe2000801080d */
[----:B--2---:R-:W-:Y:S02]  /*2770*/  FFMA.FTZ R2, R15, UR7, -R12 ;  /* 0x000000070f027c23 */ /* 0x004fe4000801080c */
[C---:B------:R-:W-:Y:S06]  /*2780*/  HMMA.16816.F32.BF16 R40, R112.reuse, R8, R40 ;  /* 0x000000087028723c */ /* 0x040fec0000041828 */
[----:B------:R2:W-:Y:S01]  /*2790*/  MUFU.EX2 R229, R5 ;  /* 0x0000000500e57308 */ /* 0x0005e20000000800 */
[----:B------:R-:W-:Y:S09]  /*27a0*/  MOV R9, UR5 ;  /* 0x0000000500097c02 */ /* 0x000ff20008000f00 */
[----:B------:R-:W3:Y:S01]  /*27b0*/  MUFU.EX2 R15, R4 ;  /* 0x00000004000f7308 */ /* 0x000ee20000000800 */
[-C--:B------:R-:W-:Y:S09]  /*27c0*/  HMMA.16816.F32.BF16 R44, R112, R10.reuse, R44 ;  /* 0x0000000a702c723c */ /* 0x080ff2000004182c */
[----:B------:R-:W4:Y:S01]  /*27d0*/  MUFU.TANH R79, R32 ;  /* 0x00000020004f7308 */ /* 0x000f220000002400 */
[----:B------:R-:W-:Y:S01]  /*27e0*/  FMUL.FTZ R36, R36, UR12 ;  /* 0x0000000c24247c20 */ /* 0x000fe20008410000 */
[----:B------:R-:W-:Y:S01]  /*27f0*/  FMUL.FTZ R37, R37, UR12 ;  /* 0x0000000c25257c20 */ /* 0x000fe20008410000 */
[----:B------:R-:W-:Y:S01]  /*2800*/  FMUL.FTZ R39, R39, UR12 ;  /* 0x0000000c27277c20 */ /* 0x000fe20008410000 */
[----:B------:R-:W-:Y:S01]  /*2810*/  FMUL.FTZ R38, R38, UR12 ;  /* 0x0000000c26267c20 */ /* 0x000fe20008410000 */
[----:B--2---:R-:W-:Y:S01]  /*2820*/  FFMA.FTZ R5, R78, UR7, -R100 ;  /* 0x000000074e057c23 */ /* 0x004fe20008010864 */
[C---:B------:R-:W-:Y:S04]  /*2830*/  HMMA.16816.F32.BF16 R48, R104.reuse, R10, R48 ;  /* 0x0000000a6830723c */ /* 0x040fe80000041830 */
[----:B------:R-:W-:Y:S01]  /*2840*/  MUFU.TANH R202, R39 ;  /* 0x0000002700ca7308 */ /* 0x000fe20000002400 */
[----:B---3--:R-:W-:Y:S01]  /*2850*/  STL [R1+0x14], R15 ;  /* 0x0000140f01007387 */ /* 0x008fe20000100800 */
[----:B-1----:R-:W-:Y:S01]  /*2860*/  FFMA.FTZ R4, R204, UR7, -R14 ;  /* 0x00000007cc047c23 */ /* 0x002fe2000801080e */
[----:B------:R-:W-:Y:S01]  /*2870*/  FMUL.FTZ R42, R42, UR12 ;  /* 0x0000000c2a2a7c20 */ /* 0x000fe20008410000 */
[----:B------:R-:W-:Y:S01]  /*2880*/  FMUL.FTZ R43, R43, UR12 ;  /* 0x0000000c2b2b7c20 */ /* 0x000fe20008410000 */
[----:B------:R-:W-:Y:S01]  /*2890*/  FMUL.FTZ R40, R40, UR12 ;  /* 0x0000000c28287c20 */ /* 0x000fe20008410000 */
[----:B------:R-:W-:Y:S04]  /*28a0*/  FMUL.FTZ R41, R41, UR12 ;  /* 0x0000000c29297c20 */ /* 0x000fe80008410000 */
[----:B------:R-:W-:Y:S01]  /*28b0*/  MUFU.EX2 R175, R5 ;  /* 0x0000000500af7308 */ /* 0x000fe20000000800 */
[----:B------:R-:W-:Y:S01]  /*28c0*/  FMUL.FTZ R44, R44, UR12 ;  /* 0x0000000c2c2c7c20 */ /* 0x000fe20008410000 */
[----:B------:R-:W-:Y:S08]  /*28d0*/  FMUL.FTZ R47, R47, UR12 ;  /* 0x0000000c2f2f7c20 */ /* 0x000ff00008410000 */
[----:B------:R-:W-:Y:S01]  /*28e0*/  MUFU.TANH R201, R38 ;  /* 0x0000002600c97308 */ /* 0x000fe20000002400 */
[----:B------:R-:W-:Y:S01]  /*28f0*/  FMUL.FTZ R46, R46, UR12 ;  /* 0x0000000c2e2e7c20 */ /* 0x000fe20008410000 */
[----:B------:R-:W-:Y:S01]  /*2900*/  FMUL.FTZ R45, R45, UR12 ;  /* 0x0000000c2d2d7c20 */ /* 0x000fe20008410000 */
[----:B------:R-:W-:Y:S01]  /*2910*/  FMUL.FTZ R48, R48, UR12 ;  /* 0x0000000c30307c20 */ /* 0x000fe20008410000 */
[----:B------:R-:W-:Y:S06]  /*2920*/  FMUL.FTZ R49, R49, UR12 ;  /* 0x0000000c31317c20 */ /* 0x000fec0008410000 */
[----:B------:R1:W-:Y:S01]  /*2930*/  MUFU.EX2 R200, R4 ;  /* 0x0000000400c87308 */ /* 0x0003e20000000800 */
[----:B------:R-:W-:Y:S01]  /*2940*/  FMUL.FTZ R50, R50, UR12 ;  /* 0x0000000c32327c20 */ /* 0x000fe20008410000 */
[----:B------:R-:W-:Y:S08]  /*2950*/  FMUL.FTZ R51, R51, UR12 ;  /* 0x0000000c33337c20 */ /* 0x000ff00008410000 */
[----:B------:R4:W2:Y:S10]  /*2960*/  MUFU.EX2 R16, R2 ;  /* 0x0000000200107308 */ /* 0x0008b40000000800 */
[----:B------:R-:W-:Y:S01]  /*2970*/  MUFU.TANH R77, R36 ;  /* 0x00000024004d7308 */ /* 0x000fe20000002400 */
[----:B-1----:R1:W3:Y:S09]  /*2980*/  LDSM.16.M88.4 R4, [R0+0x6c00] ;  /* 0x006c00000004783b */ /* 0x0022f20000000200 */
[----:B------:R-:W1:Y:S01]  /*2990*/  MUFU.TANH R22, R42 ;  /* 0x0000002a00167308 */ /* 0x000e620000002400 */
[--C-:B----4-:R-:W-:Y:S01]  /*29a0*/  FFMA.FTZ R2, R79, UR7, -R100.reuse ;  /* 0x000000074f027c23 */ /* 0x110fe20008010864 */
[----:B--2---:R-:W-:Y:S08]  /*29b0*/  STL [R1+0x10], R16 ;  /* 0x0000101001007387 */ /* 0x004ff00000100800 */
[----:B------:R2:W-:Y:S10]  /*29c0*/  MUFU.EX2 R176, R2 ;  /* 0x0000000200b07308 */ /* 0x0005f40000000800 */
[----:B------:R-:W4:Y:S01]  /*29d0*/  MUFU.TANH R21, R43 ;  /* 0x0000002b00157308 */ /* 0x000f220000002400 */
[----:B-1----:R-:W-:Y:S09]  /*29e0*/  STL [R1+0x4], R22 ;  /* 0x0000041601007387 */ /* 0x002ff20000100800 */
[----:B------:R-:W-:Y:S01]  /*29f0*/  MUFU.TANH R232, R40 ;  /* 0x0000002800e87308 */ /* 0x000fe20000002400 */
[----:B------:R-:W-:Y:S01]  /*2a00*/  FFMA.FTZ R0, R77, UR7, -R100 ;  /* 0x000000074d007c23 */ /* 0x000fe20008010864 */
[--C-:B--2---:R-:W-:Y:S08]  /*2a10*/  FFMA.FTZ R2, R203, UR7, -R14.reuse ;  /* 0x00000007cb027c23 */ /* 0x104ff0000801080e */
[----:B------:R1:W-:Y:S01]  /*2a20*/  MUFU.EX2 R174, R0 ;  /* 0x0000000000ae7308 */ /* 0x0003e20000000800 */
[----:B----4-:R-:W-:Y:S09]  /*2a30*/  STL [R1], R21 ;  /* 0x0000001501007387 */ /* 0x010ff20000100800 */
[----:B------:R2:W-:Y:S01]  /*2a40*/  MUFU.EX2 R199, R2 ;  /* 0x0000000200c77308 */ /* 0x0005e20000000800 */
[----:B------:R-:W-:Y:S09]  /*2a50*/  STL [R1+0x88], R23 ;  /* 0x0000881701007387 */ /* 0x000ff20000100800 */
[----:B------:R-:W4:Y:S01]  /*2a60*/  MUFU.TANH R76, R37 ;  /* 0x00000025004c7308 */ /* 0x000f220000002400 */
[-C--:B---3--:R-:W-:Y:S03]  /*2a70*/  HMMA.16816.F32.BF16 R52, R104, R4.reuse, R52 ;  /* 0x000000046834723c */ /* 0x088fe60000041834 */
[--C-:B-1----:R-:W-:Y:S06]  /*2a80*/  FFMA.FTZ R0, R202, UR7, -R14.reuse ;  /* 0x00000007ca007c23 */ /* 0x102fec000801080e */
[----:B------:R-:W1:Y:S01]  /*2a90*/  MUFU.TANH R228, R44 ;  /* 0x0000002c00e47308 */ /* 0x000e620000002400 */
[----:B--2---:R-:W-:Y:S01]  /*2aa0*/  FFMA.FTZ R2, R201, UR7, -R14 ;  /* 0x00000007c9027c23 */ /* 0x004fe2000801080e */
[C---:B------:R-:W-:Y:S08]  /*2ab0*/  HMMA.16816.F32.BF16 R56, R112.reuse, R4, R56 ;  /* 0x000000047038723c */ /* 0x040ff00000041838 */
[----:B------:R-:W-:Y:S01]  /*2ac0*/  MUFU.EX2 R192, R2 ;  /* 0x0000000200c07308 */ /* 0x000fe20000000800 */
[----:B----4-:R-:W-:Y:S01]  /*2ad0*/  FFMA.FTZ R8, R76, UR7, -R100 ;  /* 0x000000074c087c23 */ /* 0x010fe20008010864 */
[-C--:B------:R-:W-:Y:S08]  /*2ae0*/  HMMA.16816.F32.BF16 R60, R112, R6.reuse, R60 ;  /* 0x00000006703c723c */ /* 0x080ff0000004183c */
[----:B------:R2:W-:Y:S01]  /*2af0*/  MUFU.EX2 R195, R0 ;  /* 0x0000000000c37308 */ /* 0x0005e20000000800 */
[----:B------:R-:W-:Y:S01]  /*2b00*/  FMUL.FTZ R53, R53, UR12 ;  /* 0x0000000c35357c20 */ /* 0x000fe20008410000 */
[----:B------:R-:W-:Y:S08]  /*2b10*/  FMUL.FTZ R52, R52, UR12 ;  /* 0x0000000c34347c20 */ /* 0x000ff00008410000 */
[----:B------:R3:W-:Y:S01]  /*2b20*/  MUFU.EX2 R173, R8 ;  /* 0x0000000800ad7308 */ /* 0x0007e20000000800 */
[----:B------:R-:W-:Y:S01]  /*2b30*/  LOP3.LUT R112, R150, 0x1c0, RZ, 0xc0, !PT ;  /* 0x000001c096707812 */ /* 0x000fe200078ec0ff */
[----:B------:R-:W-:Y:S01]  /*2b40*/  FMUL.FTZ R54, R54, UR12 ;  /* 0x0000000c36367c20 */ /* 0x000fe20008410000 */
[----:B------:R-:W-:Y:S07]  /*2b50*/  HMMA.16816.F32.BF16 R64, R104, R6, R64 ;  /* 0x000000066840723c */ /* 0x000fee0000041840 */
[----:B------:R-:W-:Y:S01]  /*2b60*/  MUFU.TANH R251, R47 ;  /* 0x0000002f00fb7308 */ /* 0x000fe20000002400 */
[----:B------:R-:W-:Y:S01]  /*2b70*/  FMUL.FTZ R55, R55, UR12 ;  /* 0x0000000c37377c20 */ /* 0x000fe20008410000 */
[----:B------:R-:W-:Y:S01]  /*2b80*/  FMUL.FTZ R56, R56, UR12 ;  /* 0x0000000c38387c20 */ /* 0x000fe20008410000 */
[----:B------:R-:W-:Y:S01]  /*2b90*/  FMUL.FTZ R57, R57, UR12 ;  /* 0x0000000c39397c20 */ /* 0x000fe20008410000 */
[----:B--2---:R-:W-:Y:S01]  /*2ba0*/  LOP3.LUT R0, R23, 0x7, RZ, 0xc0, !PT ;  /* 0x0000000717007812 */ /* 0x004fe200078ec0ff */
[----:B------:R-:W-:Y:S05]  /*2bb0*/  FMUL.FTZ R59, R59, UR12 ;  /* 0x0000000c3b3b7c20 */ /* 0x000fea0008410000 */
[----:B------:R-:W2:Y:S01]  /*2bc0*/  MUFU.TANH R252, R46 ;  /* 0x0000002e00fc7308 */ /* 0x000ea20000002400 */
[----:B------:R-:W-:Y:S01]  /*2bd0*/  FMUL.FTZ R58, R58, UR12 ;  /* 0x0000000c3a3a7c20 */ /* 0x000fe20008410000 */
[----:B------:R-:W-:Y:S01]  /*2be0*/  LOP3.LUT R2, R0, 0x30, R155, 0xf8, !PT ;  /* 0x0000003000027812 */ /* 0x000fe200078ef89b */
[--C-:B------:R-:W-:Y:S01]  /*2bf0*/  FFMA.FTZ R0, R232, UR7, -R13.reuse ;  /* 0x00000007e8007c23 */ /* 0x100fe2000801080d */
[----:B------:R-:W-:Y:S01]  /*2c00*/  FMUL.FTZ R60, R60, UR12 ;  /* 0x0000000c3c3c7c20 */ /* 0x000fe20008410000 */
[----:B------:R-:W-:Y:S01]  /*2c10*/  FMUL.FTZ R62, R62, UR12 ;  /* 0x0000000c3e3e7c20 */ /* 0x000fe20008410000 */
[----:B------:R-:W-:Y:S01]  /*2c20*/  FMUL.FTZ R61, R61, UR12 ;  /* 0x0000000c3d3d7c20 */ /* 0x000fe20008410000 */
[----:B------:R4:W-:Y:S03]  /*2c30*/  STL [R1+0x60], R2 ;  /* 0x0000600201007387 */ /* 0x0009e60000100800 */
[----:B------:R1:W-:Y:S01]  /*2c40*/  MUFU.EX2 R220, R0 ;  /* 0x0000000000dc7308 */ /* 0x0003e20000000800 */
[----:B---3--:R-:W-:Y:S01]  /*2c50*/  MOV R8, UR18 ;  /* 0x0000001200087c02 */ /* 0x008fe20008000f00 */
[----:B------:R-:W-:Y:S01]  /*2c60*/  FMUL.FTZ R64, R64, UR12 ;  /* 0x0000000c40407c20 */ /* 0x000fe20008410000 */
[----:B------:R-:W3:Y:S07]  /*2c70*/  LDL R7, [R1+0x8c] ;  /* 0x00008c0001077983 */ /* 0x000eee0000100800 */
[----:B------:R-:W-:Y:S01]  /*2c80*/  MUFU.TANH R75, R48 ;  /* 0x00000030004b7308 */ /* 0x000fe20000002400 */
[----:B------:R-:W-:Y:S01]  /*2c90*/  LEA R8, P1, R2, R8, 0x2 ;  /* 0x0000000802087211 */ /* 0x000fe200078210ff */
[----:B------:R-:W-:Y:S01]  /*2ca0*/  FMUL.FTZ R66, R66, UR12 ;  /* 0x0000000c42427c20 */ /* 0x000fe20008410000 */
[----:B------:R-:W-:Y:S01]  /*2cb0*/  FMUL.FTZ R65, R65, UR12 ;  /* 0x0000000c41417c20 */ /* 0x000fe20008410000 */
[----:B------:R-:W-:Y:S01]  /*2cc0*/  FMUL.FTZ R67, R67, UR12 ;  /* 0x0000000c43437c20 */ /* 0x000fe20008410000 */
[----:B------:R-:W-:Y:S01]  /*2cd0*/  LEA.HI.X R9, R2, R9, RZ, 0x2, P1 ;  /* 0x0000000902097211 */ /* 0x000fe200008f14ff */
[----:B------:R-:W-:Y:S04]  /*2ce0*/  FMUL.FTZ R63, R63, UR12 ;  /* 0x0000000c3f3f7c20 */ /* 0x000fe80008410000 */
[----:B------:R-:W-:Y:S01]  /*2cf0*/  MUFU.TANH R191, R50 ;  /* 0x0000003200bf7308 */ /* 0x000fe20000002400 */
[--C-:B-1----:R-:W-:Y:S01]  /*2d00*/  FFMA.FTZ R0, R21, UR7, -R12.reuse ;  /* 0x0000000715007c23 */ /* 0x102fe2000801080c */
[----:B------:R-:W3:Y:S04]  /*2d10*/  LDG.E R111, desc[UR28][R8.64] ;  /* 0x0000001c086f7981 */ /* 0x000ee8000c1e1900 */
[----:B------:R-:W3:Y:S04]  /*2d20*/  LDG.E R110, desc[UR28][R8.64+0x20] ;  /* 0x0000201c086e7981 */ /* 0x000ee8000c1e1900 */
[----:B------:R1:W-:Y:S01]  /*2d30*/  MUFU.EX2 R247, R0 ;  /* 0x0000000000f77308 */ /* 0x0003e20000000800 */
[----:B------:R-:W5:Y:S09]  /*2d40*/  LDG.E R109, desc[UR28][R8.64+0x100] ;  /* 0x0001001c086d7981 */ /* 0x000f72000c1e1900 */
[----:B------:R-:W-:Y:S01]  /*2d50*/  MUFU.TANH R190, R51 ;  /* 0x0000003300be7308 */ /* 0x000fe20000002400 */
[--C-:B----4-:R-:W-:Y:S01]  /*2d60*/  FFMA.FTZ R2, R22, UR7, -R12.reuse ;  /* 0x0000000716027c23 */ /* 0x110fe2000801080c */
[----:B------:R4:W5:Y:S08]  /*2d70*/  LDG.E R108, desc[UR28][R8.64+0x120] ;  /* 0x0001201c086c7981 */ /* 0x000970000c1e1900 */
[----:B------:R2:W-:Y:S01]  /*2d80*/  MUFU.EX2 R248, R2 ;  /* 0x0000000200f87308 */ /* 0x0005e20000000800 */
[--C-:B-1----:R-:W-:Y:S09]  /*2d90*/  FFMA.FTZ R0, R228, UR7, -R13.reuse ;  /* 0x00000007e4007c23 */ /* 0x102ff2000801080d */
[----:B------:R-:W1:Y:S10]  /*2da0*/  MUFU.TANH R231, R41 ;  /* 0x0000002900e77308 */ /* 0x000e740000002400 */
[----:B------:R4:W-:Y:S01]  /*2db0*/  MUFU.EX2 R212, R0 ;  /* 0x0000000000d47308 */ /* 0x0009e20000000800 */
[--C-:B--2---:R-:W-:Y:S09]  /*2dc0*/  FFMA.FTZ R2, R252, UR7, -R12.reuse ;  /* 0x00000007fc027c23 */ /* 0x104ff2000801080c */
[----:B------:R-:W2:Y:S01]  /*2dd0*/  MUFU.TANH R227, R45 ;  /* 0x0000002d00e37308 */ /* 0x000ea20000002400 */
[--C-:B-1----:R-:W-:Y:S09]  /*2de0*/  FFMA.FTZ R10, R231, UR7, -R13.reuse ;  /* 0x00000007e70a7c23 */ /* 0x102ff2000801080d */
[----:B------:R1:W-:Y:S01]  /*2df0*/  MUFU.EX2 R242, R2 ;  /* 0x0000000200f27308 */ /* 0x0003e20000000800 */
[----:B----4-:R-:W-:Y:S09]  /*2e00*/  FFMA.FTZ R0, R251, UR7, -R12 ;  /* 0x00000007fb007c23 */ /* 0x010ff2000801080c */
[----:B------:R-:W-:Y:S01]  /*2e10*/  MUFU.TANH R72, R53 ;  /* 0x0000003500487308 */ /* 0x000fe20000002400 */
[----:B--2---:R-:W-:Y:S09]  /*2e20*/  FFMA.FTZ R4, R227, UR7, -R13 ;  /* 0x00000007e3047c23 */ /* 0x004ff2000801080d */
[----:B------:R2:W4:Y:S01]  /*2e30*/  MUFU.EX2 R241, R0 ;  /* 0x0000000000f17308 */ /* 0x0005220000000800 */
[----:B-1----:R-:W-:Y:S09]  /*2e40*/  FFMA.FTZ R2, R191, UR7, -R14 ;  /* 0x00000007bf027c23 */ /* 0x002ff2000801080e */
[----:B------:R1:W-:Y:S10]  /*2e50*/  MUFU.EX2 R219, R10 ;  /* 0x0000000a00db7308 */ /* 0x0003f40000000800 */
[----:B------:R4:W-:Y:S10]  /*2e60*/  MUFU.EX2 R184, R2 ;  /* 0x0000000200b87308 */ /* 0x0009f40000000800 */
[----:B------:R-:W4:Y:S01]  /*2e70*/  MUFU.TANH R74, R49 ;  /* 0x00000031004a7308 */ /* 0x000f220000002400 */
[----:B--2---:R-:W-:Y:S01]  /*2e80*/  FFMA.FTZ R0, R75, UR7, -R100 ;  /* 0x000000074b007c23 */ /* 0x004fe20008010864 */
[----:B-1----:R-:W-:Y:S08]  /*2e90*/  SHF.L.U32 R10, R158, 0x1, RZ ;  /* 0x000000019e0a7819 */ /* 0x002ff000000006ff */
[----:B------:R1:W-:Y:S01]  /*2ea0*/  MUFU.EX2 R170, R0 ;  /* 0x0000000000aa7308 */ /* 0x0003e20000000800 */
[----:B----4-:R-:W-:Y:S09]  /*2eb0*/  LOP3.LUT R2, R150, 0x600, RZ, 0xc0, !PT ;  /* 0x0000060096027812 */ /* 0x010ff200078ec0ff */
[----:B------:R2:W-:Y:S01]  /*2ec0*/  MUFU.EX2 R211, R4 ;  /* 0x0000000400d37308 */ /* 0x0005e20000000800 */
[----:B------:R-:W-:Y:S02]  /*2ed0*/  LOP3.LUT R112, R112, 0x38, R10, 0xf8, !PT ;  /* 0x0000003870707812 */ /* 0x000fe400078ef80a */
[----:B------:R-:W-:Y:S07]  /*2ee0*/  LOP3.LUT R2, R2, 0x120, R156, 0xf8, !PT ;  /* 0x0000012002027812 */ /* 0x000fee00078ef89c */
[----:B------:R-:W4:Y:S01]  /*2ef0*/  MUFU.TANH R73, R52 ;  /* 0x0000003400497308 */ /* 0x000f220000002400 */
[----:B------:R-:W-:Y:S04]  /*2f00*/  LOP3.LUT R10, R10, 0xe006, R160, 0xc8, !PT ;  /* 0x0000e0060a0a7812 */ /* 0x000fe800078ec8a0 */
[----:B------:R-:W-:Y:S01]  /*2f10*/  LOP3.LUT R10, R10, 0xc00, R156, 0xf8, !PT ;  /* 0x00000c000a0a7812 */ /* 0x000fe200078ef89c */
[----:B-1----:R-:W-:Y:S04]  /*2f20*/  FFMA.FTZ R0, R190, UR7, -R14 ;  /* 0x00000007be007c23 */ /* 0x002fe8000801080e */
[----:B------:R-:W1:Y:S01]  /*2f30*/  MUFU.TANH R188, R54 ;  /* 0x0000003600bc7308 */ /* 0x000e620000002400 */
[----:B------:R-:W-:Y:S01]  /*2f40*/  LOP3.LUT R112, R10, R112, RZ, 0xfc, !PT ;  /* 0x000000700a707212 */ /* 0x000fe200078efcff */
[--C-:B--2---:R-:W-:Y:S01]  /*2f50*/  FFMA.FTZ R4, R74, UR7, -R100.reuse ;  /* 0x000000074a047c23 */ /* 0x104fe20008010864 */
[----:B------:R-:W-:Y:S02]  /*2f60*/  MOV R10, 0x10 ;  /* 0x00000010000a7802 */ /* 0x000fe40000000f00 */
[----:B------:R-:W-:Y:S02]  /*2f70*/  LEA R112, R112, UR4, 0x1 ;  /* 0x0000000470707c11 */ /* 0x000fe4000f8e08ff */
[----:B------:R-:W-:Y:S03]  /*2f80*/  SEL R10, R10, 0xfffffff0, !P0 ;  /* 0xfffffff00a0a7807 */ /* 0x000fe60004000000 */
[----:B------:R2:W-:Y:S01]  /*2f90*/  MUFU.EX2 R183, R0 ;  /* 0x0000000000b77308 */ /* 0x0005e20000000800 */
[C---:B------:R-:W-:Y:S02]  /*2fa0*/  IADD3 R5, PT, PT, R112.reuse, 0x10000, RZ ;  /* 0x0001000070057810 */ /* 0x040fe40007ffe0ff */
[----:B------:R-:W-:Y:S07]  /*2fb0*/  IADD3 R113, PT, PT, R112, 0x10040, RZ ;  /* 0x0001004070717810 */ /* 0x000fee0007ffe0ff */
[----:B------:R1:W-:Y:S01]  /*2fc0*/  MUFU.EX2 R169, R4 ;  /* 0x0000000400a97308 */ /* 0x0003e20000000800 */
[----:B------:R-:W-:Y:S02]  /*2fd0*/  @P4 IADD3 R113, PT, PT, R5, -0x40, RZ ;  /* 0xffffffc005714810 */ /* 0x000fe40007ffe0ff */
[----:B------:R-:W-:Y:S07]  /*2fe0*/  F2FP.BF16.F32.PACK_AB R5, R226, R225 ;  /* 0x000000e1e205723e */ /* 0x000fee00000010ff */
[----:B------:R-:W1:Y:S01]  /*2ff0*/  MUFU.TANH R187, R55 ;  /* 0x0000003700bb7308 */ /* 0x000e620000002400 */
[C---:B------:R-:W-:Y:S02]  /*3000*/  IADD3 R164, PT, PT, R10.reuse, R112, RZ ;  /* 0x000000700aa47210 */ /* 0x040fe40007ffe0ff */
[----:B------:R-:W-:Y:S01]  /*3010*/  IADD3 R162, PT, PT, R10, R113, RZ ;  /* 0x000000710aa27210 */ /* 0x000fe20007ffe0ff */
[----:B------:R1:W-:Y:S01]  /*3020*/  STS [R112+0x10400], R5 ;  /* 0x0104000570007388 */ /* 0x0003e20000000800 */
[----:B--2---:R-:W-:Y:S01]  /*3030*/  LOP3.LUT R0, R3, 0x8, R155, 0x78, !PT ;  /* 0x0000000803007812 */ /* 0x004fe200078e789b */
[--C-:B----4-:R-:W-:Y:S04]  /*3040*/  FFMA.FTZ R3, R73, UR7, -R100.reuse ;  /* 0x0000000749037c23 */ /* 0x110fe80008010864 */
[----:B------:R-:W-:Y:S01]  /*3050*/  MUFU.TANH R213, R56 ;  /* 0x0000003800d57308 */ /* 0x000fe20000002400 */
[----:B------:R-:W-:Y:S01]  /*3060*/  LOP3.LUT R0, R2, R0, RZ, 0xfc, !PT ;  /* 0x0000000002007212 */ /* 0x000fe200078efcff */
[----:B------:R-:W-:Y:S01]  /*3070*/  FFMA.FTZ R2, R72, UR7, -R100 ;  /* 0x0000000748027c23 */ /* 0x000fe20008010864 */
[--C-:B-1----:R-:W-:Y:S02]  /*3080*/  FFMA.FTZ R4, R188, UR7, -R14.reuse ;  /* 0x00000007bc047c23 */ /* 0x102fe4000801080e */
[----:B------:R-:W-:Y:S05]  /*3090*/  LEA R0, R0, UR4, 0x1 ;  /* 0x0000000400007c11 */ /* 0x000fea000f8e08ff */
[----:B------:R1:W-:Y:S10]  /*30a0*/  MUFU.EX2 R167, R2 ;  /* 0x0000000200a77308 */ /* 0x0003f40000000800 */
[----:B------:R2:W4:Y:S10]  /*30b0*/  MUFU.EX2 R168, R3 ;  /* 0x0000000300a87308 */ /* 0x0005340000000800 */
[----:B------:R4:W-:Y:S10]  /*30c0*/  MUFU.EX2 R180, R4 ;  /* 0x0000000400b47308 */ /* 0x0009f40000000800 */
[----:B------:R-:W-:Y:S01]  /*30d0*/  MUFU.TANH R214, R57 ;  /* 0x0000003900d67308 */ /* 0x000fe20000002400 */
[----:B------:R-:W-:Y:S02]  /*30e0*/  F2FP.BF16.F32.PACK_AB R5, R102, R70 ;  /* 0x000000466605723e */ /* 0x000fe400000010ff */
[----:B-1----:R-:W-:Y:S01]  /*30f0*/  F2FP.BF16.F32.PACK_AB R2, R198, R194 ;  /* 0x000000c2c602723e */ /* 0x002fe200000010ff */
[----:B--2---:R-:W-:Y:S04]  /*3100*/  FFMA.FTZ R3, R187, UR7, -R14 ;  /* 0x00000007bb037c23 */ /* 0x004fe8000801080e */
[----:B------:R1:W-:Y:S02]  /*3110*/  STS [R112+0x10000], R2 ;  /* 0x0100000270007388 */ /* 0x0003e40000000800 */
[----:B------:R-:W-:Y:S01]  /*3120*/  MUFU.TANH R71, R64 ;  /* 0x0000004000477308 */ /* 0x000fe20000002400 */
[----:B----4-:R-:W-:Y:S05]  /*3130*/  F2FP.BF16.F32.PACK_AB R4, R185, R186 ;  /* 0x000000bab904723e */ /* 0x010fea00000010ff */
[----:B------:R2:W-:Y:S04]  /*3140*/  STS [R164+0x10000], R4 ;  /* 0x01000004a4007388 */ /* 0x0005e80000000800 */
[----:B------:R4:W-:Y:S10]  /*3150*/  MUFU.EX2 R179, R3 ;  /* 0x0000000300b37308 */ /* 0x0009f40000000800 */
[----:B------:R-:W-:Y:S10]  /*3160*/  MUFU.TANH R237, R59 ;  /* 0x0000003b00ed7308 */ /* 0x000ff40000002400 */
[----:B------:R-:W-:Y:S01]  /*3170*/  MUFU.TANH R207, R60 ;  /* 0x0000003c00cf7308 */ /* 0x000fe20000002400 */
[----:B----4-:R-:W-:Y:S02]  /*3180*/  F2FP.BF16.F32.PACK_AB R3, R249, R250 ;  /* 0x000000faf903723e */ /* 0x010fe400000010ff */
[----:B-1----:R-:W-:Y:S07]  /*3190*/  F2FP.BF16.F32.PACK_AB R2, R209, R208 ;  /* 0x000000d0d102723e */ /* 0x002fee00000010ff */
[----:B------:R-:W1:Y:S01]  /*31a0*/  MUFU.TANH R238, R58 ;  /* 0x0000003a00ee7308 */ /* 0x000e620000002400 */
[----:B------:R4:W-:Y:S01]  /*31b0*/  STS [R164+0x10400], R2 ;  /* 0x01040002a4007388 */ /* 0x0009e20000000800 */
[----:B--2---:R-:W-:Y:S03]  /*31c0*/  F2FP.BF16.F32.PACK_AB R4, R245, R246 ;  /* 0x000000f6f504723e */ /* 0x004fe600000010ff */
[----:B------:R2:W-:Y:S05]  /*31d0*/  STS [R112+0x12000], R3 ;  /* 0x0120000370007388 */ /* 0x0005ea0000000800 */
[----:B------:R-:W-:Y:S01]  /*31e0*/  MUFU.TANH R236, R62 ;  /* 0x0000003e00ec7308 */ /* 0x000fe20000002400 */
[----:B------:R3:W-:Y:S04]  /*31f0*/  STS [R112+0x12400], R5 ;  /* 0x0124000570007388 */ /* 0x0007e80000000800 */
[----:B------:R3:W-:Y:S05]  /*3200*/  STS [R164+0x12000], R4 ;  /* 0x01200004a4007388 */ /* 0x0007ea0000000800 */
[----:B------:R-:W3:Y:S01]  /*3210*/  MUFU.TANH R178, R66 ;  /* 0x0000004200b27308 */ /* 0x000ee20000002400 */
[--C-:B-1----:R-:W-:Y:S09]  /*3220*/  FFMA.FTZ R6, R238, UR7, -R12.reuse ;  /* 0x00000007ee067c23 */ /* 0x102ff2000801080c */
[----:B------:R-:W-:Y:S01]  /*3230*/  MUFU.TANH R70, R65 ;  /* 0x0000004100467308 */ /* 0x000fe20000002400 */
[----:B----4-:R-:W-:Y:S02]  /*3240*/  F2FP.BF16.F32.PACK_AB R2, R181, R182 ;  /* 0x000000b6b502723e */ /* 0x010fe400000010ff */
[----:B--2---:R-:W-:Y:S07]  /*3250*/  F2FP.BF16.F32.PACK_AB R3, R20, R19 ;  /* 0x000000131403723e */ /* 0x004fee00000010ff */
[----:B------:R-:W1:Y:S01]  /*3260*/  MUFU.TANH R177, R67 ;  /* 0x0000004300b17308 */ /* 0x000e620000002400 */
[----:B---3--:R-:W-:Y:S01]  /*3270*/  FFMA.FTZ R5, R237, UR7, -R12 ;  /* 0x00000007ed057c23 */ /* 0x008fe2000801080c */
[----:B------:R2:W-:Y:S01]  /*3280*/  STS [R164+0x12400], R3 ;  /* 0x01240003a4007388 */ /* 0x0005e20000000800 */
[----:B------:R-:W-:Y:S07]  /*3290*/  F2FP.BF16.F32.PACK_AB R4, R205, R206 ;  /* 0x000000cecd04723e */ /* 0x000fee00000010ff */
[----:B------:R3:W-:Y:S10]  /*32a0*/  MUFU.EX2 R221, R5 ;  /* 0x0000000500dd7308 */ /* 0x0007f40000000800 */
[----:B------:R4:W-:Y:S10]  /*32b0*/  MUFU.EX2 R224, R6 ;  /* 0x0000000600e07308 */ /* 0x0009f40000000800 */
[----:B------:R-:W1:Y:S01]  /*32c0*/  MUFU.TANH R210, R61 ;  /* 0x0000003d00d27308 */ /* 0x000e620000002400 */
[--C-:B---3--:R-:W-:Y:S09]  /*32d0*/  FFMA.FTZ R5, R207, UR7, -R13.reuse ;  /* 0x00000007cf057c23 */ /* 0x108ff2000801080d */
[----:B------:R-:W3:Y:S01]  /*32e0*/  MUFU.TANH R235, R63 ;  /* 0x0000003f00eb7308 */ /* 0x000ee20000002400 */
[----:B----4-:R-:W-:Y:S02]  /*32f0*/  F2FP.BF16.F32.PACK_AB R6, R241, R242 ;  /* 0x000000f2f106723e */ /* 0x010fe400000010ff */
[----:B--2---:R-:W-:Y:S07]  /*3300*/  F2FP.BF16.F32.PACK_AB R3, R175, R176 ;  /* 0x000000b0af03723e */ /* 0x004fee00000010ff */
[----:B------:R2:W-:Y:S02]  /*3310*/  MUFU.EX2 R193, R5 ;  /* 0x0000000500c17308 */ /* 0x0005e40000000800 */
[--C-:B--2---:R-:W-:Y:S01]  /*3320*/  FFMA.FTZ R5, R178, UR7, -R14.reuse ;  /* 0x00000007b2057c23 */ /* 0x104fe2000801080e */
[----:B-1----:R-:W-:Y:S07]  /*3330*/  FFMA.FTZ R14, R177, UR7, -R14 ;  /* 0x00000007b10e7c23 */ /* 0x002fee000801080e */
[----:B------:R1:W-:Y:S10]  /*3340*/  MUFU.EX2 R172, R5 ;  /* 0x0000000500ac7308 */ /* 0x0003f40000000800 */
[----:B------:R-:W-:Y:S01]  /*3350*/  MUFU.EX2 R171, R14 ;  /* 0x0000000e00ab7308 */ /* 0x000fe20000000800 */
[----:B-1----:R-:W-:Y:S02]  /*3360*/  F2FP.BF16.F32.PACK_AB R5, R167, R168 ;  /* 0x000000a8a705723e */ /* 0x002fe400000010ff */
[----:B------:R-:W-:Y:S02]  /*3370*/  IADD3 R115, PT, PT, R112, R7, RZ ;  /* 0x0000000770737210 */ /* 0x000fe40007ffe0ff */
[----:B------:R-:W-:Y:S02]  /*3380*/  IADD3 R114, PT, PT, R7, R113, RZ ;  /* 0x0000007107727210 */ /* 0x000fe40007ffe0ff */
[C---:B------:R-:W-:Y:S01]  /*3390*/  IADD3 R163, PT, PT, R10.reuse, R115, RZ ;  /* 0x000000730aa37210 */ /* 0x040fe20007ffe0ff */
[----:B------:R1:W-:Y:S01]  /*33a0*/  STS [R115+0x10000], R2 ;  /* 0x0100000273007388 */ /* 0x0003e20000000800 */
[----:B------:R-:W-:Y:S03]  /*33b0*/  IADD3 R161, PT, PT, R10, R114, RZ ;  /* 0x000000720aa17210 */ /* 0x000fe60007ffe0ff */
[----:B------:R2:W-:Y:S04]  /*33c0*/  STS [R115+0x10400], R4 ;  /* 0x0104000473007388 */ /* 0x0005e80000000800 */
[----:B------:R4:W-:Y:S01]  /*33d0*/  STS [R163+0x10000], R3 ;  /* 0x01000003a3007388 */ /* 0x0009e20000000800 */
[----:B-1----:R-:W-:Y:S01]  /*33e0*/  F2FP.BF16.F32.PACK_AB R2, R199, R200 ;  /* 0x000000c8c702723e */ /* 0x002fe200000010ff */
[--C-:B--2---:R-:W-:Y:S04]  /*33f0*/  FFMA.FTZ R4, R213, UR7, -R13.reuse ;  /* 0x00000007d5047c23 */ /* 0x104fe8000801080d */
[----:B------:R1:W-:Y:S01]  /*3400*/  STS [R163+0x10400], R2 ;  /* 0x01040002a3007388 */ /* 0x0003e20000000800 */
[----:B------:R2:W-:Y:S01]  /*3410*/  MUFU.EX2 R197, R4 ;  /* 0x0000000400c57308 */ /* 0x0005e20000000800 */
[----:B----4-:R-:W-:Y:S05]  /*3420*/  F2FP.BF16.F32.PACK_AB R3, R18, R17 ;  /* 0x000000111203723e */ /* 0x010fea00000010ff */
[----:B------:R4:W-:Y:S01]  /*3430*/  STS [R115+0x12400], R3 ;  /* 0x0124000373007388 */ /* 0x0009e20000000800 */
[----:B--2---:R-:W-:Y:S05]  /*3440*/  F2FP.BF16.F32.PACK_AB R4, R233, R234 ;  /* 0x000000eae904723e */ /* 0x004fea00000010ff */
[----:B------:R2:W-:Y:S01]  /*3450*/  STS [R115+0x12000], R4 ;  /* 0x0120000473007388 */ /* 0x0005e20000000800 */
[--C-:B-1----:R-:W-:Y:S01]  /*3460*/  FFMA.FTZ R2, R214, UR7, -R13.reuse ;  /* 0x00000007d6027c23 */ /* 0x102fe2000801080d */
[----:B------:R-:W-:Y:S03]  /*3470*/  FFMA.FTZ R13, R210, UR7, -R13 ;  /* 0x00000007d20d7c23 */ /* 0x000fe6000801080d */
[----:B------:R1:W-:Y:S10]  /*3480*/  MUFU.EX2 R196, R2 ;  /* 0x0000000200c47308 */ /* 0x0003f40000000800 */
[----:B------:R-:W-:Y:S01]  /*3490*/  MUFU.EX2 R189, R13 ;  /* 0x0000000d00bd7308 */ /* 0x000fe20000000800 */
[----:B----4-:R-:W-:Y:S02]  /*34a0*/  F2FP.BF16.F32.PACK_AB R3, R173, R174 ;  /* 0x000000aead03723e */ /* 0x010fe400000010ff */
[----:B-1----:R-:W-:Y:S02]  /*34b0*/  F2FP.BF16.F32.PACK_AB R2, R229, R230 ;  /* 0x000000e6e502723e */ /* 0x002fe400000010ff */
[----:B--2---:R-:W-:Y:S03]  /*34c0*/  F2FP.BF16.F32.PACK_AB R4, R16, R15 ;  /* 0x0000000f1004723e */ /* 0x004fe600000010ff */
[----:B------:R1:W-:Y:S04]  /*34d0*/  STS [R163+0x12000], R2 ;  /* 0x01200002a3007388 */ /* 0x0003e80000000800 */
[----:B------:R2:W-:Y:S04]  /*34e0*/  STS [R163+0x12400], R4 ;  /* 0x01240004a3007388 */ /* 0x0005e80000000800 */
[----:B------:R4:W-:Y:S01]  /*34f0*/  STS [R113], R3 ;  /* 0x0000000371007388 */ /* 0x0009e20000000800 */
[----:B-1----:R-:W-:Y:S01]  /*3500*/  F2FP.BF16.F32.PACK_AB R2, R195, R192 ;  /* 0x000000c0c302723e */ /* 0x002fe200000010ff */
[--C-:B--2---:R-:W-:Y:S04]  /*3510*/  FFMA.FTZ R4, R71, UR7, -R100.reuse ;  /* 0x0000000747047c23 */ /* 0x104fe80008010864 */
[----:B------:R1:W-:Y:S01]  /*3520*/  STS [R113+0x400], R2 ;  /* 0x0004000271007388 */ /* 0x0003e20000000800 */
[----:B------:R-:W-:Y:S01]  /*3530*/  FFMA.FTZ R100, R70, UR7, -R100 ;  /* 0x0000000746647c23 */ /* 0x000fe20008010864 */
[----:B------:R2:W-:Y:S01]  /*3540*/  MUFU.EX2 R165, R4 ;  /* 0x0000000400a57308 */ /* 0x0005e20000000800 */
[----:B----4-:R-:W-:Y:S09]  /*3550*/  F2FP.BF16.F32.PACK_AB R3, R169, R170 ;  /* 0x000000aaa903723e */ /* 0x010ff200000010ff */
[----:B------:R-:W4:Y:S01]  /*3560*/  MUFU.EX2 R166, R100 ;  /* 0x0000006400a67308 */ /* 0x000f220000000800 */
[----:B------:R3:W-:Y:S01]  /*3570*/  STS [R162], R3 ;  /* 0x00000003a2007388 */ /* 0x0007e20000000800 */
[----:B--2---:R-:W-:Y:S02]  /*3580*/  F2FP.BF16.F32.PACK_AB R4, R219, R220 ;  /* 0x000000dcdb04723e */ /* 0x004fe400000010ff */
[----:B-1----:R-:W-:Y:S05]  /*3590*/  F2FP.BF16.F32.PACK_AB R2, R183, R184 ;  /* 0x000000b8b702723e */ /* 0x002fea00000010ff */
[----:B------:R1:W-:Y:S04]  /*35a0*/  STS [R162+0x400], R2 ;  /* 0x00040002a2007388 */ /* 0x0003e80000000800 */
[----:B------:R2:W-:Y:S01]  /*35b0*/  STS [R113+0x2000], R4 ;  /* 0x0020000471007388 */ /* 0x0005e20000000800 */
[----:B---3--:R-:W-:Y:S05]  /*35c0*/  F2FP.BF16.F32.PACK_AB R3, R247, R248 ;  /* 0x000000f8f703723e */ /* 0x008fea00000010ff */
[----:B------:R4:W-:Y:S04]  /*35d0*/  STS [R113+0x2400], R3 ;  /* 0x0024000371007388 */ /* 0x0009e80000000800 */
[----:B------:R-:W-:Y:S01]  /*35e0*/  STS [R162+0x2400], R6 ;  /* 0x00240006a2007388 */ /* 0x000fe20000000800 */
[----:B-1----:R-:W-:Y:S01]  /*35f0*/  F2FP.BF16.F32.PACK_AB R2, R211, R212 ;  /* 0x000000d4d302723e */ /* 0x002fe200000010ff */
[--C-:B--2---:R-:W-:Y:S04]  /*3600*/  FFMA.FTZ R4, R236, UR7, -R12.reuse ;  /* 0x00000007ec047c23 */ /* 0x104fe8000801080c */
[----:B------:R1:W-:Y:S01]  /*3610*/  STS [R162+0x2000], R2 ;  /* 0x00200002a2007388 */ /* 0x0003e20000000800 */
[----:B------:R-:W-:Y:S01]  /*3620*/  FFMA.FTZ R12, R235, UR7, -R12 ;  /* 0x00000007eb0c7c23 */ /* 0x000fe2000801080c */
[----:B------:R2:W-:Y:S02]  /*3630*/  MUFU.EX2 R216, R4 ;  /* 0x0000000400d87308 */ /* 0x0005e40000000800 */
[----:B------:R3:W-:Y:S01]  /*3640*/  STS [R114], R5 ;  /* 0x0000000572007388 */ /* 0x0007e20000000800 */
[----:B----4-:R-:W-:Y:S07]  /*3650*/  F2FP.BF16.F32.PACK_AB R3, R166, R165 ;  /* 0x000000a5a603723e */ /* 0x010fee00000010ff */
[----:B------:R-:W4:Y:S01]  /*3660*/  MUFU.EX2 R215, R12 ;  /* 0x0000000c00d77308 */ /* 0x000f220000000800 */
[----:B--2---:R-:W-:Y:S05]  /*3670*/  F2FP.BF16.F32.PACK_AB R4, R179, R180 ;  /* 0x000000b4b304723e */ /* 0x004fea00000010ff */
[----:B------:R2:W-:Y:S01]  /*3680*/  STS [R114+0x400], R4 ;  /* 0x0004000472007388 */ /* 0x0005e20000000800 */
[----:B-1----:R-:W-:Y:S03]  /*3690*/  F2FP.BF16.F32.PACK_AB R2, R171, R172 ;  /* 0x000000acab02723e */ /* 0x002fe600000010ff */
[----:B------:R1:W-:Y:S01]  /*36a0*/  STS [R161], R3 ;  /* 0x00000003a1007388 */ /* 0x0003e20000000800 */
[----:B---3--:R-:W-:Y:S03]  /*36b0*/  F2FP.BF16.F32.PACK_AB R5, R196, R197 ;  /* 0x000000c5c405723e */ /* 0x008fe600000010ff */
[----:B------:R4:W-:Y:S04]  /*36c0*/  STS [R161+0x400], R2 ;  /* 0x00040002a1007388 */ /* 0x0009e80000000800 */
[----:B------:R-:W-:Y:S01]  /*36d0*/  STS [R114+0x2000], R5 ;  /* 0x0020000572007388 */ /* 0x000fe20000000800 */
[----:B--2---:R-:W-:Y:S02]  /*36e0*/  F2FP.BF16.F32.PACK_AB R4, R221, R224 ;  /* 0x000000e0dd04723e */ /* 0x004fe400000010ff */
[----:B-1----:R-:W-:Y:S03]  /*36f0*/  F2FP.BF16.F32.PACK_AB R3, R189, R193 ;  /* 0x000000c1bd03723e */ /* 0x002fe600000010ff */
[----:B------:R-:W-:Y:S01]  /*3700*/  STS [R114+0x2400], R4 ;  /* 0x0024000472007388 */ /* 0x000fe20000000800 */
[----:B----4-:R-:W-:Y:S03]  /*3710*/  F2FP.BF16.F32.PACK_AB R2, R215, R216 ;  /* 0x000000d8d702723e */ /* 0x010fe600000010ff */
[----:B------:R1:W-:Y:S04]  /*3720*/  STS [R161+0x2000], R3 ;  /* 0x00200003a1007388 */ /* 0x0003e80000000800 */
[----:B------:R2:W-:Y:S04]  /*3730*/  STS [R161+0x2400], R2 ;  /* 0x00240002a1007388 */ /* 0x0005e80000000800 */
[----:B------:R-:W3:Y:S08]  /*3740*/  LDSM.16.M88.4 R64, [R0+0x4000] ;  /* 0x004000000040783b */ /* 0x000ef00000000200 */
[----:B------:R4:W3:Y:S01]  /*3750*/  LDSM.16.M88.4 R60, [R0+0x5000] ;  /* 0x00500000003c783b */ /* 0x0008e20000000200 */
[----:B-1----:R-:W-:Y:S02]  /*3760*/  MOV R3, R101 ;  /* 0x0000006500037202 */ /* 0x002fe40000000f00 */
[--C-:B--2---:R-:W-:Y:S04]  /*3770*/  SHF.R.U32.HI R2, RZ, 0x4, R158.reuse ;  /* 0x00000004ff027819 */ /* 0x104fe8000001169e */
[----:B------:R-:W-:Y:S04]  /*3780*/  LOP3.LUT R2, R2, 0x8, RZ, 0xc0, !PT ;  /* 0x0000000802027812 */ /* 0x000fe800078ec0ff */
[----:B------:R-:W-:Y:S02]  /*3790*/  LOP3.LUT R2, R2, 0x10, R158, 0xf8, !PT ;  /* 0x0000001002027812 */ /* 0x000fe400078ef89e */
[----:B----4-:R-:W-:Y:S02]  /*37a0*/  IADD3 R0, PT, PT, R0, R159, RZ ;  /* 0x0000009f00007210 */ /* 0x010fe40007ffe0ff */
[----:B------:R-:W-:Y:S03]  /*37b0*/  LOP3.LUT R2, R2, 0xc0, R156, 0xf8, !PT ;  /* 0x000000c002027812 */ /* 0x000fe600078ef89c */
[----:B------:R-:W1:Y:S01]  /*37c0*/  LDSM.16.M88.4 R100, [R0+0x4000] ;  /* 0x004000000064783b */ /* 0x000e620000000200 */
[----:B------:R-:W-:Y:S01]  /*37d0*/  LOP3.LUT R2, R2, R149, RZ, 0x3c, !PT ;  /* 0x0000009502027212 */ /* 0x000fe200078e3cff */
[-C--:B---3--:R-:W-:Y:S06]  /*37e0*/  HMMA.16816.F32.BF16 R4, R64, R116.reuse, RZ ;  /* 0x000000744004723c */ /* 0x088fec00000418ff */
[----:B------:R2:W3:Y:S02]  /*37f0*/  LDSM.16.M88.4 R104, [R0+0x5000] ;  /* 0x005000000068783b */ /* 0x0004e40000000200 */
[C---:B------:R-:W-:Y:S08]  /*3800*/  HMMA.16816.F32.BF16 R8, R60.reuse, R116, RZ ;  /* 0x000000743c08723c */ /* 0x040ff000000418ff */
[-C--:B------:R-:W-:Y:S08]  /*3810*/  HMMA.16816.F32.BF16 R12, R60, R118.reuse, RZ ;  /* 0x000000763c0c723c */ /* 0x080ff000000418ff */
[C---:B------:R-:W-:Y:S02]  /*3820*/  HMMA.16816.F32.BF16 R16, R64.reuse, R118, RZ ;  /* 0x000000764010723c */ /* 0x040fe400000418ff */
[----:B--2---:R-:W-:Y:S04]  /*3830*/  LOP3.LUT R0, R157, 0x30, R155, 0xf8, !PT ;  /* 0x000000309d007812 */ /* 0x004fe800078ef89b */
[----:B------:R-:W-:Y:S02]  /*3840*/  LOP3.LUT R0, R0, 0x1c0, R160, 0xf8, !PT ;  /* 0x000001c000007812 */ /* 0x000fe400078ef8a0 */
        /* <DEDUP_REMOVED lines=15> */
[C---:B------:R-:W-:Y:S01]  /*3940*/  FADD.FTZ R6, -R110.reuse, R6 ;  /* 0x000000066e067221 */ /* 0x040fe20000010100 */
[C---:B------:R-:W-:Y:S01]  /*3950*/  FADD.FTZ R4, -R111.reuse, R4 ;  /* 0x000000046f047221 */ /* 0x040fe20000010100 */
[----:B------:R-:W-:Y:S03]  /*3960*/  FADD.FTZ R7, -R110, R7 ;  /* 0x000000076e077221 */ /* 0x000fe60000010100 */
[C---:B------:R-:W-:Y:S04]  /*3970*/  HMMA.16816.F32.BF16 R16, R100.reuse, R134, R16 ;  /* 0x000000866410723c */ /* 0x040fe80000041810 */
[----:B------:R-:W-:Y:S01]  /*3980*/  FMUL.FTZ R4, R194, R4 ;  /* 0x00000004c2047220 */ /* 0x000fe20000410000 */
[----:B------:R-:W-:Y:S03]  /*3990*/  FMUL.FTZ R7, R226, R7 ;  /* 0x00000007e2077220 */ /* 0x000fe60000410000 */
[-C--:B------:R-:W-:Y:S08]  /*39a0*/  HMMA.16816.F32.BF16 R20, R100, R136.reuse, R20 ;  /* 0x000000886414723c */ /* 0x080ff00000041814 */
[C---:B------:R-:W-:Y:S08]  /*39b0*/  HMMA.16816.F32.BF16 R24, R104.reuse, R136, R24 ;  /* 0x000000886818723c */ /* 0x040ff00000041818 */
        /* <DEDUP_REMOVED lines=10> */
[----:B------:R-:W-:Y:S01]  /*3a60*/  SHF.L.U32 R105, R158, 0x3, RZ ;  /* 0x000000039e697819 */ /* 0x000fe200000006ff */
[----:B------:R-:W-:Y:S01]  /*3a70*/  FFMA.FTZ R106, -R84, R84, 1 ;  /* 0x3f800000546a7423 */ /* 0x000fe20000010154 */
[----:B------:R-:W-:Y:S01]  /*3a80*/  MOV R107, R3 ;  /* 0x00000003006b7202 */ /* 0x000fe20000000f00 */
[----:B------:R1:W5:Y:S01]  /*3a90*/  LDL.LU R84, [R1+0xd0] ;  /* 0x0000d00001547983 */ /* 0x0003620000300800 */
[----:B------:R-:W-:Y:S01]  /*3aa0*/  LOP3.LUT R104, R105, 0x38, RZ, 0xc0, !PT ;  /* 0x0000003869687812 */ /* 0x000fe200078ec0ff */
[----:B------:R-:W-:Y:S04]  /*3ab0*/  HMMA.16816.F32.BF16 R64, R100, R146, R64 ;  /* 0x000000926440723c */ /* 0x000fe80000041840 */
[----:B------:R-:W-:Y:S01]  /*3ac0*/  LOP3.LUT R3, R160, 0x400, RZ, 0xc0, !PT ;  /* 0x00000400a0037812 */ /* 0x000fe200078ec0ff */
[----:B------:R-:W-:Y:S01]  /*3ad0*/  FFMA.FTZ R102, -R80, R80, 1 ;  /* 0x3f80000050667423 */ /* 0x000fe20000010150 */
[----:B------:R-:W-:Y:S01]  /*3ae0*/  LOP3.LUT R0, R0, R104, RZ, 0x3c, !PT ;  /* 0x0000006800007212 */ /* 0x000fe200078e3cff */
[----:B------:R-:W-:Y:S02]  /*3af0*/  FMUL.FTZ R106, R106, UR12 ;  /* 0x0000000c6a6a7c20 */ /* 0x000fe40008410000 */
[----:B------:R-:W-:Y:S01]  /*3b00*/  FMUL.FTZ R102, R102, UR12 ;  /* 0x0000000c66667c20 */ /* 0x000fe20008410000 */
[----:B------:R-:W-:Y:S01]  /*3b10*/  LEA R0, R0, R3, 0x1 ;  /* 0x0000000300007211 */ /* 0x000fe200078e08ff */
[----:B------:R-:W-:Y:S01]  /*3b20*/  FADD.FTZ R3, -R111, R5 ;  /* 0x000000056f037221 */ /* 0x000fe20000010100 */
[----:B------:R-:W-:Y:S03]  /*3b30*/  FFMA.FTZ R5, -R107, R107, 1 ;  /* 0x3f8000006b057423 */ /* 0x000fe6000001016b */
[----:B------:R-:W-:Y:S01]  /*3b40*/  FMUL.FTZ R3, R198, R3 ;  /* 0x00000003c6037220 */ /* 0x000fe20000410000 */
[----:B------:R-:W-:Y:S03]  /*3b50*/  FMUL.FTZ R5, R5, UR12 ;  /* 0x0000000c05057c20 */ /* 0x000fe60008410000 */
[----:B------:R-:W-:Y:S01]  /*3b60*/  FMUL.FTZ R100, R106, R3 ;  /* 0x000000036a647220 */ /* 0x000fe20000410000 */
[----:B------:R-:W-:Y:S01]  /*3b70*/  FADD.FTZ R3, -R111, R20 ;  /* 0x000000146f037221 */ /* 0x000fe20000010100 */
[----:B------:R-:W-:Y:S01]  /*3b80*/  FFMA.FTZ R20, -R82, R82, 1 ;  /* 0x3f80000052147423 */ /* 0x000fe20000010152 */
[----:B------:R-:W-:Y:S01]  /*3b90*/  FMUL.FTZ R101, R5, R4 ;  /* 0x0000000405657220 */ /* 0x000fe20000410000 */
[----:B------:R-:W-:Y:S01]  /*3ba0*/  FADD.FTZ R5, -R111, R16 ;  /* 0x000000106f057221 */ /* 0x000fe20000010100 */
[----:B------:R-:W-:Y:S01]  /*3bb0*/  FFMA.FTZ R16, -R83, R83, 1 ;  /* 0x3f80000053107423 */ /* 0x000fe20000010153 */
[C---:B------:R-:W-:Y:S01]  /*3bc0*/  FADD.FTZ R4, -R111.reuse, R17 ;  /* 0x000000116f047221 */ /* 0x040fe20000010100 */
[----:B------:R1:W5:Y:S01]  /*3bd0*/  LDL.LU R83, [R1+0xcc] ;  /* 0x0000cc0001537983 */ /* 0x0003620000300800 */
[----:B------:R-:W-:Y:S01]  /*3be0*/  FADD.FTZ R17, -R111, R21 ;  /* 0x000000156f117221 */ /* 0x000fe20000010100 */
        /* <DEDUP_REMOVED lines=8> */
[----:B------:R-:W-:Y:S01]  /*3c70*/  FMUL.FTZ R16, R16, UR12 ;  /* 0x0000000c10107c20 */ /* 0x000fe20008410000 */
[----:B------:R-:W-:Y:S01]  /*3c80*/  FMUL.FTZ R17, R181, R17 ;  /* 0x00000011b5117220 */ /* 0x000fe20000410000 */
[----:B------:R1:W5:Y:S02]  /*3c90*/  LDL.LU R80, [R1+0xc0] ;  /* 0x0000c00001507983 */ /* 0x0003640000300800 */
[----:B------:R-:W-:Y:S01]  /*3ca0*/  FMUL.FTZ R5, R16, R5 ;  /* 0x0000000510057220 */ /* 0x000fe20000410000 */
[----:B------:R-:W-:Y:S01]  /*3cb0*/  FMUL.FTZ R16, R20, R4 ;  /* 0x0000000414107220 */ /* 0x000fe20000410000 */
[----:B------:R-:W-:Y:S01]  /*3cc0*/  FMUL.FTZ R4, R21, R3 ;  /* 0x0000000315047220 */ /* 0x000fe20000410000 */
[----:B------:R-:W-:Y:S01]  /*3cd0*/  FFMA.FTZ R21, -R76, R76, 1 ;  /* 0x3f8000004c157423 */ /* 0x000fe2000001014c */
[----:B------:R-:W-:Y:S01]  /*3ce0*/  FADD.FTZ R20, -R111, R32 ;  /* 0x000000206f147221 */ /* 0x000fe20000010100 */
[----:B------:R-:W-:Y:S01]  /*3cf0*/  FFMA.FTZ R32, -R77, R77, 1 ;  /* 0x3f8000004d207423 */ /* 0x000fe2000001014d */
[----:B------:R-:W-:Y:S01]  /*3d00*/  FMUL.FTZ R3, R102, R17 ;  /* 0x0000001166037220 */ /* 0x000fe20000410000 */
[----:B------:R-:W-:Y:S01]  /*3d10*/  F2FP.BF16.F32.PACK_AB R17, R100, R101 ;  /* 0x000000656411723e */ /* 0x000fe200000010ff */
[----:B------:R-:W-:Y:S01]  /*3d20*/  FMUL.FTZ R20, R176, R20 ;  /* 0x00000014b0147220 */ /* 0x000fe20000410000 */
[----:B------:R-:W-:Y:S01]  /*3d30*/  F2FP.BF16.F32.PACK_AB R16, R16, R5 ;  /* 0x000000051010723e */ /* 0x000fe200000010ff */
[----:B------:R-:W-:Y:S01]  /*3d40*/  FMUL.FTZ R5, R175, R33 ;  /* 0x00000021af057220 */ /* 0x000fe20000410000 */
[----:B------:R-:W-:Y:S01]  /*3d50*/  F2FP.BF16.F32.PACK_AB R100, R3, R4 ;  /* 0x000000040364723e */ /* 0x000fe200000010ff */
[----:B------:R-:W-:Y:S01]  /*3d60*/  FFMA.FTZ R33, -R78, R78, 1 ;  /* 0x3f8000004e217423 */ /* 0x000fe2000001014e */
[----:B------:R-:W-:Y:S01]  /*3d70*/  FADD.FTZ R4, -R111, R36 ;  /* 0x000000246f047221 */ /* 0x000fe20000010100 */
[----:B------:R-:W-:Y:S01]  /*3d80*/  FFMA.FTZ R36, -R79, R79, 1 ;  /* 0x3f8000004f247423 */ /* 0x000fe2000001014f */
[----:B------:R-:W-:Y:S01]  /*3d90*/  FADD.FTZ R3, -R111, R37 ;  /* 0x000000256f037221 */ /* 0x000fe20000010100 */
[----:B------:R1:W5:Y:S01]  /*3da0*/  LDL.LU R79, [R1+0xbc] ;  /* 0x0000bc00014f7983 */ /* 0x0003620000300800 */
[----:B------:R-:W-:Y:S01]  /*3db0*/  FFMA.FTZ R37, -R75, R75, 1 ;  /* 0x3f8000004b257423 */ /* 0x000fe2000001014b */
[----:B------:R-:W-:Y:S01]  /*3dc0*/  FMUL.FTZ R4, R174, R4 ;  /* 0x00000004ae047220 */ /* 0x000fe20000410000 */
[----:B------:R-:W-:Y:S01]  /*3dd0*/  FMUL.FTZ R33, R33, UR12 ;  /* 0x0000000c21217c20 */ /* 0x000fe20008410000 */
[----:B------:R1:W5:Y:S01]  /*3de0*/  LDL.LU R78, [R1+0xb8] ;  /* 0x0000b800014e7983 */ /* 0x0003620000300800 */
[----:B------:R-:W-:Y:S01]  /*3df0*/  FMUL.FTZ R37, R37, UR12 ;  /* 0x0000000c25257c20 */ /* 0x000fe20008410000 */
[----:B------:R-:W-:Y:S01]  /*3e00*/  FMUL.FTZ R36, R36, UR12 ;  /* 0x0000000c24247c20 */ /* 0x000fe20008410000 */
[----:B------:R-:W-:Y:S01]  /*3e10*/  FMUL.FTZ R33, R33, R5 ;  /* 0x0000000521217220 */ /* 0x000fe20000410000 */
[----:B------:R1:W5:Y:S01]  /*3e20*/  LDL.LU R77, [R1+0xb4] ;  /* 0x0000b400014d7983 */ /* 0x0003620000300800 */
[----:B------:R-:W-:Y:S01]  /*3e30*/  FMUL.FTZ R5, R21, UR12 ;  /* 0x0000000c15057c20 */ /* 0x000fe20008410000 */
[C---:B------:R-:W-:Y:S01]  /*3e40*/  FADD.FTZ R21, -R111.reuse, R48 ;  /* 0x000000306f157221 */ /* 0x040fe20000010100 */
[----:B------:R-:W-:Y:S01]  /*3e50*/  FFMA.FTZ R48, -R74, R74, 1 ;  /* 0x3f8000004a307423 */ /* 0x000fe2000001014a */
[----:B------:R1:W5:Y:S01]  /*3e60*/  LDL.LU R76, [R1+0xb0] ;  /* 0x0000b000014c7983 */ /* 0x0003620000300800 */
[----:B------:R-:W-:Y:S01]  /*3e70*/  FMUL.FTZ R36, R36, R20 ;  /* 0x0000001424247220 */ /* 0x000fe20000410000 */
[----:B------:R-:W-:Y:S01]  /*3e80*/  FADD.FTZ R20, -R111, R49 ;  /* 0x000000316f147221 */ /* 0x000fe20000010100 */
[----:B------:R-:W-:Y:S01]  /*3e90*/  FFMA.FTZ R49, -R73, R73, 1 ;  /* 0x3f80000049317423 */ /* 0x000fe20000010149 */
[----:B------:R1:W5:Y:S01]  /*3ea0*/  LDL.LU R75, [R1+0xac] ;  /* 0x0000ac00014b7983 */ /* 0x0003620000300800 */
[----:B------:R-:W-:Y:S01]  /*3eb0*/  FMUL.FTZ R48, R48, UR12 ;  /* 0x0000000c30307c20 */ /* 0x000fe20008410000 */
[----:B------:R-:W-:Y:S01]  /*3ec0*/  FMUL.FTZ R20, R169, R20 ;  /* 0x00000014a9147220 */ /* 0x000fe20000410000 */
[----:B------:R-:W-:Y:S01]  /*3ed0*/  FMUL.FTZ R21, R170, R21 ;  /* 0x00000015aa157220 */ /* 0x000fe20000410000 */
[----:B------:R1:W5:Y:S01]  /*3ee0*/  LDL.LU R74, [R1+0xa8] ;  /* 0x0000a800014a7983 */ /* 0x0003620000300800 */
[----:B------:R-:W-:Y:S01]  /*3ef0*/  FMUL.FTZ R32, R32, UR12 ;  /* 0x0000000c20207c20 */ /* 0x000fe20008410000 */
[----:B------:R-:W-:Y:S01]  /*3f00*/  FMUL.FTZ R20, R48, R20 ;  /* 0x0000001430147220 */ /* 0x000fe20000410000 */
[----:B------:R-:W-:Y:S01]  /*3f10*/  FMUL.FTZ R21, R37, R21 ;  /* 0x0000001525157220 */ /* 0x000fe20000410000 */
[----:B------:R1:W5:Y:S01]  /*3f20*/  LDL.LU R73, [R1+0xa4] ;  /* 0x0000a40001497983 */ /* 0x0003620000300800 */
[----:B------:R-:W-:Y:S01]  /*3f30*/  FMUL.FTZ R32, R32, R4 ;  /* 0x0000000420207220 */ /* 0x000fe20000410000 */
[----:B------:R-:W-:Y:S01]  /*3f40*/  FADD.FTZ R4, -R111, R52 ;  /* 0x000000346f047221 */ /* 0x000fe20000010100 */
[----:B------:R-:W-:Y:S01]  /*3f50*/  FFMA.FTZ R52, -R72, R72, 1 ;  /* 0x3f80000048347423 */ /* 0x000fe20000010148 */
[----:B------:R-:W-:Y:S01]  /*3f60*/  FMUL.FTZ R3, R173, R3 ;  /* 0x00000003ad037220 */ /* 0x000fe20000410000 */
[----:B------:R1:W5:Y:S01]  /*3f70*/  LDL.LU R72, [R1+0xa0] ;  /* 0x0000a00001487983 */ /* 0x0003620000300800 */
[----:B------:R-:W-:Y:S01]  /*3f80*/  FMUL.FTZ R37, R49, UR12 ;  /* 0x0000000c31257c20 */ /* 0x000fe20008410000 */
[----:B------:R-:W-:Y:S01]  /*3f90*/  FMUL.FTZ R48, R52, UR12 ;  /* 0x0000000c34307c20 */ /* 0x000fe20008410000 */
[----:B------:R-:W-:Y:S01]  /*3fa0*/  F2FP.BF16.F32.PACK_AB R52, R33, R36 ;  /* 0x000000242134723e */ /* 0x000fe200000010ff */
[----:B------:R-:W-:Y:S01]  /*3fb0*/  FMUL.FTZ R5, R5, R3 ;  /* 0x0000000305057220 */ /* 0x000fe20000410000 */
[----:B------:R-:W-:Y:S01]  /*3fc0*/  FADD.FTZ R3, -R111, R53 ;  /* 0x000000356f037221 */ /* 0x000fe20000010100 */
[----:B------:R-:W-:Y:S03]  /*3fd0*/  FMUL.FTZ R4, R168, R4 ;  /* 0x00000004a8047220 */ /* 0x000fe60000410000 */
[----:B------:R-:W-:Y:S01]  /*3fe0*/  FMUL.FTZ R3, R167, R3 ;  /* 0x00000003a7037220 */ /* 0x000fe20000410000 */
[----:B------:R-:W-:Y:S01]  /*3ff0*/  F2FP.BF16.F32.PACK_AB R49, R5, R32 ;  /* 0x000000200531723e */ /* 0x000fe200000010ff */
[----:B------:R-:W-:Y:S01]  /*4000*/  FMUL.FTZ R32, R37, R4 ;  /* 0x0000000425207220 */ /* 0x000fe20000410000 */
[----:B------:R-:W-:Y:S01]  /*4010*/  FADD.FTZ R4, -R111, R65 ;  /* 0x000000416f047221 */ /* 0x000fe20000010100 */
[----:B------:R-:W-:Y:S01]  /*4020*/  FMUL.FTZ R5, R48, R3 ;  /* 0x0000000330057220 */ /* 0x000fe20000410000 */
[----:B------:R-:W-:Y:S01]  /*4030*/  F2FP.BF16.F32.PACK_AB R48, R20, R21 ;  /* 0x000000151430723e */ /* 0x000fe200000010ff */
[----:B------:R-:W-:Y:S01]  /*4040*/  FFMA.FTZ R20, -R71, R71, 1 ;  /* 0x3f80000047147423 */ /* 0x000fe20000010147 */
[----:B------:R-:W-:Y:S01]  /*4050*/  FADD.FTZ R3, -R111, R64 ;  /* 0x000000406f037221 */ /* 0x000fe20000010100 */
[----:B------:R1:W5:Y:S01]  /*4060*/  LDL.LU R71, [R1+0x9c] ;  /* 0x00009c0001477983 */ /* 0x0003620000300800 */
[----:B------:R-:W-:Y:S01]  /*4070*/  FFMA.FTZ R21, -R70, R70, 1 ;  /* 0x3f80000046157423 */ /* 0x000fe20000010146 */
[----:B------:R-:W-:Y:S01]  /*4080*/  FMUL.FTZ R20, R20, UR12 ;  /* 0x0000000c14147c20 */ /* 0x000fe20008410000 */
[----:B------:R-:W-:Y:S01]  /*4090*/  FMUL.FTZ R3, R165, R3 ;  /* 0x00000003a5037220 */ /* 0x000fe20000410000 */
[----:B------:R1:W5:Y:S01]  /*40a0*/  LDL.LU R70, [R1+0x98] ;  /* 0x0000980001467983 */ /* 0x0003620000300800 */
[----:B------:R-:W-:Y:S01]  /*40b0*/  FMUL.FTZ R21, R21, UR12 ;  /* 0x0000000c15157c20 */ /* 0x000fe20008410000 */
[----:B------:R-:W-:Y:S01]  /*40c0*/  FMUL.FTZ R4, R166, R4 ;  /* 0x00000004a6047220 */ /* 0x000fe20000410000 */
[----:B------:R-:W-:Y:S01]  /*40d0*/  FMUL.FTZ R33, R20, R3 ;  /* 0x0000000314217220 */ /* 0x000fe20000410000 */
[----:B------:R-:W-:Y:S01]  /*40e0*/  FFMA.FTZ R20, -R69, R69, 1 ;  /* 0x3f80000045147423 */ /* 0x000fe20000010145 */
[----:B------:R-:W-:Y:S01]  /*40f0*/  F2FP.BF16.F32.PACK_AB R37, R5, R32 ;  /* 0x000000200525723e */ /* 0x000fe200000010ff */
[----:B------:R1:W5:Y:S01]  /*4100*/  LDL.LU R69, [R1+0x94] ;  /* 0x0000940001457983 */ /* 0x0003620000300800 */
[----:B------:R-:W-:Y:S01]  /*4110*/  FMUL.FTZ R32, R21, R4 ;  /* 0x0000000415207220 */ /* 0x000fe20000410000 */
[----:B------:R-:W-:Y:S01]  /*4120*/  FMUL.FTZ R21, R225, R6 ;  /* 0x00000006e1157220 */ /* 0x000fe20000410000 */
[----:B------:R-:W-:Y:S01]  /*4130*/  FFMA.FTZ R6, -R68, R68, 1 ;  /* 0x3f80000044067423 */ /* 0x000fe20000010144 */
[----:B------:R-:W-:Y:S01]  /*4140*/  FMUL.FTZ R20, R20, UR12 ;  /* 0x0000000c14147c20 */ /* 0x000fe20008410000 */
[----:B------:R1:W5:Y:S02]  /*4150*/  LDL.LU R68, [R1+0x90] ;  /* 0x0000900001447983 */ /* 0x0003640000300800 */
[----:B------:R-:W-:Y:S01]  /*4160*/  FMUL.FTZ R6, R6, UR12 ;  /* 0x0000000c06067c20 */ /* 0x000fe20008410000 */
[----:B------:R-:W-:Y:S06]  /*4170*/  BRA.U !UP0, `(.L_x_628) ;  /* 0x0000000108747547 */ /* 0x000fec000b800000 */
        /* <DEDUP_REMOVED lines=29> */
.L_x_628:
[----:B---3--:R-:W2:Y:S01]  /*4350*/  LDL.LU R101, [R1+0x1c] ;  /* 0x00001c0001657983 */ /* 0x008ea20000300800 */
[----:B------:R-:W-:Y:S01]  /*4360*/  F2FP.BF16.F32.PACK_AB R36, R32, R33 ;  /* 0x000000212024723e */ /* 0x000fe200000010ff */
[----:B------:R-:W-:Y:S01]  /*4370*/  FADD.FTZ R3, -R110, R23 ;  /* 0x000000176e037221 */ /* 0x000fe20000010100 */
[----:B------:R-:W-:Y:S01]  /*4380*/  FMUL.FTZ R20, R20, R21 ;  /* 0x0000001514147220 */ /* 0x000fe20000410000 */
[----:B------:R-:W3:Y:S01]  /*4390*/  LDL.LU R65, [R1+0x18] ;  /* 0x0000180001417983 */ /* 0x000ee20000300800 */
[----:B------:R-:W-:Y:S01]  /*43a0*/  FMUL.FTZ R7, R6, R7 ;  /* 0x0000000706077220 */ /* 0x000fe20000410000 */
[----:B------:R-:W-:Y:S01]  /*43b0*/  FMUL.FTZ R3, R205, R3 ;  /* 0x00000003cd037220 */ /* 0x000fe20000410000 */
[C---:B-----5:R-:W-:Y:S01]  /*43c0*/  FADD.FTZ R8, -R109.reuse, R8 ;  /* 0x000000086d087221 */ /* 0x060fe20000010100 */
[----:B------:R-:W4:Y:S01]  /*43d0*/  LDL.LU R64, [R1+0xc] ;  /* 0x00000c0001407983 */ /* 0x000f220000300800 */
[----:B------:R-:W-:Y:S01]  /*43e0*/  FADD.FTZ R39, -R110, R39 ;  /* 0x000000276e277221 */ /* 0x000fe20000010100 */
[C---:B------:R-:W-:Y:S01]  /*43f0*/  FADD.FTZ R28, -R109.reuse, R28 ;  /* 0x0000001c6d1c7221 */ /* 0x040fe20000010100 */
[----:B------:R-:W-:Y:S01]  /*4400*/  FADD.FTZ R25, -R109, R25 ;  /* 0x000000196d197221 */ /* 0x000fe20000010100 */
[----:B------:R-:W2:Y:S01]  /*4410*/  LDL.LU R53, [R1+0x8] ;  /* 0x0000080001357983 */ /* 0x000ea20000300800 */
[----:B------:R-:W-:Y:S01]  /*4420*/  FMUL.FTZ R39, R195, R39 ;  /* 0x00000027c3277220 */ /* 0x000fe20000410000 */
[----:B------:R-:W-:Y:S01]  /*4430*/  FMUL.FTZ R28, R230, R28 ;  /* 0x0000001ce61c7220 */ /* 0x000fe20000410000 */
[----:B------:R-:W-:Y:S01]  /*4440*/  FMUL.FTZ R25, R233, R25 ;  /* 0x00000019e9197220 */ /* 0x000fe20000410000 */
[----:B------:R1:W-:Y:S01]  /*4450*/  STS [R112+0x8000], R17 ;  /* 0x0080001170007388 */ /* 0x0003e20000000800 */
[----:B------:R-:W-:Y:S01]  /*4460*/  FFMA.FTZ R4, -R223, R223, 1 ;  /* 0x3f800000df047423 */ /* 0x000fe200000101df */
[----:B------:R-:W-:Y:S01]  /*4470*/  FADD.FTZ R22, -R110, R22 ;  /* 0x000000166e167221 */ /* 0x000fe20000010100 */
[----:B------:R-:W-:Y:S01]  /*4480*/  FFMA.FTZ R5, -R218, R218, 1 ;  /* 0x3f800000da057423 */ /* 0x000fe200000101da */
[C---:B------:R-:W-:Y:S01]  /*4490*/  FADD.FTZ R34, -R110.reuse, R34 ;  /* 0x000000226e227221 */ /* 0x040fe20000010100 */
[----:B------:R-:W-:Y:S01]  /*44a0*/  FADD.FTZ R19, -R110, R19 ;  /* 0x000000136e137221 */ /* 0x000fe20000010100 */
[----:B------:R-:W-:Y:S01]  /*44b0*/  FMUL.FTZ R22, R206, R22 ;  /* 0x00000016ce167220 */ /* 0x000fe20000410000 */
[----:B------:R-:W-:Y:S01]  /*44c0*/  FMUL.FTZ R5, R5, UR12 ;  /* 0x0000000c05057c20 */ /* 0x000fe20008410000 */
[----:B------:R-:W-:Y:S01]  /*44d0*/  FFMA.FTZ R6, -R222, R222, 1 ;  /* 0x3f800000de067423 */ /* 0x000fe200000101de */
[----:B------:R-:W-:Y:S01]  /*44e0*/  FMUL.FTZ R34, R200, R34 ;  /* 0x00000022c8227220 */ /* 0x000fe20000410000 */
[----:B------:R-:W-:Y:S01]  /*44f0*/  FMUL.FTZ R19, R209, R19 ;  /* 0x00000013d1137220 */ /* 0x000fe20000410000 */
[----:B------:R-:W-:Y:S01]  /*4500*/  FMUL.FTZ R22, R5, R22 ;  /* 0x0000001605167220 */ /* 0x000fe20000410000 */
[----:B------:R-:W-:Y:S01]  /*4510*/  FMUL.FTZ R6, R6, UR12 ;  /* 0x0000000c06067c20 */ /* 0x000fe20008410000 */
[C---:B------:R-:W-:Y:S01]  /*4520*/  FADD.FTZ R66, -R110.reuse, R66 ;  /* 0x000000426e427221 */ /* 0x040fe20000010100 */
[C---:B------:R-:W-:Y:S01]  /*4530*/  FADD.FTZ R38, -R110.reuse, R38 ;  /* 0x000000266e267221 */ /* 0x040fe20000010100 */
[----:B------:R-:W-:Y:S01]  /*4540*/  FADD.FTZ R50, -R110, R50 ;  /* 0x000000326e327221 */ /* 0x000fe20000010100 */
[----:B------:R-:W-:Y:S01]  /*4550*/  FMUL.FTZ R19, R6, R19 ;  /* 0x0000001306137220 */ /* 0x000fe20000410000 */
[----:B------:R-:W-:Y:S01]  /*4560*/  FFMA.FTZ R6, -R201, R201, 1 ;  /* 0x3f800000c9067423 */ /* 0x000fe200000101c9 */
[----:B------:R-:W-:Y:S01]  /*4570*/  FMUL.FTZ R66, R172, R66 ;  /* 0x00000042ac427220 */ /* 0x000fe20000410000 */
[----:B------:R-:W-:Y:S01]  /*4580*/  FMUL.FTZ R38, R192, R38 ;  /* 0x00000026c0267220 */ /* 0x000fe20000410000 */
[----:B------:R-:W-:Y:S01]  /*4590*/  FMUL.FTZ R50, R184, R50 ;  /* 0x00000032b8327220 */ /* 0x000fe20000410000 */
[----:B------:R-:W-:Y:S01]  /*45a0*/  FMUL.FTZ R6, R6, UR12 ;  /* 0x0000000c06067c20 */ /* 0x000fe20008410000 */
[C---:B------:R-:W-:Y:S01]  /*45b0*/  FADD.FTZ R18, -R110.reuse, R18 ;  /* 0x000000126e127221 */ /* 0x040fe20000010100 */
[----:B------:R-:W-:Y:S01]  /*45c0*/  FADD.FTZ R12, -R109, R12 ;  /* 0x0000000c6d0c7221 */ /* 0x000fe20000010100 */
[----:B------:R-:W-:Y:S01]  /*45d0*/  FADD.FTZ R55, -R110, R55 ;  /* 0x000000376e377221 */ /* 0x000fe20000010100 */
[----:B-1----:R-:W-:Y:S01]  /*45e0*/  FMUL.FTZ R17, R4, UR12 ;  /* 0x0000000c04117c20 */ /* 0x002fe20008410000 */
[----:B------:R-:W-:Y:S01]  /*45f0*/  FFMA.FTZ R4, -R217, R217, 1 ;  /* 0x3f800000d9047423 */ /* 0x000fe200000101d9 */
[----:B------:R-:W-:Y:S01]  /*4600*/  FMUL.FTZ R38, R6, R38 ;  /* 0x0000002606267220 */ /* 0x000fe20000410000 */
[----:B------:R-:W-:Y:S01]  /*4610*/  FFMA.FTZ R6, -R191, R191, 1 ;  /* 0x3f800000bf067423 */ /* 0x000fe200000101bf */
[----:B------:R-:W-:Y:S01]  /*4620*/  FMUL.FTZ R18, R208, R18 ;  /* 0x00000012d0127220 */ /* 0x000fe20000410000 */
[----:B------:R-:W-:Y:S01]  /*4630*/  FMUL.FTZ R4, R4, UR12 ;  /* 0x0000000c04047c20 */ /* 0x000fe20008410000 */
[----:B------:R-:W-:Y:S01]  /*4640*/  FMUL.FTZ R12, R246, R12 ;  /* 0x0000000cf60c7220 */ /* 0x000fe20000410000 */
[----:B------:R-:W-:Y:S01]  /*4650*/  FMUL.FTZ R6, R6, UR12 ;  /* 0x0000000c06067c20 */ /* 0x000fe20008410000 */
[----:B------:R-:W-:Y:S01]  /*4660*/  FMUL.FTZ R18, R17, R18 ;  /* 0x0000001211127220 */ /* 0x000fe20000410000 */
[----:B------:R-:W-:Y:S01]  /*4670*/  FMUL.FTZ R5, R4, R3 ;  /* 0x0000000304057220 */ /* 0x000fe20000410000 */
[----:B------:R-:W-:Y:S01]  /*4680*/  F2FP.BF16.F32.PACK_AB R4, R7, R20 ;  /* 0x000000140704723e */ /* 0x000fe200000010ff */
[----:B------:R-:W-:Y:S01]  /*4690*/  FMUL.FTZ R50, R6, R50 ;  /* 0x0000003206327220 */ /* 0x000fe20000410000 */
[----:B------:R-:W-:Y:S01]  /*46a0*/  FADD.FTZ R41, -R109, R41 ;  /* 0x000000296d297221 */ /* 0x000fe20000010100 */
[----:B------:R-:W-:Y:S01]  /*46b0*/  F2FP.BF16.F32.PACK_AB R3, R19, R18 ;  /* 0x000000121303723e */ /* 0x000fe200000010ff */
[----:B------:R-:W-:Y:S01]  /*46c0*/  FADD.FTZ R10, -R108, R10 ;  /* 0x0000000a6c0a7221 */ /* 0x000fe20000010100 */
[----:B------:R1:W-:Y:S01]  /*46d0*/  STS [R112+0x8400], R4 ;  /* 0x0084000470007388 */ /* 0x0003e20000000800 */
[----:B------:R-:W-:Y:S01]  /*46e0*/  FFMA.FTZ R7, -R204, R204, 1 ;  /* 0x3f800000cc077423 */ /* 0x000fe200000101cc */
[----:B------:R-:W-:Y:S01]  /*46f0*/  F2FP.BF16.F32.PACK_AB R33, R5, R22 ;  /* 0x000000160521723e */ /* 0x000fe200000010ff */
[----:B------:R-:W-:Y:S01]  /*4700*/  FFMA.FTZ R5, -R203, R203, 1 ;  /* 0x3f800000cb057423 */ /* 0x000fe200000101cb */
[----:B------:R4:W-:Y:S01]  /*4710*/  STS [R164+0x8400], R3 ;  /* 0x00840003a4007388 */ /* 0x0009e20000000800 */
[----:B------:R-:W-:Y:S01]  /*4720*/  FMUL.FTZ R7, R7, UR12 ;  /* 0x0000000c07077c20 */ /* 0x000fe20008410000 */
[----:B------:R-:W-:Y:S01]  /*4730*/  FFMA.FTZ R6, -R177, R177, 1 ;  /* 0x3f800000b1067423 */ /* 0x000fe200000101b1 */
[----:B------:R-:W-:Y:S01]  /*4740*/  FMUL.FTZ R32, R5, UR12 ;  /* 0x0000000c05207c20 */ /* 0x000fe20008410000 */
[----:B------:R4:W-:Y:S01]  /*4750*/  STS [R164+0x8000], R16 ;  /* 0x00800010a4007388 */ /* 0x0009e20000000800 */
[----:B------:R-:W-:Y:S01]  /*4760*/  FMUL.FTZ R34, R7, R34 ;  /* 0x0000002207227220 */ /* 0x000fe20000410000 */
[----:B------:R-:W-:Y:S01]  /*4770*/  FFMA.FTZ R7, -R178, R178, 1 ;  /* 0x3f800000b2077423 */ /* 0x000fe200000101b2 */
[----:B------:R-:W-:Y:S01]  /*4780*/  FFMA.FTZ R5, -R202, R202, 1 ;  /* 0x3f800000ca057423 */ /* 0x000fe200000101ca */
[----:B------:R-:W-:Y:S01]  /*4790*/  FMUL.FTZ R6, R6, UR12 ;  /* 0x0000000c06067c20 */ /* 0x000fe20008410000 */
[----:B------:R-:W-:Y:S01]  /*47a0*/  FFMA.FTZ R17, -R187, R187, 1 ;  /* 0x3f800000bb117423 */ /* 0x000fe200000101bb */
[----:B------:R-:W-:Y:S01]  /*47b0*/  FMUL.FTZ R7, R7, UR12 ;  /* 0x0000000c07077c20 */ /* 0x000fe20008410000 */
[----:B------:R-:W-:Y:S01]  /*47c0*/  FMUL.FTZ R5, R5, UR12 ;  /* 0x0000000c05057c20 */ /* 0x000fe20008410000 */
[----:B------:R-:W-:Y:S01]  /*47d0*/  FADD.FTZ R9, -R109, R9 ;  /* 0x000000096d097221 */ /* 0x000fe20000010100 */
[----:B------:R-:W-:Y:S01]  /*47e0*/  FMUL.FTZ R17, R17, UR12 ;  /* 0x0000000c11117c20 */ /* 0x000fe20008410000 */
[----:B------:R-:W-:Y:S01]  /*47f0*/  FMUL.FTZ R20, R7, R66 ;  /* 0x0000004207147220 */ /* 0x000fe20000410000 */
[----:B------:R-:W-:Y:S01]  /*4800*/  FMUL.FTZ R23, R5, R39 ;  /* 0x0000002705177220 */ /* 0x000fe20000410000 */
[----:B------:R-:W-:Y:S01]  /*4810*/  FFMA.FTZ R5, -R190, R190, 1 ;  /* 0x3f800000be057423 */ /* 0x000fe200000101be */
[----:B------:R-:W-:Y:S01]  /*4820*/  FMUL.FTZ R55, R179, R55 ;  /* 0x00000037b3377220 */ /* 0x000fe20000410000 */
[----:B------:R-:W-:Y:S01]  /*4830*/  FMUL.FTZ R9, R249, R9 ;  /* 0x00000009f9097220 */ /* 0x000fe20000410000 */
[----:B------:R-:W-:Y:S01]  /*4840*/  FFMA.FTZ R18, -R188, R188, 1 ;  /* 0x3f800000bc127423 */ /* 0x000fe200000101bc */
[----:B------:R-:W-:Y:S01]  /*4850*/  FMUL.FTZ R22, R5, UR12 ;  /* 0x0000000c05167c20 */ /* 0x000fe20008410000 */
[----:B-1----:R-:W-:Y:S01]  /*4860*/  FADD.FTZ R4, -R109, R13 ;  /* 0x0000000d6d047221 */ /* 0x002fe20000010100 */
[----:B------:R-:W-:Y:S01]  /*4870*/  FMUL.FTZ R13, R250, R8 ;  /* 0x00000008fa0d7220 */ /* 0x000fe20000410000 */
[C---:B------:R-:W-:Y:S01]  /*4880*/  FADD.FTZ R5, -R110.reuse, R67 ;  /* 0x000000436e057221 */ /* 0x040fe20000010100 */
[----:B------:R-:W-:Y:S01]  /*4890*/  FMUL.FTZ R21, R17, R55 ;  /* 0x0000003711157220 */ /* 0x000fe20000410000 */
[----:B------:R-:W-:Y:S01]  /*48a0*/  FMUL.FTZ R4, R245, R4 ;  /* 0x00000004f5047220 */ /* 0x000fe20000410000 */
[----:B------:R-:W-:Y:S01]  /*48b0*/  FADD.FTZ R54, -R110, R54 ;  /* 0x000000366e367221 */ /* 0x000fe20000010100 */
[----:B------:R-:W-:Y:S01]  /*48c0*/  FMUL.FTZ R5, R171, R5 ;  /* 0x00000005ab057220 */ /* 0x000fe20000410000 */
[----:B------:R-:W-:Y:S01]  /*48d0*/  FMUL.FTZ R18, R18, UR12 ;  /* 0x0000000c12127c20 */ /* 0x000fe20008410000 */
[----:B------:R-:W-:Y:S01]  /*48e0*/  FMUL.FTZ R41, R219, R41 ;  /* 0x00000029db297220 */ /* 0x000fe20000410000 */
[----:B------:R-:W-:Y:S01]  /*48f0*/  FMUL.FTZ R54, R180, R54 ;  /* 0x00000036b4367220 */ /* 0x000fe20000410000 */
[----:B------:R-:W-:Y:S01]  /*4900*/  FMUL.FTZ R5, R6, R5 ;  /* 0x0000000506057220 */ /* 0x000fe20000410000 */
[C---:B------:R-:W-:Y:S01]  /*4910*/  FADD.FTZ R61, -R109.reuse, R61 ;  /* 0x0000003d6d3d7221 */ /* 0x040fe20000010100 */
[C---:B------:R-:W-:Y:S01]  /*4920*/  FADD.FTZ R60, -R109.reuse, R60 ;  /* 0x0000003c6d3c7221 */ /* 0x040fe20000010100 */
[----:B------:R-:W-:Y:S01]  /*4930*/  FMUL.FTZ R54, R18, R54 ;  /* 0x0000003612367220 */ /* 0x000fe20000410000 */
[----:B------:R-:W-:Y:S01]  /*4940*/  FADD.FTZ R44, -R109, R44 ;  /* 0x0000002c6d2c7221 */ /* 0x000fe20000010100 */
[----:B------:R-:W-:Y:S01]  /*4950*/  F2FP.BF16.F32.PACK_AB R20, R5, R20 ;  /* 0x000000140514723e */ /* 0x000fe200000010ff */
[----:B------:R-:W-:Y:S01]  /*4960*/  FMUL.FTZ R61, R189, R61 ;  /* 0x0000003dbd3d7220 */ /* 0x000fe20000410000 */
[----:B------:R-:W-:Y:S01]  /*4970*/  FMUL.FTZ R60, R193, R60 ;  /* 0x0000003cc13c7220 */ /* 0x000fe20000410000 */
[C---:B------:R-:W-:Y:S01]  /*4980*/  FADD.FTZ R56, -R109.reuse, R56 ;  /* 0x000000386d387221 */ /* 0x040fe20000010100 */
[----:B------:R-:W-:Y:S01]  /*4990*/  FMUL.FTZ R44, R212, R44 ;  /* 0x0000002cd42c7220 */ /* 0x000fe20000410000 */
[C---:B------:R-:W-:Y:S01]  /*49a0*/  FADD.FTZ R57, -R109.reuse, R57 ;  /* 0x000000396d397221 */ /* 0x040fe20000010100 */
[----:B------:R-:W-:Y:S01]  /*49b0*/  FADD.FTZ R24, -R109, R24 ;  /* 0x000000186d187221 */ /* 0x000fe20000010100 */
[----:B------:R-:W-:Y:S01]  /*49c0*/  FMUL.FTZ R56, R197, R56 ;  /* 0x00000038c5387220 */ /* 0x000fe20000410000 */
[----:B------:R-:W-:Y:S01]  /*49d0*/  FADD.FTZ R14, -R108, R14 ;  /* 0x0000000e6c0e7221 */ /* 0x000fe20000010100 */
[----:B------:R-:W-:Y:S01]  /*49e0*/  FMUL.FTZ R57, R196, R57 ;  /* 0x00000039c4397220 */ /* 0x000fe20000410000 */
[----:B------:R-:W-:Y:S01]  /*49f0*/  FMUL.FTZ R24, R234, R24 ;  /* 0x00000018ea187220 */ /* 0x000fe20000410000 */
[----:B------:R-:W-:Y:S01]  /*4a00*/  FADD.FTZ R40, -R109, R40 ;  /* 0x000000286d287221 */ /* 0x000fe20000010100 */
[C---:B------:R-:W-:Y:S01]  /*4a10*/  FADD.FTZ R15, -R108.reuse, R15 ;  /* 0x0000000f6c0f7221 */ /* 0x040fe20000010100 */
[----:B------:R-:W-:Y:S01]  /*4a20*/  FADD.FTZ R26, -R108, R26 ;  /* 0x0000001a6c1a7221 */ /* 0x000fe20000010100 */
[----:B------:R-:W-:Y:S01]  /*4a30*/  FADD.FTZ R35, -R110, R35 ;  /* 0x000000236e237221 */ /* 0x000fe20000010100 */
[----:B------:R-:W-:Y:S01]  /*4a40*/  FMUL.FTZ R40, R220, R40 ;  /* 0x00000028dc287220 */ /* 0x000fe20000410000 */
[C---:B------:R-:W-:Y:S01]  /*4a50*/  FADD.FTZ R46, -R108.reuse, R46 ;  /* 0x0000002e6c2e7221 */ /* 0x040fe20000010100 */
[C---:B------:R-:W-:Y:S01]  /*4a60*/  FADD.FTZ R27, -R108.reuse, R27 ;  /* 0x0000001b6c1b7221 */ /* 0x040fe20000010100 */
[----:B------:R-:W-:Y:S01]  /*4a70*/  FMUL.FTZ R35, R199, R35 ;  /* 0x00000023c7237220 */ /* 0x000fe20000410000 */
[C---:B------:R-:W-:Y:S01]  /*4a80*/  FADD.FTZ R30, -R108.reuse, R30 ;  /* 0x0000001e6c1e7221 */ /* 0x040fe20000010100 */
[----:B------:R-:W-:Y:S01]  /*4a90*/  FADD.FTZ R31, -R108, R31 ;  /* 0x0000001f6c1f7221 */ /* 0x000fe20000010100 */
[----:B------:R-:W-:Y:S01]  /*4aa0*/  FMUL.FTZ R46, R242, R46 ;  /* 0x0000002ef22e7220 */ /* 0x000fe20000410000 */
[----:B------:R-:W-:Y:S01]  /*4ab0*/  FMUL.FTZ R32, R32, R35 ;  /* 0x0000002320207220 */ /* 0x000fe20000410000 */
[C---:B------:R-:W-:Y:S01]  /*4ac0*/  FADD.FTZ R62, -R108.reuse, R62 ;  /* 0x0000003e6c3e7221 */ /* 0x040fe20000010100 */
[----:B------:R-:W-:Y:S01]  /*4ad0*/  FADD.FTZ R42, -R108, R42 ;  /* 0x0000002a6c2a7221 */ /* 0x000fe20000010100 */
[----:B------:R-:W-:Y:S01]  /*4ae0*/  FADD.FTZ R51, -R110, R51 ;  /* 0x000000336e337221 */ /* 0x000fe20000010100 */
[----:B------:R-:W-:Y:S01]  /*4af0*/  FADD.FTZ R43, -R108, R43 ;  /* 0x0000002b6c2b7221 */ /* 0x000fe20000010100 */
[----:B------:R-:W-:Y:S01]  /*4b00*/  F2FP.BF16.F32.PACK_AB R32, R32, R34 ;  /* 0x000000222020723e */ /* 0x000fe200000010ff */
[----:B------:R-:W-:Y:S01]  /*4b10*/  FMUL.FTZ R62, R216, R62 ;  /* 0x0000003ed83e7220 */ /* 0x000fe20000410000 */
[----:B------:R-:W-:Y:S01]  /*4b20*/  FMUL.FTZ R42, R248, R42 ;  /* 0x0000002af82a7220 */ /* 0x000fe20000410000 */
[----:B------:R-:W-:Y:S01]  /*4b30*/  FMUL.FTZ R51, R183, R51 ;  /* 0x00000033b7337220 */ /* 0x000fe20000410000 */
[----:B------:R-:W-:Y:S01]  /*4b40*/  FADD.FTZ R58, -R108, R58 ;  /* 0x0000003a6c3a7221 */ /* 0x000fe20000010100 */
[----:B------:R-:W-:Y:S01]  /*4b50*/  FMUL.FTZ R43, R247, R43 ;  /* 0x0000002bf72b7220 */ /* 0x000fe20000410000 */
[----:B------:R-:W-:Y:S01]  /*4b60*/  F2FP.BF16.F32.PACK_AB R23, R23, R38 ;  /* 0x000000261717723e */ /* 0x000fe200000010ff */
[----:B------:R-:W-:Y:S01]  /*4b70*/  FMUL.FTZ R22, R22, R51 ;  /* 0x0000003316167220 */ /* 0x000fe20000410000 */
[----:B------:R-:W-:Y:S01]  /*4b80*/  FMUL.FTZ R58, R224, R58 ;  /* 0x0000003ae03a7220 */ /* 0x000fe20000410000 */
[----:B------:R-:W-:Y:S01]  /*4b90*/  FADD.FTZ R59, -R108, R59 ;  /* 0x0000003b6c3b7221 */ /* 0x000fe20000010100 */
[----:B------:R-:W-:Y:S02]  /*4ba0*/  F2FP.BF16.F32.PACK_AB R21, R21, R54 ;  /* 0x000000361515723e */ /* 0x000fe400000010ff */
[----:B------:R-:W-:Y:S01]  /*4bb0*/  F2FP.BF16.F32.PACK_AB R22, R22, R50 ;  /* 0x000000321616723e */ /* 0x000fe200000010ff */
[----:B------:R-:W-:Y:S01]  /*4bc0*/  FMUL.FTZ R59, R221, R59 ;  /* 0x0000003bdd3b7220 */ /* 0x000fe20000410000 */
[----:B------:R-:W-:Y:S04]  /*4bd0*/  LOP3.LUT R2, R2, 0x120, R156, 0xf8, !PT ;  /* 0x0000012002027812 */ /* 0x000fe800078ef89c */
[----:B------:R-:W-:Y:S01]  /*4be0*/  LEA R2, R2, UR4, 0x1 ;  /* 0x0000000402027c11 */ /* 0x000fe2000f8e08ff */
[----:B--2---:R-:W-:Y:S01]  /*4bf0*/  FFMA.FTZ R5, -R53, R53, 1 ;  /* 0x3f80000035057423 */ /* 0x004fe20000010135 */
[----:B------:R-:W-:Y:S01]  /*4c00*/  FFMA.FTZ R8, -R101, R101, 1 ;  /* 0x3f80000065087423 */ /* 0x000fe20000010165 */
[----:B---3--:R-:W-:Y:S01]  /*4c10*/  FFMA.FTZ R7, -R65, R65, 1 ;  /* 0x3f80000041077423 */ /* 0x008fe20000010141 */
[----:B------:R-:W2:Y:S01]  /*4c20*/  LDL.LU R101, [R1+0x4c] ;  /* 0x00004c0001657983 */ /* 0x000ea20000300800 */
[----:B----4-:R-:W-:Y:S01]  /*4c30*/  FFMA.FTZ R6, -R64, R64, 1 ;  /* 0x3f80000040067423 */ /* 0x010fe20000010140 */
[----:B------:R-:W-:Y:S01]  /*4c40*/  FMUL.FTZ R5, R5, UR12 ;  /* 0x0000000c05057c20 */ /* 0x000fe20008410000 */
[----:B------:R-:W-:Y:S01]  /*4c50*/  FMUL.FTZ R7, R7, UR12 ;  /* 0x0000000c07077c20 */ /* 0x000fe20008410000 */
[----:B------:R-:W3:Y:S01]  /*4c60*/  LDL.LU R65, [R1+0x48] ;  /* 0x0000480001417983 */ /* 0x000ee20000300800 */
[----:B------:R-:W-:Y:S01]  /*4c70*/  FMUL.FTZ R6, R6, UR12 ;  /* 0x0000000c06067c20 */ /* 0x000fe20008410000 */
[----:B------:R-:W-:Y:S01]  /*4c80*/  FMUL.FTZ R19, R5, R4 ;  /* 0x0000000405137220 */ /* 0x000fe20000410000 */
[----:B------:R-:W-:Y:S01]  /*4c90*/  FADD.FTZ R4, -R109, R29 ;  /* 0x0000001d6d047221 */ /* 0x000fe20000010100 */
[----:B------:R-:W4:Y:S01]  /*4ca0*/  LDL.LU R168, [R1+0x5c] ;  /* 0x00005c0001a87983 */ /* 0x000f220000300800 */
[----:B------:R-:W-:Y:S01]  /*4cb0*/  FMUL.FTZ R12, R6, R12 ;  /* 0x0000000c060c7220 */ /* 0x000fe20000410000 */
[----:B------:R-:W-:Y:S01]  /*4cc0*/  FMUL.FTZ R9, R7, R9 ;  /* 0x0000000907097220 */ /* 0x000fe20000410000 */
[----:B------:R-:W-:Y:S01]  /*4cd0*/  FFMA.FTZ R6, -R240, R240, 1 ;  /* 0x3f800000f0067423 */ /* 0x000fe200000101f0 */
[----:B------:R-:W4:Y:S01]  /*4ce0*/  LDL.LU R167, [R1+0x58] ;  /* 0x0000580001a77983 */ /* 0x000f220000300800 */
[----:B------:R-:W-:Y:S01]  /*4cf0*/  FMUL.FTZ R4, R229, R4 ;  /* 0x00000004e5047220 */ /* 0x000fe20000410000 */
[----:B------:R-:W-:Y:S01]  /*4d00*/  F2FP.BF16.F32.PACK_AB R19, R19, R12 ;  /* 0x0000000c1313723e */ /* 0x000fe200000010ff */
[----:B------:R-:W-:Y:S01]  /*4d10*/  FMUL.FTZ R6, R6, UR12 ;  /* 0x0000000c06067c20 */ /* 0x000fe20008410000 */
[----:B------:R-:W4:Y:S01]  /*4d20*/  LDL.LU R166, [R1+0x44] ;  /* 0x0000440001a67983 */ /* 0x000f220000300800 */
[----:B------:R-:W-:Y:S01]  /*4d30*/  FFMA.FTZ R7, -R243, R243, 1 ;  /* 0x3f800000f3077423 */ /* 0x000fe200000101f3 */
[----:B------:R-:W-:Y:S01]  /*4d40*/  FMUL.FTZ R8, R8, UR12 ;  /* 0x0000000c08087c20 */ /* 0x000fe20008410000 */
[----:B------:R-:W-:Y:S01]  /*4d50*/  FMUL.FTZ R17, R6, R28 ;  /* 0x0000001c06117220 */ /* 0x000fe20000410000 */
[----:B------:R-:W4:Y:S01]  /*4d60*/  LDL.LU R165, [R1+0x40] ;  /* 0x0000400001a57983 */ /* 0x000f220000300800 */
[----:B------:R-:W-:Y:S01]  /*4d70*/  FMUL.FTZ R7, R7, UR12 ;  /* 0x0000000c07077c20 */ /* 0x000fe20008410000 */
[----:B------:R-:W-:Y:S01]  /*4d80*/  FMUL.FTZ R13, R8, R13 ;  /* 0x0000000d080d7220 */ /* 0x000fe20000410000 */
[----:B------:R-:W-:Y:S01]  /*4d90*/  FFMA.FTZ R6, -R228, R228, 1 ;  /* 0x3f800000e4067423 */ /* 0x000fe200000101e4 */
[----:B------:R-:W4:Y:S01]  /*4da0*/  LDL.LU R64, [R1+0x54] ;  /* 0x0000540001407983 */ /* 0x000f220000300800 */
[----:B------:R-:W-:Y:S01]  /*4db0*/  FMUL.FTZ R18, R7, R25 ;  /* 0x0000001907127220 */ /* 0x000fe20000410000 */
[----:B------:R-:W-:Y:S01]  /*4dc0*/  FFMA.FTZ R7, -R231, R231, 1 ;  /* 0x3f800000e7077423 */ /* 0x000fe200000101e7 */
[----:B------:R-:W-:Y:S01]  /*4dd0*/  F2FP.BF16.F32.PACK_AB R3, R9, R13 ;  /* 0x0000000d0903723e */ /* 0x000fe200000010ff */
[----:B------:R-:W4:Y:S01]  /*4de0*/  LDL.LU R53, [R1+0x50] ;  /* 0x0000500001357983 */ /* 0x000f220000300800 */
[----:B------:R-:W-:Y:S01]  /*4df0*/  FFMA.FTZ R5, -R239, R239, 1 ;  /* 0x3f800000ef057423 */ /* 0x000fe200000101ef */
[----:B------:R-:W-:Y:S01]  /*4e00*/  FMUL.FTZ R7, R7, UR12 ;  /* 0x0000000c07077c20 */ /* 0x000fe20008410000 */
[----:B------:R-:W-:Y:S01]  /*4e10*/  FMUL.FTZ R6, R6, UR12 ;  /* 0x0000000c06067c20 */ /* 0x000fe20008410000 */
[----:B------:R-:W4:Y:S01]  /*4e20*/  LDL.LU R149, [R1+0x24] ;  /* 0x0000240001957983 */ /* 0x000f220000300800 */
[----:B------:R-:W-:Y:S01]  /*4e30*/  FMUL.FTZ R5, R5, UR12 ;  /* 0x0000000c05057c20 */ /* 0x000fe20008410000 */
[----:B------:R-:W-:Y:S01]  /*4e40*/  FMUL.FTZ R13, R7, R41 ;  /* 0x00000029070d7220 */ /* 0x000fe20000410000 */
[----:B------:R-:W-:Y:S01]  /*4e50*/  FMUL.FTZ R44, R6, R44 ;  /* 0x0000002c062c7220 */ /* 0x000fe20000410000 */
[----:B------:R-:W4:Y:S01]  /*4e60*/  LDL.LU R111, [R1+0x20] ;  /* 0x00002000016f7983 */ /* 0x000f220000300800 */
[----:B------:R-:W-:Y:S01]  /*4e70*/  FMUL.FTZ R4, R5, R4 ;  /* 0x0000000405047220 */ /* 0x000fe20000410000 */
[----:B------:R-:W-:Y:S01]  /*4e80*/  FFMA.FTZ R5, -R227, R227, 1 ;  /* 0x3f800000e3057423 */ /* 0x000fe200000101e3 */
[----:B------:R-:W-:Y:S01]  /*4e90*/  FFMA.FTZ R8, -R244, R244, 1 ;  /* 0x3f800000f4087423 */ /* 0x000fe200000101f4 */
[----:B------:R-:W4:Y:S01]  /*4ea0*/  LDL.LU R107, [R1+0x34] ;  /* 0x00003400016b7983 */ /* 0x000f220000300800 */
[----:B------:R-:W-:Y:S01]  /*4eb0*/  FFMA.FTZ R6, -R214, R214, 1 ;  /* 0x3f800000d6067423 */ /* 0x000fe200000101d6 */
[----:B------:R-:W-:Y:S01]  /*4ec0*/  F2FP.BF16.F32.PACK_AB R17, R4, R17 ;  /* 0x000000110411723e */ /* 0x000fe200000010ff */
[----:B------:R-:W-:Y:S01]  /*4ed0*/  FADD.FTZ R4, -R109, R45 ;  /* 0x0000002d6d047221 */ /* 0x000fe20000010100 */
[----:B------:R-:W4:Y:S01]  /*4ee0*/  LDL.LU R106, [R1+0x30] ;  /* 0x00003000016a7983 */ /* 0x000f220000300800 */
[----:B------:R-:W-:Y:S01]  /*4ef0*/  FMUL.FTZ R5, R5, UR12 ;  /* 0x0000000c05057c20 */ /* 0x000fe20008410000 */
[----:B------:R-:W-:Y:S01]  /*4f00*/  FMUL.FTZ R6, R6, UR12 ;  /* 0x0000000c06067c20 */ /* 0x000fe20008410000 */
[----:B------:R-:W-:Y:S01]  /*4f10*/  FMUL.FTZ R4, R211, R4 ;  /* 0x00000004d3047220 */ /* 0x000fe20000410000 */
[----:B------:R1:W-:Y:S01]  /*4f20*/  STS [R112+0xa000], R3 ;  /* 0x00a0000370007388 */ /* 0x0003e20000000800 */
[----:B------:R-:W-:Y:S01]  /*4f30*/  FMUL.FTZ R8, R8, UR12 ;  /* 0x0000000c08087c20 */ /* 0x000fe20008410000 */
[----:B------:R-:W-:Y:S01]  /*4f40*/  FMUL.FTZ R16, R6, R57 ;  /* 0x0000003906107220 */ /* 0x000fe20000410000 */
[----:B------:R-:W-:Y:S01]  /*4f50*/  FMUL.FTZ R12, R5, R4 ;  /* 0x00000004050c7220 */ /* 0x000fe20000410000 */
[----:B------:R-:W-:Y:S01]  /*4f60*/  FFMA.FTZ R4, -R213, R213, 1 ;  /* 0x3f800000d5047423 */ /* 0x000fe200000101d5 */
[----:B------:R-:W4:Y:S01]  /*4f70*/  LDL.LU R103, [R1+0x14] ;  /* 0x0000140001677983 */ /* 0x000f220000300800 */
[----:B------:R-:W-:Y:S01]  /*4f80*/  FFMA.FTZ R5, -R207, R207, 1 ;  /* 0x3f800000cf057423 */ /* 0x000fe200000101cf */
[----:B------:R-:W-:Y:S01]  /*4f90*/  FMUL.FTZ R24, R8, R24 ;  /* 0x0000001808187220 */ /* 0x000fe20000410000 */
[----:B------:R-:W-:Y:S01]  /*4fa0*/  FMUL.FTZ R7, R4, UR12 ;  /* 0x0000000c04077c20 */ /* 0x000fe20008410000 */
[----:B------:R-:W-:Y:S01]  /*4fb0*/  FFMA.FTZ R4, -R210, R210, 1 ;  /* 0x3f800000d2047423 */ /* 0x000fe200000101d2 */
[----:B------:R-:W4:Y:S01]  /*4fc0*/  LDL.LU R102, [R1+0x10] ;  /* 0x0000100001667983 */ /* 0x000f220000300800 */
[----:B------:R-:W-:Y:S01]  /*4fd0*/  FMUL.FTZ R5, R5, UR12 ;  /* 0x0000000c05057c20 */ /* 0x000fe20008410000 */
[----:B------:R-:W-:Y:S01]  /*4fe0*/  FMUL.FTZ R56, R7, R56 ;  /* 0x0000003807387220 */ /* 0x000fe20000410000 */
[----:B------:R-:W-:Y:S01]  /*4ff0*/  FMUL.FTZ R4, R4, UR12 ;  /* 0x0000000c04047c20 */ /* 0x000fe20008410000 */
[----:B------:R-:W-:Y:S01]  /*5000*/  FFMA.FTZ R8, -R232, R232, 1 ;  /* 0x3f800000e8087423 */ /* 0x000fe200000101e8 */
[----:B------:R-:W-:Y:S01]  /*5010*/  FMUL.FTZ R60, R5, R60 ;  /* 0x0000003c053c7220 */ /* 0x000fe20000410000 */
[----:B------:R-:W-:Y:S01]  /*5020*/  F2FP.BF16.F32.PACK_AB R18, R18, R24 ;  /* 0x000000181212723e */ /* 0x000fe200000010ff */
[----:B------:R-:W-:Y:S01]  /*5030*/  FMUL.FTZ R61, R4, R61 ;  /* 0x0000003d043d7220 */ /* 0x000fe20000410000 */
[----:B------:R-:W-:Y:S01]  /*5040*/  FADD.FTZ R4, -R108, R11 ;  /* 0x0000000b6c047221 */ /* 0x000fe20000010100 */
[----:B------:R-:W-:Y:S01]  /*5050*/  FMUL.FTZ R8, R8, UR12 ;  /* 0x0000000c08087c20 */ /* 0x000fe20008410000 */
[----:B------:R-:W-:Y:S02]  /*5060*/  F2FP.BF16.F32.PACK_AB R12, R12, R44 ;  /* 0x0000002c0c0c723e */ /* 0x000fe400000010ff */
[----:B------:R-:W-:Y:S01]  /*5070*/  F2FP.BF16.F32.PACK_AB R16, R16, R56 ;  /* 0x000000381010723e */ /* 0x000fe200000010ff */
[----:B------:R-:W-:Y:S01]  /*5080*/  FMUL.FTZ R8, R8, R40 ;  /* 0x0000002808087220 */ /* 0x000fe20000410000 */
[----:B------:R-:W-:Y:S01]  /*5090*/  F2FP.BF16.F32.PACK_AB R11, R61, R60 ;  /* 0x0000003c3d0b723e */ /* 0x000fe200000010ff */
[----:B------:R-:W1:Y:S03]  /*50a0*/  LDC R44, c[0x0][0x44c] ;  /* 0x00011300ff2c7b82 */ /* 0x000e660000000800 */
[----:B------:R-:W-:Y:S01]  /*50b0*/  F2FP.BF16.F32.PACK_AB R13, R13, R8 ;  /* 0x000000080d0d723e */ /* 0x000fe200000010ff */
[----:B--2---:R-:W-:Y:S02]  /*50c0*/  FMUL.FTZ R10, R101, R10 ;  /* 0x0000000a650a7220 */ /* 0x004fe40000410000 */
[----:B------:R-:W2:Y:S01]  /*50d0*/  LDL.LU R101, [R1+0x2c] ;  /* 0x00002c0001657983 */ /* 0x000ea20000300800 */
[----:B---3--:R-:W-:Y:S03]  /*50e0*/  FMUL.FTZ R5, R65, R4 ;  /* 0x0000000441057220 */ /* 0x008fe60000410000 */
[----:B------:R-:W3:Y:S01]  /*50f0*/  LDL.LU R65, [R1+0x28] ;  /* 0x0000280001417983 */ /* 0x000ee20000300800 */
[----:B----4-:R-:W-:Y:S04]  /*5100*/  FFMA.FTZ R4, -R168, R168, 1 ;  /* 0x3f800000a8047423 */ /* 0x010fe800000101a8 */
[----:B------:R-:W-:Y:S01]  /*5110*/  FMUL.FTZ R7, R4, UR12 ;  /* 0x0000000c04077c20 */ /* 0x000fe20008410000 */
[----:B-1----:R-:W-:Y:S01]  /*5120*/  FFMA.FTZ R3, -R167, R167, 1 ;  /* 0x3f800000a7037423 */ /* 0x002fe200000101a7 */
[----:B------:R-:W-:Y:S03]  /*5130*/  FMUL.FTZ R14, R166, R14 ;  /* 0x0000000ea60e7220 */ /* 0x000fe60000410000 */
[----:B------:R-:W-:Y:S01]  /*5140*/  FMUL.FTZ R6, R3, UR12 ;  /* 0x0000000c03067c20 */ /* 0x000fe20008410000 */
[----:B------:R-:W-:Y:S01]  /*5150*/  FMUL.FTZ R10, R7, R10 ;  /* 0x0000000a070a7220 */ /* 0x000fe20000410000 */
[----:B------:R-:W-:Y:S02]  /*5160*/  FMUL.FTZ R15, R165, R15 ;  /* 0x0000000fa50f7220 */ /* 0x000fe40000410000 */
[----:B------:R-:W-:Y:S01]  /*5170*/  FMUL.FTZ R6, R6, R5 ;  /* 0x0000000506067220 */ /* 0x000fe20000410000 */
[----:B------:R-:W-:Y:S02]  /*5180*/  FFMA.FTZ R4, -R64, R64, 1 ;  /* 0x3f80000040047423 */ /* 0x000fe40000010140 */
[----:B------:R-:W4:Y:S02]  /*5190*/  LDL.LU R64, [R1+0x4] ;  /* 0x0000040001407983 */ /* 0x000f240000300800 */
[----:B------:R-:W-:Y:S01]  /*51a0*/  F2FP.BF16.F32.PACK_AB R10, R6, R10 ;  /* 0x0000000a060a723e */ /* 0x000fe200000010ff */
[----:B------:R-:W-:Y:S01]  /*51b0*/  FFMA.FTZ R3, -R53, R53, 1 ;  /* 0x3f80000035037423 */ /* 0x000fe20000010135 */
[----:B------:R-:W-:Y:S01]  /*51c0*/  FMUL.FTZ R4, R4, UR12 ;  /* 0x0000000c04047c20 */ /* 0x000fe20008410000 */
[----:B------:R-:W4:Y:S02]  /*51d0*/  LDL.LU R53, [R1] ;  /* 0x0000000001357983 */ /* 0x000f240000300800 */
[----:B------:R-:W-:Y:S01]  /*51e0*/  FMUL.FTZ R3, R3, UR12 ;  /* 0x0000000c03037c20 */ /* 0x000fe20008410000 */
[----:B------:R-:W-:Y:S01]  /*51f0*/  FMUL.FTZ R14, R4, R14 ;  /* 0x0000000e040e7220 */ /* 0x000fe20000410000 */
[----:B------:R-:W-:Y:S01]  /*5200*/  FMUL.FTZ R26, R149, R26 ;  /* 0x0000001a951a7220 */ /* 0x000fe20000410000 */
[----:B------:R-:W-:Y:S01]  /*5210*/  STS [R112+0xa400], R10 ;  /* 0x00a4000a70007388 */ /* 0x000fe20000000800 */
[----:B------:R-:W-:Y:S01]  /*5220*/  FMUL.FTZ R9, R3, R15 ;  /* 0x0000000f03097220 */ /* 0x000fe20000410000 */
[----:B------:R-:W-:Y:S02]  /*5230*/  FMUL.FTZ R27, R111, R27 ;  /* 0x0000001b6f1b7220 */ /* 0x000fe40000410000 */
[----:B------:R-:W-:Y:S01]  /*5240*/  STS [R164+0xa000], R19 ;  /* 0x00a00013a4007388 */ /* 0x000fe20000000800 */
[----:B------:R-:W-:Y:S01]  /*5250*/  FFMA.FTZ R4, -R107, R107, 1 ;  /* 0x3f8000006b047423 */ /* 0x000fe2000001016b */
[----:B------:R-:W-:Y:S02]  /*5260*/  F2FP.BF16.F32.PACK_AB R9, R9, R14 ;  /* 0x0000000e0909723e */ /* 0x000fe400000010ff */
[----:B------:R-:W4:Y:S01]  /*5270*/  LDL.LU.64 R40, [R1+0x38] ;  /* 0x0000380001287983 */ /* 0x000f220000300a00 */
[----:B------:R-:W-:Y:S01]  /*5280*/  FMUL.FTZ R5, R4, UR12 ;  /* 0x0000000c04057c20 */ /* 0x000fe20008410000 */
[----:B------:R-:W-:Y:S02]  /*5290*/  FFMA.FTZ R3, -R106, R106, 1 ;  /* 0x3f8000006a037423 */ /* 0x000fe4000001016a */
[----:B------:R-:W-:Y:S01]  /*52a0*/  STS [R164+0xa400], R9 ;  /* 0x00a40009a4007388 */ /* 0x000fe20000000800 */
[----:B------:R-:W-:Y:S01]  /*52b0*/  FMUL.FTZ R26, R5, R26 ;  /* 0x0000001a051a7220 */ /* 0x000fe20000410000 */
[----:B------:R-:W-:Y:S01]  /*52c0*/  FFMA.FTZ R5, -R252, R252, 1 ;  /* 0x3f800000fc057423 */ /* 0x000fe200000101fc */
[----:B------:R-:W-:Y:S01]  /*52d0*/  FMUL.FTZ R8, R3, UR12 ;  /* 0x0000000c03087c20 */ /* 0x000fe20008410000 */
[----:B------:R-:W-:Y:S02]  /*52e0*/  STS [R115+0x8000], R100 ;  /* 0x0080006473007388 */ /* 0x000fe40000000800 */
[----:B------:R-:W-:Y:S01]  /*52f0*/  FMUL.FTZ R5, R5, UR12 ;  /* 0x0000000c05057c20 */ /* 0x000fe20008410000 */
[----:B------:R-:W-:Y:S01]  /*5300*/  FMUL.FTZ R30, R103, R30 ;  /* 0x0000001e671e7220 */ /* 0x000fe20000410000 */
[----:B------:R-:W-:Y:S01]  /*5310*/  FMUL.FTZ R8, R8, R27 ;  /* 0x0000001b08087220 */ /* 0x000fe20000410000 */
[----:B------:R-:W-:Y:S01]  /*5320*/  STS [R115+0x8400], R33 ;  /* 0x0084002173007388 */ /* 0x000fe20000000800 */
[----:B------:R-:W-:Y:S01]  /*5330*/  FMUL.FTZ R46, R5, R46 ;  /* 0x0000002e052e7220 */ /* 0x000fe20000410000 */
[----:B------:R-:W-:Y:S01]  /*5340*/  FMUL.FTZ R31, R102, R31 ;  /* 0x0000001f661f7220 */ /* 0x000fe20000410000 */
[----:B------:R-:W-:Y:S01]  /*5350*/  FFMA.FTZ R5, -R236, R236, 1 ;  /* 0x3f800000ec057423 */ /* 0x000fe200000101ec */
[----:B------:R-:W-:Y:S01]  /*5360*/  F2FP.BF16.F32.PACK_AB R8, R8, R26 ;  /* 0x0000001a0808723e */ /* 0x000fe200000010ff */
[----:B------:R-:W-:Y:S02]  /*5370*/  STS [R163+0x8000], R52 ;  /* 0x00800034a3007388 */ /* 0x000fe40000000800 */
[----:B------:R-:W-:Y:S02]  /*5380*/  FMUL.FTZ R5, R5, UR12 ;  /* 0x0000000c05057c20 */ /* 0x000fe40008410000 */
[----:B------:R-:W-:Y:S02]  /*5390*/  STS [R163+0x8400], R32 ;  /* 0x00840020a3007388 */ /* 0x000fe40000000800 */
[----:B------:R-:W-:Y:S02]  /*53a0*/  FMUL.FTZ R62, R5, R62 ;  /* 0x0000003e053e7220 */ /* 0x000fe40000410000 */
[----:B------:R-:W-:Y:S04]  /*53b0*/  STS [R115+0xa000], R18 ;  /* 0x00a0001273007388 */ /* 0x000fe80000000800 */
[----:B------:R-:W-:Y:S04]  /*53c0*/  STS [R115+0xa400], R8 ;  /* 0x00a4000873007388 */ /* 0x000fe80000000800 */
[----:B------:R-:W-:Y:S01]  /*53d0*/  STS [R163+0xa000], R17 ;  /* 0x00a00011a3007388 */ /* 0x000fe20000000800 */
[----:B--2---:R-:W-:Y:S01]  /*53e0*/  FFMA.FTZ R4, -R101, R101, 1 ;  /* 0x3f80000065047423 */ /* 0x004fe20000010165 */
[----:B---3--:R-:W-:Y:S03]  /*53f0*/  FFMA.FTZ R3, -R65, R65, 1 ;  /* 0x3f80000041037423 */ /* 0x008fe60000010141 */
[----:B------:R-:W-:Y:S01]  /*5400*/  FMUL.FTZ R4, R4, UR12 ;  /* 0x0000000c04047c20 */ /* 0x000fe20008410000 */
[----:B------:R-:W-:Y:S03]  /*5410*/  FMUL.FTZ R3, R3, UR12 ;  /* 0x0000000c03037c20 */ /* 0x000fe60008410000 */
[----:B------:R-:W-:Y:S01]  /*5420*/  FMUL.FTZ R30, R4, R30 ;  /* 0x0000001e041e7220 */ /* 0x000fe20000410000 */
[----:B------:R-:W-:Y:S01]  /*5430*/  FFMA.FTZ R4, -R251, R251, 1 ;  /* 0x3f800000fb047423 */ /* 0x000fe200000101fb */
[----:B------:R-:W-:Y:S01]  /*5440*/  FMUL.FTZ R31, R3, R31 ;  /* 0x0000001f031f7220 */ /* 0x000fe20000410000 */
[----:B------:R-:W-:Y:S02]  /*5450*/  FADD.FTZ R3, -R108, R47 ;  /* 0x0000002f6c037221 */ /* 0x000fe40000010100 */
[----:B------:R-:W-:Y:S02]  /*5460*/  FMUL.FTZ R4, R4, UR12 ;  /* 0x0000000c04047c20 */ /* 0x000fe40008410000 */
[----:B------:R-:W-:Y:S01]  /*5470*/  FMUL.FTZ R3, R241, R3 ;  /* 0x00000003f1037220 */ /* 0x000fe20000410000 */
[----:B------:R-:W-:Y:S03]  /*5480*/  F2FP.BF16.F32.PACK_AB R5, R31, R30 ;  /* 0x0000001e1f05723e */ /* 0x000fe600000010ff */
[----:B------:R-:W-:Y:S01]  /*5490*/  FMUL.FTZ R14, R4, R3 ;  /* 0x00000003040e7220 */ /* 0x000fe20000410000 */
[----:B------:R-:W-:Y:S01]  /*54a0*/  FADD.FTZ R3, -R108, R63 ;  /* 0x0000003f6c037221 */ /* 0x000fe20000010100 */
[----:B------:R-:W-:Y:S01]  /*54b0*/  FFMA.FTZ R4, -R235, R235, 1 ;  /* 0x3f800000eb047423 */ /* 0x000fe200000101eb */
[----:B----4-:R-:W-:Y:S01]  /*54c0*/  FFMA.FTZ R7, -R64, R64, 1 ;  /* 0x3f80000040077423 */ /* 0x010fe20000010140 */
[----:B------:R-:W-:Y:S01]  /*54d0*/  STS [R163+0xa400], R5 ;  /* 0x00a40005a3007388 */ /* 0x000fe20000000800 */
[----:B------:R-:W-:Y:S01]  /*54e0*/  FMUL.FTZ R3, R215, R3 ;  /* 0x00000003d7037220 */ /* 0x000fe20000410000 */
[----:B------:R-:W-:Y:S01]  /*54f0*/  FMUL.FTZ R4, R4, UR12 ;  /* 0x0000000c04047c20 */ /* 0x000fe20008410000 */
[----:B------:R-:W-:Y:S01]  /*5500*/  FMUL.FTZ R7, R7, UR12 ;  /* 0x0000000c07077c20 */ /* 0x000fe20008410000 */
[----:B------:R-:W-:Y:S01]  /*5510*/  FFMA.FTZ R6, -R53, R53, 1 ;  /* 0x3f80000035067423 */ /* 0x000fe20000010135 */
[----:B------:R-:W-:Y:S02]  /*5520*/  STS [R113+-0x8000], R49 ;  /* 0xff80003171007388 */ /* 0x000fe40000000800 */
[----:B------:R-:W-:Y:S01]  /*5530*/  FMUL.FTZ R42, R7, R42 ;  /* 0x0000002a072a7220 */ /* 0x000fe20000410000 */
[----:B------:R-:W-:Y:S01]  /*5540*/  FFMA.FTZ R7, -R238, R238, 1 ;  /* 0x3f800000ee077423 */ /* 0x000fe200000101ee */
[----:B------:R-:W-:Y:S01]  /*5550*/  FMUL.FTZ R6, R6, UR12 ;  /* 0x0000000c06067c20 */ /* 0x000fe20008410000 */
[----:B------:R-:W-:Y:S02]  /*5560*/  STS [R113+-0x7c00], R23 ;  /* 0xff84001771007388 */ /* 0x000fe40000000800 */
[----:B------:R-:W-:Y:S01]  /*5570*/  FMUL.FTZ R7, R7, UR12 ;  /* 0x0000000c07077c20 */ /* 0x000fe20008410000 */
[----:B------:R-:W-:Y:S01]  /*5580*/  FMUL.FTZ R43, R6, R43 ;  /* 0x0000002b062b7220 */ /* 0x000fe20000410000 */
[----:B------:R-:W-:Y:S01]  /*5590*/  STS [R162+-0x8000], R48 ;  /* 0xff800030a2007388 */ /* 0x000fe20000000800 */
[----:B------:R-:W-:Y:S01]  /*55a0*/  FFMA.FTZ R6, -R237, R237, 1 ;  /* 0x3f800000ed067423 */ /* 0x000fe200000101ed */
[----:B------:R-:W-:Y:S01]  /*55b0*/  FMUL.FTZ R58, R7, R58 ;  /* 0x0000003a073a7220 */ /* 0x000fe20000410000 */
[----:B------:R-:W-:Y:S01]  /*55c0*/  FMUL.FTZ R7, R4, R3 ;  /* 0x0000000304077220 */ /* 0x000fe20000410000 */
[----:B------:R-:W-:Y:S01]  /*55d0*/  F2FP.BF16.F32.PACK_AB R4, R43, R42 ;  /* 0x0000002a2b04723e */ /* 0x000fe200000010ff */
[----:B------:R-:W-:Y:S01]  /*55e0*/  STS [R162+-0x7c00], R22 ;  /* 0xff840016a2007388 */ /* 0x000fe20000000800 */
[----:B------:R-:W-:Y:S01]  /*55f0*/  F2FP.BF16.F32.PACK_AB R3, R14, R46 ;  /* 0x0000002e0e03723e */ /* 0x000fe200000010ff */
[----:B------:R-:W-:Y:S01]  /*5600*/  FMUL.FTZ R6, R6, UR12 ;  /* 0x0000000c06067c20 */ /* 0x000fe20008410000 */
[----:B------:R-:W-:Y:S01]  /*5610*/  F2FP.BF16.F32.PACK_AB R7, R7, R62 ;  /* 0x0000003e0707723e */ /* 0x000fe200000010ff */
[----:B------:R-:W-:Y:S02]  /*5620*/  STS [R113+-0x6000], R13 ;  /* 0xffa0000d71007388 */ /* 0x000fe40000000800 */
[----:B------:R-:W-:Y:S01]  /*5630*/  FMUL.FTZ R6, R6, R59 ;  /* 0x0000003b06067220 */ /* 0x000fe20000410000 */
[----:B------:R-:W-:Y:S01]  /*5640*/  IMAD R59, R44, UR6, RZ ;  /* 0x000000062c3b7c24 */ /* 0x000fe2000f8e02ff */
[----:B------:R-:W-:Y:S03]  /*5650*/  STS [R113+-0x5c00], R4 ;  /* 0xffa4000471007388 */ /* 0x000fe60000000800 */
[----:B------:R-:W-:Y:S01]  /*5660*/  F2FP.BF16.F32.PACK_AB R6, R6, R58 ;  /* 0x0000003a0606723e */ /* 0x000fe200000010ff */
[----:B------:R-:W-:Y:S04]  /*5670*/  STS [R162+-0x6000], R12 ;  /* 0xffa0000ca2007388 */ /* 0x000fe80000000800 */
[----:B------:R1:W-:Y:S04]  /*5680*/  STS [R162+-0x5c00], R3 ;  /* 0xffa40003a2007388 */ /* 0x0003e80000000800 */
[----:B------:R-:W-:Y:S04]  /*5690*/  STS [R114+-0x8000], R37 ;  /* 0xff80002572007388 */ /* 0x000fe80000000800 */
[----:B------:R-:W-:Y:S04]  /*56a0*/  STS [R114+-0x7c00], R21 ;  /* 0xff84001572007388 */ /* 0x000fe80000000800 */
[----:B------:R-:W-:Y:S04]  /*56b0*/  STS [R161+-0x8000], R36 ;  /* 0xff800024a1007388 */ /* 0x000fe80000000800 */
[----:B------:R-:W-:Y:S04]  /*56c0*/  STS [R161+-0x7c00], R20 ;  /* 0xff840014a1007388 */ /* 0x000fe80000000800 */
[----:B------:R-:W-:Y:S04]  /*56d0*/  STS [R114+-0x6000], R16 ;  /* 0xffa0001072007388 */ /* 0x000fe80000000800 */
[----:B------:R-:W-:Y:S01]  /*56e0*/  STS [R114+-0x5c00], R6 ;  /* 0xffa4000672007388 */ /* 0x000fe20000000800 */
[----:B-1----:R-:W-:Y:S03]  /*56f0*/  LEA R3, -R59, RZ, 0x7 ;  /* 0x000000ff3b037211 */ /* 0x002fe600078e39ff */
        /* <DEDUP_REMOVED lines=56> */
[C---:B------:R-:W-:Y:S04]  /*5a80*/  LEA R5, P1, R3.reuse, R40, 0x2 ;  /* 0x0000002803057211 */ /* 0x040fe800078210ff */
[-C--:B--2---:R-:W-:Y:S05]  /*5a90*/  HMMA.16816.F32.BF16 R68, R16, R20.reuse, R68 ;  /* 0x000000141044723c */ /* 0x084fea0000041844 */
[----:B------:R-:W-:Y:S02]  /*5aa0*/  MOV R100, R5 ;  /* 0x0000000500647202 */ /* 0x000fe40000000f00 */
[----:B------:R-:W-:Y:S01]  /*5ab0*/  LEA.HI.X.SX32 R4, R3, R41, 0x2, P1 ;  /* 0x0000002903047211 */ /* 0x000fe200008f16ff */
[C---:B------:R-:W-:Y:S04]  /*5ac0*/  HMMA.16816.F32.BF16 R72, R24.reuse, R20, R72 ;  /* 0x000000141848723c */ /* 0x040fe80000041848 */
[----:B------:R-:W-:Y:S02]  /*5ad0*/  MOV R101, R4 ;  /* 0x0000000400657202 */ /* 0x000fe40000000f00 */
[----:B------:R-:W-:Y:S02]  /*5ae0*/  IADD3 R3, PT, PT, R0, UR4, RZ ;  /* 0x0000000400037c10 */ /* 0x000fe4000fffe0ff */
[-C--:B------:R-:W-:Y:S01]  /*5af0*/  HMMA.16816.F32.BF16 R76, R24, R22.reuse, R76 ;  /* 0x00000016184c723c */ /* 0x080fe2000004184c */
[----:B------:R1:W-:Y:S07]  /*5b00*/  STL.64 [R1+0x38], R100 ;  /* 0x0000386401007387 */ /* 0x0003ee0000100a00 */
[----:B------:R-:W-:Y:S01]  /*5b10*/  HMMA.16816.F32.BF16 R80, R16, R22, R80 ;  /* 0x000000161050723c */ /* 0x000fe20000041850 */
[----:B------:R-:W-:Y:S08]  /*5b20*/  @!UPT UIADD3 URZ, UPT, UPT, URZ, URZ, URZ ;  /* 0x000000fffffff290 */ /* 0x000ff0000fffe0ff */
[----:B------:R-:W-:Y:S11]  /*5b30*/  BRA.U !UP0, `(.L_x_629) ;  /* 0x0000000108687547 */ /* 0x000ff6000b800000 */
[----:B------:R-:W2:Y:S01]  /*5b40*/  LDL.LU R41, [R1+0x64] ;  /* 0x0000640001297983 */ /* 0x000ea20000300800 */
[----:B------:R-:W3:Y:S01]  /*5b50*/  LDC R6, c[0x0][0x590] ;  /* 0x00016400ff067b82 */ /* 0x000ee20000000800 */
[----:B------:R-:W-:Y:S02]  /*5b60*/  IADD3 R5, P1, PT, RZ, -UR27, RZ ;  /* 0x8000001bff057c10 */ /* 0x000fe4000ff3e0ff */
[----:B------:R-:W4:Y:S01]  /*5b70*/  LDL.LU R40, [R1+0x68] ;  /* 0x0000680001287983 */ /* 0x000f220000300800 */
[----:B------:R-:W-:Y:S04]  /*5b80*/  LOP3.LUT R4, R105, 0xd8, RZ, 0xc0, !PT ;  /* 0x000000d869047812 */ /* 0x000fe800078ec0ff */
[----:B------:R-:W5:Y:S01]  /*5b90*/  LDC R7, c[0x0][0x594] ;  /* 0x00016500ff077b82 */ /* 0x000f620000000800 */
[----:B------:R-:W-:Y:S01]  /*5ba0*/  LOP3.LUT R4, R4, 0x18, R158, 0x78, !PT ;  /* 0x0000001804047812 */ /* 0x000fe200078e789e */
[----:B---3--:R-:W-:Y:S04]  /*5bb0*/  IMAD.SHL.U32 R0, R6, 0x80, RZ ;  /* 0x0000008006007824 */ /* 0x008fe800078e00ff */
[----:B------:R-:W-:Y:S05]  /*5bc0*/  IMAD.X R0, RZ, RZ, ~R0, P1 ;  /* 0x000000ffff007224 */ /* 0x000fea00008e0e00 */
[----:B------:R-:W-:Y:S04]  /*5bd0*/  SHF.R.S64 R5, R5, 0x1f, R0 ;  /* 0x0000001f05057819 */ /* 0x000fe80000001000 */
[----:B----4-:R-:W-:Y:S02]  /*5be0*/  IADD3 R40, P1, PT, R5, R40, RZ ;  /* 0x0000002805287210 */ /* 0x010fe40007f3e0ff */
[----:B------:R-:W-:Y:S02]  /*5bf0*/  LOP3.LUT R5, R4, 0x1f20, R105, 0xf8, !PT ;  /* 0x00001f2004057812 */ /* 0x000fe400078ef869 */
[----:B--2---:R-:W-:Y:S01]  /*5c00*/  LEA.HI.X.SX32 R41, R0, R41, 0x1, P1 ;  /* 0x0000002900297211 */ /* 0x004fe200008f0eff */
[----:B------:R2:W-:Y:S01]  /*5c10*/  STL [R1+0x68], R40 ;  /* 0x0000682801007387 */ /* 0x0005e20000100800 */
[C---:B------:R-:W-:Y:S02]  /*5c20*/  LEA R4, P1, R6.reuse, R40, 0x7 ;  /* 0x0000002806047211 */ /* 0x040fe400078238ff */
[----:B------:R-:W-:Y:S01]  /*5c30*/  LEA R0, R5, UR4, 0x1 ;  /* 0x0000000405007c11 */ /* 0x000fe2000f8e08ff */
[----:B------:R2:W-:Y:S01]  /*5c40*/  STL [R1+0x64], R41 ;  /* 0x0000642901007387 */ /* 0x0005e20000100800 */
[----:B-----5:R-:W-:Y:S01]  /*5c50*/  LEA.HI.X R5, R6, R41, R7, 0x7, P1 ;  /* 0x0000002906057211 */ /* 0x020fe200008f3c07 */
        /* <DEDUP_REMOVED lines=8> */
.L_x_629:
[----:B------:R-:W3:Y:S01]  /*5ce0*/  LDL.LU R108, [R1+0x60] ;  /* 0x00006000016c7983 */ /* 0x000ee20000300800 */
[----:B--2---:R-:W-:Y:S01]  /*5cf0*/  LOP3.LUT R0, R104, 0x1c0, R160, 0xf8, !PT ;  /* 0x000001c068007812 */ /* 0x004fe200078ef8a0 */
[----:B------:R-:W-:Y:S01]  /*5d00*/  IMAD.U32 R66, RZ, RZ, UR39 ;  /* 0x00000027ff427e24 */ /* 0x000fe2000f8e00ff */
[----:B------:R-:W-:Y:S01]  /*5d10*/  PLOP3.LUT P2, PT, PT, PT, UP0, 0x80, 0x8 ;  /* 0x000000000008781c */ /* 0x000fe20003f4f008 */
[----:B------:R-:W2:Y:S01]  /*5d20*/  LDL R107, [R1+0x84] ;  /* 0x00008400016b7983 */ /* 0x000ea20000100800 */
[----:B------:R-:W-:Y:S01]  /*5d30*/  LOP3.LUT R0, R0, 0x8, R155, 0x78, !PT ;  /* 0x0000000800007812 */ /* 0x000fe200078e789b */
[----:B------:R-:W-:Y:S01]  /*5d40*/  IMAD.MOV.U32 R109, RZ, RZ, 0x4 ;  /* 0x00000004ff6d7424 */ /* 0x000fe200078e00ff */
[----:B------:R-:W-:Y:S01]  /*5d50*/  LEA R66, P1, R66, R100, 0x2 ;  /* 0x0000006442427211 */ /* 0x000fe200078210ff */
[----:B------:R-:W4:Y:S01]  /*5d60*/  LDL R106, [R1+0x80] ;  /* 0x00008000016a7983 */ /* 0x000f220000100800 */
        /* <DEDUP_REMOVED lines=46> */
[C---:B------:R-:W-:Y:S01]  /*6050*/  LEA R64, P1, R59.reuse, R66, 0x5 ;  /* 0x000000423b407211 */ /* 0x040fe200078228ff */
[----:B------:R-:W-:Y:S01]  /*6060*/  VIADD R0, R148, 0xffffe000 ;  /* 0xffffe00094007836 */ /* 0x000fe20000000000 */
        /* <DEDUP_REMOVED lines=8> */
[C---:B------:R-:W-:Y:S03]  /*60f0*/  LEA R54, P1, R59.reuse, R60, 0x5 ;  /* 0x0000003c3b367211 */ /* 0x040fe600078228ff */
        /* <DEDUP_REMOVED lines=12> */
[C---:B------:R-:W-:Y:S05]  /*61c0*/  LEA.HI.X.SX32 R49, R59.reuse, R51, 0x5, P1 ;  /* 0x000000333b317211 */ /* 0x040fea00008f2eff */
[----:B------:R-:W-:Y:S01]  /*61d0*/  HMMA.16816.F32.BF16 R16, R24, R30, R16 ;  /* 0x0000001e1810723c */ /* 0x000fe20000041810 */
[----:B------:R-:W1:Y:S04]  /*61e0*/  LDSM.16.M88.4 R24, [R56+0x6000] ;  /* 0x006000003818783b */ /* 0x000e680000000200 */
        /* <DEDUP_REMOVED lines=17> */
[C---:B------:R-:W-:Y:S03]  /*6300*/  LEA.HI.X.SX32 R33, R59.reuse, R41, 0x5, P1 ;  /* 0x000000293b217211 */ /* 0x040fe600008f2eff */
[C---:B------:R-:W-:Y:S04]  /*6310*/  HMMA.16816.F32.BF16 R8, R36.reuse, R28, R8 ;  /* 0x0000001c2408723c */ /* 0x040fe80000041808 */
[----:B---3--:R-:W-:Y:S01]  /*6320*/  @P2 IMAD.WIDE.U32 R26, R108, R109, UR14 ;  /* 0x0000000e6c1a2e25 */ /* 0x008fe2000f8e006d */
[C---:B------:R-:W-:Y:S01]  /*6330*/  LEA R28, P1, R59.reuse, R32, 0x5 ;  /* 0x000000203b1c7211 */ /* 0x040fe200078228ff */
[----:B------:R-:W-:Y:S01]  /*6340*/  @UP0 UMOV UR14, UR19 ;  /* 0x00000013000e0c82 */ /* 0x000fe20008000000 */
[----:B------:R-:W-:Y:S01]  /*6350*/  @UP0 UMOV UR15, UR13 ;  /* 0x0000000d000f0c82 */ /* 0x000fe20008000000 */
[-C--:B------:R-:W-:Y:S01]  /*6360*/  HMMA.16816.F32.BF16 R12, R36, R30.reuse, R12 ;  /* 0x0000001e240c723c */ /* 0x080fe2000004180c */
[----:B--2---:R-:W2:Y:S02]  /*6370*/  @P2 LDG.E R107, desc[UR28][R26.64+-0x200] ;  /* 0xfffe001c1a6b2981 */ /* 0x004ea4000c1e1900 */
[C---:B------:R-:W-:Y:S02]  /*6380*/  LEA.HI.X.SX32 R29, R59.reuse, R33, 0x5, P1 ;  /* 0x000000213b1d7211 */ /* 0x040fe400008f2eff */
[----:B----4-:R-:W3:Y:S01]  /*6390*/  @P2 LDG.E R106, desc[UR28][R26.64+-0x1e0] ;  /* 0xfffe201c1a6a2981 */ /* 0x010ee2000c1e1900 */
[C---:B------:R-:W-:Y:S02]  /*63a0*/  LEA R24, P1, R59.reuse, R28, 0x5 ;  /* 0x0000001c3b187211 */ /* 0x040fe400078228ff */
[----:B------:R-:W-:Y:S01]  /*63b0*/  HMMA.16816.F32.BF16 R16, R20, R30, R16 ;  /* 0x0000001e1410723c */ /* 0x000fe20000041810 */
[----:B-----5:R-:W4:Y:S03]  /*63c0*/  @P2 LDG.E R103, desc[UR28][R26.64+-0x100] ;  /* 0xffff001c1a672981 */ /* 0x020f26000c1e1900 */
[C---:B------:R-:W-:Y:S01]  /*63d0*/  LEA.HI.X.SX32 R25, R59.reuse, R29, 0x5, P1 ;  /* 0x0000001d3b197211 */ /* 0x040fe200008f2eff */
[----:B------:R1:W5:Y:S01]  /*63e0*/  @P2 LDG.E R102, desc[UR28][R26.64+-0xe0] ;  /* 0xffff201c1a662981 */ /* 0x000362000c1e1900 */
[C---:B------:R-:W-:Y:S03]  /*63f0*/  LEA R20, P1, R59.reuse, R24, 0x5 ;  /* 0x000000183b147211 */ /* 0x040fe600078228ff */
[----:B------:R1:W-:Y:S01]  /*6400*/  REDG.E.ADD.F32.FTZ.RN.STRONG.GPU desc[UR28][R100.64], R4 ;  /* 0x00000004640079a6 */ /* 0x0003e2000c12f31c */
[C---:B------:R-:W-:Y:S03]  /*6410*/  LEA.HI.X.SX32 R21, R59.reuse, R25, 0x5, P1 ;  /* 0x000000193b157211 */ /* 0x040fe600008f2eff */
        /* <DEDUP_REMOVED lines=23> */
[----:B------:R-:W-:Y:S04]  /*6590*/  LDSM.16.MT88.4 R4, [R3+0x8000] ;  /* 0x008000000304783b */ /* 0x000fe80000004200 */
[----:B------:R-:W1:Y:S04]  /*65a0*/  LDSM.16.MT88.4 R8, [R148] ;  /* 0x000000009408783b */ /* 0x000e680000004200 */
[----:B------:R-:W1:Y:S04]  /*65b0*/  LDSM.16.MT88.4 R12, [R3+0xc000] ;  /* 0x00c00000030c783b */ /* 0x000e680000004200 */
[----:B------:R-:W-:Y:S04]  /*65c0*/  LDSM.16.MT88.4 R16, [R3+0x8800] ;  /* 0x008800000310783b */ /* 0x000fe80000004200 */
[----:B------:R-:W1:Y:S04]  /*65d0*/  LDSM.16.MT88.4 R20, [R148+0x400] ;  /* 0x000400009414783b */ /* 0x000e680000004200 */
[----:B------:R-:W1:Y:S04]  /*65e0*/  LDSM.16.MT88.4 R24, [R3+0xc800] ;  /* 0x00c800000318783b */ /* 0x000e680000004200 */
[----:B------:R-:W-:Y:S04]  /*65f0*/  LDSM.16.MT88.4 R28, [R3+0x9000] ;  /* 0x00900000031c783b */ /* 0x000fe80000004200 */
[----:B------:R-:W1:Y:S04]  /*6600*/  LDSM.16.MT88.4 R32, [R148+0x800] ;  /* 0x000800009420783b */ /* 0x000e680000004200 */
[----:B------:R-:W1:Y:S02]  /*6610*/  LDSM.16.MT88.4 R36, [R3+0xd000] ;  /* 0x00d000000324783b */ /* 0x000e640000004200 */
[-C--:B-1----:R-:W-:Y:S08]  /*6620*/  HMMA.16816.F32.BF16 R84, R4, R8.reuse, R84 ;  /* 0x000000080454723c */ /* 0x082ff00000041854 */
[C---:B------:R-:W-:Y:S08]  /*6630*/  HMMA.16816.F32.BF16 R88, R12.reuse, R8, R88 ;  /* 0x000000080c58723c */ /* 0x040ff00000041858 */
[-C--:B------:R-:W-:Y:S01]  /*6640*/  HMMA.16816.F32.BF16 R92, R12, R10.reuse, R92 ;  /* 0x0000000a0c5c723c */ /* 0x080fe2000004185c */
[----:B------:R-:W-:Y:S07]  /*6650*/  LDSM.16.MT88.4 R12, [R3+0xd800] ;  /* 0x00d80000030c783b */ /* 0x000fee0000004200 */
[----:B------:R-:W-:Y:S01]  /*6660*/  HMMA.16816.F32.BF16 R96, R4, R10, R96 ;  /* 0x0000000a0460723c */ /* 0x000fe20000041860 */
[----:B------:R-:W-:Y:S04]  /*6670*/  LDSM.16.MT88.4 R4, [R3+0x9800] ;  /* 0x009800000304783b */ /* 0x000fe80000004200 */
[----:B------:R-:W1:Y:S03]  /*6680*/  LDSM.16.MT88.4 R8, [R148+0xc00] ;  /* 0x000c00009408783b */ /* 0x000e660000004200 */
[-C--:B------:R-:W-:Y:S08]  /*6690*/  HMMA.16816.F32.BF16 R84, R16, R20.reuse, R84 ;  /* 0x000000141054723c */ /* 0x080ff00000041854 */
        /* <DEDUP_REMOVED lines=12> */
[----:B------:R-:W2:Y:S03]  /*6760*/  LDSM.16.MT88.4 R32, [R148+0x1400] ;  /* 0x001400009420783b */ /* 0x000ea60000004200 */
        /* <DEDUP_REMOVED lines=33> */
.L_x_627:
[----:B------:R-:W4:Y:S01]  /*6980*/  LDL.LU R32, [R1+0x88] ;  /* 0x0000880001207983 */ /* 0x000f220000300800 */
[----:B------:R-:W3:Y:S01]  /*6990*/  LDCU.64 UR12, c[0x0][0x5a8] ;  /* 0x0000b500ff0c77ac */ /* 0x000ee20008000a00 */
[C---:B------:R-:W-:Y:S01]  /*69a0*/  LOP3.LUT R0, R105.reuse, 0xc0, RZ, 0xc0, !PT ;  /* 0x000000c069007812 */ /* 0x040fe200078ec0ff */
[----:B------:R-:W-:Y:S01]  /*69b0*/  IMAD.SHL.U32 R7, R158, 0x2, RZ ;  /* 0x000000029e077824 */ /* 0x000fe200078e00ff */
[----:B------:R-:W-:Y:S01]  /*69c0*/  LOP3.LUT R150, R150, 0x600, RZ, 0xc0, !PT ;  /* 0x0000060096967812 */ /* 0x000fe200078ec0ff */
[----:B------:R-:W2:Y:S01]  /*69d0*/  LDCU.64 UR6, c[0x0][0x5b0] ;  /* 0x0000b600ff0677ac */ /* 0x000ea20008000a00 */
[----:B------:R-:W-:Y:S01]  /*69e0*/  LOP3.LUT R2, R105, 0xd8, RZ, 0xc0, !PT ;  /* 0x000000d869027812 */ /* 0x000fe200078ec0ff */
[----:B------:R-:W1:Y:S01]  /*69f0*/  LDC.64 R14, c[0x0][0x5d8] ;  /* 0x00017600ff0e7b82 */ /* 0x000e620000000a00 */
[--C-:B------:R-:W-:Y:S01]  /*6a00*/  LOP3.LUT R0, R0, 0x18, R158.reuse, 0xf8, !PT ;  /* 0x0000001800007812 */ /* 0x100fe200078ef89e */
[----:B------:R-:W2:Y:S01]  /*6a10*/  LDCU UR5, c[0x0][0x500] ;  /* 0x0000a000ff0577ac */ /* 0x000ea20008000800 */
[----:B------:R-:W-:-:S02]  /*6a20*/  SHF.R.U32.HI R6, RZ, 0x4, R158 ;  /* 0x00000004ff067819 */ /* 0x000fc4000001169e */
[----:B------:R-:W-:Y:S01]  /*6a30*/  LOP3.LUT R7, R150, 0x6, R7, 0xf8, !PT ;  /* 0x0000000696077812 */ /* 0x000fe200078ef807 */
[----:B------:R-:W-:Y:S01]  /*6a40*/  UMOV UR25, UR20 ;  /* 0x0000001400197c82 */ /* 0x000fe20008000000 */
[----:B------:R-:W-:Y:S01]  /*6a50*/  LOP3.LUT R10, R2, 0x18, R158, 0x78, !PT ;  /* 0x00000018020a7812 */ /* 0x000fe200078e789e */
[----:B------:R-:W1:Y:S01]  /*6a60*/  LDC.64 R16, c[0x0][0x5e0] ;  /* 0x00017800ff107b82 */ /* 0x000e620000000a00 */
[----:B------:R-:W-:Y:S02]  /*6a70*/  LOP3.LUT R2, R105, 0x18, RZ, 0xc0, !PT ;  /* 0x0000001869027812 */ /* 0x000fe400078ec0ff */
[----:B------:R-:W-:Y:S01]  /*6a80*/  MOV R3, RZ ;  /* 0x000000ff00037202 */ /* 0x000fe20000000f00 */
[----:B---3--:R-:W-:Y:S01]  /*6a90*/  IMAD.U32 R4, RZ, RZ, UR12 ;  /* 0x0000000cff047e24 */ /* 0x008fe2000f8e00ff */
[----:B------:R-:W-:Y:S01]  /*6aa0*/  LOP3.LUT R6, R0, 0x8, R6, 0x78, !PT ;  /* 0x0000000800067812 */ /* 0x000fe200078e7806 */
[----:B------:R-:W-:Y:S01]  /*6ab0*/  UIMAD UR13, UR25, UR13, URZ ;  /* 0x0000000d190d72a4 */ /* 0x000fe2000f8e02ff */
[----:B------:R-:W-:Y:S01]  /*6ac0*/  LOP3.LUT R7, R7, 0x20, R105, 0xf8, !PT ;  /* 0x0000002007077812 */ /* 0x000fe200078ef869 */
[----:B--2---:R-:W-:Y:S01]  /*6ad0*/  IMAD.U32 R0, RZ, RZ, UR6 ;  /* 0x00000006ff007e24 */ /* 0x004fe2000f8e00ff */
[----:B------:R-:W-:Y:S01]  /*6ae0*/  LOP3.LUT R152, R152, 0x40, RZ, 0xc0, !PT ;  /* 0x0000004098987812 */ /* 0x000fe200078ec0ff */
[----:B------:R-:W-:Y:S01]  /*6af0*/  IMAD.WIDE.U32 R4, R4, UR25, R2 ;  /* 0x0000001904047c25 */ /* 0x000fe2000f8e0002 */
[----:B------:R-:W-:-:S03]  /*6b00*/  F2FP.BF16.F32.PACK_AB R68, R69, R68 ;  /* 0x000000444544723e */ /* 0x000fc600000010ff */
[----:B------:R-:W-:Y:S01]  /*6b10*/  FMUL.FTZ R84, R84, UR5 ;  /* 0x0000000554547c20 */ /* 0x000fe20008410000 */
[----:B------:R-:W-:Y:S01]  /*6b20*/  FMUL.FTZ R85, R85, UR5 ;  /* 0x0000000555557c20 */ /* 0x000fe20008410000 */
[----:B------:R-:W-:Y:S01]  /*6b30*/  IMAD.WIDE.U32 R2, R0, UR25, R2 ;  /* 0x0000001900027c25 */ /* 0x000fe2000f8e0002 */
[----:B------:R-:W-:-:S03]  /*6b40*/  LOP3.LUT R0, R7, R6, RZ, 0xfc, !PT ;  /* 0x0000000607007212 */ /* 0x000fc600078efcff */
        /* <DEDUP_REMOVED lines=12> */
[----:B-----5:R-:W-:Y:S01]  /*6c10*/  FMUL.FTZ R9, R93, UR5 ;  /* 0x000000055d097c20 */ /* 0x020fe20008410000 */
[----:B------:R-:W-:Y:S01]  /*6c20*/  FMUL.FTZ R94, R94, UR5 ;  /* 0x000000055e5e7c20 */ /* 0x000fe20008410000 */
[----:B------:R-:W-:Y:S01]  /*6c30*/  FMUL.FTZ R8, R95, UR5 ;  /* 0x000000055f087c20 */ /* 0x000fe20008410000 */
[----:B------:R-:W-:Y:S01]  /*6c40*/  F2FP.BF16.F32.PACK_AB R84, R85, R84 ;  /* 0x000000545554723e */ /* 0x000fe200000010ff */
[----:B------:R-:W-:Y:S01]  /*6c50*/  BAR.SYNC.DEFER_BLOCKING 0x0 ;  /* 0x0000000000007b1d */ /* 0x000fe20000010000 */
[----:B------:R-:W-:Y:S01]  /*6c60*/  F2FP.BF16.F32.PACK_AB R87, R87, R86 ;  /* 0x000000565757723e */ /* 0x000fe200000010ff */
[----:B------:R-:W-:Y:S01]  /*6c70*/  UIMAD UR7, UR25, UR7, URZ ;  /* 0x00000007190772a4 */ /* 0x000fe2000f8e02ff */
[----:B------:R-:W-:Y:S01]  /*6c80*/  MOV R6, R2 ;  /* 0x0000000200067202 */ /* 0x000fe20000000f00 */
[----:B------:R-:W-:Y:S01]  /*6c90*/  USHF.L.U32 UR12, UR31, 0x7, URZ ;  /* 0x000000071f0c7899 */ /* 0x000fe200080006ff */
[----:B------:R-:W-:-:S03]  /*6ca0*/  F2FP.BF16.F32.PACK_AB R96, R97, R96 ;  /* 0x000000606160723e */ /* 0x000fc600000010ff */
[----:B------:R-:W2:Y:S01]  /*6cb0*/  LDC.64 R12, c[0x0][0x5c0] ;  /* 0x00017000ff0c7b82 */ /* 0x000ea20000000a00 */
[----:B------:R-:W-:Y:S01]  /*6cc0*/  F2FP.BF16.F32.PACK_AB R98, R99, R98 ;  /* 0x000000626362723e */ /* 0x000fe200000010ff */
[----:B------:R-:W-:Y:S01]  /*6cd0*/  VIADD R5, R5, UR13 ;  /* 0x0000000d05057c36 */ /* 0x000fe20008000000 */
[----:B------:R-:W-:Y:S01]  /*6ce0*/  IADD3 R2, PT, PT, -R152, 0x6000, R0 ;  /* 0x0000600098027810 */ /* 0x000fe20007ffe100 */
[----:B------:R-:W-:Y:S01]  /*6cf0*/  USHF.R.S32.HI UR5, URZ, 0x1f, UR12 ;  /* 0x0000001fff057899 */ /* 0x000fe2000801140c */
[----:B------:R-:W-:Y:S01]  /*6d00*/  F2FP.BF16.F32.PACK_AB R88, R89, R88 ;  /* 0x000000585958723e */ /* 0x000fe200000010ff */
[----:B------:R-:W-:Y:S01]  /*6d10*/  VIADD R7, R3, UR7 ;  /* 0x0000000703077c36 */ /* 0x000fe20008000000 */
[----:B------:R-:W-:Y:S01]  /*6d20*/  F2FP.BF16.F32.PACK_AB R90, R91, R90 ;  /* 0x0000005a5b5a723e */ /* 0x000fe200000010ff */
[----:B------:R-:W-:Y:S01]  /*6d30*/  UIADD3 UR12, UP0, UPT, UR38, UR12, URZ ;  /* 0x0000000c260c7290 */ /* 0x000fe2000ff1e0ff */
[----:B------:R-:W-:Y:S01]  /*6d40*/  F2FP.BF16.F32.PACK_AB R9, R9, R92 ;  /* 0x0000005c0909723e */ /* 0x000fe200000010ff */
[----:B-1----:R-:W-:Y:S01]  /*6d50*/  IMAD.WIDE.U32 R6, R16, UR23, R6 ;  /* 0x0000001710067c25 */ /* 0x002fe2000f8e0006 */
[----:B------:R-:W-:Y:S01]  /*6d60*/  F2FP.BF16.F32.PACK_AB R8, R8, R94 ;  /* 0x0000005e0808723e */ /* 0x000fe200000010ff */
[----:B------:R-:W-:Y:S01]  /*6d70*/  ULEA.HI.X.SX32 UR5, UR38, UR5, 0x1, UP0 ;  /* 0x0000000526057291 */ /* 0x000fe200080f0eff */
[----:B------:R-:W-:-:S02]  /*6d80*/  F2FP.BF16.F32.PACK_AB R70, R71, R70 ;  /* 0x000000464746723e */ /* 0x000fc400000010ff */
[----:B------:R-:W-:Y:S02]  /*6d90*/  F2FP.BF16.F32.PACK_AB R80, R81, R80 ;  /* 0x000000505150723e */ /* 0x000fe400000010ff */
[----:B------:R-:W-:Y:S01]  /*6da0*/  F2FP.BF16.F32.PACK_AB R82, R83, R82 ;  /* 0x000000525352723e */ /* 0x000fe200000010ff */
[----:B------:R-:W-:Y:S01]  /*6db0*/  STS [R0+0x6000], R84 ;  /* 0x0060005400007388 */ /* 0x000fe20000000800 */
[----:B------:R-:W-:Y:S02]  /*6dc0*/  F2FP.BF16.F32.PACK_AB R72, R73, R72 ;  /* 0x000000484948723e */ /* 0x000fe400000010ff */
[----:B------:R-:W-:Y:S01]  /*6dd0*/  F2FP.BF16.F32.PACK_AB R74, R75, R74 ;  /* 0x0000004a4b4a723e */ /* 0x000fe200000010ff */
[----:B------:R-:W-:Y:S01]  /*6de0*/  STS [R0+0x6200], R87 ;  /* 0x0062005700007388 */ /* 0x000fe20000000800 */
[----:B------:R-:W-:Y:S02]  /*6df0*/  F2FP.BF16.F32.PACK_AB R76, R77, R76 ;  /* 0x0000004c4d4c723e */ /* 0x000fe400000010ff */
[----:B------:R-:W-:Y:S01]  /*6e00*/  F2FP.BF16.F32.PACK_AB R78, R79, R78 ;  /* 0x0000004e4f4e723e */ /* 0x000fe200000010ff */
[----:B------:R-:W-:Y:S01]  /*6e10*/  STS [R2+0x20], R96 ;  /* 0x0000206002007388 */ /* 0x000fe20000000800 */
[----:B------:R-:W-:-:S02]  /*6e20*/  LOP3.LUT R105, R10, 0x1f20, R105, 0xf8, !PT ;  /* 0x00001f200a697812 */ /* 0x000fc400078ef869 */
[----:B------:R-:W1:Y:S01]  /*6e30*/  LDC.64 R10, c[0x0][0x5c8] ;  /* 0x00017200ff0a7b82 */ /* 0x000e620000000a00 */
[----:B------:R-:W-:Y:S04]  /*6e40*/  STS [R2+0x220], R98 ;  /* 0x0002206202007388 */ /* 0x000fe80000000800 */
        /* <DEDUP_REMOVED lines=9> */
[----:B------:R3:W-:Y:S04]  /*6ee0*/  STS [R0+0x9200], R74 ;  /* 0x0092004a00007388 */ /* 0x0007e80000000800 */
[----:B------:R-:W-:Y:S04]  /*6ef0*/  STS [R2+0x3020], R76 ;  /* 0x0030204c02007388 */ /* 0x000fe80000000800 */
[----:B------:R2:W-:Y:S01]  /*6f00*/  STS [R2+0x3220], R78 ;  /* 0x0032204e02007388 */ /* 0x0005e20000000800 */
[----:B---3--:R-:W-:Y:S01]  /*6f10*/  LEA R0, R105, UR4, 0x1 ;  /* 0x0000000469007c11 */ /* 0x008fe2000f8e08ff */
[----:B------:R-:W-:Y:S01]  /*6f20*/  BAR.SYNC.DEFER_BLOCKING 0x0 ;  /* 0x0000000000007b1d */ /* 0x000fe20000010000 */
[----:B--2---:R-:W-:-:S04]  /*6f30*/  IMAD.WIDE.U32 R2, R14, UR23, R4 ;  /* 0x000000170e027c25 */ /* 0x004fc8000f8e0004 */
[----:B------:R-:W-:Y:S02]  /*6f40*/  IMAD R5, R15, UR23, R3 ;  /* 0x000000170f057c24 */ /* 0x000fe4000f8e0203 */
[----:B------:R-:W-:Y:S02]  /*6f50*/  IMAD R3, R17, UR23, R7 ;  /* 0x0000001711037c24 */ /* 0x000fe4000f8e0207 */
[----:B------:R-:W-:Y:S02]  /*6f60*/  IMAD.MOV.U32 R4, RZ, RZ, R2 ;  /* 0x000000ffff047224 */ /* 0x000fe400078e0002 */
[----:B------:R-:W-:Y:S02]  /*6f70*/  IMAD R7, R12, UR5, RZ ;  /* 0x000000050c077c24 */ /* 0x000fe4000f8e02ff */
[----:B------:R-:W-:Y:S02]  /*6f80*/  IMAD.MOV.U32 R2, RZ, RZ, R6 ;  /* 0x000000ffff027224 */ /* 0x000fe400078e0006 */
[----:B------:R-:W-:-:S02]  /*6f90*/  IMAD R7, R13, UR12, R7 ;  /* 0x0000000c0d077c24 */ /* 0x000fc4000f8e0207 */
[----:B------:R-:W-:Y:S01]  /*6fa0*/  IMAD.WIDE.U32 R4, R12, UR12, R4 ;  /* 0x0000000c0c047c25 */ /* 0x000fe2000f8e0004 */
[----:B------:R-:W2:Y:S03]  /*6fb0*/  LDS.128 R28, [R0+0x6000] ;  /* 0x00600000001c7984 */ /* 0x000ea60000000c00 */
[----:B-1----:R-:W-:Y:S01]  /*6fc0*/  IMAD.WIDE.U32 R2, R10, UR12, R2 ;  /* 0x0000000c0a027c25 */ /* 0x002fe2000f8e0002 */
[----:B------:R-:W1:Y:S01]  /*6fd0*/  LDS.128 R24, [R0+0x7000] ;  /* 0x0070000000187984 */ /* 0x000e620000000c00 */
[----:B------:R-:W-:-:S03]  /*6fe0*/  IADD3 R5, PT, PT, R5, R7, RZ ;  /* 0x0000000705057210 */ /* 0x000fc60007ffe0ff */
[----:B------:R-:W3:Y:S04]  /*6ff0*/  LDS.128 R20, [R0+0x8000] ;  /* 0x0080000000147984 */ /* 0x000ee80000000c00 */
[----:B------:R2:W3:Y:S02]  /*7000*/  LDS.128 R16, [R0+0x9000] ;  /* 0x0090000000107984 */ /* 0x0004e40000000c00 */
[----:B--2---:R-:W-:Y:S01]  /*7010*/  IMAD R0, R10, UR5, RZ ;  /* 0x000000050a007c24 */ /* 0x004fe2000f8e02ff */
[----:B------:R-:W2:Y:S03]  /*7020*/  LDCU.128 UR4, c[0x0][0x560] ;  /* 0x0000ac00ff0477ac */ /* 0x000ea60008000c00 */
[----:B------:R-:W-:-:S04]  /*7030*/  IMAD R0, R11, UR12, R0 ;  /* 0x0000000c0b007c24 */ /* 0x000fc8000f8e0200 */
[----:B------:R-:W-:Y:S02]  /*7040*/  IMAD.IADD R3, R3, 0x1, R0 ;  /* 0x0000000103037824 */ /* 0x000fe400078e0200 */
[----:B----4-:R-:W-:-:S04]  /*7050*/  IMAD.WIDE.U32 R8, R32, R12, R4 ;  /* 0x0000000c20087225 */ /* 0x010fc800078e0004 */
[----:B------:R-:W-:Y:S01]  /*7060*/  IMAD.WIDE.U32 R6, R32, R10, R2 ;  /* 0x0000000a20067225 */ /* 0x000fe200078e0002 */
[----:B--2---:R-:W-:-:S03]  /*7070*/  LEA R4, P1, R8, UR4, 0x1 ;  /* 0x0000000408047c11 */ /* 0x004fc6000f8208ff */
[----:B------:R-:W-:Y:S01]  /*7080*/  IMAD R0, R32, R13, R9 ;  /* 0x0000000d20007224 */ /* 0x000fe200078e0209 */
[----:B------:R-:W-:Y:S01]  /*7090*/  LEA R2, P0, R6, UR6, 0x1 ;  /* 0x0000000606027c11 */ /* 0x000fe2000f8008ff */
[----:B------:R-:W-:-:S03]  /*70a0*/  IMAD R3, R32, R11, R7 ;  /* 0x0000000b20037224 */ /* 0x000fc600078e0207 */
[----:B------:R-:W-:Y:S02]  /*70b0*/  LEA.HI.X R5, R8, UR5, R0, 0x1, P1 ;  /* 0x0000000508057c11 */ /* 0x000fe400088f0c00 */
[----:B------:R-:W-:Y:S02]  /*70c0*/  LEA R8, P1, R12, R4, 0x7 ;  /* 0x000000040c087211 */ /* 0x000fe400078238ff */
[----:B------:R-:W-:Y:S01]  /*70d0*/  LEA.HI.X R3, R6, UR7, R3, 0x1, P0 ;  /* 0x0000000706037c11 */ /* 0x000fe200080f0c03 */
[----:B------:R2:W-:Y:S01]  /*70e0*/  STG.E.128 desc[UR28][R4.64], R28 ;  /* 0x0000001c04007986 */ /* 0x0005e2000c101d1c */
[----:B------:R-:W-:Y:S02]  /*70f0*/  LEA R6, P0, R10, R2, 0x7 ;  /* 0x000000020a067211 */ /* 0x000fe400078038ff */
[----:B------:R-:W-:Y:S02]  /*7100*/  LEA.HI.X R9, R12, R5, R13, 0x7, P1 ;  /* 0x000000050c097211 */ /* 0x000fe400008f3c0d */
[----:B------:R-:W-:-:S03]  /*7110*/  LEA.HI.X R7, R10, R3, R11, 0x7, P0 ;  /* 0x000000030a077211 */ /* 0x000fc600000f3c0b */
[----:B-1----:R2:W-:Y:S04]  /*7120*/  STG.E.128 desc[UR28][R8.64], R24 ;  /* 0x0000001808007986 */ /* 0x0025e8000c101d1c */
[----:B---3--:R2:W-:Y:S04]  /*7130*/  STG.E.128 desc[UR28][R2.64], R20 ;  /* 0x0000001402007986 */ /* 0x0085e8000c101d1c */
[----:B------:R2:W-:Y:S02]  /*7140*/  STG.E.128 desc[UR28][R6.64], R16 ;  /* 0x0000001006007986 */ /* 0x0005e4000c101d1c */
.L_x_624:
[----:B------:R-:W3:Y:S01]  /*7150*/  LDCU UR5, c[0x0][0x438] ;  /* 0x00008700ff0577ac */ /* 0x000ee20008000800 */
        /* <DEDUP_REMOVED lines=8> */
[----:B-1----:R-:W-:Y:S05]  /*71e0*/  EXIT ;  /* 0x000000000000794d */ /* 0x002fea0003800000 */
.L_x_632:
        /* <DEDUP_REMOVED lines=9> */
.L_x_1592:


//--------------------- .text._ZN5flash44flash_bwd_dq_dk_dv_loop_seqk_parallel_kernelI23Flash_bwd_kernel_traitsILi32ELi128ELi128ELi8ELi4ELi4ELi4ELb1ELb0EN7cutlass10bfloat16_tE19Flash_kernel_traitsILi32ELi128ELi128ELi8ES3_EELb1ELb0ELb0ELb1ELb0ELb0ELb0EEEvNS_16Flash_bwd_paramsE --------------------------
	.section	.text._ZN5flash44flash_bwd_dq_dk_dv_loop_seqk_parallel_kernelI23Flash_bwd_kernel_traitsILi32ELi128ELi128ELi8ELi4ELi4ELi4ELb1ELb0EN7cutlass10bfloat16_tE19Flash_kernel_traitsILi32ELi128ELi128ELi8ES3_EELb1ELb0ELb0ELb1ELb0ELb0ELb0EEEvNS_16Flash_bwd_paramsE,"ax",@progbits
	.align	128
        .global         _ZN5flash44flash_bwd_dq_dk_dv_loop_seqk_parallel_kernelI23Flash_bwd_kernel_traitsILi32ELi128ELi128ELi8ELi4ELi4ELi4ELb1ELb0EN7cutlass10bfloat16_tE19Flash_kernel_traitsILi32ELi128ELi128ELi8ES3_EELb1ELb0ELb0ELb1ELb0ELb0ELb0EEEvNS_16Flash_bwd_paramsE
        .type           _ZN5flash44flash_bwd_dq_dk_dv_loop_seqk_parallel_kernelI23Flash_bwd_kernel_traitsILi32ELi128ELi128ELi8ELi4ELi4ELi4ELb1ELb0EN7cutlass10bfloat16_tE19Flash_kernel_traitsILi32ELi128ELi128ELi8ES3_EELb1ELb0ELb0ELb1ELb0ELb0ELb0EEEvNS_16Flash_bwd_paramsE,@function
        .size           _ZN5flash44flash_bwd_dq_dk_dv_loop_seqk_parallel_kernelI23Flash_bwd_kernel_traitsILi32ELi128ELi128ELi8ELi4ELi4ELi4ELb1ELb0EN7cutlass10bfloat16_tE19Flash_kernel_traitsILi32ELi128ELi128ELi8ES3_EELb1ELb0ELb0ELb1ELb0ELb0ELb0EEEvNS_16Flash_bwd_paramsE,(.L_x_1593 - _ZN5flash44flash_bwd_dq_dk_dv_loop_seqk_parallel_kernelI23Flash_bwd_kernel_traitsILi32ELi128ELi128ELi8ELi4ELi4ELi4ELb1ELb0EN7cutlass10bfloat16_tE19Flash_kernel_traitsILi32ELi128ELi128ELi8ES3_EELb1ELb0ELb0ELb1ELb0ELb0ELb0EEEvNS_16Flash_bwd_paramsE)
        .other          _ZN5flash44flash_bwd_dq_dk_dv_loop_seqk_parallel_kernelI23Flash_bwd_kernel_traitsILi32ELi128ELi128ELi8ELi4ELi4ELi4ELb1ELb0EN7cutlass10bfloat16_tE19Flash_kernel_traitsILi32ELi128ELi128ELi8ES3_EELb1ELb0ELb0ELb1ELb0ELb0ELb0EEEvNS_16Flash_bwd_paramsE,@"STO_CUDA_ENTRY STV_DEFAULT"
_ZN5flash44flash_bwd_dq_dk_dv_loop_seqk_parallel_kernelI23Flash_bwd_kernel_traitsILi32ELi128ELi128ELi8ELi4ELi4ELi4ELb1ELb0EN7cutlass10bfloat16_tE19Flash_kernel_traitsILi32ELi128ELi128ELi8ES3_EELb1ELb0ELb0ELb1ELb0ELb0ELb0EEEvNS_16Flash_bwd_paramsE:
.text._ZN5flash44flash_bwd_dq_dk_dv_loop_seqk_parallel_kernelI23Flash_bwd_kernel_traitsILi32ELi128ELi128ELi8ELi4ELi4ELi4ELb1ELb0EN7cutlass10bfloat16_tE19Flash_kernel_traitsILi32ELi128ELi128ELi8ES3_EELb1ELb0ELb0ELb1ELb0ELb0ELb0EEEvNS_16Flash_bwd_paramsE:
        /* <DEDUP_REMOVED lines=16> */
[----:B------:R-:W-:Y:S01]  /*0100*/  UMOV UR20, 0xffffe000 ;  /* 0xffffe00000147882 */ /* 0x000fe20000000000 */
[----:B------:R-:W-:Y:S01]  /*0110*/  UMOV UR21, URZ ;  /* 0x000000ff00157c82 */ /* 0x000fe20008000000 */
[----:B------:R-:W-:-:S05]  /*0120*/  UMOV UR22, URZ ;  /* 0x000000ff00167c82 */ /* 0x000fca0008000000 */
[----:B------:R-:W4:Y:S01]  /*0130*/  S2UR UR24, SR_CTAID.Z ;  /* 0x00000000001879c3 */ /* 0x000f220000002700 */
[----:B---3--:R-:W-:Y:S01]  /*0140*/  IMAD.U32 R10, RZ, RZ, UR4 ;  /* 0x00000004ff0a7e24 */ /* 0x008fe2000f8e00ff */
[----:B--2---:R-:W-:-:S06]  /*0150*/  ULEA UR5, UR5, UR7, 0x18 ;  /* 0x0000000705057291 */ /* 0x004fcc000f8ec0ff */
[----:B------:R-:W2:Y:S01]  /*0160*/  S2UR UR19, SR_CTAID.X ;  /* 0x00000000001379c3 */ /* 0x000ea20000002500 */
[C---:B-1----:R-:W-:Y:S01]  /*0170*/  IMAD.SHL.U32 R5, R180.reuse, 0x10, RZ ;  /* 0x00000010b4057824 */ /* 0x042fe200078e00ff */
[----:B------:R-:W-:Y:S01]  /*0180*/  SHF.R.U32.HI R177, RZ, 0x1, R180 ;  /* 0x00000001ffb17819 */ /* 0x000fe200000116b4 */
[----:B------:R-:W-:-:S05]  /*0190*/  IMAD.SHL.U32 R2, R180, 0x2, RZ ;  /* 0x00000002b4027824 */ /* 0x000fca00078e00ff */
[----:B------:R-:W1:Y:S01]  /*01a0*/  S2UR UR18, SR_CTAID.Y ;  /* 0x00000000001279c3 */ /* 0x000e620000002600 */
[C---:B------:R-:W-:Y:S01]  /*01b0*/  IMAD.SHL.U32 R7, R180.reuse, 0x40, RZ ;  /* 0x00000040b4077824 */ /* 0x040fe200078e00ff */
[----:B------:R-:W-:Y:S01]  /*01c0*/  LOP3.LUT R5, R5, 0x1c0, RZ, 0xc0, !PT ;  /* 0x000001c005057812 */ /* 0x000fe200078ec0ff */
[C---:B------:R-:W-:Y:S01]  /*01d0*/  IMAD.SHL.U32 R3, R180.reuse, 0x20, RZ ;  /* 0x00000020b4037824 */ /* 0x040fe200078e00ff */
[----:B------:R-:W-:Y:S02]  /*01e0*/  R2P PR, R180, 0x18 ;  /* 0x00000018b4007804 */ /* 0x000fe40000000000 */
[----:B------:R-:W-:Y:S02]  /*01f0*/  LOP3.LUT R0, R2, 0xe006, R7, 0xc8, !PT ;  /* 0x0000e00602007812 */ /* 0x000fe400078ec807 */
[----:B------:R-:W-:Y:S01]  /*0200*/  LOP3.LUT R5, R5, 0x38, R2, 0xf8, !PT ;  /* 0x0000003805057812 */ /* 0x000fe200078ef802 */
[----:B------:R-:W3:Y:S01]  /*0210*/  S2UR UR7, SR_CTAID.Z ;  /* 0x00000000000779c3 */ /* 0x000ee20000002700 */
[----:B------:R-:W-:-:S02]  /*0220*/  LOP3.LUT R0, R0, 0xc00, R3, 0xf8, !PT ;  /* 0x00000c0000007812 */ /* 0x000fc400078ef803 */
[----:B------:R-:W-:Y:S02]  /*0230*/  LOP3.LUT R177, R177, 0x30, RZ, 0xc0, !PT ;  /* 0x00000030b1b17812 */ /* 0x000fe400078ec0ff */
[----:B------:R-:W-:Y:S02]  /*0240*/  LOP3.LUT R178, R0, R5, RZ, 0xfc, !PT ;  /* 0x0000000500b27212 */ /* 0x000fe400078efcff */
[----:B------:R-:W-:Y:S01]  /*0250*/  SHF.R.U32.HI R0, RZ, 0x2, R180 ;  /* 0x00000002ff007819 */ /* 0x000fe200000116b4 */
[----:B------:R-:W-:Y:S01]  /*0260*/  IMAD.SHL.U32 R180, R180, 0x8, RZ ;  /* 0x00000008b4b47824 */ /* 0x000fe200078e00ff */
[----:B------:R-:W-:Y:S01]  /*0270*/  LEA R178, R178, UR5, 0x1 ;  /* 0x00000005b2b27c11 */ /* 0x000fe2000f8e08ff */
[----:B------:R-:W-:Y:S01]  /*0280*/  UMOV UR5, 0x400 ;  /* 0x0000040000057882 */ /* 0x000fe20000000000 */
[----:B------:R-:W-:Y:S01]  /*0290*/  LOP3.LUT R177, R177, 0x7, R0, 0xf8, !PT ;  /* 0x00000007b1b17812 */ /* 0x000fe200078ef800 */
[----:B-----5:R-:W-:Y:S01]  /*02a0*/  ULEA UR6, UR6, UR5, 0x18 ;  /* 0x0000000506067291 */ /* 0x020fe2000f8ec0ff */
[----:B------:R-:W-:Y:S01]  /*02b0*/  SEL R161, R161, 0xffffffe0, !P3 ;  /* 0xffffffe0a1a17807 */ /* 0x000fe20005800000 */
[----:B------:R-:W-:Y:S01]  /*02c0*/  VIADD R0, R178, 0x10000 ;  /* 0x00010000b2007836 */ /* 0x000fe20000000000 */
[----:B------:R-:W-:Y:S01]  /*02d0*/  LOP3.LUT R180, R180, 0x18, RZ, 0xc0, !PT ;  /* 0x00000018b4b47812 */ /* 0x000fe200078ec0ff */
[----:B------:R-:W-:-:S02]  /*02e0*/  VIADD R176, R178, 0x10040 ;  /* 0x00010040b2b07836 */ /* 0x000fc40000000000 */
[----:B------:R-:W-:Y:S02]  /*02f0*/  @P4 VIADD R176, R0, 0xffffffc0 ;  /* 0xffffffc000b04836 */ /* 0x000fe40000000000 */
[----:B------:R-:W-:Y:S02]  /*0300*/  IMAD.IADD R168, R178, 0x1, R161 ;  /* 0x00000001b2a87824 */ /* 0x000fe400078e02a1 */
[----:B-12-4-:R-:W-:-:S07]  /*0310*/  IMAD.IADD R161, R161, 0x1, R176 ;  /* 0x00000001a1a17824 */ /* 0x016fce00078e02b0 */
.L_x_688:
[----:B-1----:R-:W1:Y:S01]  /*0320*/  LDCU.64 UR4, c[0x0][0x478] ;  /* 0x00008f00ff0477ac */ /* 0x002e620008000a00 */
[----:B--2---:R-:W2:Y:S01]  /*0330*/  S2UR UR33, SR_CTAID.Y ;  /* 0x00000000002179c3 */ /* 0x004ea20000002600 */
[----:B------:R-:W4:Y:S01]  /*0340*/  S2R R3, SR_CTAID.Y ;  /* 0x0000000000037919 */ /* 0x000f220000002600 */
[----:B------:R-:W3:Y:S01]  /*0350*/  LDCU.64 UR8, c[0x0][0x470] ;  /* 0x00008e00ff0877ac */ /* 0x000ee20008000a00 */
[----:B------:R-:W4:Y:S05]  /*0360*/  LDCU.64 UR10, c[0x0][0x460] ;  /* 0x00008c00ff0a77ac */ /* 0x000f2a0008000a00 */
[----:B------:R-:W4:Y:S08]  /*0370*/  LDC.U8 R2, c[0x0][0x532] ;  /* 0x00014c80ff027b82 */ /* 0x000f300000000000 */
[----:B------:R-:W4:Y:S01]  /*0380*/  LDC.64 R4, c[0x0][0x468] ;  /* 0x00011a00ff047b82 */ /* 0x000f220000000a00 */
[----:B-1----:R-:W-:Y:S01]  /*0390*/  ISETP.NE.U32.AND P0, PT, RZ, UR4, PT ;  /* 0x00000004ff007c0c */ /* 0x002fe2000bf05070 */
[----:B---3--:R-:W-:-:S03]  /*03a0*/  UISETP.NE.U32.AND UP2, UPT, UR8, URZ, UPT ;  /* 0x000000ff0800728c */ /* 0x008fc6000bf45070 */
[----:B------:R-:W-:Y:S01]  /*03b0*/  ISETP.NE.AND.EX P0, PT, RZ, UR5, PT, P0 ;  /* 0x00000005ff007c0c */ /* 0x000fe2000bf05300 */
[----:B--2---:R-:W-:Y:S02]  /*03c0*/  USHF.L.U32 UR13, UR33, 0x2, URZ ;  /* 0x00000002210d7899 */ /* 0x004fe400080006ff */
[----:B------:R-:W1:Y:S01]  /*03d0*/  LDC.64 R6, c[0x0][0x460] ;  /* 0x00011800ff067b82 */ /* 0x000e620000000a00 */
[----:B------:R-:W-:Y:S02]  /*03e0*/  UISETP.NE.AND.EX UP2, UPT, UR9, URZ, UPT, UP2 ;  /* 0x000000ff0900728c */ /* 0x000fe4000bf45320 */
[----:B------:R-:W-:-:S04]  /*03f0*/  USHF.R.U32.HI UR12, URZ, 0x1e, UR33 ;  /* 0x0000001eff0c7899 */ /* 0x000fc80008011621 */
[----:B------:R-:W-:-:S03]  /*0400*/  PLOP3.LUT P1, PT, PT, PT, UP2, 0x80, 0x8 ;  /* 0x000000000008781c */ /* 0x000fc60003f2f028 */
[----:B------:R-:W-:Y:S01]  /*0410*/  VOTEU.ANY UP1, P0 ;  /* 0x0000000000ff7886 */ /* 0x000fe20000020100 */
[----:B------:R-:W-:Y:S01]  /*0420*/  PLOP3.LUT P0, PT, PT, PT, UP1, 0x80, 0x8 ;  /* 0x000000000008781c */ /* 0x000fe20003f0f018 */
[----:B------:R-:W-:-:S04]  /*0430*/  @UP2 UIADD3 UR8, UP0, UPT, UR13, UR8, URZ ;  /* 0x000000080d082290 */ /* 0x000fc8000ff1e0ff */
[----:B------:R-:W-:Y:S02]  /*0440*/  @UP2 UIADD3.X UR9, UPT, UPT, UR12, UR9, URZ, UP0, !UPT ;  /* 0x000000090c092290 */ /* 0x000fe400087fe4ff */
[----:B------:R-:W-:Y:S01]  /*0450*/  @UP1 UIADD3 UR4, UP0, UPT, UR13, UR4, URZ ;  /* 0x000000040d041290 */ /* 0x000fe2000ff1e0ff */
[----:B------:R-:W-:Y:S01]  /*0460*/  IMAD.U32 R16, RZ, RZ, UR8 ;  /* 0x00000008ff107e24 */ /* 0x000fe2000f8e00ff */
[----:B----4-:R-:W-:Y:S02]  /*0470*/  UISETP.NE.U32.AND UP2, UPT, UR10, URZ, UPT ;  /* 0x000000ff0a00728c */ /* 0x010fe4000bf45070 */
[----:B------:R-:W-:Y:S01]  /*0480*/  @UP1 UIADD3.X UR5, UPT, UPT, UR12, UR5, URZ, UP0, !UPT ;  /* 0x000000050c051290 */ /* 0x000fe200087fe4ff */
[----:B------:R-:W-:Y:S01]  /*0490*/  IMAD.U32 R17, RZ, RZ, UR9 ;  /* 0x00000009ff117e24 */ /* 0x000fe2000f8e00ff */
[----:B------:R-:W-:Y:S01]  /*04a0*/  UISETP.NE.U32.AND UP0, UPT, UR10, URZ, UPT ;  /* 0x000000ff0a00728c */ /* 0x000fe2000bf05070 */
[----:B------:R-:W-:Y:S01]  /*04b0*/  ISETP.NE.AND P5, PT, R2, RZ, PT ;  /* 0x000000ff0200720c */ /* 0x000fe20003fa5270 */
[----:B------:R-:W-:Y:S01]  /*04c0*/  UISETP.NE.AND.EX UP2, UPT, UR11, URZ, UPT, UP2 ;  /* 0x000000ff0b00728c */ /* 0x000fe2000bf45320 */
[----:B------:R-:W-:Y:S01]  /*04d0*/  ISETP.EQ.U32.AND P6, PT, R4, RZ, PT ;  /* 0x000000ff0400720c */ /* 0x000fe20003fc2070 */
[----:B------:R-:W-:Y:S01]  /*04e0*/  UISETP.NE.AND.EX UP0, UPT, UR11, URZ, UPT, UP0 ;  /* 0x000000ff0b00728c */ /* 0x000fe2000bf05300 */
[----:B------:R-:W-:Y:S01]  /*04f0*/  IMAD.U32 R12, RZ, RZ, UR4 ;  /* 0x00000004ff0c7e24 */ /* 0x000fe2000f8e00ff */
[----:B------:R-:W2:Y:S01]  /*0500*/  @P1 LDG.E R8, desc[UR28][R16.64] ;  /* 0x0000001c10081981 */ /* 0x000ea2000c1e1900 */
[----:B------:R-:W-:Y:S01]  /*0510*/  IMAD.U32 R13, RZ, RZ, UR5 ;  /* 0x00000005ff0d7e24 */ /* 0x000fe2000f8e00ff */
[----:B------:R-:W-:-:S02]  /*0520*/  PLOP3.LUT P3, PT, PT, PT, UP2, 0x80, 0x8 ;  /* 0x000000000008781c */ /* 0x000fc40003f6f028 */
[----:B------:R-:W-:Y:S02]  /*0530*/  PLOP3.LUT P2, PT, PT, PT, UP0, 0x80, 0x8 ;  /* 0x000000000008781c */ /* 0x000fe40003f4f008 */
[----:B------:R-:W-:Y:S01]  /*0540*/  ISETP.EQ.OR.EX P6, PT, R5, RZ, !P5, P6 ;  /* 0x000000ff0500720c */ /* 0x000fe20006fc2760 */
[----:B------:R3:W4:Y:S01]  /*0550*/  @P0 LDG.E R0, desc[UR28][R12.64] ;  /* 0x0000001c0c000981 */ /* 0x000722000c1e1900 */
[----:B------:R-:W-:Y:S02]  /*0560*/  IMAD.MOV.U32 R175, RZ, RZ, -0x1 ;  /* 0xffffffffffaf7424 */ /* 0x000fe400078e00ff */
[----:B-1----:R-:W-:Y:S02]  /*0570*/  IMAD.WIDE.U32 R14, R3, 0x4, R6 ;  /* 0x00000004030e7825 */ /* 0x002fe400078e0006 */
[----:B------:R-:W1:Y:S03]  /*0580*/  @!P0 LDC.64 R2, c[0x0][0x488] ;  /* 0x00012200ff028b82 */ /* 0x000e660000000a00 */
[----:B-----5:R1:W5:Y:S04]  /*0590*/  @P3 LDG.E R9, desc[UR28][R14.64] ;  /* 0x0000001c0e093981 */ /* 0x020368000c1e1900 */
[----:B------:R1:W5:Y:S01]  /*05a0*/  @P2 LDG.E R6, desc[UR28][R14.64+0x4] ;  /* 0x0000041c0e062981 */ /* 0x000362000c1e1900 */
[----:B------:R-:W4:Y:S01]  /*05b0*/  @!P0 LDC R7, c[0x0][0x43c] ;  /* 0x00010f00ff078b82 */ /* 0x000f220000000800 */
[----:B---3--:R-:W-:-:S04]  /*05c0*/  IADD3 R12, P4, PT, R4, UR13, RZ ;  /* 0x0000000d040c7c10 */ /* 0x008fc8000ff9e0ff */
[----:B------:R-:W-:-:S05]  /*05d0*/  IADD3.X R13, PT, PT, R5, UR12, RZ, P4, !PT ;  /* 0x0000000c050d7c10 */ /* 0x000fca000a7fe4ff */
[----:B------:R3:W5:Y:S01]  /*05e0*/  @!P6 LDG.E R175, desc[UR28][R12.64] ;  /* 0x0000001c0cafe981 */ /* 0x000762000c1e1900 */
[----:B------:R-:W-:-:S04]  /*05f0*/  ISETP.NE.U32.AND P4, PT, R4, RZ, PT ;  /* 0x000000ff0400720c */ /* 0x000fc80003f85070 */
[----:B------:R-:W-:Y:S01]  /*0600*/  ISETP.NE.AND.EX P4, PT, R5, RZ, PT, P4 ;  /* 0x000000ff0500720c */ /* 0x000fe20003f85340 */
[----:B------:R-:W-:Y:S01]  /*0610*/  UMOV UR25, URZ ;  /* 0x000000ff00197c82 */ /* 0x000fe20008000000 */
[----:B------:R-:W1:Y:S01]  /*0620*/  @!UP0 LDCU UR34, c[0x0][0x434] ;  /* 0x00008680ff2287ac */ /* 0x000e620008000800 */
[----:B--2---:R-:W-:Y:S02]  /*0630*/  @P1 R2UR UR25, R8 ;  /* 0x00000000081912ca */ /* 0x004fe400000e0000 */
[----:B-1----:R-:W-:-:S04]  /*0640*/  @!P0 ISETP.NE.U32.AND P1, PT, R2, RZ, PT ;  /* 0x000000ff0200820c */ /* 0x002fc80003f25070 */
[----:B------:R-:W-:Y:S02]  /*0650*/  @!P0 ISETP.NE.AND.EX P1, PT, R3, RZ, PT, P1 ;  /* 0x000000ff0300820c */ /* 0x000fe40003f25310 */
[----:B----4-:R-:W-:Y:S02]  /*0660*/  @P0 R2UR UR23, R0 ;  /* 0x00000000001702ca */ /* 0x010fe400000e0000 */
[----:B------:R-:W-:Y:S01]  /*0670*/  @!P0 SEL R7, R7, RZ, P1 ;  /* 0x000000ff07078207 */ /* 0x000fe20000800000 */
[----:B---3--:R-:W-:-:S12]  /*0680*/  @!P4 BRA `(.L_x_633) ;  /* 0x00000000000cc947 */ /* 0x008fd80003800000 */
[----:B------:R-:W2:Y:S02]  /*0690*/  @P5 LDG.E R10, desc[UR28][R12.64+0x4] ;  /* 0x0000041c0c0a5981 */ /* 0x000ea4000c1e1900 */
[----:B--2--5:R-:W-:-:S06]  /*06a0*/  @P5 IADD3 R10, PT, PT, R10, -R175, RZ ;  /* 0x800000af0a0a5210 */ /* 0x024fcc0007ffe0ff */
[----:B------:R1:W5:Y:S02]  /*06b0*/  @!P5 LDG.E R10, desc[UR28][R12.64] ;  /* 0x0000001c0c0ad981 */ /* 0x000364000c1e1900 */
.L_x_633:
[----:B-----5:R-:W-:Y:S01]  /*06c0*/  @!P0 IADD3 R7, PT, PT, R7, -UR25, R10 ;  /* 0x8000001907078c10 */ /* 0x020fe2000fffe00a */
[----:B------:R-:W-:Y:S01]  /*06d0*/  UMOV UR14, 0xffffffff ;  /* 0xffffffff000e7882 */ /* 0x000fe20000000000 */
[----:B------:R-:W-:Y:S01]  /*06e0*/  @P3 R2UR UR14, R9 ;  /* 0x00000000090e32ca */ /* 0x000fe200000e0000 */
[----:B------:R-:W-:Y:S01]  /*06f0*/  @UP1 UIADD3 UR23, UPT, UPT, UR23, -UR25, URZ ;  /* 0x8000001917171290 */ /* 0x000fe2000fffe0ff */
[----:B------:R-:W-:Y:S01]  /*0700*/  @!P0 R2UR UR4, R7 ;  /* 0x00000000070482ca */ /* 0x000fe200000e0000 */
[----:B------:R-:W-:Y:S01]  /*0710*/  USHF.L.U32 UR31, UR26, 0x7, URZ ;  /* 0x000000071a1f7899 */ /* 0x000fe200080006ff */
[----:B------:R-:W-:-:S11]  /*0720*/  @P2 R2UR UR5, R6 ;  /* 0x00000000060522ca */ /* 0x000fd600000e0000 */
[----:B------:R-:W-:Y:S02]  /*0730*/  @!UP1 UMOV UR23, UR4 ;  /* 0x0000000400179c82 */ /* 0x000fe40008000000 */
        /* <DEDUP_REMOVED lines=28> */
[----:B------:R-:W-:Y:S02]  /*0900*/  UIMAD UR5, UR33, UR5, UR9 ;  /* 0x00000005210572a4 */ /* 0x000fe4000f8e0209 */
[----:B------:R-:W-:Y:S02]  /*0910*/  MOV R8, UR8 ;  /* 0x0000000800087c02 */ /* 0x000fe40008000f00 */
[----:B------:R-:W-:Y:S02]  /*0920*/  MOV R9, UR9 ;  /* 0x0000000900097c02 */ /* 0x000fe40008000f00 */
[----:B------:R-:W-:Y:S01]  /*0930*/  MOV R7, UR5 ;  /* 0x0000000500077c02 */ /* 0x000fe20008000f00 */
[----:B------:R-:W-:Y:S05]  /*0940*/  BRA `(.L_x_636) ;  /* 0x0000000000147947 */ /* 0x000fea0003800000 */
.L_x_635:
[----:B------:R-:W2:Y:S01]  /*0950*/  LDCU.64 UR12, c[0x0][0x3b8] ;  /* 0x00007700ff0c77ac */ /* 0x000ea20008000a00 */
[----:B------:R-:W-:-:S05]  /*0960*/  IADD3 R8, PT, PT, R175, UR25, RZ ;  /* 0x00000019af087c10 */ /* 0x000fca000fffe0ff */
[C---:B--2---:R-:W-:Y:S02]  /*0970*/  IMAD R7, R8.reuse, UR13, RZ ;  /* 0x0000000d08077c24 */ /* 0x044fe4000f8e02ff */
[----:B------:R-:W-:-:S05]  /*0980*/  IMAD.WIDE.U32 R8, R8, UR12, RZ ;  /* 0x0000000c08087c25 */ /* 0x000fca000f8e00ff */
[----:B------:R-:W-:Y:S02]  /*0990*/  IADD3 R7, PT, PT, R9, R7, RZ ;  /* 0x0000000709077210 */ /* 0x000fe40007ffe0ff */
.L_x_636:
        /* <DEDUP_REMOVED lines=27> */
[----:B------:R-:W-:Y:S05]  /*0b50*/  @P3 BRA `(.L_x_637) ;  /* 0x0000000000383947 */ /* 0x000fea0003800000 */
        /* <DEDUP_REMOVED lines=10> */
[----:B-1----:R-:W-:Y:S02]  /*0c00*/  MOV R12, UR10 ;  /* 0x0000000a000c7c02 */ /* 0x002fe40008000f00 */
[----:B------:R-:W-:Y:S02]  /*0c10*/  MOV R13, UR11 ;  /* 0x0000000b000d7c02 */ /* 0x000fe40008000f00 */
[----:B------:R-:W-:Y:S01]  /*0c20*/  MOV R9, UR9 ;  /* 0x0000000900097c02 */ /* 0x000fe20008000f00 */
[----:B------:R-:W-:Y:S06]  /*0c30*/  BRA `(.L_x_638) ;  /* 0x0000000000147947 */ /* 0x000fec0003800000 */
.L_x_637:
[----:B------:R-:W2:Y:S01]  /*0c40*/  LDCU.64 UR4, c[0x0][0x3c0] ;  /* 0x00007800ff0477ac */ /* 0x000ea20008000a00 */
[----:B-1----:R-:W-:-:S05]  /*0c50*/  IADD3 R12, PT, PT, R175, UR25, RZ ;  /* 0x00000019af0c7c10 */ /* 0x002fca000fffe0ff */
[C---:B--2---:R-:W-:Y:S02]  /*0c60*/  IMAD R9, R12.reuse, UR5, RZ ;  /* 0x000000050c097c24 */ /* 0x044fe4000f8e02ff */
[----:B------:R-:W-:-:S05]  /*0c70*/  IMAD.WIDE.U32 R12, R12, UR4, RZ ;  /* 0x000000040c0c7c25 */ /* 0x000fca000f8e00ff */
[----:B------:R-:W-:Y:S02]  /*0c80*/  IADD3 R9, PT, PT, R13, R9, RZ ;  /* 0x000000090d097210 */ /* 0x000fe40007ffe0ff */
.L_x_638:
        /* <DEDUP_REMOVED lines=27> */
.L_x_639:
[----:B------:R-:W-:Y:S02]  /*0e40*/  UIMAD.WIDE.U32 UR46, UR50, UR14, URZ ;  /* 0x0000000e322e72a5 */ /* 0x000fe4000f8e00ff */
[----:B------:R-:W-:-:S04]  /*0e50*/  UIMAD UR42, UR51, UR14, URZ ;  /* 0x0000000e332a72a4 */ /* 0x000fc8000f8e02ff */
[----:B------:R-:W-:-:S12]  /*0e60*/  UIADD3 UR42, UPT, UPT, UR47, UR42, URZ ;  /* 0x0000002a2f2a7290 */ /* 0x000fd8000fffe0ff */
.L_x_640:
        /* <DEDUP_REMOVED lines=20> */
.L_x_641:
[----:B------:R-:W1:Y:S01]  /*0fb0*/  LDCU UR40, c[0x0][0x434] ;  /* 0x00008680ff2877ac */ /* 0x000e620008000800 */
[----:B------:R-:W-:-:S04]  /*0fc0*/  UIMAD UR8, UR33, UR32, UR24 ;  /* 0x00000020210872a4 */ /* 0x000fc8000f8e0218 */
[----:B-1----:R-:W-:Y:S02]  /*0fd0*/  UIMAD UR40, UR8, UR40, URZ ;  /* 0x00000028082872a4 */ /* 0x002fe4000f8e02ff */
.L_x_642:
[----:B------:R-:W-:Y:S01]  /*0fe0*/  UIADD3 UR35, UPT, UPT, UR30, -0x1, URZ ;  /* 0xffffffff1e237890 */ /* 0x000fe2000fffe0ff */
[----:B------:R-:W-:Y:S09]  /*0ff0*/  BRA.U !UP1, `(.L_x_643) ;  /* 0x0000000109247547 */ /* 0x000ff2000b800000 */
[----:B------:R-:W1:Y:S01]  /*1000*/  LDCU UR8, c[0x0][0x444] ;  /* 0x00008880ff0877ac */ /* 0x000e620008000800 */
[----:B------:R-:W2:Y:S01]  /*1010*/  LDCU UR10, c[0x0][0x430] ;  /* 0x00008600ff0a77ac */ /* 0x000ea20008000800 */
[----:B------:R-:W2:Y:S01]  /*1020*/  LDCU UR9, c[0x0][0x454] ;  /* 0x00008a80ff0977ac */ /* 0x000ea20008000800 */
[----:B------:R-:W-:-:S11]  /*1030*/  UISETP.NE.AND UP0, UPT, UR14, -0x1, UPT ;  /* 0xffffffff0e00788c */ /* 0x000fd6000bf05270 */
[----:B-1----:R-:W-:Y:S02]  /*1040*/  @!UP0 UIMAD UR14, UR33, UR8, URZ ;  /* 0x00000008210e82a4 */ /* 0x002fe4000f8e02ff */
[----:B--2---:R-:W-:Y:S02]  /*1050*/  ULEA UR9, UR10, UR9, 0x7 ;  /* 0x000000090a097291 */ /* 0x004fe4000f8e38ff */
[----:B------:R-:W-:-:S04]  /*1060*/  UIADD3 UR11, UPT, UPT, UR11, UR14, URZ ;  /* 0x0000000e0b0b7290 */ /* 0x000fc8000fffe0ff */
[----:B------:R-:W-:Y:S01]  /*1070*/  UIMAD UR39, UR9, UR24, UR11 ;  /* 0x00000018092772a4 */ /* 0x000fe2000f8e020b */
[----:B------:R-:W-:Y:S11]  /*1080*/  BRA `(.L_x_644) ;  /* 0x00000000000c7947 */ /* 0x000ff60003800000 */
.L_x_643:
[----:B------:R-:W1:Y:S01]  /*1090*/  LDCU UR39, c[0x0][0x444] ;  /* 0x00008880ff2777ac */ /* 0x000e620008000800 */
[----:B------:R-:W-:-:S04]  /*10a0*/  UIMAD UR8, UR33, UR32, UR24 ;  /* 0x00000020210872a4 */ /* 0x000fc8000f8e0218 */
[----:B-1----:R-:W-:-:S12]  /*10b0*/  UIMAD UR39, UR8, UR39, URZ ;  /* 0x00000027082772a4 */ /* 0x002fd8000f8e02ff */
.L_x_644:
[----:B------:R-:W1:Y:S01]  /*10c0*/  LDCU.128 UR8, c[0x0][0x590] ;  /* 0x0000b200ff0877ac */ /* 0x000e620008000c00 */
[----:B------:R-:W2:Y:S01]  /*10d0*/  LDC.64 R2, c[0x0][0x3b0] ;  /* 0x0000ec00ff027b82 */ /* 0x000ea20000000a00 */
[----:B------:R-:W-:Y:S01]  /*10e0*/  IADD3 R10, P0, PT, R180, UR44, RZ ;  /* 0x0000002cb40a7c10 */ /* 0x000fe2000ff1e0ff */
[----:B------:R-:W3:Y:S01]  /*10f0*/  S2R R21, SR_TID.X ;  /* 0x0000000000157919 */ /* 0x000ee20000002100 */
[----:B------:R-:W-:Y:S01]  /*1100*/  MOV R181, RZ ;  /* 0x000000ff00b57202 */ /* 0x000fe20000000f00 */
[----:B------:R-:W-:Y:S01]  /*1110*/  UIMAD UR36, UR32, UR36, URZ ;  /* 0x00000024202472a4 */ /* 0x000fe2000f8e02ff */
[----:B------:R-:W-:Y:S01]  /*1120*/  ISETP.NE.AND P2, PT, RZ, UR43, PT ;  /* 0x0000002bff007c0c */ /* 0x000fe2000bf45270 */
[----:B------:R-:W-:Y:S01]  /*1130*/  IMAD.X R11, RZ, RZ, UR15, P0 ;  /* 0x0000000fff0b7e24 */ /* 0x000fe200080e06ff */
[----:B------:R-:W-:Y:S01]  /*1140*/  UIADD3 UR46, UP1, UP0, UR48, UR46, UR47 ;  /* 0x0000002e302e7290 */ /* 0x000fe2000f83e02f */
[----:B------:R-:W-:Y:S01]  /*1150*/  BSSY.RECONVERGENT B1, `(.L_x_634) ;  /* 0x0000942000017945 */ /* 0x000fe20003800200 */
[----:B------:R-:W-:Y:S01]  /*1160*/  USHF.L.U32 UR43, UR36, 0x7, URZ ;  /* 0x00000007242b7899 */ /* 0x000fe200080006ff */
[----:B------:R-:W4:Y:S01]  /*1170*/  LDCU.64 UR44, c[0x0][0x420] ;  /* 0x00008400ff2c77ac */ /* 0x000f220008000a00 */
[----:B------:R-:W-:-:S02]  /*1180*/  ULEA UR39, UR35, UR39, 0x7 ;  /* 0x0000002723277291 */ /* 0x000fc4000f8e38ff */
[----:B-1----:R-:W-:Y:S01]  /*1190*/  UIMAD UR14, UR16, UR8, URZ ;  /* 0x00000008100e72a4 */ /* 0x002fe2000f8e02ff */
[----:B------:R-:W-:Y:S01]  /*11a0*/  IMAD.U32 R4, RZ, RZ, UR8 ;  /* 0x00000008ff047e24 */ /* 0x000fe2000f8e00ff */
[----:B------:R-:W-:Y:S01]  /*11b0*/  ULEA UR40, UR35, UR40, 0x7 ;  /* 0x0000002823287291 */ /* 0x000fe2000f8e38ff */
[----:B------:R-:W-:Y:S01]  /*11c0*/  IMAD.U32 R22, RZ, RZ, UR10 ;  /* 0x0000000aff167e24 */ /* 0x000fe2000f8e00ff */
[----:B------:R-:W-:Y:S01]  /*11d0*/  UIMAD UR14, UR17, UR9, UR14 ;  /* 0x00000009110e72a4 */ /* 0x000fe2000f8e020e */
[----:B------:R-:W-:Y:S02]  /*11e0*/  IMAD.WIDE.U32 R14, R4, UR17, R10 ;  /* 0x00000011040e7c25 */ /* 0x000fe4000f8e000a */
[----:B------:R-:W1:Y:S01]  /*11f0*/  LDC.64 R4, c[0x0][0x5f8] ;  /* 0x00017e00ff047b82 */ /* 0x000e620000000a00 */
[----:B------:R-:W5:Y:S01]  /*1200*/  S2R R11, SR_TID.X ;  /* 0x00000000000b7919 */ /* 0x000f620000002100 */
[----:B--2---:R-:W-:Y:S02]  /*1210*/  IMAD R10, R2, UR16, RZ ;  /* 0x00000010020a7c24 */ /* 0x004fe4000f8e02ff */
[----:B------:R-:W-:-:S02]  /*1220*/  VIADD R15, R15, UR14 ;  /* 0x0000000e0f0f7c36 */ /* 0x000fc40008000000 */
[----:B------:R-:W-:Y:S02]  /*1230*/  IMAD.WIDE.U32 R16, R2, UR17, R180 ;  /* 0x0000001102107c25 */ /* 0x000fe4000f8e00b4 */
[----:B------:R-:W2:Y:S02]  /*1240*/  LDCU.64 UR14, c[0x0][0x3c8] ;  /* 0x00007900ff0e77ac */ /* 0x000ea40008000a00 */
[----:B------:R-:W-:Y:S01]  /*1250*/  IMAD R10, R3, UR17, R10 ;  /* 0x00000011030a7c24 */ /* 0x000fe2000f8e020a */
[----:B------:R-:W-:Y:S01]  /*1260*/  IADD3 R16, P0, PT, R16, UR38, RZ ;  /* 0x0000002610107c10 */ /* 0x000fe2000ff1e0ff */
[----:B------:R-:W-:Y:S01]  /*1270*/  IMAD.WIDE.U32 R22, R22, UR24, R14 ;  /* 0x0000001816167c25 */ /* 0x000fe2000f8e000e */
[----:B---3--:R-:W-:Y:S01]  /*1280*/  LOP3.LUT R196, R21, 0x1f, RZ, 0xc0, !PT ;  /* 0x0000001f15c47812 */ /* 0x008fe200078ec0ff */
[----:B------:R-:W-:Y:S01]  /*1290*/  USHF.R.S32.HI UR38, URZ, 0x1f, UR47 ;  /* 0x0000001fff267899 */ /* 0x000fe2000801142f */
[----:B------:R-:W-:Y:S01]  /*12a0*/  IADD3.X R17, PT, PT, R17, UR37, R10, P0, !PT ;  /* 0x0000002511117c10 */ /* 0x000fe200087fe40a */
[----:B------:R-:W-:Y:S01]  /*12b0*/  IMAD.U32 R14, RZ, RZ, UR11 ;  /* 0x0000000bff0e7e24 */ /* 0x000fe2000f8e00ff */
[----:B------:R-:W3:Y:S03]  /*12c0*/  LDCU.64 UR10, c[0x0][0x570] ;  /* 0x0000ae00ff0a77ac */ /* 0x000ee60008000a00 */
[----:B------:R-:W-:Y:S01]  /*12d0*/  IMAD R15, R14, UR24, R23 ;  /* 0x000000180e0f7c24 */ /* 0x000fe2000f8e0217 */
[----:B------:R-:W-:Y:S01]  /*12e0*/  MOV R14, R22 ;  /* 0x00000016000e7202 */ /* 0x000fe20000000f00 */
[----:B------:R-:W-:Y:S01]  /*12f0*/  UIADD3.X UR38, UPT, UPT, UR41, UR42, UR38, UP1, UP0 ;  /* 0x0000002a29267290 */ /* 0x000fe20008fe0426 */
[----:B-1----:R-:W-:Y:S01]  /*1300*/  IMAD.WIDE.U32 R22, R4, UR19, RZ ;  /* 0x0000001304167c25 */ /* 0x002fe2000f8e00ff */
[----:B------:R-:W1:Y:S03]  /*1310*/  LDCU.64 UR16, c[0x0][0x380] ;  /* 0x00007000ff1077ac */ /* 0x000e660008000a00 */
[----:B--2---:R-:W-:Y:S01]  /*1320*/  IMAD.U32 R18, RZ, RZ, UR14 ;  /* 0x0000000eff127e24 */ /* 0x004fe2000f8e00ff */
[----:B------:R-:W-:Y:S01]  /*1330*/  SEL R13, R22, RZ, P2 ;  /* 0x000000ff160d7207 */ /* 0x000fe20001000000 */
[----:B------:R-:W-:Y:S01]  /*1340*/  IMAD.U32 R10, RZ, RZ, UR15 ;  /* 0x0000000fff0a7e24 */ /* 0x000fe2000f8e00ff */
[----:B------:R-:W2:Y:S01]  /*1350*/  LDCU.64 UR14, c[0x0][0x550] ;  /* 0x0000aa00ff0e77ac */ /* 0x000ea20008000a00 */
[----:B------:R-:W-:Y:S01]  /*1360*/  IMAD.WIDE.U32 R18, R18, UR24, R16 ;  /* 0x0000001812127c25 */ /* 0x000fe2000f8e0010 */
[----:B------:R-:W-:-:S02]  /*1370*/  SHF.R.U32.HI R17, RZ, 0x5, R21 ;  /* 0x00000005ff117819 */ /* 0x000fc40000011615 */
[----:B-----5:R-:W-:Y:S01]  /*1380*/  SHF.R.U32.HI R4, RZ, 0x2, R11 ;  /* 0x00000002ff047819 */ /* 0x020fe2000001160b */
[----:B------:R-:W-:Y:S01]  /*1390*/  IMAD R5, R5, UR19, R23 ;  /* 0x0000001305057c24 */ /* 0x000fe2000f8e0217 */
[----:B------:R-:W-:Y:S01]  /*13a0*/  UISETP.GT.AND UP0, UPT, UR34, URZ, UPT ;  /* 0x000000ff2200728c */ /* 0x000fe2000bf04270 */
[----:B------:R-:W-:Y:S01]  /*13b0*/  IMAD R16, R17, UR36, R196 ;  /* 0x0000002411107c24 */ /* 0x000fe2000f8e02c4 */
[----:B------:R-:W-:Y:S01]  /*13c0*/  LEA.HI R11, R21, 0x40, RZ, 0x1e ;  /* 0x00000040150b7811 */ /* 0x000fe200078ff0ff */
[----:B------:R-:W-:Y:S01]  /*13d0*/  IMAD.WIDE.U32 R14, R4, UR8, R14 ;  /* 0x00000008040e7c25 */ /* 0x000fe2000f8e000e */
[----:B------:R-:W-:Y:S01]  /*13e0*/  SEL R5, R5, RZ, P2 ;  /* 0x000000ff05057207 */ /* 0x000fe20001000000 */
[----:B------:R-:W-:Y:S01]  /*13f0*/  USHF.L.U64.HI UR37, UR8, 0x6, UR9 ;  /* 0x0000000608257899 */ /* 0x000fe20008010209 */
[----:B------:R-:W-:Y:S01]  /*1400*/  IADD3 R13, P1, P0, R16, UR46, R13 ;  /* 0x0000002e100d7c10 */ /* 0x000fe2000f83e00d */
[----:B------:R-:W5:Y:S01]  /*1410*/  LDCU.64 UR46, c[0x0][0x5e8] ;  /* 0x0000bd00ff2e77ac */ /* 0x000f620008000a00 */
[----:B------:R-:W-:Y:S01]  /*1420*/  SHF.R.S32.HI R16, RZ, 0x1f, R16 ;  /* 0x0000001fff107819 */ /* 0x000fe20000011410 */
[----:B------:R-:W-:Y:S01]  /*1430*/  IMAD R19, R10, UR24, R19 ;  /* 0x000000180a137c24 */ /* 0x000fe2000f8e0213 */
[----:B------:R-:W-:Y:S01]  /*1440*/  SHF.L.U64.HI R10, R2, 0x6, R3 ;  /* 0x00000006020a7819 */ /* 0x000fe20000010203 */
[----:B------:R-:W-:Y:S01]  /*1450*/  IMAD R167, R4, UR9, R15 ;  /* 0x0000000904a77c24 */ /* 0x000fe2000f8e020f */
[----:B------:R-:W-:Y:S01]  /*1460*/  IADD3.X R16, PT, PT, R16, UR38, R5, P1, P0 ;  /* 0x0000002610107c10 */ /* 0x000fe20008fe0405 */
[----:B------:R-:W-:Y:S01]  /*1470*/  IMAD.U32 R5, RZ, RZ, UR43 ;  /* 0x0000002bff057e24 */ /* 0x000fe2000f8e00ff */
[----:B------:R-:W-:Y:S01]  /*1480*/  IADD3 R13, P0, PT, R13, UR43, RZ ;  /* 0x0000002b0d0d7c10 */ /* 0x000fe2000ff1e0ff */
[----:B------:R-:W-:Y:S01]  /*1490*/  IMAD.WIDE.U32 R18, R4, R2, R18 ;  /* 0x0000000204127225 */ /* 0x000fe200078e0012 */
[----:B--2---:R-:W-:Y:S01]  /*14a0*/  LEA R166, P1, R14, UR14, 0x1 ;  /* 0x0000000e0ea67c11 */ /* 0x004fe2000f8208ff */
[----:B------:R-:W-:Y:S01]  /*14b0*/  USHF.L.U32 UR14, UR8, 0x6, URZ ;  /* 0x00000006080e7899 */ /* 0x000fe200080006ff */
[----:B------:R-:W-:Y:S01]  /*14c0*/  LEA.HI.X.SX32 R16, R5, R16, 0x1, P0 ;  /* 0x0000001005107211 */ /* 0x000fe200000f0eff */
[----:B------:R-:W-:Y:S01]  /*14d0*/  IMAD R163, R4, R3, R19 ;  /* 0x0000000304a37224 */ /* 0x000fe200078e0213 */
[----:B---3--:R-:W-:-:S02]  /*14e0*/  LEA R182, P0, R13, UR10, 0x2 ;  /* 0x0000000a0db67c11 */ /* 0x008fc4000f8010ff */
[----:B------:R-:W-:Y:S02]  /*14f0*/  LEA.HI.X R167, R14, UR15, R167, 0x1, P1 ;  /* 0x0000000f0ea77c11 */ /* 0x000fe400088f0ca7 */
[----:B------:R-:W-:Y:S01]  /*1500*/  LEA.HI.X R183, R13, UR11, R16, 0x2, P0 ;  /* 0x0000000b0db77c11 */ /* 0x000fe200080f1410 */
[----:B-----5:R-:W-:Y:S01]  /*1510*/  UIMAD.WIDE UR46, UR39, 0x4, UR46 ;  /* 0x00000004272e78a5 */ /* 0x020fe2000f8e022e */
[----:B------:R-:W-:Y:S02]  /*1520*/  IADD3 R5, P0, PT, R4, 0x40, RZ ;  /* 0x0000004004057810 */ /* 0x000fe40007f1e0ff */
[----:B-1----:R-:W-:Y:S02]  /*1530*/  LEA R164, P1, R18, UR16, 0x1 ;  /* 0x0000001012a47c11 */ /* 0x002fe4000f8208ff */
[----:B------:R-:W-:Y:S01]  /*1540*/  SHF.L.U32 R3, R2, 0x6, RZ ;  /* 0x0000000602037819 */ /* 0x000fe200000006ff */
[----:B------:R-:W-:Y:S01]  /*1550*/  IMAD.X R2, RZ, RZ, RZ, P0 ;  /* 0x000000ffff027224 */ /* 0x000fe200000e06ff */
[----:B------:R-:W-:Y:S01]  /*1560*/  LEA.HI.X R163, R18, UR17, R163, 0x1, P1 ;  /* 0x0000001112a37c11 */ /* 0x000fe200088f0ca3 */
[----:B----4-:R-:W-:Y:S01]  /*1570*/  UIMAD.WIDE UR16, UR40, 0x4, UR44 ;  /* 0x00000004281078a5 */ /* 0x010fe2000f8e022c */
[----:B------:R-:W-:Y:S01]  /*1580*/  UMOV UR10, UR46 ;  /* 0x0000002e000a7c82 */ /* 0x000fe20008000000 */
[----:B------:R-:W-:Y:S01]  /*1590*/  UMOV UR11, UR47 ;  /* 0x0000002f000b7c82 */ /* 0x000fe20008000000 */
[----:B------:R-:W-:Y:S09]  /*15a0*/  BRA.U UP0, `(.L_x_645) ;  /* 0x0000000500a47547 */ /* 0x000ff2000b800000 */
[----:B------:R-:W-:Y:S05]  /*15b0*/  @P3 BRA `(.L_x_646) ;  /* 0x0000000000383947 */ /* 0x000fea0003800000 */
        /* <DEDUP_REMOVED lines=9> */
[----:B------:R-:W-:Y:S02]  /*1650*/  UIMAD UR5, UR33, UR5, UR9 ;  /* 0x00000005210572a4 */ /* 0x000fe4000f8e0209 */
[----:B------:R-:W-:Y:S02]  /*1660*/  MOV R14, UR8 ;  /* 0x00000008000e7c02 */ /* 0x000fe40008000f00 */
[----:B------:R-:W-:Y:S02]  /*1670*/  MOV R15, UR9 ;  /* 0x00000009000f7c02 */ /* 0x000fe40008000f00 */
[----:B------:R-:W-:Y:S01]  /*1680*/  MOV R3, UR5 ;  /* 0x0000000500037c02 */ /* 0x000fe20008000f00 */
[----:B------:R-:W-:Y:S05]  /*1690*/  BRA `(.L_x_647) ;  /* 0x0000000000147947 */ /* 0x000fea0003800000 */
.L_x_646:
[----:B------:R-:W1:Y:S01]  /*16a0*/  LDCU.64 UR10, c[0x0][0x5c0] ;  /* 0x0000b800ff0a77ac */ /* 0x000e620008000a00 */
[----:B------:R-:W-:-:S05]  /*16b0*/  IADD3 R0, PT, PT, R175, UR25, RZ ;  /* 0x00000019af007c10 */ /* 0x000fca000fffe0ff */
[C---:B-1----:R-:W-:Y:S02]  /*16c0*/  IMAD R3, R0.reuse, UR11, RZ ;  /* 0x0000000b00037c24 */ /* 0x042fe4000f8e02ff */
[----:B------:R-:W-:-:S05]  /*16d0*/  IMAD.WIDE.U32 R14, R0, UR10, RZ ;  /* 0x0000000a000e7c25 */ /* 0x000fca000f8e00ff */
[----:B------:R-:W-:Y:S02]  /*16e0*/  IADD3 R3, PT, PT, R15, R3, RZ ;  /* 0x000000030f037210 */ /* 0x000fe40007ffe0ff */
.L_x_647:
        /* <DEDUP_REMOVED lines=14> */
[----:B------:R-:W-:Y:S06]  /*17d0*/  BRA `(.L_x_649) ;  /* 0x0000000000147947 */ /* 0x000fec0003800000 */
.L_x_648:
[----:B------:R-:W1:Y:S01]  /*17e0*/  LDCU.64 UR8, c[0x0][0x5c8] ;  /* 0x0000b900ff0877ac */ /* 0x000e620008000a00 */
[----:B------:R-:W-:-:S05]  /*17f0*/  IADD3 R175, PT, PT, R175, UR25, RZ ;  /* 0x00000019afaf7c10 */ /* 0x000fca000fffe0ff */
[C---:B-1----:R-:W-:Y:S02]  /*1800*/  IMAD R0, R175.reuse, UR9, RZ ;  /* 0x00000009af007c24 */ /* 0x042fe4000f8e02ff */
[----:B------:R-:W-:-:S05]  /*1810*/  IMAD.WIDE.U32 R8, R175, UR8, RZ ;  /* 0x00000008af087c25 */ /* 0x000fca000f8e00ff */
[----:B------:R-:W-:Y:S02]  /*1820*/  IADD3 R0, PT, PT, R9, R0, RZ ;  /* 0x0000000009007210 */ /* 0x000fe40007ffe0ff */
.L_x_649:
        /* <DEDUP_REMOVED lines=14> */
[----:B-1----:R-:W-:Y:S01]  /*1910*/  IMAD.U32 R12, RZ, RZ, UR4 ;  /* 0x00000004ff0c7e24 */ /* 0x002fe2000f8e00ff */
[----:B------:R-:W-:-:S03]  /*1920*/  MOV R3, UR5 ;  /* 0x0000000500037c02 */ /* 0x000fc60008000f00 */
[----:B------:R-:W-:-:S04]  /*1930*/  IMAD.WIDE.U32 R12, R12, UR24, R14 ;  /* 0x000000180c0c7c25 */ /* 0x000fc8000f8e000e */
[----:B------:R-:W-:Y:S02]  /*1940*/  IMAD R15, R3, UR24, R13 ;  /* 0x00000018030f7c24 */ /* 0x000fe4000f8e020d */
[----:B------:R-:W-:-:S04]  /*1950*/  @!P1 IMAD.MOV.U32 R14, RZ, RZ, R12 ;  /* 0x000000ffff0e9224 */ /* 0x000fc800078e000c */
        /* <DEDUP_REMOVED lines=16> */
.L_x_651:
[----:B------:R-:W-:Y:S05]  /*1a60*/  BSYNC.RECONVERGENT B0 ;  /* 0x0000000000007941 */ /* 0x000fea0003800200 */
.L_x_650:
[----:B------:R-:W3:Y:S01]  /*1a70*/  LDCU.64 UR4, c[0x0][0x5e0] ;  /* 0x0000bc00ff0477ac */ /* 0x000ee20008000a00 */
[----:B------:R-:W-:Y:S01]  /*1a80*/  MOV R3, UR8 ;  /* 0x0000000800037c02 */ /* 0x000fe20008000f00 */
[----:B-12---:R-:W1:Y:S01]  /*1a90*/  @!P1 LDC.64 R6, c[0x0][0x568] ;  /* 0x00015a00ff069b82 */ /* 0x006e620000000a00 */
        /* <DEDUP_REMOVED lines=24> */
[----:B------:R4:W-:Y:S01]  /*1c20*/  STG.E.128 desc[UR28][R2.64], RZ ;  /* 0x000000ff02007986 */ /* 0x0009e2000c101d1c */
[----:B------:R-:W-:Y:S05]  /*1c30*/  BRA `(.L_x_652) ;  /* 0x00000088004c7947 */ /* 0x000fea0003800000 */
.L_x_645:
[----:B------:R-:W1:Y:S01]  /*1c40*/  LDCU.64 UR8, c[0x0][0x3d8] ;  /* 0x00007b00ff0877ac */ /* 0x000e620008000a00 */
[----:B------:R-:W-:Y:S01]  /*1c50*/  IMAD.U32 R13, RZ, RZ, UR4 ;  /* 0x00000004ff0d7e24 */ /* 0x000fe2000f8e00ff */
[----:B------:R-:W-:Y:S01]  /*1c60*/  BSSY.RECONVERGENT B0, `(.L_x_653) ;  /* 0x0000027000007945 */ /* 0x000fe20003800200 */
[----:B------:R-:W-:Y:S02]  /*1c70*/  UIMAD UR15, UR27, UR4, URZ ;  /* 0x000000041b0f72a4 */ /* 0x000fe4000f8e02ff */
[----:B------:R-:W-:Y:S01]  /*1c80*/  IMAD.WIDE.U32 R14, R13, UR31, R180 ;  /* 0x0000001f0d0e7c25 */ /* 0x000fe2000f8e00b4 */
[----:B------:R-:W-:Y:S02]  /*1c90*/  UIADD3 UR38, UPT, UPT, -UR31, UR23, URZ ;  /* 0x000000171f267290 */ /* 0x000fe4000fffe1ff */
[----:B------:R-:W-:Y:S01]  /*1ca0*/  UIMAD UR15, UR31, UR5, UR15 ;  /* 0x000000051f0f72a4 */ /* 0x000fe2000f8e020f */
[----:B------:R-:W-:Y:S01]  /*1cb0*/  IMAD.SHL.U32 R13, R21, 0x8, RZ ;  /* 0x00000008150d7824 */ /* 0x000fe200078e00ff */
[----:B------:R-:W-:Y:S01]  /*1cc0*/  @P2 BAR.SYNC.DEFER_BLOCKING 0x0 ;  /* 0x0000000000002b1d */ /* 0x000fe20000010000 */
[----:B------:R-:W-:-:S02]  /*1cd0*/  IADD3 R18, P0, PT, R12, R14, RZ ;  /* 0x0000000e0c127210 */ /* 0x000fc40007f1e0ff */
[----:B------:R-:W-:Y:S02]  /*1ce0*/  ISETP.GE.AND P6, PT, R4, UR38, PT ;  /* 0x0000002604007c0c */ /* 0x000fe4000bfc6270 */
[----:B------:R-:W-:Y:S02]  /*1cf0*/  LOP3.LUT R12, R13, 0xd8, RZ, 0xc0, !PT ;  /* 0x000000d80d0c7812 */ /* 0x000fe400078ec0ff */
[----:B------:R-:W-:Y:S01]  /*1d00*/  IADD3.X R19, PT, PT, R9, UR15, R15, P0, !PT ;  /* 0x0000000f09137c10 */ /* 0x000fe200087fe40f */
[----:B------:R-:W-:Y:S01]  /*1d10*/  ULOP3.LUT UR15, UR35, 0x80000001, URZ, 0xc0, !UPT ;  /* 0x80000001230f7892 */ /* 0x000fe2000f8ec0ff */
[----:B------:R-:W-:Y:S01]  /*1d20*/  LOP3.LUT R12, R12, 0x18, R21, 0x78, !PT ;  /* 0x000000180c0c7812 */ /* 0x000fe200078e7815 */
[----:B-1----:R-:W-:Y:S02]  /*1d30*/  IMAD R15, R0, UR8, RZ ;  /* 0x00000008000f7c24 */ /* 0x002fe4000f8e02ff */
[----:B------:R-:W-:Y:S01]  /*1d40*/  UISETP.NE.AND UP0, UPT, UR15, 0x1, UPT ;  /* 0x000000010f00788c */ /* 0x000fe2000bf05270 */
[----:B------:R-:W-:Y:S01]  /*1d50*/  LOP3.LUT R9, R12, 0x1f20, R13, 0xf8, !PT ;  /* 0x00001f200c097812 */ /* 0x000fe200078ef80d */
[----:B------:R-:W-:-:S02]  /*1d60*/  IMAD R13, R6, UR9, R15 ;  /* 0x00000009060d7c24 */ /* 0x000fc4000f8e020f */
[----:B------:R-:W-:Y:S01]  /*1d70*/  IMAD.WIDE.U32 R14, R6, UR8, R18 ;  /* 0x00000008060e7c25 */ /* 0x000fe2000f8e0012 */
[----:B------:R-:W-:Y:S01]  /*1d80*/  USEL UR15, URZ, 0x2000, UP0 ;  /* 0x00002000ff0f7887 */ /* 0x000fe20008000000 */
[----:B------:R-:W-:Y:S02]  /*1d90*/  LEA R9, R9, UR6, 0x1 ;  /* 0x0000000609097c11 */ /* 0x000fe4000f8e08ff */
[----:B------:R-:W-:Y:S01]  /*1da0*/  IMAD.IADD R13, R15, 0x1, R13 ;  /* 0x000000010f0d7824 */ /* 0x000fe200078e020d */
[----:B------:R-:W-:Y:S08]  /*1db0*/  @P6 BRA `(.L_x_654) ;  /* 0x0000000000406947 */ /* 0x000ff00003800000 */
        /* <DEDUP_REMOVED lines=14> */
.L_x_655:
[----:B------:R2:W-:Y:S01]  /*1ea0*/  STS.128 [R9+0x8000], RZ ;  /* 0x008000ff09007388 */ /* 0x0005e20000000c00 */
[----:B------:R-:W-:Y:S05]  /*1eb0*/  BRA `(.L_x_656) ;  /* 0x0000000000047947 */ /* 0x000fea0003800000 */
.L_x_654:
[----:B------:R3:W-:Y:S02]  /*1ec0*/  STS.128 [R9+0x8000], RZ ;  /* 0x008000ff09007388 */ /* 0x0007e40000000c00 */
.L_x_656:
[----:B------:R-:W-:Y:S05]  /*1ed0*/  BSYNC.RECONVERGENT B0 ;  /* 0x0000000000007941 */ /* 0x000fea0003800200 */
.L_x_653:
        /* <DEDUP_REMOVED lines=20> */
.L_x_658:
[----:B------:R-:W-:Y:S05]  /*2020*/  BSYNC.RECONVERGENT B0 ;  /* 0x0000000000007941 */ /* 0x000fea0003800200 */
.L_x_657:
        /* <DEDUP_REMOVED lines=13> */
.L_x_661:
[----:B------:R1:W-:Y:S01]  /*2100*/  STS.128 [R9+0x4000], RZ ;  /* 0x004000ff09007388 */ /* 0x0003e20000000c00 */
[----:B------:R-:W-:Y:S05]  /*2110*/  BRA `(.L_x_662) ;  /* 0x0000000000047947 */ /* 0x000fea0003800000 */
.L_x_660:
[----:B------:R1:W-:Y:S02]  /*2120*/  STS.128 [R9+0x4000], RZ ;  /* 0x004000ff09007388 */ /* 0x0003e40000000c00 */
.L_x_662:
[----:B------:R-:W-:Y:S05]  /*2130*/  BSYNC.RECONVERGENT B0 ;  /* 0x0000000000007941 */ /* 0x000fea0003800200 */
.L_x_659:
        /* <DEDUP_REMOVED lines=17> */
.L_x_664:
[----:B------:R-:W-:Y:S05]  /*2250*/  BSYNC.RECONVERGENT B0 ;  /* 0x0000000000007941 */ /* 0x000fea0003800200 */
.L_x_663:
[----:B------:R-:W-:Y:S01]  /*2260*/  BSSY.RECONVERGENT B0, `(.L_x_665) ;  /* 0x000000f000007945 */ /* 0x000fe20003800200 */
[----:B------:R-:W-:-:S03]  /*2270*/  IADD3 R174, PT, PT, R9, UR15, RZ ;  /* 0x0000000f09ae7c10 */ /* 0x000fc6000fffe0ff */
[----:B------:R-:W-:Y:S05]  /*2280*/  @P1 BRA `(.L_x_666) ;  /* 0x00000000002c1947 */ /* 0x000fea0003800000 */
[----:B------:R-:W5:Y:S02]  /*2290*/  LDCU UR4, c[0x0][0x440] ;  /* 0x00008800ff0477ac */ /* 0x000f640008000800 */
[----:B-----5:R-:W-:-:S13]  /*22a0*/  ISETP.GE.AND P0, PT, R180, UR4, PT ;  /* 0x00000004b4007c0c */ /* 0x020fda000bf06270 */
[----:B------:R-:W-:Y:S05]  /*22b0*/  @P0 BRA `(.L_x_667) ;  /* 0x0000000000180947 */ /* 0x000fea0003800000 */
[----:B------:R-:W-:-:S05]  /*22c0*/  MOV R162, R164 ;  /* 0x000000a400a27202 */ /* 0x000fca0000000f00 */
[----:B------:R-:W-:Y:S01]  /*22d0*/  @!PT LDS RZ, [RZ] ;  /* 0x00000000fffff984 */ /* 0x000fe20000000800 */
[----:B------:R-:W-:Y:S01]  /*22e0*/  @!PT LDS RZ, [RZ] ;  /* 0x00000000fffff984 */ /* 0x000fe20000000800 */
[----:B------:R-:W-:Y:S01]  /*22f0*/  @!PT LDS RZ, [RZ] ;  /* 0x00000000fffff984 */ /* 0x000fe20000000800 */
[----:B------:R1:W-:Y:S01]  /*2300*/  LDGSTS.E.BYPASS.LTC128B.128 [R174], desc[UR28][R162.64] ;  /* 0x00000000a2ae7fae */ /* 0x0003e2000b981a1c */
[----:B------:R-:W-:Y:S05]  /*2310*/  BRA `(.L_x_668) ;  /* 0x00000000000c7947 */ /* 0x000fea0003800000 */
.L_x_667:
[----:B------:R1:W-:Y:S01]  /*2320*/  STS.128 [R174], RZ ;  /* 0x000000ffae007388 */ /* 0x0003e20000000c00 */
[----:B------:R-:W-:Y:S05]  /*2330*/  BRA `(.L_x_668) ;  /* 0x0000000000047947 */ /* 0x000fea0003800000 */
.L_x_666:
[----:B------:R1:W-:Y:S02]  /*2340*/  STS.128 [R174], RZ ;  /* 0x000000ffae007388 */ /* 0x0003e40000000c00 */
.L_x_668:
[----:B------:R-:W-:Y:S05]  /*2350*/  BSYNC.RECONVERGENT B0 ;  /* 0x0000000000007941 */ /* 0x000fea0003800200 */
.L_x_665:
[C---:B------:R-:W-:Y:S01]  /*2360*/  VIADD R13, R177.reuse, 0x8 ;  /* 0x00000008b10d7836 */ /* 0x040fe20000000000 */
[C---:B------:R-:W-:Y:S01]  /*2370*/  LOP3.LUT R12, R177.reuse, 0x40, RZ, 0xfc, !PT ;  /* 0x00000040b10c7812 */ /* 0x040fe200078efcff */
[C---:B------:R-:W-:Y:S01]  /*2380*/  VIADD R11, R177.reuse, 0x48 ;  /* 0x00000048b10b7836 */ /* 0x040fe20000000000 */
[----:B------:R-:W-:Y:S01]  /*2390*/  ISETP.GE.AND P3, PT, R177, UR5, PT ;  /* 0x00000005b1007c0c */ /* 0x000fe2000bf66270 */
[----:B------:R-:W-:Y:S01]  /*23a0*/  IMAD.MOV.U32 R173, RZ, RZ, 0x7f800000 ;  /* 0x7f800000ffad7424 */ /* 0x000fe200078e00ff */
[----:B------:R-:W-:Y:S01]  /*23b0*/  ISETP.GE.AND P2, PT, R13, UR5, PT ;  /* 0x000000050d007c0c */ /* 0x000fe2000bf46270 */
[----:B------:R-:W-:Y:S01]  /*23c0*/  IMAD.MOV.U32 R171, RZ, RZ, 0x7f800000 ;  /* 0x7f800000ffab7424 */ /* 0x000fe200078e00ff */
[----:B------:R-:W-:Y:S02]  /*23d0*/  ISETP.GE.AND P1, PT, R12, UR5, PT ;  /* 0x000000050c007c0c */ /* 0x000fe4000bf26270 */
[----:B------:R-:W-:Y:S02]  /*23e0*/  ISETP.GE.AND P0, PT, R11, UR5, PT ;  /* 0x000000050b007c0c */ /* 0x000fe4000bf06270 */
[----:B------:R-:W-:-:S02]  /*23f0*/  MOV R12, 0x4 ;  /* 0x00000004000c7802 */ /* 0x000fc40000000f00 */
[----:B------:R-:W-:Y:S02]  /*2400*/  MOV R172, 0x7f800000 ;  /* 0x7f80000000ac7802 */ /* 0x000fe40000000f00 */
[----:B------:R-:W-:Y:S01]  /*2410*/  MOV R170, 0x7f800000 ;  /* 0x7f80000000aa7802 */ /* 0x000fe20000000f00 */
[----:B------:R-:W-:-:S05]  /*2420*/  IMAD.WIDE.U32 R12, R177, R12, UR16 ;  /* 0x00000010b10c7e25 */ /* 0x000fca000f8e000c */
        /* <DEDUP_REMOVED lines=17> */
.L_x_670:
[----:B------:R-:W-:Y:S05]  /*2540*/  BSYNC.RECONVERGENT B0 ;  /* 0x0000000000007941 */ /* 0x000fea0003800200 */
.L_x_669:
        /* <DEDUP_REMOVED lines=28> */
.L_x_673:
[----:B------:R3:W-:Y:S01]  /*2710*/  STS.128 [R9+0x6000], RZ ;  /* 0x006000ff09007388 */ /* 0x0007e20000000c00 */
[----:B------:R-:W-:Y:S05]  /*2720*/  BRA `(.L_x_674) ;  /* 0x0000000000047947 */ /* 0x000fea0003800000 */
.L_x_672:
[----:B------:R3:W-:Y:S02]  /*2730*/  STS.128 [R9+0x6000], RZ ;  /* 0x006000ff09007388 */ /* 0x0007e40000000c00 */
.L_x_674:
[----:B------:R-:W-:Y:S05]  /*2740*/  BSYNC.RECONVERGENT B0 ;  /* 0x0000000000007941 */ /* 0x000fea0003800200 */
.L_x_671:
        /* <DEDUP_REMOVED lines=20> */
.L_x_676:
[----:B------:R-:W-:Y:S05]  /*2890*/  BSYNC.RECONVERGENT B0 ;  /* 0x0000000000007941 */ /* 0x000fea0003800200 */
.L_x_675:
[----:B------:R-:W4:Y:S01]  /*28a0*/  LDCU.64 UR8, c[0x0][0x538] ;  /* 0x0000a700ff0877ac */ /* 0x000f220008000a00 */
[----:B------:R-:W0:Y:S01]  /*28b0*/  LDGDEPBAR ;  /* 0x00000000000079af */ /* 0x000e220000000000 */
[----:B-1----:R-:W2:Y:S01]  /*28c0*/  LDC.64 R18, c[0x0][0x528] ;  /* 0x00014a00ff127b82 */ /* 0x002ea20000000a00 */
[--C-:B------:R-:W-:Y:S01]  /*28d0*/  SHF.R.U32.HI R15, RZ, 0x6, R21.reuse ;  /* 0x00000006ff0f7819 */ /* 0x100fe20000011615 */
[C---:B------:R-:W-:Y:S02]  /*28e0*/  IMAD.SHL.U32 R0, R21.reuse, 0x2, RZ ;  /* 0x0000000215007824 */ /* 0x040fe400078e00ff */
[----:B------:R-:W-:Y:S01]  /*28f0*/  IMAD.SHL.U32 R6, R21, 0x20, RZ ;  /* 0x0000002015067824 */ /* 0x000fe200078e00ff */
[----:B------:R-:W1:Y:S01]  /*2900*/  S2R R3, SR_TID.X ;  /* 0x0000000000037919 */ /* 0x000e620000002100 */
[--C-:B------:R-:W-:Y:S01]  /*2910*/  SHF.R.U32.HI R7, RZ, 0x1, R21.reuse ;  /* 0x00000001ff077819 */ /* 0x100fe20000011615 */
[----:B------:R-:W-:Y:S01]  /*2920*/  VIADD R169, R177, UR23 ;  /* 0x00000017b1a97c36 */ /* 0x000fe20008000000 */
[----:B------:R-:W-:Y:S01]  /*2930*/  SHF.R.U32.HI R10, RZ, 0x4, R21 ;  /* 0x00000004ff0a7819 */ /* 0x000fe20000011615 */
[----:B------:R-:W-:Y:S01]  /*2940*/  IMAD.U32 R186, RZ, RZ, UR30 ;  /* 0x0000001effba7e24 */ /* 0x000fe2000f8e00ff */
[----:B------:R-:W-:Y:S01]  /*2950*/  LOP3.LUT R17, R17, 0x3, RZ, 0xc0, !PT ;  /* 0x0000000311117812 */ /* 0x000fe200078ec0ff */
[----:B------:R-:W-:Y:S01]  /*2960*/  IMAD.U32 R14, RZ, RZ, UR31 ;  /* 0x0000001fff0e7e24 */ /* 0x000fe2000f8e00ff */
[----:B------:R-:W-:Y:S01]  /*2970*/  LOP3.LUT P0, RZ, R21, 0x4, RZ, 0xc0, !PT ;  /* 0x0000000415ff7812 */ /* 0x000fe2000780c0ff */
[----:B------:R-:W1:Y:S01]  /*2980*/  LDC R179, c[0x0][0x44c] ;  /* 0x00011300ffb37b82 */ /* 0x000e620000000800 */
[----:B------:R-:W1:Y:S01]  /*2990*/  LDCU UR27, c[0x0][0x590] ;  /* 0x0000b200ff1b77ac */ /* 0x000e620008000800 */
[----:B----4-:R-:W-:-:S04]  /*29a0*/  UISETP.NE.U32.AND UP0, UPT, UR8, URZ, UPT ;  /* 0x000000ff0800728c */ /* 0x010fc8000bf05070 */
[----:B------:R-:W-:Y:S01]  /*29b0*/  UISETP.NE.AND.EX UP0, UPT, UR9, URZ, UPT, UP0 ;  /* 0x000000ff0900728c */ /* 0x000fe2000bf05300 */
[----:B------:R-:W-:-:S04]  /*29c0*/  DEPBAR.LE SB0, 0x1 ;  /* 0x000080400000791a */ /* 0x000fc80000000000 */
[----:B------:R-:W-:Y:S01]  /*29d0*/  BAR.SYNC.DEFER_BLOCKING 0x0 ;  /* 0x0000000000007b1d */ /* 0x000fe20000010000 */
[----:B------:R-:W-:-:S05]  /*29e0*/  PLOP3.LUT P1, PT, PT, PT, UP0, 0x80, 0x8 ;  /* 0x000000000008781c */ /* 0x000fca0003f2f008 */
[----:B------:R-:W4:Y:S01]  /*29f0*/  @UP0 LDCU.64 UR4, c[0x0][0x540] ;  /* 0x0000a800ff0407ac */ /* 0x000f220008000a00 */
[----:B------:R-:W-:Y:S01]  /*2a00*/  @UP0 UMOV UR12, UR24 ;  /* 0x00000018000c0c82 */ /* 0x000fe20008000000 */
[----:B------:R-:W-:Y:S02]  /*2a10*/  @UP0 UMOV UR13, URZ ;  /* 0x000000ff000d0c82 */ /* 0x000fe40008000000 */
[----:B----4-:R-:W-:Y:S01]  /*2a20*/  @UP0 UIMAD.WIDE.U32 UR12, UR33, UR4, UR12 ;  /* 0x00000004210c02a5 */ /* 0x010fe2000f8e000c */
[----:B--23--:R-:W2:Y:S01]  /*2a30*/  LDG.E.64 R8, desc[UR28][R18.64] ;  /* 0x0000001c12087981 */ /* 0x00cea2000c1e1b00 */
[----:B------:R-:W-:Y:S01]  /*2a40*/  LOP3.LUT R15, R15, 0xe, RZ, 0xc0, !PT ;  /* 0x0000000e0f0f7812 */ /* 0x000fe200078ec0ff */
[----:B------:R-:W3:Y:S02]  /*2a50*/  @UP0 LDCU UR4, c[0x0][0x458] ;  /* 0x00008b00ff0407ac */ /* 0x000ee40008000800 */
[----:B------:R4:W2:Y:S01]  /*2a60*/  LDG.E.64 R12, desc[UR28][R18.64+0x8] ;  /* 0x0000081c120c7981 */ /* 0x0008a2000c1e1b00 */
[----:B------:R-:W-:-:S02]  /*2a70*/  @UP0 UIMAD UR5, UR33, UR5, UR13 ;  /* 0x00000005210502a4 */ /* 0x000fc4000f8e020d */
[----:B------:R-:W-:Y:S01]  /*2a80*/  @UP0 ULEA UR8, UP1, UR12, UR8, 0x2 ;  /* 0x000000080c080291 */ /* 0x000fe2000f8210ff */
[----:B------:R-:W-:Y:S02]  /*2a90*/  LOP3.LUT R0, R0, 0x6, RZ, 0xc0, !PT ;  /* 0x0000000600007812 */ /* 0x000fe400078ec0ff */
[----:B------:R-:W-:Y:S01]  /*2aa0*/  LOP3.LUT R2, R6, 0x20, RZ, 0xc0, !PT ;  /* 0x0000002006027812 */ /* 0x000fe200078ec0ff */
[----:B------:R-:W-:Y:S02]  /*2ab0*/  @UP0 ULEA.HI.X UR9, UR12, UR9, UR5, 0x2, UP1 ;  /* 0x000000090c090291 */ /* 0x000fe400088f1405 */
[----:B------:R-:W-:Y:S01]  /*2ac0*/  IMAD.U32 R4, RZ, RZ, UR8 ;  /* 0x00000008ff047e24 */ /* 0x000fe2000f8e00ff */
[----:B------:R-:W-:Y:S01]  /*2ad0*/  LOP3.LUT R10, R10, 0x8, RZ, 0xc0, !PT ;  /* 0x000000080a0a7812 */ /* 0x000fe200078ec0ff */
[----:B------:R-:W-:Y:S02]  /*2ae0*/  IMAD R169, R186, 0x80, R169 ;  /* 0x00000080baa97824 */ /* 0x000fe400078e02a9 */
[----:B-1----:R-:W-:Y:S01]  /*2af0*/  IMAD.SHL.U32 R16, R3, 0x20, RZ ;  /* 0x0000002003107824 */ /* 0x002fe200078e00ff */
[----:B------:R-:W-:Y:S01]  /*2b00*/  SHF.R.U32.HI R159, RZ, 0x1, R3 ;  /* 0x00000001ff9f7819 */ /* 0x000fe20000011603 */
[----:B------:R-:W-:-:S02]  /*2b10*/  IMAD.U32 R5, RZ, RZ, UR9 ;  /* 0x00000009ff057e24 */ /* 0x000fc4000f8e00ff */
[----:B------:R-:W-:Y:S02]  /*2b20*/  IMAD.MOV.U32 R157, RZ, RZ, 0x20 ;  /* 0x00000020ff9d7424 */ /* 0x000fe400078e00ff */
[----:B------:R-:W-:Y:S01]  /*2b30*/  IMAD.MOV.U32 R187, RZ, RZ, 0x10 ;  /* 0x00000010ffbb7424 */ /* 0x000fe200078e00ff */
[----:B------:R1:W2:Y:S01]  /*2b40*/  @P1 LDG.E R11, desc[UR28][R4.64] ;  /* 0x0000001c040b1981 */ /* 0x0002a2000c1e1900 */
[----:B----4-:R-:W-:Y:S02]  /*2b50*/  IMAD.SHL.U32 R19, R21, 0x10, RZ ;  /* 0x0000001015137824 */ /* 0x010fe400078e00ff */
[----:B------:R-:W-:Y:S01]  /*2b60*/  IMAD.MOV.U32 R156, RZ, RZ, 0x20 ;  /* 0x00000020ff9c7424 */ /* 0x000fe200078e00ff */
[----:B------:R-:W-:Y:S02]  /*2b70*/  UIADD3 UR31, UPT, UPT, UR31, 0x80, URZ ;  /* 0x000000801f1f7890 */ /* 0x000fe4000fffe0ff */
[----:B------:R-:W-:Y:S01]  /*2b80*/  LOP3.LUT R2, R2, 0x3800, R19, 0xf8, !PT ;  /* 0x0000380002027812 */ /* 0x000fe200078ef813 */
[----:B------:R-:W-:Y:S01]  /*2b90*/  IMAD R186, R186, 0x8, R17 ;  /* 0x00000008baba7824 */ /* 0x000fe200078e0211 */
        /* <DEDUP_REMOVED lines=13> */
[----:B------:R-:W-:Y:S01]  /*2c70*/  CS2R R80, SRZ ;  /* 0x0000000000507805 */ /* 0x000fe2000001ff00 */
[----:B-1----:R-:W-:Y:S01]  /*2c80*/  IMAD.U32 R4, RZ, RZ, UR26 ;  /* 0x0000001aff047e24 */ /* 0x002fe2000f8e00ff */
[----:B------:R-:W-:Y:S02]  /*2c90*/  LOP3.LUT R5, R0, 0x1c0, R7, 0xf8, !PT ;  /* 0x000001c000057812 */ /* 0x000fe400078ef807 */
[----:B------:R-:W-:Y:S02]  /*2ca0*/  CS2R R74, SRZ ;  /* 0x00000000004a7805 */ /* 0x000fe4000001ff00 */
[----:B------:R-:W-:Y:S01]  /*2cb0*/  CS2R R72, SRZ ;  /* 0x0000000000487805 */ /* 0x000fe2000001ff00 */
[----:B------:R-:W-:Y:S01]  /*2cc0*/  IMAD R4, R4, 0x4, R15 ;  /* 0x0000000404047824 */ /* 0x000fe200078e020f */
[----:B------:R-:W-:Y:S01]  /*2cd0*/  CS2R R70, SRZ ;  /* 0x0000000000467805 */ /* 0x000fe2000001ff00 */
[----:B------:R-:W-:Y:S01]  /*2ce0*/  IMAD.SHL.U32 R15, R21, 0x4, RZ ;  /* 0x00000004150f7824 */ /* 0x000fe200078e00ff */
[----:B------:R-:W-:-:S02]  /*2cf0*/  LOP3.LUT R0, R6, 0x120, RZ, 0xc0, !PT ;  /* 0x0000012006007812 */ /* 0x000fc400078ec0ff */
[----:B------:R-:W-:Y:S01]  /*2d00*/  CS2R R68, SRZ ;  /* 0x0000000000447805 */ /* 0x000fe2000001ff00 */
[----:B------:R-:W-:Y:S01]  /*2d10*/  UMOV UR30, URZ ;  /* 0x000000ff001e7c82 */ /* 0x000fe20008000000 */
[----:B------:R-:W1:Y:S01]  /*2d20*/  LDCU UR8, c[0x0][0x440] ;  /* 0x00008800ff0877ac */ /* 0x000e620008000800 */
[----:B------:R-:W-:Y:S02]  /*2d30*/  LOP3.LUT R15, R15, 0x18, RZ, 0xc0, !PT ;  /* 0x000000180f0f7812 */ /* 0x000fe400078ec0ff */
[--C-:B------:R-:W-:Y:S01]  /*2d40*/  LOP3.LUT R0, R0, 0x600, R19.reuse, 0xf8, !PT ;  /* 0x0000060000007812 */ /* 0x100fe200078ef813 */
[----:B------:R-:W4:Y:S01]  /*2d50*/  LDCU UR9, c[0x0][0x3e0] ;  /* 0x00007c00ff0977ac */ /* 0x000f220008000800 */
[----:B------:R-:W-:Y:S02]  /*2d60*/  LOP3.LUT R19, R2, 0x100, R19, 0xf8, !PT ;  /* 0x0000010002137812 */ /* 0x000fe400078ef813 */
[----:B------:R-:W-:Y:S01]  /*2d70*/  LOP3.LUT R2, R15, 0xc0, R6, 0xf8, !PT ;  /* 0x000000c00f027812 */ /* 0x000fe200078ef806 */
[----:B------:R-:W1:Y:S03]  /*2d80*/  LDCU UR12, c[0x0][0x45c] ;  /* 0x00008b80ff0c77ac */ /* 0x000e660008000800 */
[----:B------:R-:W-:Y:S01]  /*2d90*/  LOP3.LUT R162, R2, 0x8, R21, 0x78, !PT ;  /* 0x0000000802a27812 */ /* 0x000fe200078e7815 */
[----:B------:R-:W1:Y:S03]  /*2da0*/  LDCU.U8 UR13, c[0x0][0x4f8] ;  /* 0x00009f00ff0d77ac */ /* 0x000e660008000000 */
[----:B------:R-:W-:-:S04]  /*2db0*/  LOP3.LUT R162, R19, R162, RZ, 0xfc, !PT ;  /* 0x000000a213a27212 */ /* 0x000fc800078efcff */
[----:B------:R-:W-:Y:S02]  /*2dc0*/  LEA R162, R162, UR6, 0x1 ;  /* 0x00000006a2a27c11 */ /* 0x000fe4000f8e08ff */
[----:B------:R-:W-:-:S03]  /*2dd0*/  LOP3.LUT R17, R10, 0x10, R21, 0xf8, !PT ;  /* 0x000000100a117812 */ /* 0x000fc600078ef815 */
[----:B------:R-:W1:Y:S01]  /*2de0*/  LDSM.16.M88.4 R124, [R162+0x8000] ;  /* 0x00800000a27c783b */ /* 0x000e620000000200 */
[----:B---3--:R-:W3:Y:S03]  /*2df0*/  @P1 MUFU.RCP R10, UR4 ;  /* 0x00000004000a1d08 */ /* 0x008ee60008001000 */
[----:B------:R-:W1:Y:S04]  /*2e00*/  LDSM.16.M88.4 R128, [R162+0x8400] ;  /* 0x00840000a280783b */ /* 0x000e680000000200 */
[----:B------:R-:W1:Y:S04]  /*2e10*/  LDSM.16.M88.4 R132, [R162+0x8800] ;  /* 0x00880000a284783b */ /* 0x000e680000000200 */
[----:B------:R-:W1:Y:S01]  /*2e20*/  LDSM.16.M88.4 R136, [R162+0x8c00] ;  /* 0x008c0000a288783b */ /* 0x000e620000000200 */
[----:B------:R-:W-:Y:S01]  /*2e30*/  IADD3 R14, PT, PT, R5, UR34, R14 ;  /* 0x00000022050e7c10 */ /* 0x000fe2000fffe00e */
[C---:B------:R-:W-:Y:S01]  /*2e40*/  IMAD.SHL.U32 R5, R3.reuse, 0x10, RZ ;  /* 0x0000001003057824 */ /* 0x040fe200078e00ff */
[----:B------:R-:W-:Y:S01]  /*2e50*/  LOP3.LUT R7, R2, 0x8, R7, 0x78, !PT ;  /* 0x0000000802077812 */ /* 0x000fe200078e7807 */
[----:B------:R-:W-:Y:S01]  /*2e60*/  IMAD.SHL.U32 R2, R3, 0x4, RZ ;  /* 0x0000000403027824 */ /* 0x000fe200078e00ff */
[----:B------:R-:W-:Y:S01]  /*2e70*/  LOP3.LUT R21, R16, 0xc0, RZ, 0xc0, !PT ;  /* 0x000000c010157812 */ /* 0x000fe200078ec0ff */
[----:B------:R-:W-:Y:S01]  /*2e80*/  UIMAD UR4, UR33, UR32, UR24 ;  /* 0x00000020210472a4 */ /* 0x000fe2000f8e0218 */
[----:B------:R-:W-:-:S02]  /*2e90*/  LOP3.LUT R5, R5, 0x600, RZ, 0xc0, !PT ;  /* 0x0000060005057812 */ /* 0x000fc400078ec0ff */
[----:B------:R-:W-:Y:S01]  /*2ea0*/  LOP3.LUT R2, R21, 0x18, R2, 0xf8, !PT ;  /* 0x0000001815027812 */ /* 0x000fe200078ef802 */
[----:B------:R-:W-:Y:S01]  /*2eb0*/  USHF.L.U32 UR4, UR4, 0x5, URZ ;  /* 0x0000000504047899 */ /* 0x000fe200080006ff */
[----:B------:R-:W-:Y:S02]  /*2ec0*/  LOP3.LUT R5, R5, 0x120, R16, 0xf8, !PT ;  /* 0x0000012005057812 */ /* 0x000fe400078ef810 */
[----:B------:R-:W-:Y:S02]  /*2ed0*/  LOP3.LUT R7, R0, R7, RZ, 0xfc, !PT ;  /* 0x0000000700077212 */ /* 0x000fe400078efcff */
[----:B------:R-:W-:Y:S02]  /*2ee0*/  LOP3.LUT R2, R2, 0x8, R159, 0x78, !PT ;  /* 0x0000000802027812 */ /* 0x000fe400078e789f */
[----:B------:R-:W-:Y:S02]  /*2ef0*/  IADD3 R169, PT, PT, R169, -0x59, -R14 ;  /* 0xffffffa7a9a97810 */ /* 0x000fe40007ffe80e */
[----:B------:R-:W-:-:S02]  /*2f00*/  LOP3.LUT R14, R17, 0xc0, R6, 0xf8, !PT ;  /* 0x000000c0110e7812 */ /* 0x000fc400078ef806 */
[----:B------:R-:W-:Y:S01]  /*2f10*/  LOP3.LUT R2, R5, R2, RZ, 0xfc, !PT ;  /* 0x0000000205027212 */ /* 0x000fe200078efcff */
[----:B------:R-:W-:Y:S01]  /*2f20*/  VIADD R5, R4, 0x1 ;  /* 0x0000000104057836 */ /* 0x000fe20000000000 */
[----:B------:R-:W-:Y:S02]  /*2f30*/  LEA R7, R7, UR6, 0x1 ;  /* 0x0000000607077c11 */ /* 0x000fe4000f8e08ff */
[----:B------:R-:W-:Y:S01]  /*2f40*/  LOP3.LUT R15, R14, R15, RZ, 0x3c, !PT ;  /* 0x0000000f0e0f7212 */ /* 0x000fe200078e3cff */
[----:B------:R-:W-:Y:S01]  /*2f50*/  USHF.R.S32.HI UR5, URZ, 0x1f, UR4 ;  /* 0x0000001fff057899 */ /* 0x000fe20008011404 */
[C---:B------:R-:W-:Y:S02]  /*2f60*/  VIADD R14, R162.reuse, 0x8000 ;  /* 0x00008000a20e7836 */ /* 0x040fe40000000000 */
[----:B------:R-:W-:Y:S01]  /*2f70*/  VIADD R160, R7, UR15 ;  /* 0x0000000f07a07c36 */ /* 0x000fe20008000000 */
[----:B------:R-:W-:Y:S01]  /*2f80*/  LOP3.LUT R6, R15, 0x120, R6, 0xf8, !PT ;  /* 0x000001200f067812 */ /* 0x000fe200078ef806 */
[----:B------:R-:W-:Y:S01]  /*2f90*/  VIADD R0, R162, 0x8020 ;  /* 0x00008020a2007836 */ /* 0x000fe20000000000 */
[----:B------:R-:W-:Y:S01]  /*2fa0*/  SEL R157, R157, 0xffffffe0, !P0 ;  /* 0xffffffe09d9d7807 */ /* 0x000fe20004000000 */
[----:B------:R-:W-:Y:S01]  /*2fb0*/  @P0 VIADD R0, R14, 0xffffffe0 ;  /* 0xffffffe00e000836 */ /* 0x000fe20000000000 */
[----:B------:R-:W-:-:S02]  /*2fc0*/  LEA R6, R6, UR6, 0x1 ;  /* 0x0000000606067c11 */ /* 0x000fc4000f8e08ff */
[----:B------:R-:W-:Y:S01]  /*2fd0*/  LOP3.LUT P0, RZ, R3, 0x2, RZ, 0xc0, !PT ;  /* 0x0000000203ff7812 */ /* 0x000fe2000780c0ff */
[----:B------:R-:W-:Y:S01]  /*2fe0*/  VIADD R186, R186, 0xfffffff8 ;  /* 0xfffffff8baba7836 */ /* 0x000fe20000000000 */
[----:B------:R-:W1:Y:S01]  /*2ff0*/  LDSM.16.M88.4 R140, [R0] ;  /* 0x00000000008c783b */ /* 0x000e620000000200 */
[----:B------:R-:W-:Y:S01]  /*3000*/  VIADD R158, R6, UR15 ;  /* 0x0000000f069e7c36 */ /* 0x000fe20008000000 */
[----:B------:R-:W-:Y:S02]  /*3010*/  SEL R156, R156, 0xffffffe0, !P0 ;  /* 0xffffffe09c9c7807 */ /* 0x000fe40004000000 */
[----:B------:R-:W1:Y:S04]  /*3020*/  LDSM.16.M88.4 R144, [R0+0x400] ;  /* 0x000400000090783b */ /* 0x000e680000000200 */
[----:B------:R-:W1:Y:S04]  /*3030*/  LDSM.16.M88.4 R148, [R0+0x800] ;  /* 0x000800000094783b */ /* 0x000e680000000200 */
[----:B------:R4:W1:Y:S01]  /*3040*/  LDSM.16.M88.4 R152, [R0+0xc00] ;  /* 0x000c00000098783b */ /* 0x0008620000000200 */
[----:B------:R-:W-:-:S02]  /*3050*/  USHF.L.U32 UR27, UR27, 0x7, URZ ;  /* 0x000000071b1b7899 */ /* 0x000fc400080006ff */
[----:B------:R-:W-:Y:S02]  /*3060*/  USHF.L.U32 UR36, UR36, 0x3, URZ ;  /* 0x0000000324247899 */ /* 0x000fe400080006ff */
[----:B------:R-:W-:Y:S01]  /*3070*/  UISETP.GE.AND UP1, UPT, UR31, UR23, UPT ;  /* 0x000000171f00728c */ /* 0x000fe2000bf26270 */
[----:B----4-:R-:W-:Y:S01]  /*3080*/  IMAD.IADD R0, R162, 0x1, R157 ;  /* 0x00000001a2007824 */ /* 0x010fe200078e029d */
[----:B--2---:R-:W-:Y:S02]  /*3090*/  R2UR UR33, R9 ;  /* 0x00000000092172ca */ /* 0x004fe400000e0000 */
[----:B------:R-:W-:Y:S02]  /*30a0*/  IADD3 R196, P3, P2, R12, UR4, R196 ;  /* 0x000000040cc47c10 */ /* 0x000fe4000fa7e0c4 */
[----:B------:R-:W-:-:S03]  /*30b0*/  R2UR UR32, R8 ;  /* 0x00000000082072ca */ /* 0x000fc600000e0000 */
[----:B------:R-:W-:-:S06]  /*30c0*/  IMAD.WIDE.U32 R196, R196, -0x2daee0ad, RZ ;  /* 0xd2511f53c4c47825 */ /* 0x000fcc00078e00ff */
[----:B------:R-:W-:Y:S02]  /*30d0*/  LOP3.LUT R7, R4, UR33, RZ, 0x3c, !PT ;  /* 0x0000002104077c12 */ /* 0x000fe4000f8e3cff */
[----:B------:R-:W-:Y:S01]  /*30e0*/  LOP3.LUT R5, R5, UR33, RZ, 0x3c, !PT ;  /* 0x0000002105057c12 */ /* 0x000fe2000f8e3cff */
[----:B---3--:R-:W-:-:S05]  /*30f0*/  @P1 FMUL.FTZ R10, R11, R10 ;  /* 0x0000000a0b0a1220 */ /* 0x008fca0000410000 */
[----:B------:R-:W-:Y:S02]  /*3100*/  @P1 R2UR UR4, R10 ;  /* 0x000000000a0412ca */ /* 0x000fe400000e0000 */
[----:B------:R-:W-:Y:S02]  /*3110*/  LOP3.LUT P1, RZ, R3, 0x4, RZ, 0xc0, !PT ;  /* 0x0000000403ff7812 */ /* 0x000fe4000782c0ff */
[----:B------:R-:W-:Y:S02]  /*3120*/  LOP3.LUT R194, R197, R7, RZ, 0x3c, !PT ;  /* 0x00000007c5c27212 */ /* 0x000fe400078e3cff */
[----:B------:R-:W-:Y:S02]  /*3130*/  SEL R187, R187, 0xfffffff0, !P1 ;  /* 0xfffffff0bbbb7807 */ /* 0x000fe40004800000 */
[----:B------:R-:W-:Y:S01]  /*3140*/  LOP3.LUT R192, R197, R5, RZ, 0x3c, !PT ;  /* 0x00000005c5c07212 */ /* 0x000fe200078e3cff */
[----:B------:R-:W-:Y:S01]  /*3150*/  IMAD.WIDE.U32 R194, R194, -0x326172a9, RZ ;  /* 0xcd9e8d57c2c27825 */ /* 0x000fe200078e00ff */
[----:B------:R-:W-:-:S03]  /*3160*/  IADD3.X R181, PT, PT, R13, UR5, RZ, P3, P2 ;  /* 0x000000050db57c10 */ /* 0x000fc60009fe44ff */
[--C-:B------:R-:W-:Y:S02]  /*3170*/  IMAD.IADD R190, R178, 0x1, R187.reuse ;  /* 0x00000001b2be7824 */ /* 0x100fe400078e02bb */
[----:B------:R-:W-:Y:S02]  /*3180*/  IMAD.IADD R189, R187, 0x1, R168 ;  /* 0x00000001bbbd7824 */ /* 0x000fe400078e02a8 */
[----:B------:R-:W-:Y:S02]  /*3190*/  IMAD.IADD R188, R161, 0x1, R187 ;  /* 0x00000001a1bc7824 */ /* 0x000fe400078e02bb */
[----:B------:R-:W-:Y:S01]  /*31a0*/  IMAD.WIDE.U32 R192, R192, -0x326172a9, RZ ;  /* 0xcd9e8d57c0c07825 */ /* 0x000fe200078e00ff */
[----:B-1----:R-:W-:-:S06]  /*31b0*/  @UP0 UMOV UR30, UR4 ;  /* 0x00000004001e0c82 */ /* 0x002fcc0008000000 */
.L_x_679:
[----:B------:R-:W-:Y:S01]  /*31c0*/  PLOP3.LUT P4, PT, PT, PT, UP1, 0x80, 0x8 ;  /* 0x000000000008781c */ /* 0x000fe20003f8f018 */
[----:B------:R-:W0:Y:S01]  /*31d0*/  LDGDEPBAR ;  /* 0x00000000000079af */ /* 0x000e220000000000 */
[----:B------:R-:W-:Y:S01]  /*31e0*/  PLOP3.LUT P3, PT, PT, PT, UP1, 0x80, 0x8 ;  /* 0x000000000008781c */ /* 0x000fe20003f6f018 */
[----:B------:R-:W-:Y:S01]  /*31f0*/  VIADD R65, R186, 0x4 ;  /* 0x00000004ba417836 */ /* 0x000fe20000000000 */
[----:B------:R-:W-:Y:S01]  /*3200*/  PLOP3.LUT P6, PT, PT, PT, UP1, 0x80, 0x8 ;  /* 0x000000000008781c */ /* 0x000fe20003fcf018 */
[----:B------:R-:W-:Y:S01]  /*3210*/  IMAD.U32 R202, RZ, RZ, UR10 ;  /* 0x0000000affca7e24 */ /* 0x000fe2000f8e00ff */
[----:B------:R-:W-:Y:S01]  /*3220*/  PLOP3.LUT P5, PT, PT, PT, UP1, 0x80, 0x8 ;  /* 0x000000000008781c */ /* 0x000fe20003faf018 */
[----:B------:R-:W-:Y:S01]  /*3230*/  IMAD.U32 R201, RZ, RZ, UR26 ;  /* 0x0000001affc97e24 */ /* 0x000fe2000f8e00ff */
[----:B------:R-:W-:Y:S01]  /*3240*/  PLOP3.LUT P2, PT, PT, PT, UP1, 0x80, 0x8 ;  /* 0x000000000008781c */ /* 0x000fe20003f4f018 */
[----:B------:R-:W-:Y:S01]  /*3250*/  IMAD.WIDE.U32 R210, R65, -0x326172a9, RZ ;  /* 0xcd9e8d5741d27825 */ /* 0x000fe200078e00ff */
[----:B------:R-:W-:Y:S01]  /*3260*/  PLOP3.LUT P0, PT, PT, PT, UP1, 0x80, 0x8 ;  /* 0x000000000008781c */ /* 0x000fe20003f0f018 */
[----:B------:R-:W-:Y:S01]  /*3270*/  UIADD3 UR15, UPT, UPT, UR32, -0x61c88647, URZ ;  /* 0x9e3779b9200f7890 */ /* 0x000fe2000fffe0ff */
[----:B------:R-:W1:Y:S01]  /*3280*/  S2UR UR4, SR_CgaCtaId ;  /* 0x00000000000479c3 */ /* 0x000e620000008800 */
[----:B------:R-:W-:Y:S01]  /*3290*/  @P4 IMAD.SHL.U32 R64, R3, 0x2, RZ ;  /* 0x0000000203404824 */ /* 0x000fe200078e00ff */
[----:B------:R-:W-:Y:S01]  /*32a0*/  LOP3.LUT R199, R181, UR32, R211, 0x96, !PT ;  /* 0x00000020b5c77c12 */ /* 0x000fe2000f8e96d3 */
[----:B------:R-:W-:Y:S01]  /*32b0*/  IMAD.U32 R203, RZ, RZ, UR11 ;  /* 0x0000000bffcb7e24 */ /* 0x000fe2000f8e00ff */
[----:B------:R-:W-:Y:S01]  /*32c0*/  PLOP3.LUT P4, PT, PT, PT, UP1, 0x80, 0x8 ;  /* 0x000000000008781c */ /* 0x000fe20003f8f018 */
[----:B------:R-:W-:Y:S01]  /*32d0*/  UIADD3 UR31, UPT, UPT, UR33, 0x76cf5d0a, URZ ;  /* 0x76cf5d0a211f7890 */ /* 0x000fe2000fffe0ff */
[----:B------:R-:W-:Y:S01]  /*32e0*/  LOP3.LUT R198, R210, UR15, R195, 0x96, !PT ;  /* 0x0000000fd2c67c12 */ /* 0x000fe2000f8e96c3 */
[----:B------:R-:W-:Y:S01]  /*32f0*/  UMOV UR5, 0x400 ;  /* 0x0000040000057882 */ /* 0x000fe20000000000 */
[----:B------:R-:W-:Y:S01]  /*3300*/  @P6 LOP3.LUT R64, R64, 0x6, RZ, 0xc0, !PT ;  /* 0x0000000640406812 */ /* 0x000fe200078ec0ff */
[----:B------:R-:W-:Y:S01]  /*3310*/  IMAD.WIDE.U32 R206, R186, -0x326172a9, RZ ;  /* 0xcd9e8d57bace7825 */ /* 0x000fe200078e00ff */
[----:B------:R-:W-:Y:S01]  /*3320*/  LOP3.LUT R191, R210, UR15, R193, 0x96, !PT ;  /* 0x0000000fd2bf7c12 */ /* 0x000fe2000f8e96c1 */
[----:B------:R-:W-:Y:S01]  /*3330*/  UIADD3 UR34, UPT, UPT, UR32, 0x1715609d, URZ ;  /* 0x1715609d20227890 */ /* 0x000fe2000fffe0ff */
[----:B------:R-:W-:Y:S01]  /*3340*/  @P5 LOP3.LUT R64, R64, 0x1c0, R159, 0xf8, !PT ;  /* 0x000001c040405812 */ /* 0x000fe200078ef89f */
[----:B------:R-:W-:Y:S01]  /*3350*/  VIADD R219, R169, 0xffffffd0 ;  /* 0xffffffd0a9db7836 */ /* 0x000fe20000000000 */
[----:B------:R-:W-:Y:S01]  /*3360*/  LOP3.LUT R200, R181, UR32, R207, 0x96, !PT ;  /* 0x00000020b5c87c12 */ /* 0x000fe2000f8e96cf */
[----:B------:R-:W-:Y:S01]  /*3370*/  VIADD R209, R169, 0x21 ;  /* 0x00000021a9d17836 */ /* 0x000fe20000000000 */
[----:B------:R-:W-:Y:S01]  /*3380*/  PLOP3.LUT P5, PT, PT, PT, UP1, 0x80, 0x8 ;  /* 0x000000000008781c */ /* 0x000fe20003faf018 */
[----:B------:R-:W-:Y:S01]  /*3390*/  @P3 IMAD R201, R201, 0x80, R64 ;  /* 0x00000080c9c93824 */ /* 0x000fe200078e0240 */
[C---:B------:R-:W-:Y:S01]  /*33a0*/  LEA R204, P3, R177.reuse, R202, 0x2 ;  /* 0x000000cab1cc7211 */ /* 0x040fe200078610ff */
[----:B------:R-:W-:Y:S01]  /*33b0*/  IMAD.WIDE.U32 R220, R200, -0x2daee0ad, RZ ;  /* 0xd2511f53c8dc7825 */ /* 0x000fe200078e00ff */
[----:B------:R-:W-:Y:S01]  /*33c0*/  PLOP3.LUT P6, PT, PT, PT, UP1, 0x80, 0x8 ;  /* 0x000000000008781c */ /* 0x000fe20003fcf018 */
[----:B------:R-:W-:Y:S01]  /*33d0*/  UIADD3 UR38, UPT, UPT, UR32, 0x78dde6e4, URZ ;  /* 0x78dde6e420267890 */ /* 0x000fe2000fffe0ff */
[----:B------:R-:W-:Y:S01]  /*33e0*/  LEA.HI.X R205, R177, R203, RZ, 0x2, P3 ;  /* 0x000000cbb1cd7211 */ /* 0x000fe200018f14ff */
[----:B------:R-:W-:Y:S01]  /*33f0*/  VIADD R203, R169, 0xffffffd9 ;  /* 0xffffffd9a9cb7836 */ /* 0x000fe20000000000 */
[----:B------:R-:W-:Y:S01]  /*3400*/  PLOP3.LUT P3, PT, PT, PT, UP1, 0x80, 0x8 ;  /* 0x000000000008781c */ /* 0x000fe20003f6f018 */
[----:B------:R-:W-:Y:S04]  /*3410*/  DEPBAR.LE SB0, 0x0 ;  /* 0x000080000000791a */ /* 0x000fe80000000000 */
[----:B------:R-:W-:Y:S01]  /*3420*/  IABS R203, R203 ;  /* 0x000000cb00cb7213 */ /* 0x000fe20000000000 */
[----:B------:R-:W-:Y:S01]  /*3430*/  BAR.SYNC.DEFER_BLOCKING 0x0 ;  /* 0x0000000000007b1d */ /* 0x000fe20000010000 */
[----:B------:R-:W-:Y:S01]  /*3440*/  IABS R209, R209 ;  /* 0x000000d100d17213 */ /* 0x000fe20000000000 */
[C---:B------:R-:W-:Y:S01]  /*3450*/  @P2 VIADD R165, R201.reuse, 0x8 ;  /* 0x00000008c9a52836 */ /* 0x040fe20000000000 */
[----:B------:R-:W-:Y:S01]  /*3460*/  PLOP3.LUT P2, PT, PT, PT, UP1, 0x80, 0x8 ;  /* 0x000000000008781c */ /* 0x000fe20003f4f018 */
[----:B------:R-:W-:Y:S01]  /*3470*/  @P0 VIADD R202, R201, 0x1 ;  /* 0x00000001c9ca0836 */ /* 0x000fe20000000000 */
[----:B------:R-:W-:Y:S01]  /*3480*/  I2FP.F32.S32 R203, R203 ;  /* 0x000000cb00cb7245 */ /* 0x000fe20000201400 */
[----:B-1----:R-:W-:Y:S01]  /*3490*/  ULEA UR4, UR4, UR5, 0x18 ;  /* 0x0000000504047291 */ /* 0x002fe2000f8ec0ff */
[----:B------:R-:W-:Y:S01]  /*34a0*/  PLOP3.LUT P0, PT, PT, PT, UP1, 0x80, 0x8 ;  /* 0x000000000008781c */ /* 0x000fe20003f0f018 */
[C---:B------:R-:W-:Y:S01]  /*34b0*/  VIADD R214, R169.reuse, 0x18 ;  /* 0x00000018a9d67836 */ /* 0x040fe20000000000 */
[----:B------:R-:W-:Y:S01]  /*34c0*/  I2FP.F32.S32 R209, R209 ;  /* 0x000000d100d17245 */ /* 0x000fe20000201400 */
[----:B------:R-:W-:Y:S01]  /*34d0*/  VIADD R210, R169, 0xffffffd8 ;  /* 0xffffffd8a9d27836 */ /* 0x000fe20000000000 */
[----:B------:R-:W-:Y:S01]  /*34e0*/  @P5 ISETP.GE.AND P5, PT, R165, UR23, PT ;  /* 0x00000017a5005c0c */ /* 0x000fe2000bfa6270 */
[C---:B------:R-:W-:Y:S01]  /*34f0*/  VIADD R165, R169.reuse, 0xffffffe1 ;  /* 0xffffffe1a9a57836 */ /* 0x040fe20000000000 */
[----:B------:R-:W-:Y:S01]  /*3500*/  IABS R214, R214 ;  /* 0x000000d600d67213 */ /* 0x000fe20000000000 */
[C---:B------:R-:W-:Y:S01]  /*3510*/  VIADD R207, R169.reuse, 0x19 ;  /* 0x00000019a9cf7836 */ /* 0x040fe20000000000 */
[----:B------:R-:W-:Y:S01]  /*3520*/  @P4 ISETP.GE.AND P4, PT, R202, UR23, PT ;  /* 0x00000017ca004c0c */ /* 0x000fe2000bf86270 */
[C---:B------:R-:W-:Y:S01]  /*3530*/  VIADD R202, R169.reuse, 0xffffffe0 ;  /* 0xffffffe0a9ca7836 */ /* 0x040fe20000000000 */
[----:B------:R-:W-:Y:S01]  /*3540*/  I2FP.F32.S32 R214, R214 ;  /* 0x000000d600d67245 */ /* 0x000fe20000201400 */
[----:B------:R-:W-:Y:S01]  /*3550*/  VIADD R213, R169, 0xffffffd1 ;  /* 0xffffffd1a9d57836 */ /* 0x000fe20000000000 */
[----:B------:R-:W-:Y:S01]  /*3560*/  @P2 ISETP.GE.AND P2, PT, R201, UR23, PT ;  /* 0x00000017c9002c0c */ /* 0x000fe2000bf46270 */
[C---:B------:R-:W-:Y:S01]  /*3570*/  VIADD R212, R169.reuse, 0x20 ;  /* 0x00000020a9d47836 */ /* 0x040fe20000000000 */
[----:B------:R-:W-:Y:S01]  /*3580*/  IABS R207, R207 ;  /* 0x000000cf00cf7213 */ /* 0x000fe20000000000 */
[----:B------:R-:W-:Y:S01]  /*3590*/  VIADD R211, R169, 0x11 ;  /* 0x00000011a9d37836 */ /* 0x000fe20000000000 */
[----:B------:R-:W-:Y:S01]  /*35a0*/  IABS R165, R165 ;  /* 0x000000a500a57213 */ /* 0x000fe20000000000 */
[----:B------:R-:W-:Y:S01]  /*35b0*/  LDSM.16.M88.4 R100, [R160] ;  /* 0x00000000a064783b */ /* 0x000fe20000000200 */
[----:B------:R-:W-:Y:S01]  /*35c0*/  I2FP.F32.S32 R207, R207 ;  /* 0x000000cf00cf7245 */ /* 0x000fe20000201400 */
[----:B------:R-:W-:Y:S01]  /*35d0*/  UISETP.NE.AND UP0, UPT, UR35, URZ, UPT ;  /* 0x000000ff2300728c */ /* 0x000fe2000bf05270 */
[----:B------:R-:W-:Y:S02]  /*35e0*/  I2FP.F32.S32 R165, R165 ;  /* 0x000000a500a57245 */ /* 0x000fe40000201400 */
[----:B------:R-:W-:Y:S02]  /*35f0*/  IABS R213, R213 ;  /* 0x000000d500d57213 */ /* 0x000fe40000000000 */
[----:B------:R-:W-:Y:S01]  /*3600*/  IABS R210, R210 ;  /* 0x000000d200d27213 */ /* 0x000fe20000000000 */
[----:B------:R-:W1:Y:S01]  /*3610*/  LDSM.16.M88.4 R104, [R162+0x6000] ;  /* 0x00600000a268783b */ /* 0x000e620000000200 */
[----:B------:R-:W-:Y:S02]  /*3620*/  I2FP.F32.S32 R213, R213 ;  /* 0x000000d500d57245 */ /* 0x000fe40000201400 */
[----:B------:R-:W-:Y:S02]  /*3630*/  IABS R202, R202 ;  /* 0x000000ca00ca7213 */ /* 0x000fe40000000000 */
[C---:B------:R-:W-:Y:S02]  /*3640*/  LOP3.LUT R208, R206.reuse, UR15, R195, 0x96, !PT ;  /* 0x0000000fced07c12 */ /* 0x040fe4000f8e96c3 */
[----:B------:R-:W-:Y:S01]  /*3650*/  IABS R212, R212 ;  /* 0x000000d400d47213 */ /* 0x000fe20000000000 */
[----:B------:R-:W2:Y:S01]  /*3660*/  LDSM.16.M88.4 R108, [R160+0x1000] ;  /* 0x00100000a06c783b */ /* 0x000ea20000000200 */
[----:B------:R-:W-:Y:S02]  /*3670*/  IABS R219, R219 ;  /* 0x000000db00db7213 */ /* 0x000fe40000000000 */
[----:B------:R-:W-:Y:S02]  /*3680*/  I2FP.F32.S32 R210, R210 ;  /* 0x000000d200d27245 */ /* 0x000fe40000201400 */
[----:B------:R-:W-:Y:S01]  /*3690*/  LOP3.LUT R206, R206, UR15, R193, 0x96, !PT ;  /* 0x0000000fcece7c12 */ /* 0x000fe2000f8e96c1 */
[----:B------:R-:W-:Y:S01]  /*36a0*/  UIADD3 UR15, UPT, UPT, UR33, -0x4498517b, URZ ;  /* 0xbb67ae85210f7890 */ /* 0x000fe2000fffe0ff */
[----:B------:R-:W-:Y:S01]  /*36b0*/  I2FP.F32.S32 R202, R202 ;  /* 0x000000ca00ca7245 */ /* 0x000fe20000201400 */
[----:B------:R-:W3:Y:S01]  /*36c0*/  LDSM.16.M88.4 R112, [R162+0x6400] ;  /* 0x00640000a270783b */ /* 0x000ee20000000200 */
[----:B------:R-:W-:Y:S02]  /*36d0*/  I2FP.F32.S32 R212, R212 ;  /* 0x000000d400d47245 */ /* 0x000fe40000201400 */
[----:B------:R-:W-:Y:S04]  /*36e0*/  IABS R211, R211 ;  /* 0x000000d300d37213 */ /* 0x000fe80000000000 */
[----:B------:R-:W-:Y:S01]  /*36f0*/  I2FP.F32.S32 R211, R211 ;  /* 0x000000d300d37245 */ /* 0x000fe20000201400 */
[----:B------:R-:W4:Y:S08]  /*3700*/  LDSM.16.M88.4 R116, [R162+0x6800] ;  /* 0x00680000a274783b */ /* 0x000f300000000200 */
[----:B------:R-:W4:Y:S01]  /*3710*/  LDSM.16.M88.4 R120, [R162+0x6c00] ;  /* 0x006c0000a278783b */ /* 0x000f220000000200 */
[-C--:B-1----:R-:W-:Y:S08]  /*3720*/  HMMA.16816.F32.BF16 R4, R100, R104.reuse, RZ ;  /* 0x000000686404723c */ /* 0x082ff000000418ff */
[C---:B--2---:R-:W-:Y:S08]  /*3730*/  HMMA.16816.F32.BF16 R8, R108.reuse, R104, RZ ;  /* 0x000000686c08723c */ /* 0x044ff000000418ff */
[-C--:B------:R-:W-:Y:S08]  /*3740*/  HMMA.16816.F32.BF16 R12, R108, R106.reuse, RZ ;  /* 0x0000006a6c0c723c */ /* 0x080ff000000418ff */
[C---:B------:R-:W-:Y:S08]  /*3750*/  HMMA.16816.F32.BF16 R16, R100.reuse, R106, RZ ;  /* 0x0000006a6410723c */ /* 0x040ff000000418ff */
[-C--:B---3--:R-:W-:Y:S08]  /*3760*/  HMMA.16816.F32.BF16 R20, R100, R112.reuse, RZ ;  /* 0x000000706414723c */ /* 0x088ff000000418ff */
[C---:B------:R-:W-:Y:S08]  /*3770*/  HMMA.16816.F32.BF16 R24, R108.reuse, R112, RZ ;  /* 0x000000706c18723c */ /* 0x040ff000000418ff */
[-C--:B------:R-:W-:Y:S08]  /*3780*/  HMMA.16816.F32.BF16 R28, R108, R114.reuse, RZ ;  /* 0x000000726c1c723c */ /* 0x080ff000000418ff */
[C---:B------:R-:W-:Y:S01]  /*3790*/  HMMA.16816.F32.BF16 R32, R100.reuse, R114, RZ ;  /* 0x000000726420723c */ /* 0x040fe200000418ff */
[----:B------:R-:W-:Y:S07]  /*37a0*/  LDSM.16.M88.4 R112, [R0+0x6000] ;  /* 0x006000000070783b */ /* 0x000fee0000000200 */
[-C--:B----4-:R-:W-:Y:S08]  /*37b0*/  HMMA.16816.F32.BF16 R36, R100, R116.reuse, RZ ;  /* 0x000000746424723c */ /* 0x090ff000000418ff */
[C---:B------:R-:W-:Y:S02]  /*37c0*/  HMMA.16816.F32.BF16 R40, R108.reuse, R116, RZ ;  /* 0x000000746c28723c */ /* 0x040fe400000418ff */
[----:B------:R-:W-:Y:S05]  /*37d0*/  IMAD.IADD R116, R160, 0x1, R157 ;  /* 0x00000001a0747824 */ /* 0x000fea00078e029d */
[----:B------:R-:W1:Y:S01]  /*37e0*/  LDSM.16.M88.4 R104, [R116] ;  /* 0x000000007468783b */ /* 0x000e620000000200 */
[-C--:B------:R-:W-:Y:S08]  /*37f0*/  HMMA.16816.F32.BF16 R44, R108, R118.reuse, RZ ;  /* 0x000000766c2c723c */ /* 0x080ff000000418ff */
[C---:B------:R-:W-:Y:S01]  /*3800*/  HMMA.16816.F32.BF16 R48, R100.reuse, R118, RZ ;  /* 0x000000766430723c */ /* 0x040fe200000418ff */
[----:B------:R-:W2:Y:S07]  /*3810*/  LDSM.16.M88.4 R116, [R116+0x1000] ;  /* 0x001000007474783b */ /* 0x000eae0000000200 */
[-C--:B------:R-:W-:Y:S08]  /*3820*/  HMMA.16816.F32.BF16 R52, R100, R120.reuse, RZ ;  /* 0x000000786434723c */ /* 0x080ff000000418ff */
[C---:B------:R-:W-:Y:S08]  /*3830*/  HMMA.16816.F32.BF16 R56, R108.reuse, R120, RZ ;  /* 0x000000786c38723c */ /* 0x040ff000000418ff */
[-C--:B------:R-:W-:Y:S01]  /*3840*/  HMMA.16816.F32.BF16 R60, R108, R122.reuse, RZ ;  /* 0x0000007a6c3c723c */ /* 0x080fe200000418ff */
[----:B------:R-:W-:Y:S07]  /*3850*/  SHF.R.U32.HI R108, RZ, 0x1, R3 ;  /* 0x00000001ff6c7819 */ /* 0x000fee0000011603 */
[----:B------:R-:W-:Y:S01]  /*3860*/  HMMA.16816.F32.BF16 R64, R100, R122, RZ ;  /* 0x0000007a6440723c */ /* 0x000fe200000418ff */
[----:B------:R-:W3:Y:S07]  /*3870*/  LDSM.16.M88.4 R100, [R0+0x6400] ;  /* 0x006400000064783b */ /* 0x000eee0000000200 */
[-C--:B-1----:R-:W-:Y:S08]  /*3880*/  HMMA.16816.F32.BF16 R4, R104, R112.reuse, R4 ;  /* 0x000000706804723c */ /* 0x082ff00000041804 */
[C---:B--2---:R-:W-:Y:S08]  /*3890*/  HMMA.16816.F32.BF16 R8, R116.reuse, R112, R8 ;  /* 0x000000707408723c */ /* 0x044ff00000041808 */
[-C--:B------:R-:W-:Y:S03]  /*38a0*/  HMMA.16816.F32.BF16 R12, R116, R114.reuse, R12 ;  /* 0x00000072740c723c */ /* 0x080fe6000004180c */
[----:B------:R-:W-:Y:S01]  /*38b0*/  FFMA.FTZ R4, R203, -UR30, R4 ;  /* 0x8000001ecb047c23 */ /* 0x000fe20008010004 */
[----:B------:R-:W-:Y:S01]  /*38c0*/  FFMA.FTZ R6, R165, -UR30, R6 ;  /* 0x8000001ea5067c23 */ /* 0x000fe20008010006 */
[----:B------:R-:W-:Y:S01]  /*38d0*/  FFMA.FTZ R5, R210, -UR30, R5 ;  /* 0x8000001ed2057c23 */ /* 0x000fe20008010005 */
[----:B------:R-:W-:Y:S02]  /*38e0*/  FFMA.FTZ R7, R202, -UR30, R7 ;  /* 0x8000001eca077c23 */ /* 0x000fe40008010007 */
[----:B------:R-:W-:Y:S01]  /*38f0*/  @P0 FSEL R4, R4, -INF , !P2 ;  /* 0xff80000004040808 */ /* 0x000fe20005000000 */
[C---:B------:R-:W-:Y:S01]  /*3900*/  HMMA.16816.F32.BF16 R16, R104.reuse, R114, R16 ;  /* 0x000000726810723c */ /* 0x040fe20000041810 */
[----:B------:R-:W-:Y:S03]  /*3910*/  PLOP3.LUT P0, PT, PT, PT, UP1, 0x80, 0x8 ;  /* 0x000000000008781c */ /* 0x000fe60003f0f018 */
[----:B------:R-:W-:Y:S01]  /*3920*/  @P3 FSEL R6, R6, -INF , !P2 ;  /* 0xff80000006063808 */ /* 0x000fe20005000000 */
[----:B------:R-:W-:Y:S01]  /*3930*/  FFMA.FTZ R10, R209, -UR30, R10 ;  /* 0x8000001ed10a7c23 */ /* 0x000fe2000801000a */
[----:B------:R-:W-:Y:S01]  /*3940*/  PLOP3.LUT P3, PT, PT, PT, UP1, 0x80, 0x8 ;  /* 0x000000000008781c */ /* 0x000fe20003f6f018 */
[----:B------:R-:W-:Y:S01]  /*3950*/  FFMA.FTZ R8, R207, -UR30, R8 ;  /* 0x8000001ecf087c23 */ /* 0x000fe20008010008 */
[-C--:B---3--:R-:W-:Y:S03]  /*3960*/  HMMA.16816.F32.BF16 R20, R104, R100.reuse, R20 ;  /* 0x000000646814723c */ /* 0x088fe60000041814 */
[----:B------:R-:W-:Y:S01]  /*3970*/  IMAD.WIDE.U32 R208, R208, -0x2daee0ad, RZ ;  /* 0xd2511f53d0d07825 */ /* 0x000fe200078e00ff */
[----:B------:R-:W-:Y:S02]  /*3980*/  @P6 FSEL R8, R8, -INF , !P2 ;  /* 0xff80000008086808 */ /* 0x000fe40005000000 */
[----:B------:R-:W-:Y:S01]  /*3990*/  @P0 FSEL R10, R10, -INF , !P2 ;  /* 0xff8000000a0a0808 */ /* 0x000fe20005000000 */
[----:B------:R-:W-:Y:S01]  /*39a0*/  FFMA.FTZ R9, R214, -UR30, R9 ;  /* 0x8000001ed6097c23 */ /* 0x000fe20008010009 */
[----:B------:R-:W-:Y:S01]  /*39b0*/  LOP3.LUT R200, R220, UR31, R209, 0x96, !PT ;  /* 0x0000001fdcc87c12 */ /* 0x000fe2000f8e96d1 */
[C---:B------:R-:W-:Y:S01]  /*39c0*/  HMMA.16816.F32.BF16 R24, R116.reuse, R100, R24 ;  /* 0x000000647418723c */ /* 0x040fe20000041818 */
[----:B------:R-:W-:Y:S02]  /*39d0*/  PLOP3.LUT P6, PT, PT, PT, UP1, 0x80, 0x8 ;  /* 0x000000000008781c */ /* 0x000fe40003fcf018 */
[----:B------:R-:W-:Y:S01]  /*39e0*/  PLOP3.LUT P0, PT, PT, PT, UP1, 0x80, 0x8 ;  /* 0x000000000008781c */ /* 0x000fe20003f0f018 */
[----:B------:R-:W-:Y:S01]  /*39f0*/  IMAD.WIDE.U32 R234, R200, -0x326172a9, RZ ;  /* 0xcd9e8d57c8ea7825 */ /* 0x000fe200078e00ff */
[----:B------:R-:W-:Y:S01]  /*3a00*/  PLOP3.LUT P2, PT, PT, PT, UP1, 0x80, 0x8 ;  /* 0x000000000008781c */ /* 0x000fe20003f4f018 */
[----:B------:R-:W2:Y:S01]  /*3a10*/  LDG.E R200, desc[UR28][R204.64] ;  /* 0x0000001cccc87981 */ /* 0x000ea2000c1e1900 */
[----:B------:R-:W-:Y:S01]  /*3a20*/  @P3 FSEL R5, R5, -INF , !P4 ;  /* 0xff80000005053808 */ /* 0x000fe20006000000 */
[----:B------:R-:W-:Y:S01]  /*3a30*/  FFMA.FTZ R11, R212, -UR30, R11 ;  /* 0x8000001ed40b7c23 */ /* 0x000fe2000801000b */
[----:B------:R-:W-:Y:S01]  /*3a40*/  PLOP3.LUT P3, PT, PT, PT, UP1, 0x80, 0x8 ;  /* 0x000000000008781c */ /* 0x000fe20003f6f018 */
[-C--:B------:R-:W-:Y:S03]  /*3a50*/  HMMA.16816.F32.BF16 R28, R116, R102.reuse, R28 ;  /* 0x00000066741c723c */ /* 0x080fe6000004181c */
[----:B------:R-:W-:Y:S01]  /*3a60*/  FFMA.FTZ R18, R203, -UR30, R18 ;  /* 0x8000001ecb127c23 */ /* 0x000fe20008010012 */
[----:B------:R-:W-:Y:S01]  /*3a70*/  LOP3.LUT R203, R196, UR15, R221, 0x96, !PT ;  /* 0x0000000fc4cb7c12 */ /* 0x000fe2000f8e96dd */
[----:B------:R-:W-:Y:S01]  /*3a80*/  FFMA.FTZ R12, R211, -UR30, R12 ;  /* 0x8000001ed30c7c23 */ /* 0x000fe2000801000c */
[----:B------:R-:W-:Y:S01]  /*3a90*/  @P6 FSEL R7, R7, -INF , !P4 ;  /* 0xff80000007076808 */ /* 0x000fe20006000000 */
[----:B------:R-:W-:Y:S01]  /*3aa0*/  FFMA.FTZ R15, R214, -UR30, R15 ;  /* 0x8000001ed60f7c23 */ /* 0x000fe2000801000f */
[----:B------:R-:W-:Y:S01]  /*3ab0*/  I2FP.F32.S32 R214, R219 ;  /* 0x000000db00d67245 */ /* 0x000fe20000201400 */
[C---:B------:R-:W-:Y:S01]  /*3ac0*/  HMMA.16816.F32.BF16 R32, R104.reuse, R102, R32 ;  /* 0x000000666820723c */ /* 0x040fe20000041820 */
[----:B------:R-:W-:Y:S01]  /*3ad0*/  PLOP3.LUT P6, PT, PT, PT, UP1, 0x80, 0x8 ;  /* 0x000000000008781c */ /* 0x000fe20003fcf018 */
[----:B------:R-:W1:Y:S02]  /*3ae0*/  LDSM.16.M88.4 R100, [R0+0x6800] ;  /* 0x006800000064783b */ /* 0x000e640000000200 */
[----:B------:R-:W-:Y:S01]  /*3af0*/  @P0 FSEL R9, R9, -INF , !P4 ;  /* 0xff80000009090808 */ /* 0x000fe20006000000 */
[C---:B------:R-:W-:Y:S01]  /*3b00*/  FFMA.FTZ R17, R214.reuse, -UR30, R17 ;  /* 0x8000001ed6117c23 */ /* 0x040fe20008010011 */
        /* <DEDUP_REMOVED lines=8> */
[----:B------:R-:W-:Y:S01]  /*3b90*/  @P3 FSEL R12, R12, -INF , !P5 ;  /* 0xff8000000c0c3808 */ /* 0x000fe20006800000 */
[----:B------:R-:W-:Y:S01]  /*3ba0*/  FFMA.FTZ R19, R210, -UR30, R19 ;  /* 0x8000001ed2137c23 */ /* 0x000fe20008010013 */
[----:B------:R-:W-:Y:S01]  /*3bb0*/  PLOP3.LUT P3, PT, PT, PT, UP1, 0x80, 0x8 ;  /* 0x000000000008781c */ /* 0x000fe20003f6f018 */
[----:B------:R-:W-:Y:S01]  /*3bc0*/  FFMA.FTZ R22, R213, -UR30, R22 ;  /* 0x8000001ed5167c23 */ /* 0x000fe20008010016 */
[----:B------:R-:W-:Y:S01]  /*3bd0*/  @P6 FSEL R14, R14, -INF , !P5 ;  /* 0xff8000000e0e6808 */ /* 0x000fe20006800000 */
[----:B------:R-:W-:Y:S01]  /*3be0*/  VIADD R213, R169, 0x8 ;  /* 0x00000008a9d57836 */ /* 0x000fe20000000000 */
[----:B------:R-:W-:Y:S01]  /*3bf0*/  IABS R212, R212 ;  /* 0x000000d400d47213 */ /* 0x000fe20000000000 */
[----:B------:R-:W-:Y:S01]  /*3c00*/  FFMA.FTZ R26, R211, -UR30, R26 ;  /* 0x8000001ed31a7c23 */ /* 0x000fe2000801001a */
[----:B------:R-:W-:Y:S01]  /*3c10*/  @P0 FSEL R16, R16, -INF , !P5 ;  /* 0xff80000010100808 */ /* 0x000fe20006800000 */
[----:B------:R-:W-:Y:S01]  /*3c20*/  IMAD.WIDE.U32 R206, R206, -0x2daee0ad, RZ ;  /* 0xd2511f53cece7825 */ /* 0x000fe200078e00ff */
[----:B------:R-:W-:Y:S02]  /*3c30*/  PLOP3.LUT P0, PT, PT, PT, UP1, 0x80, 0x8 ;  /* 0x000000000008781c */ /* 0x000fe40003f0f018 */
[----:B------:R-:W-:Y:S01]  /*3c40*/  @P4 FSEL R18, R18, -INF , !P5 ;  /* 0xff80000012124808 */ /* 0x000fe20006800000 */
[C---:B------:R-:W-:Y:S01]  /*3c50*/  @P2 VIADD R217, R201.reuse, 0x9 ;  /* 0x00000009c9d92836 */ /* 0x040fe20000000000 */
[----:B------:R-:W-:Y:S01]  /*3c60*/  I2FP.F32.S32 R212, R212 ;  /* 0x000000d400d47245 */ /* 0x000fe20000201400 */
[----:B------:R-:W-:Y:S01]  /*3c70*/  @P3 VIADD R218, R201, 0x10 ;  /* 0x00000010c9da3836 */ /* 0x000fe20000000000 */
[----:B------:R-:W-:Y:S01]  /*3c80*/  PLOP3.LUT P5, PT, PT, PT, UP1, 0x80, 0x8 ;  /* 0x000000000008781c */ /* 0x000fe20003faf018 */
[----:B------:R-:W-:Y:S01]  /*3c90*/  VIADD R210, R169, 0xffffffc8 ;  /* 0xffffffc8a9d27836 */ /* 0x000fe20000000000 */
[----:B------:R-:W-:Y:S01]  /*3ca0*/  PLOP3.LUT P4, PT, PT, PT, UP1, 0x80, 0x8 ;  /* 0x000000000008781c */ /* 0x000fe20003f8f018 */
[C---:B------:R-:W-:Y:S01]  /*3cb0*/  FFMA.FTZ R13, R212.reuse, -UR30, R13 ;  /* 0x8000001ed40d7c23 */ /* 0x040fe2000801000d */
[----:B------:R-:W-:Y:S01]  /*3cc0*/  PLOP3.LUT P2, PT, PT, PT, UP1, 0x80, 0x8 ;  /* 0x000000000008781c */ /* 0x000fe20003f4f018 */
[----:B------:R-:W-:Y:S01]  /*3cd0*/  FFMA.FTZ R27, R212, -UR30, R27 ;  /* 0x8000001ed41b7c23 */ /* 0x000fe2000801001b */
[----:B------:R-:W-:Y:S01]  /*3ce0*/  PLOP3.LUT P6, PT, PT, PT, UP1, 0x80, 0x8 ;  /* 0x000000000008781c */ /* 0x000fe20003fcf018 */
[----:B------:R-:W-:Y:S01]  /*3cf0*/  @P0 VIADD R216, R201, 0x18 ;  /* 0x00000018c9d80836 */ /* 0x000fe20000000000 */
[----:B------:R-:W-:Y:S01]  /*3d00*/  PLOP3.LUT P0, PT, PT, PT, UP1, 0x80, 0x8 ;  /* 0x000000000008781c */ /* 0x000fe20003f0f018 */
[C---:B------:R-:W-:Y:S01]  /*3d10*/  VIADD R211, R169.reuse, 0xffffffc1 ;  /* 0xffffffc1a9d37836 */ /* 0x040fe20000000000 */
[----:B------:R-:W-:Y:S01]  /*3d20*/  PLOP3.LUT P3, PT, PT, PT, UP1, 0x80, 0x8 ;  /* 0x000000000008781c */ /* 0x000fe20003f6f018 */
[----:B------:R-:W-:Y:S01]  /*3d30*/  VIADD R209, R169, 0xffffffc9 ;  /* 0xffffffc9a9d17836 */ /* 0x000fe20000000000 */
[----:B------:R-:W-:Y:S01]  /*3d40*/  IABS R210, R210 ;  /* 0x000000d200d27213 */ /* 0x000fe20000000000 */
[-C--:B-1----:R-:W-:Y:S03]  /*3d50*/  HMMA.16816.F32.BF16 R36, R104, R100.reuse, R36 ;  /* 0x000000646824723c */ /* 0x082fe60000041824 */
[----:B------:R-:W-:Y:S01]  /*3d60*/  @P4 ISETP.GE.AND P4, PT, R218, UR23, PT ;  /* 0x00000017da004c0c */ /* 0x000fe2000bf86270 */
[----:B------:R-:W-:Y:S01]  /*3d70*/  IMAD.WIDE.U32 R218, R199, -0x2daee0ad, RZ ;  /* 0xd2511f53c7da7825 */ /* 0x000fe200078e00ff */
[----:B------:R-:W-:Y:S02]  /*3d80*/  @P5 ISETP.GE.AND P5, PT, R217, UR23, PT ;  /* 0x00000017d9005c0c */ /* 0x000fe4000bfa6270 */
[----:B------:R-:W-:Y:S01]  /*3d90*/  IABS R217, R209 ;  /* 0x000000d100d97213 */ /* 0x000fe20000000000 */
[C---:B------:R-:W-:Y:S04]  /*3da0*/  HMMA.16816.F32.BF16 R40, R116.reuse, R100, R40 ;  /* 0x000000647428723c */ /* 0x040fe80000041828 */
[----:B------:R-:W-:Y:S01]  /*3db0*/  @P2 FSEL R13, R13, -INF , !P5 ;  /* 0xff8000000d0d2808 */ /* 0x000fe20006800000 */
[----:B------:R-:W-:Y:S01]  /*3dc0*/  @P6 VIADD R215, R201, 0x11 ;  /* 0x00000011c9d76836 */ /* 0x000fe20000000000 */
[----:B------:R-:W-:Y:S01]  /*3dd0*/  I2FP.F32.S32 R217, R217 ;  /* 0x000000d900d97245 */ /* 0x000fe20000201400 */
[----:B------:R-:W-:Y:S01]  /*3de0*/  VIADD R209, R169, 0x9 ;  /* 0x00000009a9d17836 */ /* 0x000fe20000000000 */
[----:B------:R-:W-:Y:S01]  /*3df0*/  PLOP3.LUT P2, PT, PT, PT, UP1, 0x80, 0x8 ;  /* 0x000000000008781c */ /* 0x000fe20003f4f018 */
[-C--:B------:R-:W-:Y:S01]  /*3e00*/  HMMA.16816.F32.BF16 R44, R116, R102.reuse, R44 ;  /* 0x00000066742c723c */ /* 0x080fe2000004182c */
[----:B------:R-:W-:Y:S02]  /*3e10*/  PLOP3.LUT P6, PT, PT, PT, UP1, 0x80, 0x8 ;  /* 0x000000000008781c */ /* 0x000fe40003fcf018 */
[----:B------:R-:W-:Y:S01]  /*3e20*/  @P0 FSEL R15, R15, -INF , !P5 ;  /* 0xff8000000f0f0808 */ /* 0x000fe20006800000 */
[C---:B------:R-:W-:Y:S01]  /*3e30*/  FFMA.FTZ R20, R217.reuse, -UR30, R20 ;  /* 0x8000001ed9147c23 */ /* 0x040fe20008010014 */
[----:B------:R-:W-:Y:S01]  /*3e40*/  IABS R213, R213 ;  /* 0x000000d500d57213 */ /* 0x000fe20000000000 */
[----:B------:R-:W-:Y:S01]  /*3e50*/  FFMA.FTZ R34, R217, -UR30, R34 ;  /* 0x8000001ed9227c23 */ /* 0x000fe20008010022 */
[----:B------:R-:W-:Y:S01]  /*3e60*/  PLOP3.LUT P0, PT, PT, PT, UP1, 0x80, 0x8 ;  /* 0x000000000008781c */ /* 0x000fe20003f0f018 */
[C---:B------:R-:W-:Y:S01]  /*3e70*/  HMMA.16816.F32.BF16 R48, R104.reuse, R102, R48 ;  /* 0x000000666830723c */ /* 0x040fe20000041830 */
[----:B------:R-:W1:Y:S03]  /*3e80*/  LDSM.16.M88.4 R100, [R0+0x6c00] ;  /* 0x006c00000064783b */ /* 0x000e660000000200 */
[----:B------:R-:W-:Y:S01]  /*3e90*/  @P3 ISETP.GE.AND P3, PT, R215, UR23, PT ;  /* 0x00000017d7003c0c */ /* 0x000fe2000bf66270 */
[----:B------:R-:W-:Y:S01]  /*3ea0*/  IMAD.WIDE.U32 R214, R198, -0x2daee0ad, RZ ;  /* 0xd2511f53c6d67825 */ /* 0x000fe200078e00ff */
[----:B------:R-:W-:Y:S02]  /*3eb0*/  @P2 FSEL R17, R17, -INF , !P5 ;  /* 0xff80000011112808 */ /* 0x000fe40006800000 */
[----:B------:R-:W-:Y:S02]  /*3ec0*/  @P6 ISETP.GE.AND P6, PT, R216, UR23, PT ;  /* 0x00000017d8006c0c */ /* 0x000fe4000bfc6270 */
[----:B------:R-:W-:Y:S02]  /*3ed0*/  PLOP3.LUT P2, PT, PT, PT, UP1, 0x80, 0x8 ;  /* 0x000000000008781c */ /* 0x000fe40003f4f018 */
[----:B------:R-:W-:Y:S01]  /*3ee0*/  I2FP.F32.S32 R216, R213 ;  /* 0x000000d500d87245 */ /* 0x000fe20000201400 */
[----:B------:R-:W-:Y:S01]  /*3ef0*/  IMAD.WIDE.U32 R212, R191, -0x2daee0ad, RZ ;  /* 0xd2511f53bfd47825 */ /* 0x000fe200078e00ff */
[----:B------:R-:W-:Y:S02]  /*3f00*/  @P0 FSEL R19, R19, -INF , !P5 ;  /* 0xff80000013130808 */ /* 0x000fe40006800000 */
[----:B------:R-:W-:Y:S01]  /*3f10*/  LOP3.LUT R191, R218, UR31, R215, 0x96, !PT ;  /* 0x0000001fdabf7c12 */ /* 0x000fe2000f8e96d7 */
[C---:B------:R-:W-:Y:S01]  /*3f20*/  FFMA.FTZ R25, R216.reuse, -UR30, R25 ;  /* 0x8000001ed8197c23 */ /* 0x040fe20008010019 */
[----:B------:R-:W-:Y:S01]  /*3f30*/  IABS R209, R209 ;  /* 0x000000d100d17213 */ /* 0x000fe20000000000 */
[----:B------:R-:W-:Y:S01]  /*3f40*/  FFMA.FTZ R31, R216, -UR30, R31 ;  /* 0x8000001ed81f7c23 */ /* 0x000fe2000801001f */
[----:B------:R-:W-:Y:S01]  /*3f50*/  LOP3.LUT R199, R218, UR31, R213, 0x96, !PT ;  /* 0x0000001fdac77c12 */ /* 0x000fe2000f8e96d5 */
[----:B------:R-:W-:Y:S01]  /*3f60*/  VIADD R218, R169, 0xffffffc0 ;  /* 0xffffffc0a9da7836 */ /* 0x000fe20000000000 */
[----:B------:R-:W-:Y:S02]  /*3f70*/  PLOP3.LUT P0, PT, PT, PT, UP1, 0x80, 0x8 ;  /* 0x000000000008781c */ /* 0x000fe40003f0f018 */
[----:B------:R-:W-:Y:S01]  /*3f80*/  IABS R213, R169 ;  /* 0x000000a900d57213 */ /* 0x000fe20000000000 */
[----:B------:R-:W-:Y:S01]  /*3f90*/  IMAD.WIDE.U32 R236, R199, -0x326172a9, RZ ;  /* 0xcd9e8d57c7ec7825 */ /* 0x000fe200078e00ff */
[----:B------:R-:W-:Y:S01]  /*3fa0*/  @P2 FSEL R20, R20, -INF , !P4 ;  /* 0xff80000014142808 */ /* 0x000fe20006000000 */
[----:B------:R-:W3:Y:S01]  /*3fb0*/  LDG.E R199, desc[UR28][R204.64+0x20] ;  /* 0x0000201cccc77981 */ /* 0x000ee2000c1e1900 */
[----:B------:R-:W-:Y:S01]  /*3fc0*/  LOP3.LUT R198, R196, UR15, R219, 0x96, !PT ;  /* 0x0000000fc4c67c12 */ /* 0x000fe2000f8e96db */
[----:B------:R-:W-:Y:S01]  /*3fd0*/  UIADD3 UR15, UPT, UPT, UR32, -0x255992d5, URZ ;  /* 0xdaa66d2b200f7890 */ /* 0x000fe2000fffe0ff */
[----:B------:R-:W-:Y:S01]  /*3fe0*/  PLOP3.LUT P5, PT, PT, PT, UP1, 0x80, 0x8 ;  /* 0x000000000008781c */ /* 0x000fe20003faf018 */
[----:B------:R-:W-:Y:S01]  /*3ff0*/  IMAD.MOV.U32 R219, RZ, RZ, R213 ;  /* 0x000000ffffdb7224 */ /* 0x000fe200078e00d5 */
[----:B------:R-:W-:Y:S01]  /*4000*/  LOP3.LUT R207, R220, UR31, R207, 0x96, !PT ;  /* 0x0000001fdccf7c12 */ /* 0x000fe2000f8e96cf */
[----:B------:R-:W-:Y:S01]  /*4010*/  IMAD.WIDE.U32 R226, R198, -0x326172a9, RZ ;  /* 0xcd9e8d57c6e27825 */ /* 0x000fe200078e00ff */
[----:B------:R-:W-:Y:S01]  /*4020*/  PLOP3.LUT P2, PT, PT, PT, UP1, 0x80, 0x8 ;  /* 0x000000000008781c */ /* 0x000fe20003f4f018 */
[----:B-----5:R-:W5:Y:S01]  /*4030*/  LDG.E R198, desc[UR28][R204.64+0x100] ;  /* 0x0001001cccc67981 */ /* 0x020f62000c1e1900 */
[----:B------:R-:W-:Y:S01]  /*4040*/  I2FP.F32.S32 R209, R209 ;  /* 0x000000d100d17245 */ /* 0x000fe20000201400 */
[----:B------:R-:W-:Y:S01]  /*4050*/  UIADD3 UR31, UPT, UPT, UR32, 0x3c6ef372, URZ ;  /* 0x3c6ef372201f7890 */ /* 0x000fe2000fffe0ff */
[----:B------:R-:W-:Y:S01]  /*4060*/  I2FP.F32.S32 R210, R210 ;  /* 0x000000d200d27245 */ /* 0x000fe20000201400 */
[----:B------:R-:W-:Y:S01]  /*4070*/  IMAD.WIDE.U32 R232, R207, -0x326172a9, RZ ;  /* 0xcd9e8d57cfe87825 */ /* 0x000fe200078e00ff */
[----:B------:R-:W-:Y:S01]  /*4080*/  IABS R211, R211 ;  /* 0x000000d300d37213 */ /* 0x000fe20000000000 */
[-C--:B-1----:R-:W-:Y:S03]  /*4090*/  HMMA.16816.F32.BF16 R52, R104, R100.reuse, R52 ;  /* 0x000000646834723c */ /* 0x082fe60000041834 */
[----:B------:R-:W-:Y:S01]  /*40a0*/  @P5 FSEL R22, R22, -INF , !P4 ;  /* 0xff80000016165808 */ /* 0x000fe20006000000 */
[C---:B------:R-:W-:Y:S01]  /*40b0*/  FFMA.FTZ R24, R209.reuse, -UR30, R24 ;  /* 0x8000001ed1187c23 */ /* 0x040fe20008010018 */
[----:B------:R-:W-:Y:S01]  /*40c0*/  PLOP3.LUT P5, PT, PT, PT, UP1, 0x80, 0x8 ;  /* 0x000000000008781c */ /* 0x000fe20003faf018 */
[----:B------:R-:W-:Y:S01]  /*40d0*/  FFMA.FTZ R30, R209, -UR30, R30 ;  /* 0x8000001ed11e7c23 */ /* 0x000fe2000801001e */
[----:B------:R-:W-:Y:S01]  /*40e0*/  @P2 FSEL R26, R26, -INF , !P4 ;  /* 0xff8000001a1a2808 */ /* 0x000fe20006000000 */
[C---:B------:R-:W-:Y:S01]  /*40f0*/  HMMA.16816.F32.BF16 R56, R116.reuse, R100, R56 ;  /* 0x000000647438723c */ /* 0x040fe20000041838 */
[----:B------:R-:W-:Y:S03]  /*4100*/  PLOP3.LUT P2, PT, PT, PT, UP1, 0x80, 0x8 ;  /* 0x000000000008781c */ /* 0x000fe60003f4f018 */
[----:B------:R-:W-:Y:S01]  /*4110*/  @P0 FSEL R24, R24, -INF , !P4 ;  /* 0xff80000018180808 */ /* 0x000fe20006000000 */
[C---:B------:R-:W-:Y:S01]  /*4120*/  FFMA.FTZ R21, R210.reuse, -UR30, R21 ;  /* 0x8000001ed2157c23 */ /* 0x040fe20008010015 */
[----:B------:R-:W-:Y:S01]  /*4130*/  PLOP3.LUT P0, PT, PT, PT, UP1, 0x80, 0x8 ;  /* 0x000000000008781c */ /* 0x000fe20003f0f018 */
[----:B------:R-:W-:Y:S01]  /*4140*/  FFMA.FTZ R35, R210, -UR30, R35 ;  /* 0x8000001ed2237c23 */ /* 0x000fe20008010023 */
[----:B------:R-:W-:Y:S01]  /*4150*/  PLOP3.LUT P4, PT, PT, PT, UP1, 0x80, 0x8 ;  /* 0x000000000008781c */ /* 0x000fe20003f8f018 */
[-C--:B------:R-:W-:Y:S03]  /*4160*/  HMMA.16816.F32.BF16 R60, R116, R102.reuse, R60 ;  /* 0x00000066743c723c */ /* 0x080fe6000004183c */
[----:B------:R-:W-:Y:S01]  /*4170*/  I2FP.F32.S32 R211, R211 ;  /* 0x000000d300d37245 */ /* 0x000fe20000201400 */
[----:B------:R-:W-:Y:S01]  /*4180*/  VIADD R210, R169, 0xffffffb9 ;  /* 0xffffffb9a9d27836 */ /* 0x000fe20000000000 */
[----:B------:R-:W-:Y:S01]  /*4190*/  @P5 FSEL R21, R21, -INF , !P3 ;  /* 0xff80000015155808 */ /* 0x000fe20005800000 */
[----:B------:R-:W-:Y:S01]  /*41a0*/  VIADD R209, R169, 0x1 ;  /* 0x00000001a9d17836 */ /* 0x000fe20000000000 */
[----:B------:R-:W-:Y:S01]  /*41b0*/  PLOP3.LUT P5, PT, PT, PT, UP1, 0x80, 0x8 ;  /* 0x000000000008781c */ /* 0x000fe20003faf018 */
[----:B------:R-:W-:Y:S04]  /*41c0*/  HMMA.16816.F32.BF16 R64, R104, R102, R64 ;  /* 0x000000666840723c */ /* 0x000fe80000041840 */
[----:B------:R-:W-:Y:S01]  /*41d0*/  IABS R209, R209 ;  /* 0x000000d100d17213 */ /* 0x000fe20000000000 */
[----:B------:R-:W-:Y:S01]  /*41e0*/  FFMA.FTZ R32, R211, -UR30, R32 ;  /* 0x8000001ed3207c23 */ /* 0x000fe20008010020 */
[----:B------:R-:W-:Y:S01]  /*41f0*/  @P0 FSEL R23, R23, -INF , !P3 ;  /* 0xff80000017170808 */ /* 0x000fe20005800000 */
[----:B------:R-:W-:Y:S01]  /*4200*/  FFMA.FTZ R38, R211, -UR30, R38 ;  /* 0x8000001ed3267c23 */ /* 0x000fe20008010026 */
[----:B------:R-:W-:Y:S02]  /*4210*/  I2FP.F32.S32 R209, R209 ;  /* 0x000000d100d17245 */ /* 0x000fe40000201400 */
[----:B------:R-:W-:Y:S01]  /*4220*/  PLOP3.LUT P0, PT, PT, PT, UP1, 0x80, 0x8 ;  /* 0x000000000008781c */ /* 0x000fe20003f0f018 */
[----:B------:R-:W-:Y:S01]  /*4230*/  FFMA.FTZ R61, R202, -UR30, R61 ;  /* 0x8000001eca3d7c23 */ /* 0x000fe2000801003d */
        /* <DEDUP_REMOVED lines=8> */
[----:B------:R-:W-:Y:S02]  /*42c0*/  PLOP3.LUT P2, PT, PT, PT, UP1, 0x80, 0x8 ;  /* 0x000000000008781c */ /* 0x000fe40003f4f018 */
[----:B------:R-:W-:Y:S02]  /*42d0*/  @P5 FSEL R28, R28, -INF , !P6 ;  /* 0xff8000001c1c5808 */ /* 0x000fe40007000000 */
[----:B------:R-:W-:Y:S02]  /*42e0*/  IABS R209, R209 ;  /* 0x000000d100d17213 */ /* 0x000fe40000000000 */
[----:B------:R-:W-:Y:S02]  /*42f0*/  @P0 FSEL R30, R30, -INF , !P6 ;  /* 0xff8000001e1e0808 */ /* 0x000fe40007000000 */
[----:B------:R-:W-:Y:S02]  /*4300*/  PLOP3.LUT P0, PT, PT, PT, UP1, 0x80, 0x8 ;  /* 0x000000000008781c */ /* 0x000fe40003f0f018 */
[----:B------:R-:W-:Y:S01]  /*4310*/  @P4 FSEL R32, R32, -INF , !P6 ;  /* 0xff80000020204808 */ /* 0x000fe20007000000 */
[C---:B------:R-:W-:Y:S01]  /*4320*/  @P3 VIADD R217, R201.reuse, 0x19 ;  /* 0x00000019c9d93836 */ /* 0x040fe20000000000 */
[----:B------:R-:W-:Y:S02]  /*4330*/  PLOP3.LUT P4, PT, PT, PT, UP1, 0x80, 0x8 ;  /* 0x000000000008781c */ /* 0x000fe40003f8f018 */
[----:B------:R-:W-:Y:S02]  /*4340*/  PLOP3.LUT P5, PT, PT, PT, UP1, 0x80, 0x8 ;  /* 0x000000000008781c */ /* 0x000fe40003faf018 */
[----:B------:R-:W-:Y:S02]  /*4350*/  @P2 FSEL R34, R34, -INF , !P6 ;  /* 0xff80000022222808 */ /* 0x000fe40007000000 */
[----:B------:R-:W-:Y:S02]  /*4360*/  PLOP3.LUT P6, PT, PT, PT, UP1, 0x80, 0x8 ;  /* 0x000000000008781c */ /* 0x000fe40003fcf018 */
[----:B------:R-:W-:Y:S01]  /*4370*/  PLOP3.LUT P2, PT, PT, PT, UP1, 0x80, 0x8 ;  /* 0x000000000008781c */ /* 0x000fe20003f4f018 */
[----:B------:R-:W-:Y:S01]  /*4380*/  @P0 VIADD R213, R201, 0x21 ;  /* 0x00000021c9d50836 */ /* 0x000fe20000000000 */
[----:B------:R-:W-:Y:S02]  /*4390*/  PLOP3.LUT P0, PT, PT, PT, UP1, 0x80, 0x8 ;  /* 0x000000000008781c */ /* 0x000fe40003f0f018 */
[----:B------:R-:W-:Y:S02]  /*43a0*/  PLOP3.LUT P3, PT, PT, PT, UP1, 0x80, 0x8 ;  /* 0x000000000008781c */ /* 0x000fe40003f6f018 */
[----:B------:R-:W-:Y:S01]  /*43b0*/  @P4 ISETP.GE.AND P4, PT, R217, UR23, PT ;  /* 0x00000017d9004c0c */ /* 0x000fe2000bf86270 */
[----:B------:R-:W-:Y:S01]  /*43c0*/  @P5 VIADD R215, R201, 0x20 ;  /* 0x00000020c9d75836 */ /* 0x000fe20000000000 */
[----:B------:R-:W-:Y:S01]  /*43d0*/  IABS R211, R210 ;  /* 0x000000d200d37213 */ /* 0x000fe20000000000 */
[----:B------:R-:W-:Y:S01]  /*43e0*/  VIADD R210, R169, 0xfffffff8 ;  /* 0xfffffff8a9d27836 */ /* 0x000fe20000000000 */
[----:B------:R-:W-:Y:S02]  /*43f0*/  IABS R217, R218 ;  /* 0x000000da00d97213 */ /* 0x000fe40000000000 */
[----:B------:R-:W-:Y:S01]  /*4400*/  @P6 ISETP.GE.AND P6, PT, R215, UR23, PT ;  /* 0x00000017d7006c0c */ /* 0x000fe2000bfc6270 */
[----:B------:R-:W-:Y:S01]  /*4410*/  @P2 VIADD R215, R201, 0x28 ;  /* 0x00000028c9d72836 */ /* 0x000fe20000000000 */
[----:B------:R-:W-:Y:S02]  /*4420*/  I2FP.F32.S32 R218, R219 ;  /* 0x000000db00da7245 */ /* 0x000fe40000201400 */
[----:B------:R-:W-:Y:S02]  /*4430*/  PLOP3.LUT P2, PT, PT, PT, UP1, 0x80, 0x8 ;  /* 0x000000000008781c */ /* 0x000fe40003f4f018 */
[----:B------:R-:W-:Y:S01]  /*4440*/  I2FP.F32.S32 R220, R217 ;  /* 0x000000d900dc7245 */ /* 0x000fe20000201400 */
[C---:B------:R-:W-:Y:S01]  /*4450*/  FFMA.FTZ R29, R218.reuse, -UR30, R29 ;  /* 0x8000001eda1d7c23 */ /* 0x040fe2000801001d */
[----:B------:R-:W-:Y:S01]  /*4460*/  I2FP.F32.S32 R211, R211 ;  /* 0x000000d300d37245 */ /* 0x000fe20000201400 */
[----:B------:R-:W-:Y:S01]  /*4470*/  IMAD.WIDE.U32 R216, R203, -0x326172a9, RZ ;  /* 0xcd9e8d57cbd87825 */ /* 0x000fe200078e00ff */
[----:B------:R-:W-:Y:S02]  /*4480*/  @P3 ISETP.GE.AND P3, PT, R213, UR23, PT ;  /* 0x00000017d5003c0c */ /* 0x000fe4000bf66270 */
[----:B------:R-:W-:Y:S01]  /*4490*/  @P0 FSEL R29, R29, -INF , !P4 ;  /* 0xff8000001d1d0808 */ /* 0x000fe20006000000 */
[----:B------:R-:W-:Y:S01]  /*44a0*/  FFMA.FTZ R43, R218, -UR30, R43 ;  /* 0x8000001eda2b7c23 */ /* 0x000fe2000801002b */
[----:B------:R-:W-:Y:S01]  /*44b0*/  LOP3.LUT R218, R194, UR31, R217, 0x96, !PT ;  /* 0x0000001fc2da7c12 */ /* 0x000fe2000f8e96d9 */
[----:B------:R-:W-:Y:S01]  /*44c0*/  FFMA.FTZ R33, R220, -UR30, R33 ;  /* 0x8000001edc217c23 */ /* 0x000fe20008010021 */
[----:B------:R-:W-:Y:S01]  /*44d0*/  PLOP3.LUT P0, PT, PT, PT, UP1, 0x80, 0x8 ;  /* 0x000000000008781c */ /* 0x000fe20003f0f018 */
[----:B------:R-:W-:Y:S01]  /*44e0*/  FFMA.FTZ R36, R211, -UR30, R36 ;  /* 0x8000001ed3247c23 */ /* 0x000fe20008010024 */
[----:B------:R-:W-:Y:S01]  /*44f0*/  LOP3.LUT R230, R216, UR15, R235, 0x96, !PT ;  /* 0x0000000fd8e67c12 */ /* 0x000fe2000f8e96eb */
[----:B------:R-:W-:Y:S01]  /*4500*/  FFMA.FTZ R39, R220, -UR30, R39 ;  /* 0x8000001edc277c23 */ /* 0x000fe20008010027 */
[----:B------:R-:W-:Y:S01]  /*4510*/  @P2 FSEL R31, R31, -INF , !P4 ;  /* 0xff8000001f1f2808 */ /* 0x000fe20006000000 */
[----:B------:R-:W-:Y:S01]  /*4520*/  FFMA.FTZ R50, R211, -UR30, R50 ;  /* 0x8000001ed3327c23 */ /* 0x000fe20008010032 */
[----:B------:R-:W-:Y:S01]  /*4530*/  LOP3.LUT R207, R216, UR15, R233, 0x96, !PT ;  /* 0x0000000fd8cf7c12 */ /* 0x000fe2000f8e96e9 */
[----:B------:R-:W-:Y:S01]  /*4540*/  IMAD.WIDE.U32 R230, R230, -0x2daee0ad, RZ ;  /* 0xd2511f53e6e67825 */ /* 0x000fe200078e00ff */
[----:B------:R-:W-:Y:S02]  /*4550*/  PLOP3.LUT P2, PT, PT, PT, UP1, 0x80, 0x8 ;  /* 0x000000000008781c */ /* 0x000fe40003f4f018 */
[----:B------:R-:W-:Y:S01]  /*4560*/  IABS R210, R210 ;  /* 0x000000d200d27213 */ /* 0x000fe20000000000 */
[C---:B------:R-:W-:Y:S01]  /*4570*/  VIADD R213, R169.reuse, 0xfffffff9 ;  /* 0xfffffff9a9d57836 */ /* 0x040fe20000000000 */
[----:B------:R-:W-:Y:S01]  /*4580*/  PLOP3.LUT P5, PT, PT, PT, UP1, 0x80, 0x8 ;  /* 0x000000000008781c */ /* 0x000fe20003faf018 */
[----:B------:R-:W-:Y:S01]  /*4590*/  VIADD R220, R169, 0xffffffb8 ;  /* 0xffffffb8a9dc7836 */ /* 0x000fe20000000000 */
[----:B------:R-:W-:Y:S01]  /*45a0*/  @P0 FSEL R33, R33, -INF , !P4 ;  /* 0xff80000021210808 */ /* 0x000fe20006000000 */
[----:B------:R-:W-:Y:S01]  /*45b0*/  VIADD R211, R169, 0xffffffb1 ;  /* 0xffffffb1a9d37836 */ /* 0x000fe20000000000 */
[----:B------:R-:W-:Y:S02]  /*45c0*/  IABS R213, R213 ;  /* 0x000000d500d57213 */ /* 0x000fe40000000000 */
[----:B------:R-:W-:Y:S02]  /*45d0*/  PLOP3.LUT P0, PT, PT, PT, UP1, 0x80, 0x8 ;  /* 0x000000000008781c */ /* 0x000fe40003f0f018 */
[----:B------:R-:W-:Y:S02]  /*45e0*/  I2FP.F32.S32 R213, R213 ;  /* 0x000000d500d57245 */ /* 0x000fe40000201400 */
[----:B------:R-:W-:Y:S02]  /*45f0*/  @P2 FSEL R35, R35, -INF , !P4 ;  /* 0xff80000023232808 */ /* 0x000fe40006000000 */
[----:B------:R-:W-:Y:S01]  /*4600*/  PLOP3.LUT P4, PT, PT, PT, UP1, 0x80, 0x8 ;  /* 0x000000000008781c */ /* 0x000fe20003f8f018 */
[C---:B------:R-:W-:Y:S01]  /*4610*/  FFMA.FTZ R40, R213.reuse, -UR30, R40 ;  /* 0x8000001ed5287c23 */ /* 0x040fe20008010028 */
[----:B------:R-:W-:Y:S01]  /*4620*/  PLOP3.LUT P2, PT, PT, PT, UP1, 0x80, 0x8 ;  /* 0x000000000008781c */ /* 0x000fe20003f4f018 */
[----:B------:R-:W-:Y:S01]  /*4630*/  FFMA.FTZ R46, R213, -UR30, R46 ;  /* 0x8000001ed52e7c23 */ /* 0x000fe2000801002e */
[----:B------:R-:W-:Y:S02]  /*4640*/  I2FP.F32.S32 R213, R209 ;  /* 0x000000d100d57245 */ /* 0x000fe40000201400 */
[----:B------:R-:W-:Y:S02]  /*4650*/  I2FP.F32.S32 R210, R210 ;  /* 0x000000d200d27245 */ /* 0x000fe40000201400 */
[----:B------:R-:W-:Y:S01]  /*4660*/  LOP3.LUT R209, R192, UR31, R217, 0x96, !PT ;  /* 0x0000001fc0d17c12 */ /* 0x000fe2000f8e96d9 */
[----:B------:R-:W-:Y:S01]  /*4670*/  IMAD.WIDE.U32 R216, R191, -0x326172a9, RZ ;  /* 0xcd9e8d57bfd87825 */ /* 0x000fe200078e00ff */
[----:B------:R-:W-:Y:S01]  /*4680*/  @P0 FSEL R36, R36, -INF , !P6 ;  /* 0xff80000024240808 */ /* 0x000fe20007000000 */
[----:B------:R1:W5:Y:S01]  /*4690*/  LDG.E R191, desc[UR28][R204.64+0x120] ;  /* 0x0001201cccbf7981 */ /* 0x000362000c1e1900 */
[----:B------:R-:W-:Y:S01]  /*46a0*/  PLOP3.LUT P0, PT, PT, PT, UP1, 0x80, 0x8 ;  /* 0x000000000008781c */ /* 0x000fe20003f0f018 */
[----:B------:R-:W-:Y:S01]  /*46b0*/  FFMA.FTZ R41, R210, -UR30, R41 ;  /* 0x8000001ed2297c23 */ /* 0x000fe20008010029 */
[----:B------:R-:W-:Y:S01]  /*46c0*/  @P4 FSEL R38, R38, -INF , !P6 ;  /* 0xff80000026264808 */ /* 0x000fe20007000000 */
[C---:B------:R-:W-:Y:S01]  /*46d0*/  FFMA.FTZ R44, R213.reuse, -UR30, R44 ;  /* 0x8000001ed52c7c23 */ /* 0x040fe2000801002c */
[----:B------:R-:W-:Y:S01]  /*46e0*/  @P2 FSEL R40, R40, -INF , !P6 ;  /* 0xff80000028282808 */ /* 0x000fe20007000000 */
[----:B------:R-:W-:Y:S01]  /*46f0*/  FFMA.FTZ R47, R210, -UR30, R47 ;  /* 0x8000001ed22f7c23 */ /* 0x000fe2000801002f */
[----:B------:R-:W-:Y:S01]  /*4700*/  IABS R220, R220 ;  /* 0x000000dc00dc7213 */ /* 0x000fe20000000000 */
[----:B------:R-:W-:Y:S01]  /*4710*/  FFMA.FTZ R58, R213, -UR30, R58 ;  /* 0x8000001ed53a7c23 */ /* 0x000fe2000801003a */
[----:B------:R-:W-:Y:S01]  /*4720*/  PLOP3.LUT P4, PT, PT, PT, UP1, 0x80, 0x8 ;  /* 0x000000000008781c */ /* 0x000fe20003f8f018 */
[----:B------:R-:W-:Y:S01]  /*4730*/  IMAD.WIDE.U32 R238, R209, -0x2daee0ad, RZ ;  /* 0xd2511f53d1ee7825 */ /* 0x000fe200078e00ff */
[----:B------:R-:W-:Y:S02]  /*4740*/  PLOP3.LUT P2, PT, PT, PT, UP1, 0x80, 0x8 ;  /* 0x000000000008781c */ /* 0x000fe40003f4f018 */
[----:B------:R-:W-:Y:S01]  /*4750*/  I2FP.F32.S32 R220, R220 ;  /* 0x000000dc00dc7245 */ /* 0x000fe20000201400 */
[C---:B------:R-:W-:Y:S01]  /*4760*/  VIADD R213, R169.reuse, 0xffffffe8 ;  /* 0xffffffe8a9d57836 */ /* 0x040fe20000000000 */
[----:B------:R-:W-:Y:S01]  /*4770*/  @P0 FSEL R42, R42, -INF , !P6 ;  /* 0xff8000002a2a0808 */ /* 0x000fe20007000000 */
[----:B------:R-:W-:Y:S01]  /*4780*/  VIADD R209, R169, 0xffffffb0 ;  /* 0xffffffb0a9d17836 */ /* 0x000fe20000000000 */
[----:B------:R-:W-:Y:S01]  /*4790*/  PLOP3.LUT P6, PT, PT, PT, UP1, 0x80, 0x8 ;  /* 0x000000000008781c */ /* 0x000fe20003fcf018 */
[C---:B------:R-:W-:Y:S01]  /*47a0*/  FFMA.FTZ R37, R220.reuse, -UR30, R37 ;  /* 0x8000001edc257c23 */ /* 0x040fe20008010025 */
[----:B------:R-:W-:Y:S01]  /*47b0*/  PLOP3.LUT P0, PT, PT, PT, UP1, 0x80, 0x8 ;  /* 0x000000000008781c */ /* 0x000fe20003f0f018 */
[----:B------:R-:W-:Y:S01]  /*47c0*/  FFMA.FTZ R51, R220, -UR30, R51 ;  /* 0x8000001edc337c23 */ /* 0x000fe20008010033 */
[----:B------:R-:W-:Y:S02]  /*47d0*/  IABS R211, R211 ;  /* 0x000000d300d37213 */ /* 0x000fe40000000000 */
[----:B------:R-:W-:Y:S02]  /*47e0*/  @P4 FSEL R37, R37, -INF , !P3 ;  /* 0xff80000025254808 */ /* 0x000fe40005800000 */
[----:B------:R-:W-:Y:S01]  /*47f0*/  I2FP.F32.S32 R211, R211 ;  /* 0x000000d300d37245 */ /* 0x000fe20000201400 */
[----:B-1----:R-:W-:Y:S01]  /*4800*/  IMAD.WIDE.U32 R204, R207, -0x2daee0ad, RZ ;  /* 0xd2511f53cfcc7825 */ /* 0x002fe200078e00ff */
[----:B------:R-:W-:Y:S02]  /*4810*/  @P2 FSEL R39, R39, -INF , !P3 ;  /* 0xff80000027272808 */ /* 0x000fe40005800000 */
[----:B------:R-:W-:Y:S01]  /*4820*/  PLOP3.LUT P4, PT, PT, PT, UP1, 0x80, 0x8 ;  /* 0x000000000008781c */ /* 0x000fe20003f8f018 */
[----:B------:R-:W-:Y:S01]  /*4830*/  FFMA.FTZ R48, R211, -UR30, R48 ;  /* 0x8000001ed3307c23 */ /* 0x000fe20008010030 */
[----:B------:R-:W-:Y:S01]  /*4840*/  @P6 FSEL R41, R41, -INF , !P3 ;  /* 0xff80000029296808 */ /* 0x000fe20005800000 */
[----:B------:R-:W-:Y:S01]  /*4850*/  FFMA.FTZ R54, R211, -UR30, R54 ;  /* 0x8000001ed3367c23 */ /* 0x000fe20008010036 */
[----:B------:R-:W-:Y:S02]  /*4860*/  PLOP3.LUT P6, PT, PT, PT, UP1, 0x80, 0x8 ;  /* 0x000000000008781c */ /* 0x000fe40003fcf018 */
[----:B------:R-:W-:Y:S02]  /*4870*/  PLOP3.LUT P2, PT, PT, PT, UP1, 0x80, 0x8 ;  /* 0x000000000008781c */ /* 0x000fe40003f4f018 */
[----:B------:R-:W-:Y:S02]  /*4880*/  @P0 FSEL R43, R43, -INF , !P3 ;  /* 0xff8000002b2b0808 */ /* 0x000fe40005800000 */
[----:B------:R-:W-:Y:S02]  /*4890*/  @P5 ISETP.GE.AND P5, PT, R215, UR23, PT ;  /* 0x00000017d7005c0c */ /* 0x000fe4000bfa6270 */
        /* <DEDUP_REMOVED lines=8> */
[----:B------:R-:W-:Y:S01]  /*4920*/  @P0 FSEL R50, R50, -INF , !P5 ;  /* 0xff80000032320808 */ /* 0x000fe20006800000 */
[C---:B------:R-:W-:Y:S01]  /*4930*/  @P3 VIADD R219, R201.reuse, 0x29 ;  /* 0x00000029c9db3836 */ /* 0x040fe20000000000 */
[----:B------:R-:W-:Y:S02]  /*4940*/  PLOP3.LUT P0, PT, PT, PT, UP1, 0x80, 0x8 ;  /* 0x000000000008781c */ /* 0x000fe40003f0f018 */
[--C-:B------:R-:W-:Y:S01]  /*4950*/  LOP3.LUT R215, R194, UR31, R227.reuse, 0x96, !PT ;  /* 0x0000001fc2d77c12 */ /* 0x100fe2000f8e96e3 */
[C---:B------:R-:W-:Y:S01]  /*4960*/  @P6 VIADD R225, R201.reuse, 0x38 ;  /* 0x00000038c9e16836 */ /* 0x040fe20000000000 */
[----:B------:R-:W-:Y:S02]  /*4970*/  PLOP3.LUT P6, PT, PT, PT, UP1, 0x80, 0x8 ;  /* 0x000000000008781c */ /* 0x000fe40003fcf018 */
[----:B------:R-:W-:Y:S01]  /*4980*/  LOP3.LUT R203, R192, UR31, R227, 0x96, !PT ;  /* 0x0000001fc0cb7c12 */ /* 0x000fe2000f8e96e3 */
[C---:B------:R-:W-:Y:S01]  /*4990*/  @P4 VIADD R221, R201.reuse, 0x30 ;  /* 0x00000030c9dd4836 */ /* 0x040fe20000000000 */
[C---:B------:R-:W-:Y:S01]  /*49a0*/  LOP3.LUT R224, R226.reuse, UR15, R217, 0x96, !PT ;  /* 0x0000000fe2e07c12 */ /* 0x040fe2000f8e96d9 */
[C---:B------:R-:W-:Y:S01]  /*49b0*/  @P2 VIADD R223, R201.reuse, 0x31 ;  /* 0x00000031c9df2836 */ /* 0x040fe20000000000 */
[----:B------:R-:W-:Y:S01]  /*49c0*/  LOP3.LUT R222, R226, UR15, R237, 0x96, !PT ;  /* 0x0000000fe2de7c12 */ /* 0x000fe2000f8e96ed */
[----:B------:R-:W-:Y:S01]  /*49d0*/  UIADD3 UR31, UPT, UPT, UR33, 0x32370b8f, URZ ;  /* 0x32370b8f211f7890 */ /* 0x000fe2000fffe0ff */
[----:B------:R-:W-:Y:S01]  /*49e0*/  PLOP3.LUT P5, PT, PT, PT, UP1, 0x80, 0x8 ;  /* 0x000000000008781c */ /* 0x000fe20003faf018 */
[----:B------:R-:W-:Y:S01]  /*49f0*/  @P0 VIADD R201, R201, 0x39 ;  /* 0x00000039c9c90836 */ /* 0x000fe20000000000 */
[----:B------:R-:W-:Y:S01]  /*4a00*/  PLOP3.LUT P0, PT, PT, PT, UP1, 0x80, 0x8 ;  /* 0x000000000008781c */ /* 0x000fe20003f0f018 */
[----:B------:R-:W-:Y:S01]  /*4a10*/  IMAD.WIDE.U32 R240, R203, -0x2daee0ad, RZ ;  /* 0xd2511f53cbf07825 */ /* 0x000fe200078e00ff */
[----:B------:R-:W-:Y:S01]  /*4a20*/  PLOP3.LUT P4, PT, PT, PT, UP1, 0x80, 0x8 ;  /* 0x000000000008781c */ /* 0x000fe20003f8f018 */
[----:B------:R-:W-:Y:S01]  /*4a30*/  UIADD3 UR15, UPT, UPT, UR33, -0x126145ec, URZ ;  /* 0xed9eba14210f7890 */ /* 0x000fe2000fffe0ff */
[----:B------:R-:W-:Y:S01]  /*4a40*/  @P6 ISETP.GE.AND P6, PT, R201, UR23, PT ;  /* 0x00000017c9006c0c */ /* 0x000fe2000bfc6270 */
[----:B------:R-:W-:Y:S01]  /*4a50*/  VIADD R201, R169, 0xfffffff0 ;  /* 0xfffffff0a9c97836 */ /* 0x000fe20000000000 */
[----:B------:R-:W-:Y:S01]  /*4a60*/  LOP3.LUT R206, R206, UR31, R239, 0x96, !PT ;  /* 0x0000001fcece7c12 */ /* 0x000fe2000f8e96ef */
[----:B------:R-:W-:Y:S01]  /*4a70*/  IMAD.WIDE.U32 R226, R215, -0x2daee0ad, RZ ;  /* 0xd2511f53d7e27825 */ /* 0x000fe200078e00ff */
[----:B------:R-:W-:Y:S02]  /*4a80*/  PLOP3.LUT P2, PT, PT, PT, UP1, 0x80, 0x8 ;  /* 0x000000000008781c */ /* 0x000fe40003f4f018 */
[----:B------:R-:W-:Y:S02]  /*4a90*/  IABS R201, R201 ;  /* 0x000000c900c97213 */ /* 0x000fe40000000000 */
[----:B------:R-:W-:Y:S02]  /*4aa0*/  LOP3.LUT R215, R214, UR31, R227, 0x96, !PT ;  /* 0x0000001fd6d77c12 */ /* 0x000fe4000f8e96e3 */
[----:B------:R-:W-:Y:S01]  /*4ab0*/  @P5 ISETP.GE.AND P5, PT, R219, UR23, PT ;  /* 0x00000017db005c0c */ /* 0x000fe2000bfa6270 */
[----:B------:R-:W-:Y:S01]  /*4ac0*/  IMAD.MOV.U32 R214, RZ, RZ, R201 ;  /* 0x000000ffffd67224 */ /* 0x000fe200078e00c9 */
[----:B------:R-:W-:Y:S01]  /*4ad0*/  @P4 ISETP.GE.AND P4, PT, R223, UR23, PT ;  /* 0x00000017df004c0c */ /* 0x000fe2000bf86270 */
[----:B------:R-:W-:Y:S01]  /*4ae0*/  IMAD.WIDE.U32 R218, R218, -0x2daee0ad, RZ ;  /* 0xd2511f53dada7825 */ /* 0x000fe200078e00ff */
[----:B------:R-:W-:Y:S02]  /*4af0*/  IABS R209, R209 ;  /* 0x000000d100d17213 */ /* 0x000fe40000000000 */
[----:B------:R-:W-:Y:S01]  /*4b00*/  I2FP.F32.S32 R214, R214 ;  /* 0x000000d600d67245 */ /* 0x000fe20000201400 */
[----:B------:R-:W-:Y:S01]  /*4b10*/  IMAD.WIDE.U32 R222, R222, -0x2daee0ad, RZ ;  /* 0xd2511f53dede7825 */ /* 0x000fe200078e00ff */
[----:B------:R-:W-:Y:S02]  /*4b20*/  LOP3.LUT R208, R208, UR31, R219, 0x96, !PT ;  /* 0x0000001fd0d07c12 */ /* 0x000fe4000f8e96db */
[----:B------:R-:W-:Y:S01]  /*4b30*/  LOP3.LUT R228, R218, UR15, R231, 0x96, !PT ;  /* 0x0000000fdae47c12 */ /* 0x000fe2000f8e96e7 */
[----:B------:R-:W-:Y:S01]  /*4b40*/  FFMA.FTZ R45, R214, -UR30, R45 ;  /* 0x8000001ed62d7c23 */ /* 0x000fe2000801002d */
[----:B------:R-:W-:Y:S01]  /*4b50*/  LOP3.LUT R218, R238, UR15, R205, 0x96, !PT ;  /* 0x0000000feeda7c12 */ /* 0x000fe2000f8e96cd */
[----:B------:R-:W-:Y:S01]  /*4b60*/  FFMA.FTZ R59, R214, -UR30, R59 ;  /* 0x8000001ed63b7c23 */ /* 0x000fe2000801003b */
[----:B------:R-:W-:Y:S01]  /*4b70*/  @P2 ISETP.GE.AND P2, PT, R225, UR23, PT ;  /* 0x00000017e1002c0c */ /* 0x000fe2000bf46270 */
[----:B------:R-:W-:Y:S01]  /*4b80*/  IMAD.WIDE.U32 R224, R224, -0x2daee0ad, RZ ;  /* 0xd2511f53e0e07825 */ /* 0x000fe200078e00ff */
[----:B------:R-:W-:Y:S02]  /*4b90*/  @P0 FSEL R45, R45, -INF , !P5 ;  /* 0xff8000002d2d0808 */ /* 0x000fe40006800000 */
[----:B------:R-:W-:Y:S01]  /*4ba0*/  PLOP3.LUT P0, PT, PT, PT, UP1, 0x80, 0x8 ;  /* 0x000000000008781c */ /* 0x000fe20003f0f018 */
[----:B------:R-:W-:Y:S01]  /*4bb0*/  IMAD.WIDE.U32 R238, R208, -0x326172a9, RZ ;  /* 0xcd9e8d57d0ee7825 */ /* 0x000fe200078e00ff */
[----:B------:R-:W-:Y:S02]  /*4bc0*/  LOP3.LUT R208, R240, UR15, R223, 0x96, !PT ;  /* 0x0000000ff0d07c12 */ /* 0x000fe4000f8e96df */
[----:B------:R-:W-:Y:S01]  /*4bd0*/  LOP3.LUT R226, R226, UR15, R225, 0x96, !PT ;  /* 0x0000000fe2e27c12 */ /* 0x000fe2000f8e96e1 */
[----:B------:R-:W-:Y:S01]  /*4be0*/  IMAD.WIDE.U32 R218, R218, -0x326172a9, RZ ;  /* 0xcd9e8d57dada7825 */ /* 0x000fe200078e00ff */
[----:B------:R-:W-:Y:S01]  /*4bf0*/  LOP3.LUT R205, R234, UR38, R239, 0x96, !PT ;  /* 0x00000026eacd7c12 */ /* 0x000fe2000f8e96ef */
[----:B------:R-:W-:Y:S01]  /*4c00*/  UIADD3 UR15, UPT, UPT, UR33, -0x56f99767, URZ ;  /* 0xa9066899210f7890 */ /* 0x000fe2000fffe0ff */
[----:B------:R-:W-:Y:S01]  /*4c10*/  LOP3.LUT R207, R212, UR31, R241, 0x96, !PT ;  /* 0x0000001fd4cf7c12 */ /* 0x000fe2000f8e96f1 */
[----:B------:R-:W-:Y:S01]  /*4c20*/  IMAD.WIDE.U32 R234, R215, -0x326172a9, RZ ;  /* 0xcd9e8d57d7ea7825 */ /* 0x000fe200078e00ff */
[----:B------:R-:W-:Y:S01]  /*4c30*/  PLOP3.LUT P3, PT, PT, PT, UP1, 0x80, 0x8 ;  /* 0x000000000008781c */ /* 0x000fe20003f6f018 */
[----:B------:R-:W-:Y:S01]  /*4c40*/  UIADD3 UR31, UPT, UPT, UR33, 0x646e171e, URZ ;  /* 0x646e171e211f7890 */ /* 0x000fe2000fffe0ff */
[----:B------:R-:W-:Y:S01]  /*4c50*/  IABS R213, R213 ;  /* 0x000000d500d57213 */ /* 0x000fe20000000000 */
[----:B------:R-:W-:Y:S01]  /*4c60*/  IMAD.WIDE.U32 R228, R228, -0x326172a9, RZ ;  /* 0xcd9e8d57e4e47825 */ /* 0x000fe200078e00ff */
[----:B------:R-:W-:Y:S02]  /*4c70*/  @P0 FSEL R47, R47, -INF , !P5 ;  /* 0xff8000002f2f0808 */ /* 0x000fe40006800000 */
[----:B------:R-:W-:Y:S01]  /*4c80*/  PLOP3.LUT P0, PT, PT, PT, UP1, 0x80, 0x8 ;  /* 0x000000000008781c */ /* 0x000fe20003f0f018 */
[----:B------:R-:W-:Y:S01]  /*4c90*/  IMAD.WIDE.U32 R240, R206, -0x326172a9, RZ ;  /* 0xcd9e8d57cef07825 */ /* 0x000fe200078e00ff */
[----:B------:R-:W-:Y:S02]  /*4ca0*/  LOP3.LUT R223, R216, UR38, R235, 0x96, !PT ;  /* 0x00000026d8df7c12 */ /* 0x000fe4000f8e96eb */
[----:B------:R-:W-:Y:S01]  /*4cb0*/  I2FP.F32.S32 R216, R209 ;  /* 0x000000d100d87245 */ /* 0x000fe20000201400 */
[----:B------:R-:W-:Y:S01]  /*4cc0*/  IMAD.WIDE.U32 R208, R208, -0x326172a9, RZ ;  /* 0xcd9e8d57d0d07825 */ /* 0x000fe200078e00ff */
[----:B------:R-:W-:Y:S02]  /*4cd0*/  LOP3.LUT R201, R238, UR34, R229, 0x96, !PT ;  /* 0x00000022eec97c12 */ /* 0x000fe4000f8e96e5 */
[----:B------:R-:W-:Y:S01]  /*4ce0*/  LOP3.LUT R206, R232, UR38, R241, 0x96, !PT ;  /* 0x00000026e8ce7c12 */ /* 0x000fe2000f8e96f1 */
[----:B------:R-:W-:Y:S01]  /*4cf0*/  FFMA.FTZ R49, R216, -UR30, R49 ;  /* 0x8000001ed8317c23 */ /* 0x000fe20008010031 */
[----:B------:R-:W-:Y:S01]  /*4d00*/  LOP3.LUT R203, R240, UR34, R219, 0x96, !PT ;  /* 0x00000022f0cb7c12 */ /* 0x000fe2000f8e96db */
[----:B------:R-:W-:Y:S01]  /*4d10*/  IMAD.WIDE.U32 R232, R201, -0x2daee0ad, RZ ;  /* 0xd2511f53c9e87825 */ /* 0x000fe200078e00ff */
[----:B------:R-:W-:Y:S02]  /*4d20*/  @P3 ISETP.GE.AND P3, PT, R221, UR23, PT ;  /* 0x00000017dd003c0c */ /* 0x000fe4000bf66270 */
[----:B------:R-:W-:Y:S01]  /*4d30*/  @P0 FSEL R49, R49, -INF , !P5 ;  /* 0xff80000031310808 */ /* 0x000fe20006800000 */
[----:B------:R-:W-:Y:S01]  /*4d40*/  VIADD R201, R169, 0xffffffa9 ;  /* 0xffffffa9a9c97836 */ /* 0x000fe20000000000 */
[----:B------:R-:W-:Y:S01]  /*4d50*/  PLOP3.LUT P0, PT, PT, PT, UP1, 0x80, 0x8 ;  /* 0x000000000008781c */ /* 0x000fe20003f0f018 */
[----:B------:R-:W-:Y:S01]  /*4d60*/  IMAD.WIDE.U32 R226, R226, -0x326172a9, RZ ;  /* 0xcd9e8d57e2e27825 */ /* 0x000fe200078e00ff */
[----:B------:R-:W-:Y:S02]  /*4d70*/  PRMT R217, R232, 0x7770, RZ ;  /* 0x00007770e8d97816 */ /* 0x000fe400000000ff */
[----:B------:R-:W-:Y:S01]  /*4d80*/  IABS R215, R201 ;  /* 0x000000c900d77213 */ /* 0x000fe20000000000 */
[----:B------:R-:W-:Y:S01]  /*4d90*/  IMAD.WIDE.U32 R238, R205, -0x2daee0ad, RZ ;  /* 0xd2511f53cdee7825 */ /* 0x000fe200078e00ff */
[----:B------:R-:W-:Y:S02]  /*4da0*/  LOP3.LUT R212, R234, UR34, R227, 0x96, !PT ;  /* 0x00000022ead47c12 */ /* 0x000fe4000f8e96e3 */
[----:B------:R-:W-:Y:S01]  /*4db0*/  I2FP.F32.S32 R215, R215 ;  /* 0x000000d700d77245 */ /* 0x000fe20000201400 */
[----:B------:R-:W-:Y:S01]  /*4dc0*/  IMAD.WIDE.U32 R234, R207, -0x326172a9, RZ ;  /* 0xcd9e8d57cfea7825 */ /* 0x000fe200078e00ff */
[----:B------:R-:W-:Y:S02]  /*4dd0*/  LOP3.LUT R227, R230, UR15, R239, 0x96, !PT ;  /* 0x0000000fe6e37c12 */ /* 0x000fe4000f8e96ef */
[----:B------:R-:W-:Y:S01]  /*4de0*/  LOP3.LUT R210, R238, UR31, R233, 0x96, !PT ;  /* 0x0000001feed27c12 */ /* 0x000fe2000f8e96e9 */
[----:B------:R-:W-:Y:S01]  /*4df0*/  IMAD.WIDE.U32 R230, R203, -0x2daee0ad, RZ ;  /* 0xd2511f53cbe67825 */ /* 0x000fe200078e00ff */
[----:B------:R-:W-:Y:S02]  /*4e00*/  LOP3.LUT R236, R236, UR38, R235, 0x96, !PT ;  /* 0x00000026ecec7c12 */ /* 0x000fe4000f8e96eb */
[----:B------:R-:W-:Y:S01]  /*4e10*/  LOP3.LUT R205, R234, UR34, R209, 0x96, !PT ;  /* 0x00000022eacd7c12 */ /* 0x000fe2000f8e96d1 */
[----:B------:R-:W-:Y:S01]  /*4e20*/  FFMA.FTZ R66, R215, -UR30, R66 ;  /* 0x8000001ed7427c23 */ /* 0x000fe20008010042 */
[----:B------:R-:W-:Y:S01]  /*4e30*/  @P0 FSEL R51, R51, -INF , !P5 ;  /* 0xff80000033330808 */ /* 0x000fe20006800000 */
[----:B------:R-:W-:Y:S01]  /*4e40*/  FFMA.FTZ R52, R215, -UR30, R52 ;  /* 0x8000001ed7347c23 */ /* 0x000fe20008010034 */
[----:B------:R-:W-:Y:S01]  /*4e50*/  PLOP3.LUT P5, PT, PT, PT, UP1, 0x80, 0x8 ;  /* 0x000000000008781c */ /* 0x000fe20003faf018 */
[----:B------:R-:W-:Y:S01]  /*4e60*/  FFMA.FTZ R55, R216, -UR30, R55 ;  /* 0x8000001ed8377c23 */ /* 0x000fe20008010037 */
[----:B------:R-:W-:Y:S01]  /*4e70*/  PLOP3.LUT P0, PT, PT, PT, UP1, 0x80, 0x8 ;  /* 0x000000000008781c */ /* 0x000fe20003f0f018 */
[----:B------:R-:W-:Y:S01]  /*4e80*/  IMAD.WIDE.U32 R234, R206, -0x2daee0ad, RZ ;  /* 0xd2511f53ceea7825 */ /* 0x000fe200078e00ff */
[C---:B------:R-:W-:Y:S02]  /*4e90*/  PRMT R209, R230.reuse, 0x7770, RZ ;  /* 0x00007770e6d17816 */ /* 0x040fe400000000ff */
[----:B------:R-:W-:Y:S01]  /*4ea0*/  PRMT R207, R230, 0x7771, RZ ;  /* 0x00007771e6cf7816 */ /* 0x000fe200000000ff */
[----:B------:R-:W-:Y:S01]  /*4eb0*/  IMAD.WIDE.U32 R236, R236, -0x2daee0ad, RZ ;  /* 0xd2511f53ecec7825 */ /* 0x000fe200078e00ff */
[----:B------:R-:W-:Y:S02]  /*4ec0*/  LOP3.LUT R219, R204, UR15, R235, 0x96, !PT ;  /* 0x0000000fccdb7c12 */ /* 0x000fe4000f8e96eb */
[----:B------:R-:W-:Y:S01]  /*4ed0*/  LOP3.LUT R204, R234, UR31, R231, 0x96, !PT ;  /* 0x0000001feacc7c12 */ /* 0x000fe2000f8e96e7 */
[----:B------:R-:W-:Y:S01]  /*4ee0*/  IMAD.WIDE.U32 R234, R227, -0x326172a9, RZ ;  /* 0xcd9e8d57e3ea7825 */ /* 0x000fe200078e00ff */
[C---:B------:R-:W-:Y:S02]  /*4ef0*/  PRMT R203, R230.reuse, 0x7772, RZ ;  /* 0x00007772e6cb7816 */ /* 0x040fe400000000ff */
[----:B------:R-:W-:Y:S01]  /*4f00*/  PRMT R201, R230, 0x7773, RZ ;  /* 0x00007773e6c97816 */ /* 0x000fe200000000ff */
[----:B------:R-:W-:Y:S01]  /*4f10*/  IMAD.WIDE.U32 R230, R223, -0x2daee0ad, RZ ;  /* 0xd2511f53dfe67825 */ /* 0x000fe200078e00ff */
[----:B------:R-:W-:Y:S02]  /*4f20*/  @P5 FSEL R52, R52, -INF , !P3 ;  /* 0xff80000034345808 */ /* 0x000fe40005800000 */
[----:B------:R-:W-:Y:S01]  /*4f30*/  @P0 FSEL R54, R54, -INF , !P3 ;  /* 0xff80000036360808 */ /* 0x000fe20005800000 */
[----:B------:R-:W-:Y:S01]  /*4f40*/  VIADD R223, R169, 0xffffffe9 ;  /* 0xffffffe9a9df7836 */ /* 0x000fe20000000000 */
[----:B------:R-:W-:Y:S02]  /*4f50*/  PLOP3.LUT P5, PT, PT, PT, UP1, 0x80, 0x8 ;  /* 0x000000000008781c */ /* 0x000fe40003faf018 */
[----:B------:R-:W-:Y:S02]  /*4f60*/  PLOP3.LUT P0, PT, PT, PT, UP1, 0x80, 0x8 ;  /* 0x000000000008781c */ /* 0x000fe40003f0f018 */
[----:B------:R-:W-:Y:S02]  /*4f70*/  IABS R223, R223 ;  /* 0x000000df00df7213 */ /* 0x000fe40000000000 */
[----:B------:R-:W-:Y:S02]  /*4f80*/  LOP3.LUT R229, R224, UR15, R231, 0x96, !PT ;  /* 0x0000000fe0e57c12 */ /* 0x000fe4000f8e96e7 */
[----:B------:R-:W-:Y:S02]  /*4f90*/  I2FP.F32.S32 R231, R223 ;  /* 0x000000df00e77245 */ /* 0x000fe40000201400 */
[C---:B------:R-:W-:Y:S01]  /*4fa0*/  PRMT R206, R232.reuse, 0x7771, RZ ;  /* 0x00007771e8ce7816 */ /* 0x040fe200000000ff */
[----:B------:R-:W-:Y:S01]  /*4fb0*/  IMAD.WIDE.U32 R238, R229, -0x326172a9, RZ ;  /* 0xcd9e8d57e5ee7825 */ /* 0x000fe200078e00ff */
[C---:B------:R-:W-:Y:S02]  /*4fc0*/  PRMT R221, R232.reuse, 0x7772, RZ ;  /* 0x00007772e8dd7816 */ /* 0x040fe400000000ff */
[----:B------:R-:W-:Y:S01]  /*4fd0*/  PRMT R220, R232, 0x7773, RZ ;  /* 0x00007773e8dc7816 */ /* 0x000fe200000000ff */
[C---:B------:R-:W-:Y:S01]  /*4fe0*/  FFMA.FTZ R56, R231.reuse, -UR30, R56 ;  /* 0x8000001ee7387c23 */ /* 0x040fe20008010038 */
[----:B------:R-:W-:Y:S01]  /*4ff0*/  @P0 FSEL R58, R58, -INF , !P3 ;  /* 0xff8000003a3a0808 */ /* 0x000fe20005800000 */
[----:B------:R-:W-:Y:S01]  /*5000*/  IMAD.WIDE.U32 R232, R212, -0x2daee0ad, RZ ;  /* 0xd2511f53d4e87825 */ /* 0x000fe200078e00ff */
[----:B------:R-:W-:Y:S02]  /*5010*/  PLOP3.LUT P0, PT, PT, PT, UP1, 0x80, 0x8 ;  /* 0x000000000008781c */ /* 0x000fe40003f0f018 */
[----:B------:R-:W-:Y:S01]  /*5020*/  @P5 FSEL R56, R56, -INF , !P3 ;  /* 0xff80000038385808 */ /* 0x000fe20005800000 */
[----:B------:R-:W-:Y:S01]  /*5030*/  FFMA.FTZ R62, R231, -UR30, R62 ;  /* 0x8000001ee73e7c23 */ /* 0x000fe2000801003e */
[----:B------:R-:W-:Y:S01]  /*5040*/  LOP3.LUT R212, R230, UR31, R233, 0x96, !PT ;  /* 0x0000001fe6d47c12 */ /* 0x000fe2000f8e96e9 */
[----:B------:R-:W-:Y:S01]  /*5050*/  VIADD R230, R169, 0xffffffa8 ;  /* 0xffffffa8a9e67836 */ /* 0x000fe20000000000 */
[----:B------:R-:W-:Y:S02]  /*5060*/  PLOP3.LUT P3, PT, PT, PT, UP1, 0x80, 0x8 ;  /* 0x000000000008781c */ /* 0x000fe40003f6f018 */
[C---:B------:R-:W-:Y:S02]  /*5070*/  PRMT R225, R232.reuse, 0x7770, RZ ;  /* 0x00007770e8e17816 */ /* 0x040fe400000000ff */
[C---:B------:R-:W-:Y:S02]  /*5080*/  PRMT R224, R232.reuse, 0x7771, RZ ;  /* 0x00007771e8e07816 */ /* 0x040fe400000000ff */
[C---:B------:R-:W-:Y:S02]  /*5090*/  PRMT R211, R232.reuse, 0x7772, RZ ;  /* 0x00007772e8d37816 */ /* 0x040fe400000000ff */
[----:B------:R-:W-:Y:S02]  /*50a0*/  PRMT R223, R232, 0x7773, RZ ;  /* 0x00007773e8df7816 */ /* 0x000fe400000000ff */
[----:B------:R-:W-:Y:S02]  /*50b0*/  IABS R230, R230 ;  /* 0x000000e600e67213 */ /* 0x000fe40000000000 */
[----:B------:R-:W-:Y:S02]  /*50c0*/  I2FP.F32.S32 R232, R213 ;  /* 0x000000d500e87245 */ /* 0x000fe40000201400 */
[----:B------:R-:W-:Y:S02]  /*50d0*/  PLOP3.LUT P5, PT, PT, PT, UP1, 0x80, 0x8 ;  /* 0x000000000008781c */ /* 0x000fe40003faf018 */
[----:B------:R-:W-:Y:S01]  /*50e0*/  I2FP.F32.S32 R230, R230 ;  /* 0x000000e600e67245 */ /* 0x000fe20000201400 */
[C---:B------:R-:W-:Y:S01]  /*50f0*/  FFMA.FTZ R57, R232.reuse, -UR30, R57 ;  /* 0x8000001ee8397c23 */ /* 0x040fe20008010039 */
[----:B------:R-:W-:Y:S01]  /*5100*/  @P3 FSEL R55, R55, -INF , !P4 ;  /* 0xff80000037373808 */ /* 0x000fe20006000000 */
[----:B------:R-:W-:Y:S01]  /*5110*/  FFMA.FTZ R63, R232, -UR30, R63 ;  /* 0x8000001ee83f7c23 */ /* 0x000fe2000801003f */
[----:B------:R-:W-:Y:S01]  /*5120*/  PLOP3.LUT P3, PT, PT, PT, UP1, 0x80, 0x8 ;  /* 0x000000000008781c */ /* 0x000fe20003f6f018 */
[C---:B------:R-:W-:Y:S01]  /*5130*/  FFMA.FTZ R53, R230.reuse, -UR30, R53 ;  /* 0x8000001ee6357c23 */ /* 0x040fe20008010035 */
[----:B------:R-:W-:Y:S01]  /*5140*/  @P0 FSEL R57, R57, -INF , !P4 ;  /* 0xff80000039390808 */ /* 0x000fe20006000000 */
[----:B------:R-:W-:Y:S01]  /*5150*/  FFMA.FTZ R67, R230, -UR30, R67 ;  /* 0x8000001ee6437c23 */ /* 0x000fe20008010043 */
[----:B------:R-:W-:Y:S02]  /*5160*/  PLOP3.LUT P0, PT, PT, PT, UP1, 0x80, 0x8 ;  /* 0x000000000008781c */ /* 0x000fe40003f0f018 */
[----:B------:R-:W-:Y:S01]  /*5170*/  LOP3.LUT R222, R222, UR15, R237, 0x96, !PT ;  /* 0x0000000fdede7c12 */ /* 0x000fe2000f8e96ed */
[----:B------:R-:W-:Y:S01]  /*5180*/  UIADD3 UR15, UPT, UPT, UR32, -0x4ab325aa, URZ ;  /* 0xb54cda56200f7890 */ /* 0x000fe2000fffe0ff */
[----:B------:R-:W-:Y:S02]  /*5190*/  @P5 FSEL R53, R53, -INF , !P4 ;  /* 0xff80000035355808 */ /* 0x000fe40006000000 */
[----:B------:R-:W-:Y:S01]  /*51a0*/  ISETP.LE.U32.AND P5, PT, R217, UR13, PT ;  /* 0x0000000dd9007c0c */ /* 0x000fe2000bfa3070 */
[----:B------:R-:W-:Y:S01]  /*51b0*/  VIADD R217, R169, 0xffffffa1 ;  /* 0xffffffa1a9d97836 */ /* 0x000fe20000000000 */
[----:B------:R-:W-:Y:S02]  /*51c0*/  PRMT R229, R234, 0x7770, RZ ;  /* 0x00007770eae57816 */ /* 0x000fe400000000ff */
[----:B------:R-:W-:Y:S02]  /*51d0*/  @P3 FSEL R59, R59, -INF , !P4 ;  /* 0xff8000003b3b3808 */ /* 0x000fe40006000000 */
[----:B------:R-:W-:Y:S02]  /*51e0*/  IABS R217, R217 ;  /* 0x000000d900d97213 */ /* 0x000fe40000000000 */
[----:B------:R-:W-:Y:S02]  /*51f0*/  PLOP3.LUT P4, PT, PT, PT, UP1, 0x80, 0x8 ;  /* 0x000000000008781c */ /* 0x000fe40003f8f018 */
[----:B------:R-:W-:Y:S02]  /*5200*/  @P0 FSEL R60, R60, -INF , !P2 ;  /* 0xff8000003c3c0808 */ /* 0x000fe40005000000 */
[----:B------:R-:W-:Y:S02]  /*5210*/  PLOP3.LUT P0, PT, PT, PT, UP1, 0x80, 0x8 ;  /* 0x000000000008781c */ /* 0x000fe40003f0f018 */
[----:B------:R-:W-:Y:S02]  /*5220*/  I2FP.F32.S32 R231, R217 ;  /* 0x000000d900e77245 */ /* 0x000fe40000201400 */
[----:B------:R-:W-:Y:S02]  /*5230*/  PLOP3.LUT P3, PT, PT, PT, UP1, 0x80, 0x8 ;  /* 0x000000000008781c */ /* 0x000fe40003f6f018 */
[----:B------:R-:W-:Y:S01]  /*5240*/  LOP3.LUT R216, R228, UR15, R235, 0x96, !PT ;  /* 0x0000000fe4d87c12 */ /* 0x000fe2000f8e96eb */
[----:B------:R-:W-:Y:S01]  /*5250*/  FFMA.FTZ R64, R231, -UR30, R64 ;  /* 0x8000001ee7407c23 */ /* 0x000fe20008010040 */
[----:B------:R-:W-:Y:S01]  /*5260*/  PRMT R228, R234, 0x7771, RZ ;  /* 0x00007771eae47816 */ /* 0x000fe200000000ff */
[----:B------:R-:W-:Y:S01]  /*5270*/  VIADD R231, R169, 0xffffffa0 ;  /* 0xffffffa0a9e77836 */ /* 0x000fe20000000000 */
[----:B------:R-:W-:Y:S01]  /*5280*/  SHF.R.U32.HI R202, RZ, 0x18, R216 ;  /* 0x00000018ffca7819 */ /* 0x000fe200000116d8 */
[----:B------:R-:W-:Y:S01]  /*5290*/  FMUL.FTZ R235, R173, 1.4426950216293334961 ;  /* 0x3fb8aa3badeb7820 */ /* 0x000fe20000410000 */
[----:B------:R-:W-:Y:S02]  /*52a0*/  @P4 FSEL R64, R64, -INF , !P2 ;  /* 0xff80000040404808 */ /* 0x000fe40005000000 */
[----:B------:R-:W-:Y:S02]  /*52b0*/  PLOP3.LUT P4, PT, PT, PT, UP1, 0x80, 0x8 ;  /* 0x000000000008781c */ /* 0x000fe40003f8f018 */
[----:B------:R-:W-:Y:S02]  /*52c0*/  IABS R231, R231 ;  /* 0x000000e700e77213 */ /* 0x000fe40000000000 */
[----:B------:R-:W-:Y:S02]  /*52d0*/  @P0 FSEL R66, R66, -INF , !P2 ;  /* 0xff80000042420808 */ /* 0x000fe40005000000 */
[----:B------:R-:W-:Y:S02]  /*52e0*/  PLOP3.LUT P0, PT, PT, PT, UP1, 0x80, 0x8 ;  /* 0x000000000008781c */ /* 0x000fe40003f0f018 */
[----:B------:R-:W-:Y:S02]  /*52f0*/  @P3 FSEL R62, R62, -INF , !P2 ;  /* 0xff8000003e3e3808 */ /* 0x000fe40005000000 */
[----:B------:R-:W-:Y:S02]  /*5300*/  PLOP3.LUT P3, PT, PT, PT, UP1, 0x80, 0x8 ;  /* 0x000000000008781c */ /* 0x000fe40003f6f018 */
[----:B------:R-:W-:Y:S02]  /*5310*/  I2FP.F32.S32 R232, R231 ;  /* 0x000000e700e87245 */ /* 0x000fe40000201400 */
[----:B------:R-:W-:Y:S02]  /*5320*/  PLOP3.LUT P2, PT, PT, PT, UP1, 0x80, 0x8 ;  /* 0x000000000008781c */ /* 0x000fe40003f4f018 */
[----:B------:R-:W-:Y:S01]  /*5330*/  @P4 FSEL R63, R63, -INF , !P6 ;  /* 0xff8000003f3f4808 */ /* 0x000fe20007000000 */
[----:B------:R-:W-:Y:S01]  /*5340*/  FFMA.FTZ R65, R232, -UR30, R65 ;  /* 0x8000001ee8417c23 */ /* 0x000fe20008010041 */
[----:B------:R-:W-:Y:S02]  /*5350*/  ISETP.LE.U32.AND P4, PT, R202, UR13, PT ;  /* 0x0000000dca007c0c */ /* 0x000fe4000bf83070 */
[----:B------:R-:W-:Y:S02]  /*5360*/  PRMT R202, R216, 0x7632, R202 ;  /* 0x00007632d8ca7816 */ /* 0x000fe400000000ca */
[----:B------:R-:W-:Y:S02]  /*5370*/  @P0 FSEL R65, R65, -INF , !P6 ;  /* 0xff80000041410808 */ /* 0x000fe40007000000 */
[----:B------:R-:W-:Y:S02]  /*5380*/  FSETP.NEU.FTZ.AND P0, PT, R173, -INF , PT ;  /* 0xff800000ad00780b */ /* 0x000fe40003f1d000 */
[C---:B------:R-:W-:Y:S02]  /*5390*/  PRMT R227, R234.reuse, 0x7772, RZ ;  /* 0x00007772eae37816 */ /* 0x040fe400000000ff */
[----:B------:R-:W-:Y:S01]  /*53a0*/  PRMT R213, R234, 0x7773, RZ ;  /* 0x00007773ead57816 */ /* 0x000fe200000000ff */
[----:B------:R-:W-:Y:S01]  /*53b0*/  FMUL.FTZ R234, R172, 1.4426950216293334961 ;  /* 0x3fb8aa3bacea7820 */ /* 0x000fe20000410000 */
[----:B------:R-:W-:Y:S02]  /*53c0*/  @P3 FSEL R61, R61, -INF , !P6 ;  /* 0xff8000003d3d3808 */ /* 0x000fe40007000000 */
[----:B------:R-:W-:Y:S02]  /*53d0*/  LOP3.LUT R202, R202, 0xff, RZ, 0xc0, !PT ;  /* 0x000000ffcaca7812 */ /* 0x000fe400078ec0ff */
[----:B------:R-:W-:Y:S02]  /*53e0*/  @P2 FSEL R67, R67, -INF , !P6 ;  /* 0xff80000043432808 */ /* 0x000fe40007000000 */
[----:B------:R-:W-:Y:S02]  /*53f0*/  FSETP.NEU.FTZ.AND P6, PT, R172, -INF , PT ;  /* 0xff800000ac00780b */ /* 0x000fe40003fdd000 */
[----:B------:R-:W-:Y:S02]  /*5400*/  FSEL R235, R235, RZ, P0 ;  /* 0x000000ffebeb7208 */ /* 0x000fe40000000000 */
[----:B------:R-:W-:Y:S02]  /*5410*/  LOP3.LUT R215, R216, 0xff, RZ, 0xc0, !PT ;  /* 0x000000ffd8d77812 */ /* 0x000fe400078ec0ff */
[----:B------:R-:W-:Y:S01]  /*5420*/  ISETP.LE.U32.AND P0, PT, R202, UR13, PT ;  /* 0x0000000dca007c0c */ /* 0x000fe2000bf03070 */
[--C-:B------:R-:W-:Y:S01]  /*5430*/  FFMA.FTZ R64, R64, UR12, -R235.reuse ;  /* 0x0000000c40407c23 */ /* 0x100fe200080108eb */
[----:B------:R-:W-:Y:S01]  /*5440*/  LOP3.LUT R216, R216, 0xffff, RZ, 0xc0, !PT ;  /* 0x0000ffffd8d87812 */ /* 0x000fe200078ec0ff */
[--C-:B------:R-:W-:Y:S01]  /*5450*/  FFMA.FTZ R230, R4, UR12, -R235.reuse ;  /* 0x0000000c04e67c23 */ /* 0x100fe200080108eb */
[----:B------:R-:W-:Y:S01]  /*5460*/  PRMT R217, R238, 0x7770, RZ ;  /* 0x00007770eed97816 */ /* 0x000fe200000000ff */
[----:B------:R-:W-:Y:S01]  /*5470*/  MUFU.EX2 R250, R64 ;  /* 0x0000004000fa7308 */ /* 0x000fe20000000800 */
[----:B------:R-:W-:Y:S01]  /*5480*/  FSEL R234, R234, RZ, P6 ;  /* 0x000000ffeaea7208 */ /* 0x000fe20003000000 */
[C---:B------:R-:W-:Y:S01]  /*5490*/  FMUL.FTZ R202, R171.reuse, 1.4426950216293334961 ;  /* 0x3fb8aa3babca7820 */ /* 0x040fe20000410000 */
[----:B------:R-:W-:Y:S01]  /*54a0*/  FSETP.NEU.FTZ.AND P6, PT, R171, -INF , PT ;  /* 0xff800000ab00780b */ /* 0x000fe20003fdd000 */
[--C-:B------:R-:W-:Y:S01]  /*54b0*/  FFMA.FTZ R36, R36, UR12, -R235.reuse ;  /* 0x0000000c24247c23 */ /* 0x100fe200080108eb */
[----:B------:R-:W-:Y:S01]  /*54c0*/  SHF.R.U32.HI R216, RZ, 0x8, R216 ;  /* 0x00000008ffd87819 */ /* 0x000fe200000116d8 */
[--C-:B------:R-:W-:Y:S01]  /*54d0*/  FFMA.FTZ R66, R66, UR12, -R234.reuse ;  /* 0x0000000c42427c23 */ /* 0x100fe200080108ea */
[----:B------:R-:W-:Y:S01]  /*54e0*/  ISETP.LE.U32.AND P3, PT, R215, UR13, PT ;  /* 0x0000000dd7007c0c */ /* 0x000fe2000bf63070 */
[----:B------:R-:W-:Y:S01]  /*54f0*/  FFMA.FTZ R248, R7, UR12, -R234 ;  /* 0x0000000c07f87c23 */ /* 0x000fe200080108ea */
[----:B------:R-:W-:Y:S01]  /*5500*/  ISETP.LE.U32.AND P2, PT, R217, UR13, PT ;  /* 0x0000000dd9007c0c */ /* 0x000fe2000bf43070 */
[----:B------:R-:W-:Y:S01]  /*5510*/  FFMA.FTZ R217, R5, UR12, -R235 ;  /* 0x0000000c05d97c23 */ /* 0x000fe200080108eb */
[----:B------:R-:W-:Y:S01]  /*5520*/  FSEL R202, R202, RZ, P6 ;  /* 0x000000ffcaca7208 */ /* 0x000fe20003000000 */
[C---:B------:R-:W-:Y:S01]  /*5530*/  FMUL.FTZ R215, R170.reuse, 1.4426950216293334961 ;  /* 0x3fb8aa3baad77820 */ /* 0x040fe20000410000 */
[----:B------:R-:W-:Y:S01]  /*5540*/  FSETP.NEU.FTZ.AND P6, PT, R170, -INF , PT ;  /* 0xff800000aa00780b */ /* 0x000fe20003fdd000 */
[----:B------:R-:W1:Y:S01]  /*5550*/  MUFU.EX2 R109, R230 ;  /* 0x000000e6006d7308 */ /* 0x000e620000000800 */
[----:B------:R-:W-:Y:S01]  /*5560*/  LOP3.LUT R216, R216, 0xffff, RZ, 0xc0, !PT ;  /* 0x0000ffffd8d87812 */ /* 0x000fe200078ec0ff */
[----:B------:R-:W-:Y:S01]  /*5570*/  FFMA.FTZ R60, R60, UR12, -R202 ;  /* 0x0000000c3c3c7c23 */ /* 0x000fe200080108ca */
[----:B------:R-:W-:Y:S01]  /*5580*/  LOP3.LUT R226, R226, UR15, R239, 0x96, !PT ;  /* 0x0000000fe2e27c12 */ /* 0x000fe2000f8e96ef */
[----:B------:R-:W-:Y:S01]  /*5590*/  FFMA.FTZ R249, R6, UR12, -R234 ;  /* 0x0000000c06f97c23 */ /* 0x000fe200080108ea */
[----:B------:R-:W-:Y:S05]  /*55a0*/  FSEL R5, R215, RZ, P6 ;  /* 0x000000ffd7057208 */ /* 0x000fea0003000000 */
[----:B------:R4:W2:Y:S01]  /*55b0*/  MUFU.EX2 R120, R217 ;  /* 0x000000d900787308 */ /* 0x0008a20000000800 */
[----:B------:R-:W-:Y:S01]  /*55c0*/  ISETP.LE.U32.AND P6, PT, R216, UR13, PT ;  /* 0x0000000dd8007c0c */ /* 0x000fe2000bfc3070 */
[--C-:B------:R-:W-:Y:S01]  /*55d0*/  FFMA.FTZ R233, R8, UR12, -R202.reuse ;  /* 0x0000000c08e97c23 */ /* 0x100fe200080108ca */
[C---:B------:R-:W-:Y:S07]  /*55e0*/  LOP3.LUT R215, R226.reuse, 0xffff, RZ, 0xc0, !PT ;  /* 0x0000ffffe2d77812 */ /* 0x040fee00078ec0ff */
[----:B------:R-:W3:Y:S01]  /*55f0*/  MUFU.EX2 R248, R248 ;  /* 0x000000f800f87308 */ /* 0x000ee20000000800 */
[----:B------:R-:W-:Y:S01]  /*5600*/  LOP3.LUT R216, R226, 0xff, RZ, 0xc0, !PT ;  /* 0x000000ffe2d87812 */ /* 0x000fe200078ec0ff */
[----:B------:R-:W-:Y:S01]  /*5610*/  FFMA.FTZ R62, R62, UR12, -R5 ;  /* 0x0000000c3e3e7c23 */ /* 0x000fe20008010805 */
[----:B------:R-:W-:Y:S07]  /*5620*/  SHF.R.U32.HI R215, RZ, 0x8, R215 ;  /* 0x00000008ffd77819 */ /* 0x000fee00000116d7 */
[----:B------:R-:W3:Y:S01]  /*5630*/  MUFU.EX2 R249, R249 ;  /* 0x000000f900f97308 */ /* 0x000ee20000000800 */
[----:B------:R-:W-:Y:S01]  /*5640*/  PRMT R237, R238, 0x7771, RZ ;  /* 0x00007771eeed7816 */ /* 0x000fe200000000ff */
[----:B------:R-:W-:Y:S01]  /*5650*/  FFMA.FTZ R232, R9, UR12, -R202 ;  /* 0x0000000c09e87c23 */ /* 0x000fe200080108ca */
[----:B------:R-:W-:Y:S01]  /*5660*/  LOP3.LUT R215, R215, 0xffff, RZ, 0xc0, !PT ;  /* 0x0000ffffd7d77812 */ /* 0x000fe200078ec0ff */
[----:B-1----:R-:W-:Y:S01]  /*5670*/  @!P3 FADD.FTZ R109, -R109, -RZ ;  /* 0x800000ff6d6db221 */ /* 0x002fe20000010100 */
[----:B------:R-:W-:Y:S01]  /*5680*/  ISETP.LE.U32.AND P3, PT, R216, UR13, PT ;  /* 0x0000000dd8007c0c */ /* 0x000fe2000bf63070 */
[--C-:B----4-:R-:W-:Y:S01]  /*5690*/  FFMA.FTZ R217, R10, UR12, -R5.reuse ;  /* 0x0000000c0ad97c23 */ /* 0x110fe20008010805 */
[----:B------:R-:W-:Y:S03]  /*56a0*/  PRMT R216, R226, 0x7632, R216 ;  /* 0x00007632e2d87816 */ /* 0x000fe600000000d8 */
[----:B------:R-:W1:Y:S01]  /*56b0*/  MUFU.EX2 R233, R233 ;  /* 0x000000e900e97308 */ /* 0x000e620000000800 */
[----:B------:R-:W-:Y:S01]  /*56c0*/  PRMT R214, R238, 0x7772, RZ ;  /* 0x00007772eed67816 */ /* 0x000fe200000000ff */
[----:B--2---:R-:W-:Y:S01]  /*56d0*/  @!P6 FADD.FTZ R120, -R120, -RZ ;  /* 0x800000ff7878e221 */ /* 0x004fe20000010100 */
[----:B------:R-:W-:Y:S01]  /*56e0*/  PRMT R165, R238, 0x7773, RZ ;  /* 0x00007773eea57816 */ /* 0x000fe200000000ff */
[--C-:B------:R-:W-:Y:S01]  /*56f0*/  FFMA.FTZ R238, R11, UR12, -R5.reuse ;  /* 0x0000000c0bee7c23 */ /* 0x100fe20008010805 */
[----:B------:R-:W-:Y:S05]  /*5700*/  ISETP.LE.U32.AND P6, PT, R215, UR13, PT ;  /* 0x0000000dd7007c0c */ /* 0x000fea000bfc3070 */
[----:B------:R-:W2:Y:S01]  /*5710*/  MUFU.EX2 R232, R232 ;  /* 0x000000e800e87308 */ /* 0x000ea20000000800 */
[----:B------:R-:W-:Y:S01]  /*5720*/  SHF.R.U32.HI R226, RZ, 0x18, R226 ;  /* 0x00000018ffe27819 */ /* 0x000fe200000116e2 */
[----:B---3--:R-:W-:Y:S01]  /*5730*/  @!P4 FADD.FTZ R248, -R248, -RZ ;  /* 0x800000fff8f8c221 */ /* 0x008fe20000010100 */
[----:B------:R-:W-:Y:S01]  /*5740*/  LOP3.LUT R215, R216, 0xff, RZ, 0xc0, !PT ;  /* 0x000000ffd8d77812 */ /* 0x000fe200078ec0ff */
[----:B------:R-:W-:Y:S01]  /*5750*/  @!P0 FADD.FTZ R249, -R249, -RZ ;  /* 0x800000fff9f98221 */ /* 0x000fe20000010100 */
[----:B------:R-:W-:Y:S05]  /*5760*/  ISETP.LE.U32.AND P4, PT, R226, UR13, PT ;  /* 0x0000000de2007c0c */ /* 0x000fea000bf83070 */
[----:B------:R-:W3:Y:S01]  /*5770*/  MUFU.EX2 R216, R238 ;  /* 0x000000ee00d87308 */ /* 0x000ee20000000800 */
[----:B------:R-:W-:Y:S01]  /*5780*/  ISETP.LE.U32.AND P0, PT, R215, UR13, PT ;  /* 0x0000000dd7007c0c */ /* 0x000fe2000bf03070 */
[----:B------:R-:W-:Y:S01]  /*5790*/  FFMA.FTZ R215, R14, UR12, -R5 ;  /* 0x0000000c0ed77c23 */ /* 0x000fe20008010805 */
[----:B------:R-:W-:Y:S07]  /*57a0*/  FFMA.FTZ R230, R13, UR12, -R202 ;  /* 0x0000000c0de67c23 */ /* 0x000fee00080108ca */
[----:B------:R-:W4:Y:S01]  /*57b0*/  MUFU.EX2 R217, R217 ;  /* 0x000000d900d97308 */ /* 0x000f220000000800 */
[----:B-1----:R-:W-:Y:S01]  /*57c0*/  @!P3 FADD.FTZ R233, -R233, -RZ ;  /* 0x800000ffe9e9b221 */ /* 0x002fe20000010100 */
[----:B------:R-:W-:Y:S01]  /*57d0*/  ISETP.GT.U32.AND P3, PT, R237, UR13, PT ;  /* 0x0000000ded007c0c */ /* 0x000fe2000bf64070 */
[----:B------:R-:W-:Y:S01]  /*57e0*/  FFMA.FTZ R237, R16, UR12, -R235 ;  /* 0x0000000c10ed7c23 */ /* 0x000fe200080108eb */
[----:B--2---:R-:W-:Y:S01]  /*57f0*/  @!P6 FADD.FTZ R232, -R232, -RZ ;  /* 0x800000ffe8e8e221 */ /* 0x004fe20000010100 */
[----:B------:R-:W-:Y:S05]  /*5800*/  ISETP.GT.U32.AND P6, PT, R214, UR13, PT ;  /* 0x0000000dd6007c0c */ /* 0x000fea000bfc4070 */
[----:B------:R-:W1:Y:S01]  /*5810*/  MUFU.EX2 R215, R215 ;  /* 0x000000d700d77308 */ /* 0x000e620000000800 */
[----:B------:R-:W-:Y:S01]  /*5820*/  FFMA.FTZ R226, R15, UR12, -R5 ;  /* 0x0000000c0fe27c23 */ /* 0x000fe20008010805 */
[--C-:B------:R-:W-:Y:S01]  /*5830*/  FFMA.FTZ R246, R19, UR12, -R234.reuse ;  /* 0x0000000c13f67c23 */ /* 0x100fe200080108ea */
[----:B------:R-:W-:Y:S01]  /*5840*/  FFMA.FTZ R247, R18, UR12, -R234 ;  /* 0x0000000c12f77c23 */ /* 0x000fe200080108ea */
[----:B---3--:R-:W-:Y:S01]  /*5850*/  @!P4 FADD.FTZ R216, -R216, -RZ ;  /* 0x800000ffd8d8c221 */ /* 0x008fe20000010100 */
[----:B------:R-:W-:Y:S05]  /*5860*/  ISETP.LE.U32.AND P4, PT, R229, UR13, PT ;  /* 0x0000000de5007c0c */ /* 0x000fea000bf83070 */
[----:B------:R-:W2:Y:S01]  /*5870*/  MUFU.EX2 R230, R230 ;  /* 0x000000e600e67308 */ /* 0x000ea20000000800 */
[----:B------:R-:W-:Y:S01]  /*5880*/  LOP3.LUT R229, R210, 0xff, RZ, 0xc0, !PT ;  /* 0x000000ffd2e57812 */ /* 0x000fe200078ec0ff */
[----:B----4-:R-:W-:Y:S01]  /*5890*/  @!P0 FADD.FTZ R217, -R217, -RZ ;  /* 0x800000ffd9d98221 */ /* 0x010fe20000010100 */
[----:B------:R-:W-:Y:S07]  /*58a0*/  ISETP.GT.U32.AND P0, PT, R165, UR13, PT ;  /* 0x0000000da5007c0c */ /* 0x000fee000bf04070 */
[----:B------:R-:W3:Y:S01]  /*58b0*/  MUFU.EX2 R116, R237 ;  /* 0x000000ed00747308 */ /* 0x000ee20000000800 */
[----:B------:R-:W-:Y:S01]  /*58c0*/  SHF.R.U32.HI R165, RZ, 0x18, R210 ;  /* 0x00000018ffa57819 */ /* 0x000fe200000116d2 */
[----:B------:R-:W-:Y:S01]  /*58d0*/  FFMA.FTZ R238, R17, UR12, -R235 ;  /* 0x0000000c11ee7c23 */ /* 0x000fe200080108eb */
[----:B------:R-:W-:Y:S07]  /*58e0*/  FFMA.FTZ R231, R12, UR12, -R202 ;  /* 0x0000000c0ce77c23 */ /* 0x000fee00080108ca */
[----:B------:R-:W4:Y:S01]  /*58f0*/  MUFU.EX2 R214, R226 ;  /* 0x000000e200d67308 */ /* 0x000f220000000800 */
[----:B-1----:R-:W-:Y:S01]  /*5900*/  @P6 FADD.FTZ R215, -R215, -RZ ;  /* 0x800000ffd7d76221 */ /* 0x002fe20000010100 */
[----:B------:R-:W-:Y:S01]  /*5910*/  ISETP.GT.U32.AND P6, PT, R228, UR13, PT ;  /* 0x0000000de4007c0c */ /* 0x000fe2000bfc4070 */
[----:B------:R-:W-:Y:S07]  /*5920*/  FFMA.FTZ R245, R22, UR12, -R234 ;  /* 0x0000000c16f57c23 */ /* 0x000fee00080108ea */
[----:B------:R-:W1:Y:S01]  /*5930*/  MUFU.EX2 R115, R238 ;  /* 0x000000ee00737308 */ /* 0x000e620000000800 */
[----:B------:R-:W-:Y:S01]  /*5940*/  FFMA.FTZ R228, R25, UR12, -R202 ;  /* 0x0000000c19e47c23 */ /* 0x000fe200080108ca */
[----:B--2---:R-:W-:Y:S01]  /*5950*/  @P3 FADD.FTZ R230, -R230, -RZ ;  /* 0x800000ffe6e63221 */ /* 0x004fe20000010100 */
[----:B------:R-:W-:Y:S07]  /*5960*/  ISETP.LE.U32.AND P3, PT, R165, UR13, PT ;  /* 0x0000000da5007c0c */ /* 0x000fee000bf63070 */
[----:B------:R-:W2:Y:S01]  /*5970*/  MUFU.EX2 R246, R246 ;  /* 0x000000f600f67308 */ /* 0x000ea20000000800 */
[----:B------:R-:W-:Y:S01]  /*5980*/  PRMT R165, R210, 0x7632, R165 ;  /* 0x00007632d2a57816 */ /* 0x000fe200000000a5 */
[----:B---3--:R-:W-:Y:S01]  /*5990*/  @!P4 FADD.FTZ R116, -R116, -RZ ;  /* 0x800000ff7474c221 */ /* 0x008fe20000010100 */
[----:B------:R-:W-:Y:S07]  /*59a0*/  ISETP.GT.U32.AND P4, PT, R213, UR13, PT ;  /* 0x0000000dd5007c0c */ /* 0x000fee000bf84070 */
[----:B------:R-:W3:Y:S01]  /*59b0*/  MUFU.EX2 R247, R247 ;  /* 0x000000f700f77308 */ /* 0x000ee20000000800 */
[----:B------:R-:W-:Y:S01]  /*59c0*/  LOP3.LUT R210, R210, 0xffff, RZ, 0xc0, !PT ;  /* 0x0000ffffd2d27812 */ /* 0x000fe200078ec0ff */
[----:B----4-:R-:W-:Y:S01]  /*59d0*/  @P0 FADD.FTZ R214, -R214, -RZ ;  /* 0x800000ffd6d60221 */ /* 0x010fe20000010100 */
[----:B------:R-:W-:Y:S01]  /*59e0*/  ISETP.GT.U32.AND P0, PT, R227, UR13, PT ;  /* 0x0000000de3007c0c */ /* 0x000fe2000bf04070 */
[--C-:B------:R-:W-:Y:S01]  /*59f0*/  FFMA.FTZ R226, R21, UR12, -R235.reuse ;  /* 0x0000000c15e27c23 */ /* 0x100fe200080108eb */
[----:B------:R-:W-:Y:S01]  /*5a00*/  LOP3.LUT R165, R165, 0xff, RZ, 0xc0, !PT ;  /* 0x000000ffa5a57812 */ /* 0x000fe200078ec0ff */
[----:B-1----:R-:W-:Y:S01]  /*5a10*/  @P6 FADD.FTZ R115, -R115, -RZ ;  /* 0x800000ff73736221 */ /* 0x002fe20000010100 */
[----:B------:R-:W-:Y:S01]  /*5a20*/  SHF.R.U32.HI R210, RZ, 0x8, R210 ;  /* 0x00000008ffd27819 */ /* 0x000fe200000116d2 */
[----:B------:R-:W-:Y:S01]  /*5a30*/  FFMA.FTZ R244, R23, UR12, -R234 ;  /* 0x0000000c17f47c23 */ /* 0x000fe200080108ea */
[----:B------:R-:W-:Y:S01]  /*5a40*/  ISETP.LE.U32.AND P6, PT, R165, UR13, PT ;  /* 0x0000000da5007c0c */ /* 0x000fe2000bfc3070 */
[----:B------:R-:W-:Y:S01]  /*5a50*/  FFMA.FTZ R213, R20, UR12, -R235 ;  /* 0x0000000c14d57c23 */ /* 0x000fe200080108eb */
[----:B------:R-:W-:Y:S01]  /*5a60*/  LOP3.LUT R210, R210, 0xffff, RZ, 0xc0, !PT ;  /* 0x0000ffffd2d27812 */ /* 0x000fe200078ec0ff */
[----:B--2---:R-:W-:Y:S01]  /*5a70*/  @P4 FADD.FTZ R246, -R246, -RZ ;  /* 0x800000fff6f64221 */ /* 0x004fe20000010100 */
[----:B------:R-:W-:Y:S01]  /*5a80*/  LOP3.LUT R165, R212, 0xff, RZ, 0xc0, !PT ;  /* 0x000000ffd4a57812 */ /* 0x000fe200078ec0ff */
[----:B------:R-:W1:Y:S01]  /*5a90*/  MUFU.EX2 R231, R231 ;  /* 0x000000e700e77308 */ /* 0x000e620000000800 */
[----:B------:R-:W-:Y:S01]  /*5aa0*/  ISETP.LE.U32.AND P4, PT, R210, UR13, PT ;  /* 0x0000000dd2007c0c */ /* 0x000fe2000bf83070 */
[----:B---3--:R-:W-:Y:S01]  /*5ab0*/  @P0 FADD.FTZ R247, -R247, -RZ ;  /* 0x800000fff7f70221 */ /* 0x008fe20000010100 */
[----:B------:R-:W-:Y:S07]  /*5ac0*/  ISETP.LE.U32.AND P0, PT, R165, UR13, PT ;  /* 0x0000000da5007c0c */ /* 0x000fee000bf03070 */
[----:B------:R-:W2:Y:S01]  /*5ad0*/  MUFU.EX2 R113, R226 ;  /* 0x000000e200717308 */ /* 0x000ea20000000800 */
[----:B------:R-:W-:Y:S01]  /*5ae0*/  LOP3.LUT R165, R212, 0xffff, RZ, 0xc0, !PT ;  /* 0x0000ffffd4a57812 */ /* 0x000fe200078ec0ff */
[----:B------:R-:W-:Y:S01]  /*5af0*/  FFMA.FTZ R227, R28, UR12, -R202 ;  /* 0x0000000c1ce37c23 */ /* 0x000fe200080108ca */
[----:B------:R-:W-:Y:S01]  /*5b00*/  SHF.R.U32.HI R210, RZ, 0x18, R212 ;  /* 0x00000018ffd27819 */ /* 0x000fe200000116d4 */
[--C-:B------:R-:W-:Y:S01]  /*5b10*/  FFMA.FTZ R242, R35, UR12, -R234.reuse ;  /* 0x0000000c23f27c23 */ /* 0x100fe200080108ea */
[----:B------:R-:W-:Y:S01]  /*5b20*/  SHF.R.U32.HI R165, RZ, 0x8, R165 ;  /* 0x00000008ffa57819 */ /* 0x000fe200000116a5 */
[----:B------:R-:W-:Y:S01]  /*5b30*/  FFMA.FTZ R243, R34, UR12, -R234 ;  /* 0x0000000c22f37c23 */ /* 0x000fe200080108ea */
[----:B------:R-:W-:Y:S01]  /*5b40*/  PRMT R212, R212, 0x7632, R212 ;  /* 0x00007632d4d47816 */ /* 0x000fe200000000d4 */
[----:B------:R-:W-:Y:S01]  /*5b50*/  FFMA.FTZ R39, R39, UR12, -R234 ;  /* 0x0000000c27277c23 */ /* 0x000fe200080108ea */
[----:B------:R-:W-:Y:S01]  /*5b60*/  LOP3.LUT R165, R165, 0xffff, RZ, 0xc0, !PT ;  /* 0x0000ffffa5a57812 */ /* 0x000fe200078ec0ff */
[----:B------:R-:W3:Y:S01]  /*5b70*/  MUFU.EX2 R245, R245 ;  /* 0x000000f500f57308 */ /* 0x000ee20000000800 */
[----:B-1----:R-:W-:Y:S01]  /*5b80*/  @!P2 FADD.FTZ R231, -R231, -RZ ;  /* 0x800000ffe7e7a221 */ /* 0x002fe20000010100 */
[----:B------:R-:W-:Y:S01]  /*5b90*/  ISETP.LE.U32.AND P2, PT, R229, UR13, PT ;  /* 0x0000000de5007c0c */ /* 0x000fe2000bf43070 */
[--C-:B------:R-:W-:Y:S01]  /*5ba0*/  FFMA.FTZ R229, R24, UR12, -R202.reuse ;  /* 0x0000000c18e57c23 */ /* 0x100fe200080108ca */
[----:B--2---:R-:W-:Y:S01]  /*5bb0*/  @!P4 FADD.FTZ R113, -R113, -RZ ;  /* 0x800000ff7171c221 */ /* 0x004fe20000010100 */
[----:B------:R-:W-:Y:S05]  /*5bc0*/  ISETP.LE.U32.AND P4, PT, R165, UR13, PT ;  /* 0x0000000da5007c0c */ /* 0x000fea000bf83070 */
[----:B------:R-:W1:Y:S01]  /*5bd0*/  MUFU.EX2 R228, R228 ;  /* 0x000000e400e47308 */ /* 0x000e620000000800 */
[----:B------:R-:W-:Y:S01]  /*5be0*/  LOP3.LUT R165, R212, 0xff, RZ, 0xc0, !PT ;  /* 0x000000ffd4a57812 */ /* 0x000fe200078ec0ff */
[----:B------:R-:W-:Y:S01]  /*5bf0*/  FFMA.FTZ R226, R29, UR12, -R202 ;  /* 0x0000000c1de27c23 */ /* 0x000fe200080108ca */
[----:B------:R-:W-:Y:S07]  /*5c00*/  FFMA.FTZ R38, R38, UR12, -R234 ;  /* 0x0000000c26267c23 */ /* 0x000fee00080108ea */
[----:B------:R-:W2:Y:S01]  /*5c10*/  MUFU.EX2 R244, R244 ;  /* 0x000000f400f47308 */ /* 0x000ea20000000800 */
[--C-:B------:R-:W-:Y:S01]  /*5c20*/  FFMA.FTZ R40, R40, UR12, -R202.reuse ;  /* 0x0000000c28287c23 */ /* 0x100fe200080108ca */
[--C-:B------:R-:W-:Y:S01]  /*5c30*/  FFMA.FTZ R41, R41, UR12, -R202.reuse ;  /* 0x0000000c29297c23 */ /* 0x100fe200080108ca */
[--C-:B------:R-:W-:Y:S07]  /*5c40*/  FFMA.FTZ R43, R43, UR12, -R5.reuse ;  /* 0x0000000c2b2b7c23 */ /* 0x100fee0008010805 */
[----:B------:R-:W4:Y:S01]  /*5c50*/  MUFU.EX2 R229, R229 ;  /* 0x000000e500e57308 */ /* 0x000f220000000800 */
[----:B---3--:R-:W-:Y:S01]  /*5c60*/  @!P6 FADD.FTZ R245, -R245, -RZ ;  /* 0x800000fff5f5e221 */ /* 0x008fe20000010100 */
[----:B------:R-:W-:Y:S01]  /*5c70*/  ISETP.LE.U32.AND P6, PT, R165, UR13, PT ;  /* 0x0000000da5007c0c */ /* 0x000fe2000bfc3070 */
[--C-:B------:R-:W-:Y:S07]  /*5c80*/  FFMA.FTZ R165, R30, UR12, -R5.reuse ;  /* 0x0000000c1ea57c23 */ /* 0x100fee0008010805 */
[----:B------:R3:W3:Y:S01]  /*5c90*/  MUFU.EX2 R114, R213 ;  /* 0x000000d500727308 */ /* 0x0006e20000000800 */
[----:B------:R-:W-:Y:S01]  /*5ca0*/  FFMA.FTZ R42, R42, UR12, -R5 ;  /* 0x0000000c2a2a7c23 */ /* 0x000fe20008010805 */
[----:B-1----:R-:W-:Y:S01]  /*5cb0*/  @!P4 FADD.FTZ R228, -R228, -RZ ;  /* 0x800000ffe4e4c221 */ /* 0x002fe20000010100 */
[----:B------:R-:W-:Y:S07]  /*5cc0*/  ISETP.GT.U32.AND P4, PT, R211, UR13, PT ;  /* 0x0000000dd3007c0c */ /* 0x000fee000bf84070 */
[----:B------:R-:W1:Y:S01]  /*5cd0*/  MUFU.EX2 R227, R227 ;  /* 0x000000e300e37308 */ /* 0x000e620000000800 */
[--C-:B------:R-:W-:Y:S01]  /*5ce0*/  FFMA.FTZ R44, R44, UR12, -R202.reuse ;  /* 0x0000000c2c2c7c23 */ /* 0x100fe200080108ca */
[----:B--2---:R-:W-:Y:S01]  /*5cf0*/  @!P3 FADD.FTZ R244, -R244, -RZ ;  /* 0x800000fff4f4b221 */ /* 0x004fe20000010100 */
[----:B------:R-:W-:Y:S07]  /*5d00*/  ISETP.LE.U32.AND P3, PT, R225, UR13, PT ;  /* 0x0000000de1007c0c */ /* 0x000fee000bf63070 */
[----:B------:R2:W2:Y:S01]  /*5d10*/  MUFU.EX2 R211, R165 ;  /* 0x000000a500d37308 */ /* 0x0004a20000000800 */
[----:B------:R-:W-:Y:S01]  /*5d20*/  FFMA.FTZ R45, R45, UR12, -R202 ;  /* 0x0000000c2d2d7c23 */ /* 0x000fe200080108ca */
[----:B----4-:R-:W-:Y:S01]  /*5d30*/  @!P0 FADD.FTZ R229, -R229, -RZ ;  /* 0x800000ffe5e58221 */ /* 0x010fe20000010100 */
[----:B------:R-:W-:Y:S07]  /*5d40*/  ISETP.GT.U32.AND P0, PT, R224, UR13, PT ;  /* 0x0000000de0007c0c */ /* 0x000fee000bf04070 */
[----:B------:R-:W4:Y:S01]  /*5d50*/  MUFU.EX2 R226, R226 ;  /* 0x000000e200e27308 */ /* 0x000f220000000800 */
[----:B------:R-:W-:Y:S01]  /*5d60*/  FFMA.FTZ R224, R33, UR12, -R235 ;  /* 0x0000000c21e07c23 */ /* 0x000fe200080108eb */
[--C-:B---3--:R-:W-:Y:S01]  /*5d70*/  FFMA.FTZ R213, R26, UR12, -R5.reuse ;  /* 0x0000000c1ad57c23 */ /* 0x108fe20008010805 */
[----:B------:R-:W-:Y:S01]  /*5d80*/  @!P2 FADD.FTZ R114, -R114, -RZ ;  /* 0x800000ff7272a221 */ /* 0x000fe20000010100 */
[----:B------:R-:W-:Y:S01]  /*5d90*/  ISETP.LE.U32.AND P2, PT, R210, UR13, PT ;  /* 0x0000000dd2007c0c */ /* 0x000fe2000bf43070 */
[--C-:B------:R-:W-:Y:S05]  /*5da0*/  FFMA.FTZ R210, R27, UR12, -R5.reuse ;  /* 0x0000000c1bd27c23 */ /* 0x100fea0008010805 */
[----:B------:R-:W-:Y:S01]  /*5db0*/  MUFU.EX2 R121, R224 ;  /* 0x000000e000797308 */ /* 0x000fe20000000800 */
[----:B------:R-:W-:Y:S01]  /*5dc0*/  FFMA.FTZ R46, R46, UR12, -R5 ;  /* 0x0000000c2e2e7c23 */ /* 0x000fe20008010805 */
[----:B-1----:R-:W-:Y:S01]  /*5dd0*/  @!P3 FADD.FTZ R227, -R227, -RZ ;  /* 0x800000ffe3e3b221 */ /* 0x002fe20000010100 */
[----:B------:R-:W-:Y:S07]  /*5de0*/  ISETP.GT.U32.AND P3, PT, R221, UR13, PT ;  /* 0x0000000ddd007c0c */ /* 0x000fee000bf64070 */
[----:B------:R-:W1:Y:S01]  /*5df0*/  MUFU.EX2 R213, R213 ;  /* 0x000000d500d57308 */ /* 0x000e620000000800 */
[----:B--2---:R-:W-:Y:S01]  /*5e00*/  FFMA.FTZ R165, R32, UR12, -R235 ;  /* 0x0000000c20a57c23 */ /* 0x004fe200080108eb */
[----:B------:R-:W-:Y:S01]  /*5e10*/  @P4 FADD.FTZ R211, -R211, -RZ ;  /* 0x800000ffd3d34221 */ /* 0x000fe20000010100 */
[----:B------:R-:W-:Y:S01]  /*5e20*/  ISETP.LE.U32.AND P4, PT, R209, UR13, PT ;  /* 0x0000000dd1007c0c */ /* 0x000fe2000bf83070 */
[----:B----4-:R-:W-:Y:S01]  /*5e30*/  @P0 FADD.FTZ R226, -R226, -RZ ;  /* 0x800000ffe2e20221 */ /* 0x010fe20000010100 */
[----:B------:R-:W-:Y:S05]  /*5e40*/  ISETP.GT.U32.AND P0, PT, R220, UR13, PT ;  /* 0x0000000ddc007c0c */ /* 0x000fea000bf04070 */
[----:B------:R-:W2:Y:S01]  /*5e50*/  MUFU.EX2 R123, R165 ;  /* 0x000000a5007b7308 */ /* 0x000ea20000000800 */
[----:B------:R-:W-:Y:S04]  /*5e60*/  IMAD.WIDE.U32 R220, R219, -0x326172a9, RZ ;  /* 0xcd9e8d57dbdc7825 */ /* 0x000fe800078e00ff */
[----:B------:R-:W-:Y:S05]  /*5e70*/  FFMA.FTZ R47, R47, UR12, -R5 ;  /* 0x0000000c2f2f7c23 */ /* 0x000fea0008010805 */
[----:B------:R-:W3:Y:S01]  /*5e80*/  MUFU.EX2 R212, R210 ;  /* 0x000000d200d47308 */ /* 0x000ee20000000800 */
[----:B------:R-:W-:Y:S01]  /*5e90*/  FFMA.FTZ R48, R48, UR12, -R235 ;  /* 0x0000000c30307c23 */ /* 0x000fe200080108eb */
[----:B------:R-:W-:Y:S01]  /*5ea0*/  LOP3.LUT R219, R218, UR15, R221, 0x96, !PT ;  /* 0x0000000fdadb7c12 */ /* 0x000fe2000f8e96dd */
[----:B------:R-:W-:Y:S01]  /*5eb0*/  FFMA.FTZ R50, R50, UR12, -R234 ;  /* 0x0000000c32327c23 */ /* 0x000fe200080108ea */
[----:B-1----:R-:W-:Y:S01]  /*5ec0*/  @!P6 FADD.FTZ R213, -R213, -RZ ;  /* 0x800000ffd5d5e221 */ /* 0x002fe20000010100 */
[----:B------:R-:W-:Y:S05]  /*5ed0*/  ISETP.GT.U32.AND P6, PT, R206, UR13, PT ;  /* 0x0000000dce007c0c */ /* 0x000fea000bfc4070 */
[----:B------:R-:W-:Y:S01]  /*5ee0*/  MUFU.EX2 R225, R40 ;  /* 0x0000002800e17308 */ /* 0x000fe20000000800 */
[----:B------:R-:W-:Y:S01]  /*5ef0*/  LOP3.LUT R209, R219, 0xff, RZ, 0xc0, !PT ;  /* 0x000000ffdbd17812 */ /* 0x000fe200078ec0ff */
[----:B------:R-:W-:Y:S01]  /*5f00*/  FFMA.FTZ R49, R49, UR12, -R235 ;  /* 0x0000000c31317c23 */ /* 0x000fe200080108eb */
[----:B------:R-:W-:Y:S07]  /*5f10*/  PRMT R221, R219, 0x7632, R221 ;  /* 0x00007632dbdd7816 */ /* 0x000fee00000000dd */
[----:B------:R-:W1:Y:S01]  /*5f20*/  MUFU.EX2 R242, R242 ;  /* 0x000000f200f27308 */ /* 0x000e620000000800 */
[----:B--2---:R-:W-:Y:S01]  /*5f30*/  @!P5 FADD.FTZ R123, -R123, -RZ ;  /* 0x800000ff7b7bd221 */ /* 0x004fe20000010100 */
[----:B------:R-:W-:Y:S01]  /*5f40*/  ISETP.LE.U32.AND P5, PT, R209, UR13, PT ;  /* 0x0000000dd1007c0c */ /* 0x000fe2000bfa3070 */
[----:B------:R-:W-:Y:S01]  /*5f50*/  FFMA.FTZ R53, R53, UR12, -R235 ;  /* 0x0000000c35357c23 */ /* 0x000fe200080108eb */
[----:B------:R-:W-:Y:S06]  /*5f60*/  LOP3.LUT R209, R219, 0xffff, RZ, 0xc0, !PT ;  /* 0x0000ffffdbd17812 */ /* 0x000fec00078ec0ff */
[----:B------:R2:W4:Y:S01]  /*5f70*/  MUFU.EX2 R122, R36 ;  /* 0x00000024007a7308 */ /* 0x0005220000000800 */
[----:B------:R-:W-:Y:S01]  /*5f80*/  SHF.R.U32.HI R219, RZ, 0x18, R219 ;  /* 0x00000018ffdb7819 */ /* 0x000fe200000116db */
[----:B---3--:R-:W-:Y:S01]  /*5f90*/  @!P2 FADD.FTZ R212, -R212, -RZ ;  /* 0x800000ffd4d4a221 */ /* 0x008fe20000010100 */
[----:B------:R-:W-:Y:S01]  /*5fa0*/  ISETP.GT.U32.AND P2, PT, R223, UR13, PT ;  /* 0x0000000ddf007c0c */ /* 0x000fe2000bf44070 */
[----:B------:R-:W-:Y:S01]  /*5fb0*/  @P6 FADD.FTZ R121, -R121, -RZ ;  /* 0x800000ff79796221 */ /* 0x000fe20000010100 */
[----:B------:R-:W-:Y:S01]  /*5fc0*/  SHF.R.U32.HI R209, RZ, 0x8, R209 ;  /* 0x00000008ffd17819 */ /* 0x000fe200000116d1 */
[----:B------:R-:W-:Y:S01]  /*5fd0*/  IMAD.WIDE.U32 R222, R222, -0x326172a9, RZ ;  /* 0xcd9e8d57dede7825 */ /* 0x000fe200078e00ff */
[----:B------:R-:W-:Y:S03]  /*5fe0*/  ISETP.LE.U32.AND P6, PT, R219, UR13, PT ;  /* 0x0000000ddb007c0c */ /* 0x000fe6000bfc3070 */
[----:B------:R-:W3:Y:S01]  /*5ff0*/  MUFU.EX2 R243, R243 ;  /* 0x000000f300f37308 */ /* 0x000ee20000000800 */
[----:B------:R-:W-:Y:S01]  /*6000*/  LOP3.LUT R209, R209, 0xffff, RZ, 0xc0, !PT ;  /* 0x0000ffffd1d17812 */ /* 0x000fe200078ec0ff */
[----:B------:R-:W-:Y:S01]  /*6010*/  FFMA.FTZ R219, R37, UR12, -R235 ;  /* 0x0000000c25db7c23 */ /* 0x000fe200080108eb */
[----:B------:R-:W-:Y:S01]  /*6020*/  LOP3.LUT R208, R208, UR15, R223, 0x96, !PT ;  /* 0x0000000fd0d07c12 */ /* 0x000fe2000f8e96df */
[----:B-1----:R-:W-:Y:S01]  /*6030*/  @P0 FADD.FTZ R242, -R242, -RZ ;  /* 0x800000fff2f20221 */ /* 0x002fe20000010100 */
[----:B------:R-:W-:Y:S05]  /*6040*/  ISETP.LE.U32.AND P0, PT, R209, UR13, PT ;  /* 0x0000000dd1007c0c */ /* 0x000fea000bf03070 */
[----:B------:R-:W1:Y:S01]  /*6050*/  MUFU.EX2 R119, R219 ;  /* 0x000000db00777308 */ /* 0x000e620000000800 */
[C---:B--2---:R-:W-:Y:S01]  /*6060*/  LOP3.LUT R36, R208.reuse, 0xffff, RZ, 0xc0, !PT ;  /* 0x0000ffffd0247812 */ /* 0x044fe200078ec0ff */
[----:B------:R-:W-:Y:S01]  /*6070*/  FFMA.FTZ R210, R31, UR12, -R5 ;  /* 0x0000000c1fd27c23 */ /* 0x000fe20008010805 */
[----:B------:R-:W-:Y:S07]  /*6080*/  LOP3.LUT R221, R221, 0xff, RZ, 0xc0, !PT ;  /* 0x000000ffdddd7812 */ /* 0x000fee00078ec0ff */
[----:B------:R-:W2:Y:S01]  /*6090*/  MUFU.EX2 R240, R39 ;  /* 0x0000002700f07308 */ /* 0x000ea20000000800 */
[----:B------:R-:W-:Y:S01]  /*60a0*/  LOP3.LUT R37, R208, 0xff, RZ, 0xc0, !PT ;  /* 0x000000ffd0257812 */ /* 0x000fe200078ec0ff */
[----:B----4-:R-:W-:Y:S01]  /*60b0*/  @!P5 FADD.FTZ R122, -R122, -RZ ;  /* 0x800000ff7a7ad221 */ /* 0x010fe20000010100 */
[----:B------:R-:W-:Y:S01]  /*60c0*/  SHF.R.U32.HI R36, RZ, 0x8, R36 ;  /* 0x00000008ff247819 */ /* 0x000fe20000011624 */
[----:B---3--:R-:W-:Y:S01]  /*60d0*/  @P3 FADD.FTZ R243, -R243, -RZ ;  /* 0x800000fff3f33221 */ /* 0x008fe20000010100 */
[----:B------:R-:W-:Y:S05]  /*60e0*/  ISETP.LE.U32.AND P3, PT, R221, UR13, PT ;  /* 0x0000000ddd007c0c */ /* 0x000fea000bf63070 */
[----:B------:R-:W3:Y:S01]  /*60f0*/  MUFU.EX2 R210, R210 ;  /* 0x000000d200d27308 */ /* 0x000ee20000000800 */
[----:B------:R-:W-:Y:S01]  /*6100*/  ISETP.LE.U32.AND P5, PT, R37, UR13, PT ;  /* 0x0000000d25007c0c */ /* 0x000fe2000bfa3070 */
[----:B------:R-:W-:Y:S01]  /*6110*/  FFMA.FTZ R52, R52, UR12, -R235 ;  /* 0x0000000c34347c23 */ /* 0x000fe200080108eb */
[----:B------:R-:W-:Y:S07]  /*6120*/  LOP3.LUT R36, R36, 0xffff, RZ, 0xc0, !PT ;  /* 0x0000ffff24247812 */ /* 0x000fee00078ec0ff */
[----:B------:R-:W4:Y:S01]  /*6130*/  MUFU.EX2 R241, R38 ;  /* 0x0000002600f17308 */ /* 0x000f220000000800 */
[----:B------:R-:W-:Y:S01]  /*6140*/  PRMT R37, R208, 0x7632, R37 ;  /* 0x00007632d0257816 */ /* 0x000fe20000000025 */
[----:B------:R-:W-:Y:S01]  /*6150*/  FFMA.FTZ R235, R65, UR12, -R235 ;  /* 0x0000000c41eb7c23 */ /* 0x000fe200080108eb */
[----:B------:R-:W-:Y:S01]  /*6160*/  SHF.R.U32.HI R208, RZ, 0x18, R208 ;  /* 0x00000018ffd07819 */ /* 0x000fe200000116d0 */
[----:B-1----:R-:W-:Y:S01]  /*6170*/  @!P0 FADD.FTZ R119, -R119, -RZ ;  /* 0x800000ff77778221 */ /* 0x002fe20000010100 */
[----:B------:R-:W-:Y:S05]  /*6180*/  ISETP.LE.U32.AND P0, PT, R36, UR13, PT ;  /* 0x0000000d24007c0c */ /* 0x000fea000bf03070 */
[----:B------:R-:W1:Y:S01]  /*6190*/  MUFU.EX2 R224, R41 ;  /* 0x0000002900e07308 */ /* 0x000e620000000800 */
[----:B------:R-:W-:Y:S01]  /*61a0*/  PRMT R218, R222, 0x7770, RZ ;  /* 0x00007770deda7816 */ /* 0x000fe200000000ff */
[----:B--2---:R-:W-:Y:S01]  /*61b0*/  @!P6 FADD.FTZ R240, -R240, -RZ ;  /* 0x800000fff0f0e221 */ /* 0x004fe20000010100 */
[----:B------:R-:W-:Y:S01]  /*61c0*/  ISETP.LE.U32.AND P6, PT, R208, UR13, PT ;  /* 0x0000000dd0007c0c */ /* 0x000fe2000bfc3070 */
[----:B---3--:R-:W-:Y:S01]  /*61d0*/  @P2 FADD.FTZ R210, -R210, -RZ ;  /* 0x800000ffd2d22221 */ /* 0x008fe20000010100 */
[----:B------:R-:W-:Y:S05]  /*61e0*/  LOP3.LUT R37, R37, 0xff, RZ, 0xc0, !PT ;  /* 0x000000ff25257812 */ /* 0x000fea00078ec0ff */
[----:B------:R-:W2:Y:S01]  /*61f0*/  MUFU.EX2 R208, R43 ;  /* 0x0000002b00d07308 */ /* 0x000ea20000000800 */
[----:B------:R-:W-:Y:S01]  /*6200*/  ISETP.GT.U32.AND P2, PT, R207, UR13, PT ;  /* 0x0000000dcf007c0c */ /* 0x000fe2000bf44070 */
[----:B----4-:R-:W-:Y:S01]  /*6210*/  @!P3 FADD.FTZ R241, -R241, -RZ ;  /* 0x800000fff1f1b221 */ /* 0x010fe20000010100 */
[----:B------:R-:W-:Y:S07]  /*6220*/  ISETP.LE.U32.AND P3, PT, R37, UR13, PT ;  /* 0x0000000d25007c0c */ /* 0x000fee000bf63070 */
[----:B------:R-:W3:Y:S01]  /*6230*/  MUFU.EX2 R209, R42 ;  /* 0x0000002a00d17308 */ /* 0x000ee20000000800 */
[----:B------:R-:W-:Y:S01]  /*6240*/  @!P5 FADD.FTZ R225, -R225, -RZ ;  /* 0x800000ffe1e1d221 */ /* 0x000fe20000010100 */
[----:B------:R-:W-:Y:S01]  /*6250*/  ISETP.LE.U32.AND P5, PT, R218, UR13, PT ;  /* 0x0000000dda007c0c */ /* 0x000fe2000bfa3070 */
[----:B------:R-:W-:Y:S07]  /*6260*/  IMAD.WIDE.U32 R6, R205, -0x2daee0ad, RZ ;  /* 0xd2511f53cd067825 */ /* 0x000fee00078e00ff */
[----:B------:R-:W4:Y:S01]  /*6270*/  MUFU.EX2 R223, R44 ;  /* 0x0000002c00df7308 */ /* 0x000f220000000800 */
[----:B------:R-:W-:Y:S01]  /*6280*/  PRMT R207, R222, 0x7771, RZ ;  /* 0x00007771decf7816 */ /* 0x000fe200000000ff */
[----:B-1----:R-:W-:Y:S01]  /*6290*/  @!P0 FADD.FTZ R224, -R224, -RZ ;  /* 0x800000ffe0e08221 */ /* 0x002fe20000010100 */
[C---:B------:R-:W-:Y:S07]  /*62a0*/  PRMT R206, R222.reuse, 0x7772, RZ ;  /* 0x00007772dece7816 */ /* 0x040fee00000000ff */
[----:B------:R-:W-:Y:S01]  /*62b0*/  MUFU.EX2 R118, R48 ;  /* 0x0000003000767308 */ /* 0x000fe20000000800 */
[----:B------:R-:W-:Y:S01]  /*62c0*/  PRMT R165, R222, 0x7773, RZ ;  /* 0x00007773dea57816 */ /* 0x000fe200000000ff */
[----:B--2---:R-:W-:Y:S01]  /*62d0*/  @!P6 FADD.FTZ R208, -R208, -RZ ;  /* 0x800000ffd0d0e221 */ /* 0x004fe20000010100 */
[----:B------:R-:W-:Y:S07]  /*62e0*/  ISETP.GT.U32.AND P0, PT, R207, UR13, PT ;  /* 0x0000000dcf007c0c */ /* 0x000fee000bf04070 */
[----:B------:R-:W1:Y:S01]  /*62f0*/  MUFU.EX2 R222, R45 ;  /* 0x0000002d00de7308 */ /* 0x000e620000000800 */
[----:B------:R-:W-:Y:S01]  /*6300*/  ISETP.GT.U32.AND P6, PT, R206, UR13, PT ;  /* 0x0000000dce007c0c */ /* 0x000fe2000bfc4070 */
[----:B---3--:R-:W-:Y:S01]  /*6310*/  @!P3 FADD.FTZ R209, -R209, -RZ ;  /* 0x800000ffd1d1b221 */ /* 0x008fe20000010100 */
[----:B------:R-:W-:Y:S07]  /*6320*/  PRMT R36, R220, 0x7770, RZ ;  /* 0x00007770dc247816 */ /* 0x000fee00000000ff */
[----:B------:R-:W2:Y:S01]  /*6330*/  MUFU.EX2 R207, R46 ;  /* 0x0000002e00cf7308 */ /* 0x000ea20000000800 */
[----:B----4-:R-:W-:Y:S01]  /*6340*/  @!P5 FADD.FTZ R223, -R223, -RZ ;  /* 0x800000ffdfdfd221 */ /* 0x010fe20000010100 */
[----:B------:R-:W-:Y:S01]  /*6350*/  ISETP.GT.U32.AND P5, PT, R165, UR13, PT ;  /* 0x0000000da5007c0c */ /* 0x000fe2000bfa4070 */
[----:B------:R-:W-:Y:S07]  /*6360*/  FFMA.FTZ R57, R57, UR12, -R202 ;  /* 0x0000000c39397c23 */ /* 0x000fee00080108ca */
[----:B------:R-:W3:Y:S01]  /*6370*/  MUFU.EX2 R206, R47 ;  /* 0x0000002f00ce7308 */ /* 0x000ee20000000800 */
[----:B------:R-:W-:Y:S01]  /*6380*/  ISETP.LE.U32.AND P3, PT, R36, UR13, PT ;  /* 0x0000000d24007c0c */ /* 0x000fe2000bf63070 */
[----:B------:R-:W-:Y:S01]  /*6390*/  FFMA.FTZ R51, R51, UR12, -R234 ;  /* 0x0000000c33337c23 */ /* 0x000fe200080108ea */
[C---:B------:R-:W-:Y:S07]  /*63a0*/  PRMT R36, R220.reuse, 0x7771, RZ ;  /* 0x00007771dc247816 */ /* 0x040fee00000000ff */
[----:B------:R-:W-:Y:S01]  /*63b0*/  MUFU.EX2 R239, R50 ;  /* 0x0000003200ef7308 */ /* 0x000fe20000000800 */
[----:B------:R-:W-:Y:S01]  /*63c0*/  PRMT R37, R220, 0x7772, RZ ;  /* 0x00007772dc257816 */ /* 0x000fe200000000ff */
[----:B-1----:R-:W-:Y:S01]  /*63d0*/  @P0 FADD.FTZ R222, -R222, -RZ ;  /* 0x800000ffdede0221 */ /* 0x002fe20000010100 */
[----:B------:R-:W-:Y:S07]  /*63e0*/  ISETP.GT.U32.AND P0, PT, R36, UR13, PT ;  /* 0x0000000d24007c0c */ /* 0x000fee000bf04070 */
[----:B------:R-:W1:Y:S01]  /*63f0*/  MUFU.EX2 R117, R49 ;  /* 0x0000003100757308 */ /* 0x000e620000000800 */
[----:B------:R-:W-:Y:S01]  /*6400*/  LOP3.LUT R36, R204, 0xff, RZ, 0xc0, !PT ;  /* 0x000000ffcc247812 */ /* 0x000fe200078ec0ff */
[----:B--2---:R-:W-:Y:S01]  /*6410*/  @P6 FADD.FTZ R207, -R207, -RZ ;  /* 0x800000ffcfcf6221 */ /* 0x004fe20000010100 */
[----:B------:R-:W-:Y:S07]  /*6420*/  LOP3.LUT R205, R236, UR31, R7, 0x96, !PT ;  /* 0x0000001feccd7c12 */ /* 0x000fee000f8e9607 */
[----:B------:R-:W-:Y:S01]  /*6430*/  MUFU.EX2 R165, R53 ;  /* 0x0000003500a57308 */ /* 0x000fe20000000800 */
[----:B------:R-:W-:Y:S01]  /*6440*/  ISETP.LE.U32.AND P6, PT, R36, UR13, PT ;  /* 0x0000000d24007c0c */ /* 0x000fe2000bfc3070 */
[----:B---3--:R-:W-:Y:S01]  /*6450*/  @P5 FADD.FTZ R206, -R206, -RZ ;  /* 0x800000ffcece5221 */ /* 0x008fe20000010100 */
[----:B------:R-:W-:Y:S01]  /*6460*/  SHF.R.U32.HI R36, RZ, 0x18, R204 ;  /* 0x00000018ff247819 */ /* 0x000fe200000116cc */
[----:B------:R-:W-:Y:S01]  /*6470*/  @!P3 FADD.FTZ R118, -R118, -RZ ;  /* 0x800000ff7676b221 */ /* 0x000fe20000010100 */
[----:B------:R-:W-:Y:S05]  /*6480*/  ISETP.GT.U32.AND P5, PT, R37, UR13, PT ;  /* 0x0000000d25007c0c */ /* 0x000fea000bfa4070 */
[----:B------:R-:W2:Y:S01]  /*6490*/  MUFU.EX2 R252, R52 ;  /* 0x0000003400fc7308 */ /* 0x000ea20000000800 */
[----:B------:R-:W-:Y:S01]  /*64a0*/  ISETP.LE.U32.AND P3, PT, R36, UR13, PT ;  /* 0x0000000d24007c0c */ /* 0x000fe2000bf63070 */
[----:B------:R-:W-:Y:S01]  /*64b0*/  FFMA.FTZ R55, R55, UR12, -R234 ;  /* 0x0000000c37377c23 */ /* 0x000fe200080108ea */
[----:B------:R-:W-:Y:S01]  /*64c0*/  LOP3.LUT R36, R204, 0xffff, RZ, 0xc0, !PT ;  /* 0x0000ffffcc247812 */ /* 0x000fe200078ec0ff */
[----:B-1----:R-:W-:Y:S01]  /*64d0*/  @P0 FADD.FTZ R117, -R117, -RZ ;  /* 0x800000ff75750221 */ /* 0x002fe20000010100 */
[----:B------:R-:W-:Y:S05]  /*64e0*/  PRMT R220, R220, 0x7773, RZ ;  /* 0x00007773dcdc7816 */ /* 0x000fea00000000ff */
[----:B------:R-:W1:Y:S01]  /*64f0*/  MUFU.EX2 R251, R235 ;  /* 0x000000eb00fb7308 */ /* 0x000e620000000800 */
[----:B------:R-:W-:Y:S01]  /*6500*/  SHF.R.U32.HI R36, RZ, 0x8, R36 ;  /* 0x00000008ff247819 */ /* 0x000fe20000011624 */
[----:B------:R-:W-:Y:S01]  /*6510*/  FFMA.FTZ R56, R56, UR12, -R202 ;  /* 0x0000000c38387c23 */ /* 0x000fe200080108ca */
[----:B------:R-:W-:Y:S07]  /*6520*/  F2FP.RELU.BF16.F32.PACK_AB R41, R120, R109 ;  /* 0x0000006d7829723e */ /* 0x000fee00000018ff */
[----:B------:R-:W-:Y:S01]  /*6530*/  MUFU.EX2 R238, R51 ;  /* 0x0000003300ee7308 */ /* 0x000fe20000000800 */
[----:B------:R-:W-:Y:S01]  /*6540*/  LOP3.LUT R36, R36, 0xffff, RZ, 0xc0, !PT ;  /* 0x0000ffff24247812 */ /* 0x000fe200078ec0ff */
[----:B------:R-:W-:Y:S01]  /*6550*/  @P5 FADD.FTZ R239, -R239, -RZ ;  /* 0x800000ffefef5221 */ /* 0x000fe20000010100 */
[----:B------:R-:W-:Y:S01]  /*6560*/  ISETP.GT.U32.AND P0, PT, R220, UR13, PT ;  /* 0x0000000ddc007c0c */ /* 0x000fe2000bf04070 */
[----:B------:R3:W-:Y:S01]  /*6570*/  STS [R178+0x10000], R41 ;  /* 0x01000029b2007388 */ /* 0x0007e20000000800 */
[----:B------:R-:W-:Y:S05]  /*6580*/  ISETP.LE.U32.AND P5, PT, R36, UR13, PT ;  /* 0x0000000d24007c0c */ /* 0x000fea000bfa3070 */
[----:B------:R-:W-:Y:S01]  /*6590*/  MUFU.EX2 R220, R57 ;  /* 0x0000003900dc7308 */ /* 0x000fe20000000800 */
[C---:B------:R-:W-:Y:S01]  /*65a0*/  LOP3.LUT R36, R205.reuse, 0xffff, RZ, 0xc0, !PT ;  /* 0x0000ffffcd247812 */ /* 0x040fe200078ec0ff */
[----:B--2---:R-:W-:Y:S01]  /*65b0*/  @!P6 FADD.FTZ R252, -R252, -RZ ;  /* 0x800000fffcfce221 */ /* 0x004fe20000010100 */
[----:B------:R-:W-:Y:S01]  /*65c0*/  LOP3.LUT R37, R205, 0xff, RZ, 0xc0, !PT ;  /* 0x000000ffcd257812 */ /* 0x000fe200078ec0ff */
[----:B-1----:R-:W-:Y:S01]  /*65d0*/  @P2 FADD.FTZ R251, -R251, -RZ ;  /* 0x800000fffbfb2221 */ /* 0x002fe20000010100 */
[----:B------:R-:W-:Y:S05]  /*65e0*/  SHF.R.U32.HI R36, RZ, 0x8, R36 ;  /* 0x00000008ff247819 */ /* 0x000fea0000011624 */
[----:B------:R-:W1:Y:S01]  /*65f0*/  MUFU.EX2 R236, R55 ;  /* 0x0000003700ec7308 */ /* 0x000e620000000800 */
[----:B------:R-:W-:Y:S01]  /*6600*/  ISETP.LE.U32.AND P6, PT, R37, UR13, PT ;  /* 0x0000000d25007c0c */ /* 0x000fe2000bfc3070 */
[--C-:B------:R-:W-:Y:S01]  /*6610*/  FFMA.FTZ R54, R54, UR12, -R234.reuse ;  /* 0x0000000c36367c23 */ /* 0x100fe200080108ea */
[----:B------:R-:W-:Y:S01]  /*6620*/  LOP3.LUT R36, R36, 0xffff, RZ, 0xc0, !PT ;  /* 0x0000ffff24247812 */ /* 0x000fe200078ec0ff */
[----:B------:R-:W-:Y:S01]  /*6630*/  FFMA.FTZ R234, R67, UR12, -R234 ;  /* 0x0000000c43ea7c23 */ /* 0x000fe200080108ea */
[----:B------:R-:W-:Y:S01]  /*6640*/  PRMT R37, R6, 0x7771, RZ ;  /* 0x0000777106257816 */ /* 0x000fe200000000ff */
[----:B------:R-:W-:Y:S01]  /*6650*/  @!P5 FADD.FTZ R165, -R165, -RZ ;  /* 0x800000ffa5a5d221 */ /* 0x000fe20000010100 */
[----:B------:R-:W-:Y:S03]  /*6660*/  ISETP.LE.U32.AND P5, PT, R36, UR13, PT ;  /* 0x0000000d24007c0c */ /* 0x000fe6000bfa3070 */
[----:B------:R-:W2:Y:S01]  /*6670*/  MUFU.EX2 R221, R56 ;  /* 0x0000003800dd7308 */ /* 0x000ea20000000800 */
[----:B------:R-:W-:Y:S01]  /*6680*/  PRMT R39, R6, 0x7773, RZ ;  /* 0x0000777306277816 */ /* 0x000fe200000000ff */
[----:B------:R-:W-:Y:S01]  /*6690*/  @!P4 FADD.FTZ R250, -R250, -RZ ;  /* 0x800000fffafac221 */ /* 0x000fe20000010100 */
[----:B------:R-:W-:Y:S07]  /*66a0*/  F2FP.RELU.BF16.F32.PACK_AB R53, R248, R249 ;  /* 0x000000f9f835723e */ /* 0x000fee00000018ff */
[----:B------:R-:W4:Y:S01]  /*66b0*/  MUFU.EX2 R234, R234 ;  /* 0x000000ea00ea7308 */ /* 0x000f220000000800 */
[----:B------:R-:W-:Y:S01]  /*66c0*/  ISETP.GT.U32.AND P2, PT, R39, UR13, PT ;  /* 0x0000000d27007c0c */ /* 0x000fe2000bf44070 */
[----:B-1----:R-:W-:Y:S01]  /*66d0*/  @!P3 FADD.FTZ R236, -R236, -RZ ;  /* 0x800000ffececb221 */ /* 0x002fe20000010100 */
[----:B------:R-:W-:Y:S01]  /*66e0*/  F2FP.RELU.BF16.F32.PACK_AB R39, R115, R116 ;  /* 0x000000747327723e */ /* 0x000fe200000018ff */
[----:B------:R-:W-:Y:S01]  /*66f0*/  STS [R178+0x10400], R53 ;  /* 0x01040035b2007388 */ /* 0x000fe20000000800 */
[----:B------:R-:W-:Y:S01]  /*6700*/  F2FP.RELU.BF16.F32.PACK_AB R51, R232, R233 ;  /* 0x000000e9e833723e */ /* 0x000fe200000018ff */
[----:B------:R-:W-:Y:S01]  /*6710*/  @P0 FADD.FTZ R238, -R238, -RZ ;  /* 0x800000ffeeee0221 */ /* 0x000fe20000010100 */
[----:B------:R-:W-:Y:S01]  /*6720*/  F2FP.RELU.BF16.F32.PACK_AB R49, R216, R217 ;  /* 0x000000d9d831723e */ /* 0x000fe200000018ff */
[----:B------:R-:W-:Y:S01]  /*6730*/  @!P5 FADD.FTZ R220, -R220, -RZ ;  /* 0x800000ffdcdcd221 */ /* 0x000fe20000010100 */
[----:B------:R-:W-:Y:S01]  /*6740*/  ISETP.GT.U32.AND P5, PT, R37, UR13, PT ;  /* 0x0000000d25007c0c */ /* 0x000fe2000bfa4070 */
[----:B------:R1:W-:Y:S01]  /*6750*/  STS [R190+0x10000], R39 ;  /* 0x01000027be007388 */ /* 0x0003e20000000800 */
[----:B------:R-:W-:Y:S01]  /*6760*/  F2FP.RELU.BF16.F32.PACK_AB R37, R246, R247 ;  /* 0x000000f7f625723e */ /* 0x000fe200000018ff */
[----:B--2---:R-:W-:Y:S01]  /*6770*/  @!P6 FADD.FTZ R221, -R221, -RZ ;  /* 0x800000ffdddde221 */ /* 0x004fe20000010100 */
[----:B------:R-:W-:Y:S01]  /*6780*/  F2FP.RELU.BF16.F32.PACK_AB R47, R230, R231 ;  /* 0x000000e7e62f723e */ /* 0x000fe200000018ff */
[----:B------:R-:W-:Y:S01]  /*6790*/  MUFU.EX2 R237, R54 ;  /* 0x0000003600ed7308 */ /* 0x000fe20000000800 */
[----:B------:R-:W-:Y:S01]  /*67a0*/  F2FP.RELU.BF16.F32.PACK_AB R45, R214, R215 ;  /* 0x000000d7d62d723e */ /* 0x000fe200000018ff */
[----:B------:R2:W-:Y:S01]  /*67b0*/  STS [R190+0x10400], R37 ;  /* 0x01040025be007388 */ /* 0x0005e20000000800 */
[----:B------:R-:W-:Y:S07]  /*67c0*/  F2FP.RELU.BF16.F32.PACK_AB R43, R113, R114 ;  /* 0x00000072712b723e */ /* 0x000fee00000018ff */
[----:B------:R-:W-:Y:S01]  /*67d0*/  MUFU.EX2 R235, R66 ;  /* 0x0000004200eb7308 */ /* 0x000fe20000000800 */
[----:B---3--:R-:W-:Y:S01]  /*67e0*/  F2FP.RELU.BF16.F32.PACK_AB R41, R244, R245 ;  /* 0x000000f5f429723e */ /* 0x008fe200000018ff */
[----:B------:R-:W-:Y:S01]  /*67f0*/  STS [R178+0x12000], R51 ;  /* 0x01200033b2007388 */ /* 0x000fe20000000800 */
[----:B------:R-:W-:Y:S01]  /*6800*/  F2FP.RELU.BF16.F32.PACK_AB R40, R242, R243 ;  /* 0x000000f3f228723e */ /* 0x000fe200000018ff */
[----:B------:R-:W-:Y:S01]  /*6810*/  FFMA.FTZ R58, R58, UR12, -R5 ;  /* 0x0000000c3a3a7c23 */ /* 0x000fe20008010805 */
[----:B------:R-:W-:Y:S01]  /*6820*/  ISETP.GT.U32.AND P3, PT, R201, UR13, PT ;  /* 0x0000000dc9007c0c */ /* 0x000fe2000bf64070 */
[----:B------:R-:W-:Y:S01]  /*6830*/  STS [R178+0x12400], R49 ;  /* 0x01240031b2007388 */ /* 0x000fe20000000800 */
[----:B------:R-:W-:Y:S01]  /*6840*/  PRMT R36, R6, 0x7772, RZ ;  /* 0x0000777206247816 */ /* 0x000fe200000000ff */
[----:B------:R-:W-:Y:S01]  /*6850*/  IMAD.IADD R201, R176, 0x1, R187 ;  /* 0x00000001b0c97824 */ /* 0x000fe200078e02bb */
[----:B------:R-:W-:Y:S01]  /*6860*/  F2FP.RELU.BF16.F32.PACK_AB R42, R121, R123 ;  /* 0x0000007b792a723e */ /* 0x000fe200000018ff */
[----:B------:R-:W-:Y:S01]  /*6870*/  STS [R190+0x12000], R47 ;  /* 0x0120002fbe007388 */ /* 0x000fe20000000800 */
[----:B------:R-:W-:Y:S01]  /*6880*/  ISETP.GT.U32.AND P4, PT, R36, UR13, PT ;  /* 0x0000000d24007c0c */ /* 0x000fe2000bf84070 */
[--C-:B------:R-:W-:Y:S01]  /*6890*/  FFMA.FTZ R59, R59, UR12, -R5.reuse ;  /* 0x0000000c3b3b7c23 */ /* 0x100fe20008010805 */
[----:B------:R-:W-:Y:S01]  /*68a0*/  PRMT R38, R6, 0x7770, RZ ;  /* 0x0000777006267816 */ /* 0x000fe200000000ff */
[----:B------:R-:W-:Y:S01]  /*68b0*/  STS [R190+0x12400], R45 ;  /* 0x0124002dbe007388 */ /* 0x000fe20000000800 */
[----:B------:R-:W-:Y:S01]  /*68c0*/  PRMT R36, R205, 0x7632, R36 ;  /* 0x00007632cd247816 */ /* 0x000fe20000000024 */
[----:B------:R-:W-:Y:S01]  /*68d0*/  FFMA.FTZ R202, R61, UR12, -R202 ;  /* 0x0000000c3dca7c23 */ /* 0x000fe200080108ca */
[----:B-1----:R-:W-:Y:S01]  /*68e0*/  F2FP.RELU.BF16.F32.PACK_AB R39, R228, R229 ;  /* 0x000000e5e427723e */ /* 0x002fe200000018ff */
[----:B------:R1:W-:Y:S01]  /*68f0*/  STS [R168+0x10000], R43 ;  /* 0x0100002ba8007388 */ /* 0x0003e20000000800 */
[----:B------:R-:W-:Y:S01]  /*6900*/  LOP3.LUT R36, R36, 0xff, RZ, 0xc0, !PT ;  /* 0x000000ff24247812 */ /* 0x000fe200078ec0ff */
[----:B----4-:R-:W-:Y:S01]  /*6910*/  @P3 FADD.FTZ R234, -R234, -RZ ;  /* 0x800000ffeaea3221 */ /* 0x010fe20000010100 */
[----:B------:R-:W-:Y:S01]  /*6920*/  ISETP.LE.U32.AND P6, PT, R38, UR13, PT ;  /* 0x0000000d26007c0c */ /* 0x000fe2000bfc3070 */
[----:B------:R3:W-:Y:S01]  /*6930*/  STS [R168+0x10400], R41 ;  /* 0x01040029a8007388 */ /* 0x0007e20000000800 */
[----:B--2---:R-:W-:Y:S01]  /*6940*/  F2FP.RELU.BF16.F32.PACK_AB R37, R212, R213 ;  /* 0x000000d5d425723e */ /* 0x004fe200000018ff */
[----:B------:R-:W-:Y:S01]  /*6950*/  FFMA.FTZ R5, R63, UR12, -R5 ;  /* 0x0000000c3f057c23 */ /* 0x000fe20008010805 */
[----:B------:R-:W-:Y:S01]  /*6960*/  F2FP.RELU.BF16.F32.PACK_AB R38, R226, R227 ;  /* 0x000000e3e226723e */ /* 0x000fe200000018ff */
[----:B------:R2:W-:Y:S01]  /*6970*/  STS [R189+0x10400], R40 ;  /* 0x01040028bd007388 */ /* 0x0005e20000000800 */
[----:B------:R-:W-:Y:S01]  /*6980*/  ISETP.LE.U32.AND P3, PT, R36, UR13, PT ;  /* 0x0000000d24007c0c */ /* 0x000fe2000bf63070 */
[----:B------:R-:W4:Y:S01]  /*6990*/  MUFU.EX2 R219, R202 ;  /* 0x000000ca00db7308 */ /* 0x000f220000000800 */
[----:B------:R-:W-:Y:S01]  /*69a0*/  F2FP.RELU.BF16.F32.PACK_AB R36, R210, R211 ;  /* 0x000000d3d224723e */ /* 0x000fe200000018ff */
[----:B------:R2:W-:Y:S01]  /*69b0*/  STS [R189+0x10000], R42 ;  /* 0x0100002abd007388 */ /* 0x0005e20000000800 */
[----:B------:R-:W-:Y:S07]  /*69c0*/  PRMT R204, R204, 0x7632, R204 ;  /* 0x00007632cccc7816 */ /* 0x000fee00000000cc */
[----:B------:R-:W3:Y:S01]  /*69d0*/  MUFU.EX2 R218, R60 ;  /* 0x0000003c00da7308 */ /* 0x000ee20000000800 */
[----:B------:R-:W-:Y:S01]  /*69e0*/  F2FP.RELU.BF16.F32.PACK_AB R44, R206, R207 ;  /* 0x000000cfce2c723e */ /* 0x000fe200000018ff */
[----:B------:R2:W-:Y:S01]  /*69f0*/  STS [R168+0x12000], R39 ;  /* 0x01200027a8007388 */ /* 0x0005e20000000800 */
[----:B------:R-:W-:Y:S07]  /*6a00*/  LOP3.LUT R204, R204, 0xff, RZ, 0xc0, !PT ;  /* 0x000000ffcccc7812 */ /* 0x000fee00078ec0ff */
[----:B------:R-:W2:Y:S01]  /*6a10*/  MUFU.EX2 R202, R5 ;  /* 0x0000000500ca7308 */ /* 0x000ea20000000800 */
[----:B------:R-:W-:Y:S01]  /*6a20*/  SHF.R.U32.HI R205, RZ, 0x18, R205 ;  /* 0x00000018ffcd7819 */ /* 0x000fe200000116cd */
[----:B------:R2:W-:Y:S01]  /*6a30*/  STS [R168+0x12400], R37 ;  /* 0x01240025a8007388 */ /* 0x0005e20000000800 */
[----:B------:R-:W-:Y:S07]  /*6a40*/  ISETP.LE.U32.AND P0, PT, R204, UR13, PT ;  /* 0x0000000dcc007c0c */ /* 0x000fee000bf03070 */
[----:B------:R-:W-:Y:S01]  /*6a50*/  MUFU.EX2 R204, R59 ;  /* 0x0000003b00cc7308 */ /* 0x000fe20000000800 */
[----:B------:R2:W-:Y:S01]  /*6a60*/  STS [R189+0x12000], R38 ;  /* 0x01200026bd007388 */ /* 0x0005e20000000800 */
[----:B-1----:R-:W-:Y:S01]  /*6a70*/  F2FP.RELU.BF16.F32.PACK_AB R43, R119, R122 ;  /* 0x0000007a772b723e */ /* 0x002fe200000018ff */
[----:B----4-:R-:W-:Y:S01]  /*6a80*/  @P5 FADD.FTZ R219, -R219, -RZ ;  /* 0x800000ffdbdb5221 */ /* 0x010fe20000010100 */
[----:B------:R-:W-:Y:S01]  /*6a90*/  FSETP.GE.FTZ.AND P5, PT, R120, RZ, PT ;  /* 0x000000ff7800720b */ /* 0x000fe20003fb6000 */
[----:B------:R1:W-:Y:S01]  /*6aa0*/  STS [R189+0x12400], R36 ;  /* 0x01240024bd007388 */ /* 0x0003e20000000800 */
[----:B---3--:R-:W-:Y:S01]  /*6ab0*/  F2FP.RELU.BF16.F32.PACK_AB R41, R240, R241 ;  /* 0x000000f1f029723e */ /* 0x008fe200000018ff */
[----:B------:R-:W-:Y:S02]  /*6ac0*/  @!P6 FADD.FTZ R218, -R218, -RZ ;  /* 0x800000ffdadae221 */ /* 0x000fe40000010100 */
[----:B------:R-:W-:Y:S01]  /*6ad0*/  STS [R176], R43 ;  /* 0x0000002bb0007388 */ /* 0x000fe20000000800 */
[----:B--2---:R-:W-:Y:S01]  /*6ae0*/  F2FP.RELU.BF16.F32.PACK_AB R40, R117, R118 ;  /* 0x000000767528723e */ /* 0x004fe200000018ff */
[----:B------:R-:W-:Y:S01]  /*6af0*/  @!P0 FADD.FTZ R237, -R237, -RZ ;  /* 0x800000ffeded8221 */ /* 0x000fe20000010100 */
[----:B------:R-:W-:Y:S01]  /*6b00*/  ISETP.GT.U32.AND P0, PT, R203, UR13, PT ;  /* 0x0000000dcb007c0c */ /* 0x000fe2000bf04070 */
[----:B------:R2:W-:Y:S01]  /*6b10*/  STS [R176+0x400], R41 ;  /* 0x00040029b0007388 */ /* 0x0005e20000000800 */
[----:B------:R-:W-:Y:S01]  /*6b20*/  F2FP.RELU.BF16.F32.PACK_AB R42, R165, R252 ;  /* 0x000000fca52a723e */ /* 0x000fe200000018ff */
[----:B------:R-:W3:Y:S01]  /*6b30*/  MUFU.EX2 R203, R62 ;  /* 0x0000003e00cb7308 */ /* 0x000ee20000000800 */
[----:B------:R-:W-:Y:S01]  /*6b40*/  @P2 FADD.FTZ R202, -R202, -RZ ;  /* 0x800000ffcaca2221 */ /* 0x000fe20000010100 */
[----:B------:R4:W-:Y:S01]  /*6b50*/  STS [R201], R40 ;  /* 0x00000028c9007388 */ /* 0x0009e20000000800 */
[----:B------:R-:W-:Y:S02]  /*6b60*/  F2FP.RELU.BF16.F32.PACK_AB R39, R208, R209 ;  /* 0x000000d1d027723e */ /* 0x000fe400000018ff */
[----:B------:R-:W-:Y:S02]  /*6b70*/  FSETP.GE.FTZ.AND P2, PT, R114, RZ, PT ;  /* 0x000000ff7200720b */ /* 0x000fe40003f56000 */
[----:B------:R-:W-:Y:S03]  /*6b80*/  F2FP.RELU.BF16.F32.PACK_AB R37, R224, R225 ;  /* 0x000000e1e025723e */ /* 0x000fe600000018ff */
[----:B------:R-:W-:Y:S01]  /*6b90*/  @P0 FADD.FTZ R235, -R235, -RZ ;  /* 0x800000ffebeb0221 */ /* 0x000fe20000010100 */
[----:B------:R-:W-:Y:S02]  /*6ba0*/  F2FP.RELU.BF16.F32.PACK_AB R38, R238, R239 ;  /* 0x000000efee26723e */ /* 0x000fe400000018ff */
[----:B------:R-:W-:Y:S01]  /*6bb0*/  ISETP.LE.U32.AND P0, PT, R205, UR13, PT ;  /* 0x0000000dcd007c0c */ /* 0x000fe2000bf03070 */
[----:B---3--:R-:W-:Y:S01]  /*6bc0*/  @P4 FADD.FTZ R203, -R203, -RZ ;  /* 0x800000ffcbcb4221 */ /* 0x008fe20000010100 */
[----:B-1----:R-:W-:Y:S01]  /*6bd0*/  F2FP.RELU.BF16.F32.PACK_AB R36, R222, R223 ;  /* 0x000000dfde24723e */ /* 0x002fe200000018ff */
[----:B------:R1:W-:Y:S01]  /*6be0*/  STS [R201+0x400], R38 ;  /* 0x00040026c9007388 */ /* 0x0003e20000000800 */
[----:B------:R-:W3:Y:S01]  /*6bf0*/  MUFU.EX2 R205, R58 ;  /* 0x0000003a00cd7308 */ /* 0x000ee20000000800 */
[----:B------:R-:W-:Y:S02]  /*6c00*/  FSETP.GE.FTZ.AND P4, PT, R116, RZ, PT ;  /* 0x000000ff7400720b */ /* 0x000fe40003f96000 */
[----:B------:R1:W-:Y:S01]  /*6c10*/  STS [R176+0x2000], R37 ;  /* 0x00200025b0007388 */ /* 0x0003e20000000800 */
[----:B--2---:R-:W-:Y:S03]  /*6c20*/  F2FP.RELU.BF16.F32.PACK_AB R41, R251, R250 ;  /* 0x000000fafb29723e */ /* 0x004fe600000018ff */
[----:B------:R2:W-:Y:S02]  /*6c30*/  STS [R176+0x2400], R39 ;  /* 0x00240027b0007388 */ /* 0x0005e40000000800 */
[----:B------:R-:W-:Y:S01]  /*6c40*/  @!P0 FADD.FTZ R204, -R204, -RZ ;  /* 0x800000ffcccc8221 */ /* 0x000fe20000010100 */
[----:B----4-:R-:W-:Y:S01]  /*6c50*/  F2FP.RELU.BF16.F32.PACK_AB R40, R236, R237 ;  /* 0x000000edec28723e */ /* 0x010fe200000018ff */
[----:B------:R4:W-:Y:S01]  /*6c60*/  STS [R201+0x2000], R36 ;  /* 0x00200024c9007388 */ /* 0x0009e20000000800 */
[----:B------:R-:W-:Y:S01]  /*6c70*/  FSETP.GE.FTZ.AND P0, PT, R109, RZ, PT ;  /* 0x000000ff6d00720b */ /* 0x000fe20003f16000 */
[----:B---3--:R-:W-:Y:S02]  /*6c80*/  @!P3 FADD.FTZ R205, -R205, -RZ ;  /* 0x800000ffcdcdb221 */ /* 0x008fe40000010100 */
[----:B------:R3:W-:Y:S01]  /*6c90*/  STS [R201+0x2400], R44 ;  /* 0x0024002cc9007388 */ /* 0x0007e20000000800 */
[----:B------:R-:W-:Y:S03]  /*6ca0*/  FSETP.GE.FTZ.AND P3, PT, R115, RZ, PT ;  /* 0x000000ff7300720b */ /* 0x000fe60003f76000 */
[----:B------:R-:W-:Y:S04]  /*6cb0*/  STS [R161], R42 ;  /* 0x0000002aa1007388 */ /* 0x000fe80000000800 */
[----:B------:R3:W-:Y:S01]  /*6cc0*/  STS [R161+0x400], R40 ;  /* 0x00040028a1007388 */ /* 0x0007e20000000800 */
[----:B-1----:R-:W-:Y:S03]  /*6cd0*/  F2FP.RELU.BF16.F32.PACK_AB R38, R204, R205 ;  /* 0x000000cdcc26723e */ /* 0x002fe600000018ff */
[----:B------:R1:W-:Y:S01]  /*6ce0*/  STS [R188], R41 ;  /* 0x00000029bc007388 */ /* 0x0003e20000000800 */
[----:B------:R-:W-:Y:S02]  /*6cf0*/  F2FP.RELU.BF16.F32.PACK_AB R37, R234, R235 ;  /* 0x000000ebea25723e */ /* 0x000fe400000018ff */
[----:B--2---:R-:W-:Y:S03]  /*6d00*/  F2FP.RELU.BF16.F32.PACK_AB R39, R202, R203 ;  /* 0x000000cbca27723e */ /* 0x004fe600000018ff */
[----:B------:R2:W-:Y:S01]  /*6d10*/  STS [R188+0x400], R37 ;  /* 0x00040025bc007388 */ /* 0x0005e20000000800 */
[----:B----4-:R-:W-:Y:S03]  /*6d20*/  LEA R36, R2, UR4, 0x1 ;  /* 0x0000000402247c11 */ /* 0x010fe6000f8e08ff */
[----:B------:R-:W-:Y:S02]  /*6d30*/  STS [R161+0x2400], R38 ;  /* 0x00240026a1007388 */ /* 0x000fe40000000800 */
[----:B---3--:R-:W-:Y:S01]  /*6d40*/  VIADD R44, R36, 0x4020 ;  /* 0x00004020242c7836 */ /* 0x008fe20000000000 */
[----:B------:R-:W-:Y:S02]  /*6d50*/  F2FP.RELU.BF16.F32.PACK_AB R40, R220, R221 ;  /* 0x000000dddc28723e */ /* 0x000fe400000018ff */
[----:B-1----:R-:W-:Y:S03]  /*6d60*/  F2FP.RELU.BF16.F32.PACK_AB R41, R219, R218 ;  /* 0x000000dadb29723e */ /* 0x002fe600000018ff */
[----:B------:R-:W-:Y:S04]  /*6d70*/  STS [R161+0x2000], R40 ;  /* 0x00200028a1007388 */ /* 0x000fe80000000800 */
[----:B------:R-:W-:Y:S01]  /*6d80*/  STS [R188+0x2000], R41 ;  /* 0x00200029bc007388 */ /* 0x000fe20000000800 */
[----:B--2---:R-:W-:Y:S03]  /*6d90*/  VIADD R37, R36, 0x4000 ;  /* 0x0000400024257836 */ /* 0x004fe60000000000 */
[----:B------:R-:W-:Y:S01]  /*6da0*/  STS [R188+0x2400], R39 ;  /* 0x00240027bc007388 */ /* 0x000fe20000000800 */
[----:B------:R-:W-:Y:S03]  /*6db0*/  @P1 VIADD R44, R37, 0xffffffe0 ;  /* 0xffffffe0252c1836 */ /* 0x000fe60000000000 */
        /* <DEDUP_REMOVED lines=22> */
[-C--:B------:R-:W-:Y:S03]  /*6f20*/  HMMA.16816.F32.BF16 R12, R104, R142.reuse, R12 ;  /* 0x0000008e680c723c */ /* 0x080fe6000004180c */
[C---:B------:R-:W-:Y:S01]  /*6f30*/  FADD.FTZ R4, -R200.reuse, R4 ;  /* 0x00000004c8047221 */ /* 0x040fe20000010100 */
[----:B------:R-:W-:Y:S04]  /*6f40*/  FADD.FTZ R5, -R200, R5 ;  /* 0x00000005c8057221 */ /* 0x000fe80000010100 */
[C---:B------:R-:W-:Y:S04]  /*6f50*/  HMMA.16816.F32.BF16 R16, R100.reuse, R142, R16 ;  /* 0x0000008e6410723c */ /* 0x040fe80000041810 */
[-C--:B------:R-:W-:Y:S02]  /*6f60*/  FSEL R4, R4, R200.reuse, P0 ;  /* 0x000000c804047208 */ /* 0x080fe40000000000 */
[-C--:B------:R-:W-:Y:S02]  /*6f70*/  FSEL R5, R5, R200.reuse, P5 ;  /* 0x000000c805057208 */ /* 0x080fe40002800000 */
[-C--:B------:R-:W-:Y:S03]  /*6f80*/  HMMA.16816.F32.BF16 R20, R100, R144.reuse, R20 ;  /* 0x000000906414723c */ /* 0x080fe60000041814 */
[----:B------:R-:W-:Y:S01]  /*6f90*/  FSETP.GE.FTZ.AND P0, PT, R113, RZ, PT ;  /* 0x000000ff7100720b */ /* 0x000fe20003f16000 */
[----:B------:R-:W-:Y:S01]  /*6fa0*/  FMUL.FTZ R5, R120, R5 ;  /* 0x0000000578057220 */ /* 0x000fe20000410000 */
[----:B------:R-:W-:Y:S03]  /*6fb0*/  FSETP.GE.FTZ.AND P5, PT, R118, RZ, PT ;  /* 0x000000ff7600720b */ /* 0x000fe60003fb6000 */
[C---:B------:R-:W-:Y:S08]  /*6fc0*/  HMMA.16816.F32.BF16 R24, R104.reuse, R144, R24 ;  /* 0x000000906818723c */ /* 0x040ff00000041818 */
[-C--:B------:R-:W-:Y:S03]  /*6fd0*/  HMMA.16816.F32.BF16 R28, R104, R146.reuse, R28 ;  /* 0x00000092681c723c */ /* 0x080fe6000004181c */
[C---:B------:R-:W-:Y:S05]  /*6fe0*/  FADD.FTZ R21, -R200.reuse, R21 ;  /* 0x00000015c8157221 */ /* 0x040fea0000010100 */
[-C--:B------:R-:W-:Y:S01]  /*6ff0*/  FSEL R21, R21, R200.reuse, P0 ;  /* 0x000000c815157208 */ /* 0x080fe20000000000 */
[C---:B------:R-:W-:Y:S04]  /*7000*/  HMMA.16816.F32.BF16 R32, R100.reuse, R146, R32 ;  /* 0x000000926420723c */ /* 0x040fe80000041820 */
[----:B------:R-:W-:Y:S01]  /*7010*/  FSETP.GE.FTZ.AND P0, PT, R119, RZ, PT ;  /* 0x000000ff7700720b */ /* 0x000fe20003f16000 */
[----:B------:R-:W-:Y:S03]  /*7020*/  FMUL.FTZ R21, R113, R21 ;  /* 0x0000001571157220 */ /* 0x000fe60000410000 */
[-C--:B------:R-:W-:Y:S08]  /*7030*/  HMMA.16816.F32.BF16 R36, R100, R148.reuse, R36 ;  /* 0x000000946424723c */ /* 0x080ff00000041824 */
[C---:B------:R-:W-:Y:S04]  /*7040*/  HMMA.16816.F32.BF16 R40, R104.reuse, R148, R40 ;  /* 0x000000946828723c */ /* 0x040fe80000041828 */
[C---:B------:R-:W-:Y:S04]  /*7050*/  FADD.FTZ R33, -R200.reuse, R33 ;  /* 0x00000021c8217221 */ /* 0x040fe80000010100 */
[-C--:B------:R-:W-:Y:S03]  /*7060*/  HMMA.16816.F32.BF16 R44, R104, R150.reuse, R44 ;  /* 0x00000096682c723c */ /* 0x080fe6000004182c */
[C---:B------:R-:W-:Y:S01]  /*7070*/  FADD.FTZ R36, -R200.reuse, R36 ;  /* 0x00000024c8247221 */ /* 0x040fe20000010100 */
[C---:B------:R-:W-:Y:S04]  /*7080*/  FADD.FTZ R37, -R200.reuse, R37 ;  /* 0x00000025c8257221 */ /* 0x040fe80000010100 */
[C---:B------:R-:W-:Y:S04]  /*7090*/  HMMA.16816.F32.BF16 R48, R100.reuse, R150, R48 ;  /* 0x000000966430723c */ /* 0x040fe80000041830 */
[-C--:B------:R-:W-:Y:S02]  /*70a0*/  FSEL R37, R37, R200.reuse, P0 ;  /* 0x000000c825257208 */ /* 0x080fe40000000000 */
[----:B------:R-:W-:Y:S02]  /*70b0*/  FSETP.GE.FTZ.AND P0, PT, R251, RZ, PT ;  /* 0x000000fffb00720b */ /* 0x000fe40003f16000 */
[-C--:B------:R-:W-:Y:S03]  /*70c0*/  HMMA.16816.F32.BF16 R52, R100, R152.reuse, R52 ;  /* 0x000000986434723c */ /* 0x080fe60000041834 */
[----:B------:R-:W-:Y:S05]  /*70d0*/  FMUL.FTZ R37, R119, R37 ;  /* 0x0000002577257220 */ /* 0x000fea0000410000 */
[C---:B------:R-:W-:Y:S04]  /*70e0*/  HMMA.16816.F32.BF16 R56, R104.reuse, R152, R56 ;  /* 0x000000986838723c */ /* 0x040fe80000041838 */
[C---:B------:R-:W-:Y:S01]  /*70f0*/  FADD.FTZ R48, -R200.reuse, R48 ;  /* 0x00000030c8307221 */ /* 0x040fe20000010100 */
[----:B------:R-:W-:Y:S03]  /*7100*/  FADD.FTZ R49, -R200, R49 ;  /* 0x00000031c8317221 */ /* 0x000fe60000010100 */
[-C--:B------:R-:W-:Y:S03]  /*7110*/  HMMA.16816.F32.BF16 R60, R104, R154.reuse, R60 ;  /* 0x0000009a683c723c */ /* 0x080fe6000004183c */
[----:B------:R-:W-:Y:S01]  /*7120*/  LOP3.LUT R104, R108, 0x30, RZ, 0xc0, !PT ;  /* 0x000000306c687812 */ /* 0x000fe200078ec0ff */
[C---:B------:R-:W-:Y:S01]  /*7130*/  IMAD.SHL.U32 R106, R3.reuse, 0x40, RZ ;  /* 0x00000040036a7824 */ /* 0x040fe200078e00ff */
[----:B------:R-:W-:Y:S01]  /*7140*/  FSEL R48, R48, R200, P5 ;  /* 0x000000c830307208 */ /* 0x000fe20002800000 */
[----:B------:R-:W-:Y:S01]  /*7150*/  FADD.FTZ R53, -R200, R53 ;  /* 0x00000035c8357221 */ /* 0x000fe20000010100 */
[----:B------:R-:W-:Y:S01]  /*7160*/  LOP3.LUT R105, R104, 0x8, R3, 0xf8, !PT ;  /* 0x0000000868697812 */ /* 0x000fe200078ef803 */
[----:B------:R-:W-:Y:S01]  /*7170*/  IMAD.SHL.U32 R104, R3, 0x8, RZ ;  /* 0x0000000803687824 */ /* 0x000fe200078e00ff */
[----:B------:R-:W-:Y:S01]  /*7180*/  LOP3.LUT R107, R106, 0x400, RZ, 0xc0, !PT ;  /* 0x000004006a6b7812 */ /* 0x000fe200078ec0ff */
[----:B------:R-:W-:Y:S04]  /*7190*/  HMMA.16816.F32.BF16 R64, R100, R154, R64 ;  /* 0x0000009a6440723c */ /* 0x000fe80000041840 */
[----:B------:R-:W-:Y:S01]  /*71a0*/  LOP3.LUT R105, R105, 0x1c0, R106, 0xf8, !PT ;  /* 0x000001c069697812 */ /* 0x000fe200078ef86a */
[----:B------:R-:W-:Y:S01]  /*71b0*/  FADD.FTZ R52, -R200, R52 ;  /* 0x00000034c8347221 */ /* 0x000fe20000010100 */
[----:B------:R-:W-:Y:S02]  /*71c0*/  FMUL.FTZ R48, R118, R48 ;  /* 0x0000003076307220 */ /* 0x000fe40000410000 */
[----:B------:R-:W-:Y:S05]  /*71d0*/  LOP3.LUT R110, R105, 0x38, R104, 0x78, !PT ;  /* 0x00000038696e7812 */ /* 0x000fea00078e7868 */
[----:B------:R-:W-:Y:S02]  /*71e0*/  IMAD R105, R110, 0x2, R107 ;  /* 0x000000026e697824 */ /* 0x000fe400078e026b */
[----:B------:R-:W-:Y:S01]  /*71f0*/  FMUL.FTZ R107, R109, R4 ;  /* 0x000000046d6b7220 */ /* 0x000fe20000410000 */
[C---:B------:R-:W-:Y:S01]  /*7200*/  FADD.FTZ R4, -R200.reuse, R16 ;  /* 0x00000010c8047221 */ /* 0x040fe20000010100 */
[C---:B------:R-:W-:Y:S03]  /*7210*/  FADD.FTZ R16, -R200.reuse, R17 ;  /* 0x00000011c8107221 */ /* 0x040fe60000010100 */
[----:B------:R-:W-:Y:S01]  /*7220*/  F2FP.BF16.F32.PACK_AB R5, R5, R107 ;  /* 0x0000006b0505723e */ /* 0x000fe200000010ff */
[----:B------:R-:W-:Y:S01]  /*7230*/  FADD.FTZ R107, -R200, R32 ;  /* 0x00000020c86b7221 */ /* 0x000fe20000010100 */
[-C--:B------:R-:W-:Y:S01]  /*7240*/  FSEL R17, R4, R200.reuse, P4 ;  /* 0x000000c804117208 */ /* 0x080fe20002000000 */
[----:B------:R-:W-:Y:S01]  /*7250*/  FADD.FTZ R4, -R200, R20 ;  /* 0x00000014c8047221 */ /* 0x000fe20000010100 */
[-C--:B------:R-:W-:Y:S02]  /*7260*/  FSEL R16, R16, R200.reuse, P3 ;  /* 0x000000c810107208 */ /* 0x080fe40001800000 */
[----:B------:R-:W-:Y:S01]  /*7270*/  FSETP.GE.FTZ.AND P3, PT, R121, RZ, PT ;  /* 0x000000ff7900720b */ /* 0x000fe20003f76000 */
[----:B------:R-:W-:Y:S01]  /*7280*/  FMUL.FTZ R17, R116, R17 ;  /* 0x0000001174117220 */ /* 0x000fe20000410000 */
[----:B------:R-:W-:Y:S01]  /*7290*/  FSEL R4, R4, R200, P2 ;  /* 0x000000c804047208 */ /* 0x000fe20001000000 */
[----:B------:R-:W-:Y:S01]  /*72a0*/  FMUL.FTZ R115, R115, R16 ;  /* 0x0000001073737220 */ /* 0x000fe20000410000 */
[----:B------:R-:W-:Y:S02]  /*72b0*/  FSETP.GE.FTZ.AND P2, PT, R122, RZ, PT ;  /* 0x000000ff7a00720b */ /* 0x000fe40003f56000 */
[----:B------:R-:W-:Y:S01]  /*72c0*/  FSETP.GE.FTZ.AND P4, PT, R123, RZ, PT ;  /* 0x000000ff7b00720b */ /* 0x000fe20003f96000 */
[----:B------:R-:W-:Y:S01]  /*72d0*/  FMUL.FTZ R114, R114, R4 ;  /* 0x0000000472727220 */ /* 0x000fe20000410000 */
[-C--:B------:R-:W-:Y:S02]  /*72e0*/  FSEL R36, R36, R200.reuse, P2 ;  /* 0x000000c824247208 */ /* 0x080fe40001000000 */
[----:B------:R-:W-:Y:S02]  /*72f0*/  FSETP.GE.FTZ.AND P2, PT, R165, RZ, PT ;  /* 0x000000ffa500720b */ /* 0x000fe40003f56000 */
[----:B------:R-:W-:Y:S01]  /*7300*/  FSEL R33, R33, R200, P3 ;  /* 0x000000c821217208 */ /* 0x000fe20001800000 */
[----:B------:R-:W-:Y:S01]  /*7310*/  FMUL.FTZ R36, R122, R36 ;  /* 0x000000247a247220 */ /* 0x000fe20000410000 */
[-C--:B------:R-:W-:Y:S02]  /*7320*/  FSEL R53, R53, R200.reuse, P2 ;  /* 0x000000c835357208 */ /* 0x080fe40001000000 */
[-C--:B------:R-:W-:Y:S01]  /*7330*/  FSEL R107, R107, R200.reuse, P4 ;  /* 0x000000c86b6b7208 */ /* 0x080fe20002000000 */
[----:B------:R-:W-:Y:S01]  /*7340*/  FMUL.FTZ R33, R121, R33 ;  /* 0x0000002179217220 */ /* 0x000fe20000410000 */
[----:B------:R-:W-:Y:S01]  /*7350*/  FSETP.GE.FTZ.AND P3, PT, R252, RZ, PT ;  /* 0x000000fffc00720b */ /* 0x000fe20003f76000 */
[----:B------:R-:W-:Y:S01]  /*7360*/  FMUL.FTZ R53, R165, R53 ;  /* 0x00000035a5357220 */ /* 0x000fe20000410000 */
[----:B------:R-:W-:Y:S01]  /*7370*/  FSETP.GE.FTZ.AND P4, PT, R117, RZ, PT ;  /* 0x000000ff7500720b */ /* 0x000fe20003f96000 */
[----:B------:R-:W-:Y:S01]  /*7380*/  FADD.FTZ R165, -R200, R64 ;  /* 0x00000040c8a57221 */ /* 0x000fe20000010100 */
[-C--:B------:R-:W-:Y:S01]  /*7390*/  FSEL R52, R52, R200.reuse, P3 ;  /* 0x000000c834347208 */ /* 0x080fe20001800000 */
[----:B------:R-:W-:Y:S01]  /*73a0*/  FMUL.FTZ R123, R123, R107 ;  /* 0x0000006b7b7b7220 */ /* 0x000fe20000410000 */
[----:B------:R-:W-:Y:S01]  /*73b0*/  FSEL R49, R49, R200, P4 ;  /* 0x000000c831317208 */ /* 0x000fe20002000000 */
[----:B------:R-:W-:Y:S01]  /*73c0*/  FADD.FTZ R64, -R199, R7 ;  /* 0x00000007c7407221 */ /* 0x000fe20000010100 */
[----:B------:R-:W-:Y:S01]  /*73d0*/  FSETP.GE.FTZ.AND P2, PT, R250, RZ, PT ;  /* 0x000000fffa00720b */ /* 0x000fe20003f56000 */
[----:B------:R-:W-:Y:S01]  /*73e0*/  FMUL.FTZ R52, R252, R52 ;  /* 0x00000034fc347220 */ /* 0x000fe20000410000 */
[----:B------:R-:W-:Y:S01]  /*73f0*/  F2FP.BF16.F32.PACK_AB R37, R37, R36 ;  /* 0x000000242525723e */ /* 0x000fe200000010ff */
[----:B------:R-:W-:Y:S01]  /*7400*/  FMUL.FTZ R49, R117, R49 ;  /* 0x0000003175317220 */ /* 0x000fe20000410000 */
[----:B------:R-:W-:Y:S01]  /*7410*/  FSEL R165, R165, R200, P2 ;  /* 0x000000c8a5a57208 */ /* 0x000fe20001000000 */
[----:B------:R-:W-:Y:S01]  /*7420*/  @P0 FADD.FTZ R200, -R200, R65 ;  /* 0x00000041c8c80221 */ /* 0x000fe20000010100 */
[----:B------:R-:W-:Y:S01]  /*7430*/  FSETP.GE.FTZ.AND P2, PT, R249, RZ, PT ;  /* 0x000000fff900720b */ /* 0x000fe20003f56000 */
[----:B------:R-:W-:Y:S01]  /*7440*/  FADD.FTZ R36, -R199, R6 ;  /* 0x00000006c7247221 */ /* 0x000fe20000010100 */
[----:B------:R-:W-:Y:S01]  /*7450*/  FSETP.GE.FTZ.AND P0, PT, R248, RZ, PT ;  /* 0x000000fff800720b */ /* 0x000fe20003f16000 */
[----:B------:R-:W-:Y:S01]  /*7460*/  FMUL.FTZ R250, R250, R165 ;  /* 0x000000a5fafa7220 */ /* 0x000fe20000410000 */
[----:B------:R-:W-:Y:S02]  /*7470*/  F2FP.BF16.F32.PACK_AB R52, R53, R52 ;  /* 0x000000343534723e */ /* 0x000fe400000010ff */
        /* <DEDUP_REMOVED lines=8> */
[----:B------:R-:W-:Y:S01]  /*7500*/  ISETP.GE.AND P0, PT, R180, UR8, PT ;  /* 0x00000008b4007c0c */ /* 0x000fe2000bf06270 */
[----:B------:R-:W-:Y:S01]  /*7510*/  ULOP3.LUT UR5, UR35, 0x1, URZ, 0xc0, !UPT ;  /* 0x0000000123057892 */ /* 0x000fe2000f8ec0ff */
[----:B------:R-:W-:Y:S03]  /*7520*/  IADD3 R49, P2, PT, RZ, -UR21, RZ ;  /* 0x80000015ff317c10 */ /* 0x000fe6000ff5e0ff */
[----:B------:R-:W-:Y:S04]  /*7530*/  UISETP.NE.U32.AND UP0, UPT, UR5, 0x1, UPT ;  /* 0x000000010500788c */ /* 0x000fe8000bf05070 */
[----:B------:R-:W-:Y:S04]  /*7540*/  USEL UR5, UR20, 0x2000, !UP0 ;  /* 0x0000200014057887 */ /* 0x000fe8000c000000 */
[----:B------:R-:W2:Y:S02]  /*7550*/  @!P0 LDC R4, c[0x0][0x3b4] ;  /* 0x0000ed00ff048b82 */ /* 0x000ea40000000800 */
[----:B------:R-:W-:Y:S02]  /*7560*/  VIADD R185, R185, UR5 ;  /* 0x00000005b9b97c36 */ /* 0x000fe40008000000 */
[----:B------:R-:W-:Y:S02]  /*7570*/  VIADD R174, R174, UR5 ;  /* 0x00000005aeae7c36 */ /* 0x000fe40008000000 */
[----:B------:R-:W-:Y:S02]  /*7580*/  VIADD R160, R160, UR5 ;  /* 0x00000005a0a07c36 */ /* 0x000fe40008000000 */
[----:B-1----:R-:W-:Y:S04]  /*7590*/  IMAD.SHL.U32 R6, R7, 0x80, RZ ;  /* 0x0000008007067824 */ /* 0x002fe800078e00ff */
[----:B------:R-:W-:Y:S01]  /*75a0*/  IMAD.X R6, RZ, RZ, ~R6, P2 ;  /* 0x000000ffff067224 */ /* 0x000fe200010e0e06 */
[----:B------:R-:W-:Y:S04]  /*75b0*/  ISETP.GE.AND P2, PT, R180, UR8, PT ;  /* 0x00000008b4007c0c */ /* 0x000fe8000bf46270 */
[----:B------:R-:W-:Y:S04]  /*75c0*/  SHF.R.S64 R49, R49, 0x1f, R6 ;  /* 0x0000001f31317819 */ /* 0x000fe80000001006 */
[----:B------:R-:W-:Y:S04]  /*75d0*/  IADD3 R164, P3, PT, R49, R164, RZ ;  /* 0x000000a431a47210 */ /* 0x000fe80007f7e0ff */
[----:B------:R-:W-:Y:S02]  /*75e0*/  LEA.HI.X.SX32 R163, R6, R163, 0x1, P3 ;  /* 0x000000a306a37211 */ /* 0x000fe400018f0eff */
[C---:B------:R-:W-:Y:S03]  /*75f0*/  @!P0 LEA R6, P3, R7.reuse, R164, 0x7 ;  /* 0x000000a407068211 */ /* 0x040fe600078638ff */
[----:B------:R-:W-:Y:S01]  /*7600*/  @!P2 IMAD.MOV.U32 R165, RZ, RZ, R163 ;  /* 0x000000ffffa5a224 */ /* 0x000fe200078e00a3 */
[----:B--2---:R-:W-:Y:S04]  /*7610*/  @!P0 LEA.HI.X R7, R7, R163, R4, 0x7, P3 ;  /* 0x000000a307078211 */ /* 0x004fe800018f3c04 */
        /* <DEDUP_REMOVED lines=13> */
.L_x_677:
[----:B------:R-:W-:Y:S01]  /*76f0*/  FSETP.GE.FTZ.AND P2, PT, R246, RZ, PT ;  /* 0x000000fff600720b */ /* 0x000fe20003f56000 */
[----:B------:R2:W-:Y:S01]  /*7700*/  STS [R178+0x8000], R5 ;  /* 0x00800005b2007388 */ /* 0x0005e20000000800 */
[C---:B------:R-:W-:Y:S01]  /*7710*/  FADD.FTZ R4, -R199.reuse, R19 ;  /* 0x00000013c7047221 */ /* 0x040fe20000010100 */
[----:B------:R-:W-:Y:S01]  /*7720*/  FADD.FTZ R22, -R199, R22 ;  /* 0x00000016c7167221 */ /* 0x000fe20000010100 */
[----:B------:R-:W-:Y:S01]  /*7730*/  FSETP.GE.FTZ.AND P0, PT, R245, RZ, PT ;  /* 0x000000fff500720b */ /* 0x000fe20003f16000 */
[C---:B------:R-:W-:Y:S01]  /*7740*/  FADD.FTZ R18, -R199.reuse, R18 ;  /* 0x00000012c7127221 */ /* 0x040fe20000010100 */
[----:B------:R-:W-:Y:S01]  /*7750*/  FADD.FTZ R34, -R199, R34 ;  /* 0x00000022c7227221 */ /* 0x000fe20000010100 */
[----:B------:R-:W-:Y:S01]  /*7760*/  FSETP.GE.FTZ.AND P3, PT, R247, RZ, PT ;  /* 0x000000fff700720b */ /* 0x000fe20003f76000 */
[C---:B------:R-:W-:Y:S01]  /*7770*/  FADD.FTZ R38, -R199.reuse, R38 ;  /* 0x00000026c7267221 */ /* 0x040fe20000010100 */
[-C--:B------:R-:W-:Y:S01]  /*7780*/  FSEL R22, R22, R199.reuse, P0 ;  /* 0x000000c716167208 */ /* 0x080fe20000000000 */
[----:B------:R-:W-:Y:S01]  /*7790*/  FADD.FTZ R16, -R199, R39 ;  /* 0x00000027c7107221 */ /* 0x000fe20000010100 */
[----:B------:R-:W-:Y:S01]  /*77a0*/  FSETP.GE.FTZ.AND P0, PT, R243, RZ, PT ;  /* 0x000000fff300720b */ /* 0x000fe20003f16000 */
[----:B-1----:R-:W-:Y:S01]  /*77b0*/  FADD.FTZ R6, -R199, R35 ;  /* 0x00000023c7067221 */ /* 0x002fe20000010100 */
[-C--:B------:R-:W-:Y:S01]  /*77c0*/  FSEL R18, R18, R199.reuse, P3 ;  /* 0x000000c712127208 */ /* 0x080fe20001800000 */
[----:B------:R-:W-:Y:S01]  /*77d0*/  FMUL.FTZ R36, R249, R36 ;  /* 0x00000024f9247220 */ /* 0x000fe20000410000 */
[----:B------:R-:W-:Y:S01]  /*77e0*/  FSEL R34, R34, R199, P0 ;  /* 0x000000c722227208 */ /* 0x000fe20000000000 */
[----:B------:R-:W-:Y:S01]  /*77f0*/  FMUL.FTZ R53, R248, R53 ;  /* 0x00000035f8357220 */ /* 0x000fe20000410000 */
[----:B------:R-:W-:Y:S01]  /*7800*/  FSETP.GE.FTZ.AND P3, PT, R242, RZ, PT ;  /* 0x000000fff200720b */ /* 0x000fe20003f76000 */
[----:B------:R-:W-:Y:S01]  /*7810*/  FMUL.FTZ R18, R247, R18 ;  /* 0x00000012f7127220 */ /* 0x000fe20000410000 */
[----:B------:R-:W-:Y:S01]  /*7820*/  FSETP.GE.FTZ.AND P0, PT, R240, RZ, PT ;  /* 0x000000fff000720b */ /* 0x000fe20003f16000 */
[C---:B------:R-:W-:Y:S01]  /*7830*/  FADD.FTZ R50, -R199.reuse, R50 ;  /* 0x00000032c7327221 */ /* 0x040fe20000010100 */
[-C--:B------:R-:W-:Y:S01]  /*7840*/  FSEL R19, R6, R199.reuse, P3 ;  /* 0x000000c706137208 */ /* 0x080fe20001800000 */
[C---:B------:R-:W-:Y:S01]  /*7850*/  FADD.FTZ R6, -R199.reuse, R55 ;  /* 0x00000037c7067221 */ /* 0x040fe20000010100 */
[----:B------:R-:W-:Y:S01]  /*7860*/  FSETP.GE.FTZ.AND P3, PT, R238, RZ, PT ;  /* 0x000000ffee00720b */ /* 0x000fe20003f76000 */
[----:B------:R-:W-:Y:S01]  /*7870*/  FADD.FTZ R66, -R199, R66 ;  /* 0x00000042c7427221 */ /* 0x000fe20000010100 */
[----:B------:R-:W-:Y:S01]  /*7880*/  F2FP.BF16.F32.PACK_AB R53, R53, R36 ;  /* 0x000000243535723e */ /* 0x000fe200000010ff */
[C---:B------:R-:W-:Y:S01]  /*7890*/  FADD.FTZ R54, -R199.reuse, R54 ;  /* 0x00000036c7367221 */ /* 0x040fe20000010100 */
[-C--:B--2---:R-:W-:Y:S01]  /*78a0*/  FSEL R5, R4, R199.reuse, P2 ;  /* 0x000000c704057208 */ /* 0x084fe20001000000 */
[C---:B------:R-:W-:Y:S01]  /*78b0*/  FADD.FTZ R4, -R199.reuse, R23 ;  /* 0x00000017c7047221 */ /* 0x040fe20000010100 */
[----:B------:R-:W-:Y:S01]  /*78c0*/  FSETP.GE.FTZ.AND P2, PT, R244, RZ, PT ;  /* 0x000000fff400720b */ /* 0x000fe20003f56000 */
[----:B------:R-:W-:Y:S01]  /*78d0*/  STS [R178+0x8400], R53 ;  /* 0x00840035b2007388 */ /* 0x000fe20000000800 */
[----:B------:R-:W-:Y:S01]  /*78e0*/  FSEL R23, R16, R199, P0 ;  /* 0x000000c710177208 */ /* 0x000fe20000000000 */
[----:B------:R-:W-:Y:S01]  /*78f0*/  FMUL.FTZ R5, R246, R5 ;  /* 0x00000005f6057220 */ /* 0x000fe20000410000 */
[----:B------:R-:W-:Y:S01]  /*7900*/  FSEL R7, R4, R199, P2 ;  /* 0x000000c704077208 */ /* 0x000fe20001000000 */
[----:B------:R-:W-:Y:S01]  /*7910*/  FADD.FTZ R4, -R199, R51 ;  /* 0x00000033c7047221 */ /* 0x000fe20000010100 */
[----:B------:R-:W-:Y:S01]  /*7920*/  FSETP.GE.FTZ.AND P2, PT, R241, RZ, PT ;  /* 0x000000fff100720b */ /* 0x000fe20003f56000 */
[----:B------:R-:W-:Y:S01]  /*7930*/  FMUL.FTZ R23, R240, R23 ;  /* 0x00000017f0177220 */ /* 0x000fe20000410000 */
[----:B------:R-:W-:Y:S01]  /*7940*/  F2FP.BF16.F32.PACK_AB R5, R5, R18 ;  /* 0x000000120505723e */ /* 0x000fe200000010ff */
[----:B-----5:R-:W-:Y:S01]  /*7950*/  FADD.FTZ R9, -R198, R9 ;  /* 0x00000009c6097221 */ /* 0x020fe20000010100 */
[-C--:B------:R-:W-:Y:S01]  /*7960*/  FSEL R38, R38, R199.reuse, P2 ;  /* 0x000000c726267208 */ /* 0x080fe20001000000 */
[----:B------:R-:W-:Y:S01]  /*7970*/  FADD.FTZ R13, -R198, R13 ;  /* 0x0000000dc60d7221 */ /* 0x000fe20000010100 */
[----:B------:R-:W-:Y:S01]  /*7980*/  FSEL R35, R4, R199, P3 ;  /* 0x000000c704237208 */ /* 0x000fe20001800000 */
[----:B------:R-:W-:Y:S01]  /*7990*/  IMAD.MOV.U32 R4, RZ, RZ, 0x10 ;  /* 0x00000010ff047424 */ /* 0x000fe200078e00ff */
[----:B------:R-:W-:Y:S01]  /*79a0*/  FSETP.GE.FTZ.AND P0, PT, R239, RZ, PT ;  /* 0x000000ffef00720b */ /* 0x000fe20003f16000 */
[----:B------:R-:W-:Y:S01]  /*79b0*/  FMUL.FTZ R38, R241, R38 ;  /* 0x00000026f1267220 */ /* 0x000fe20000410000 */
[----:B------:R-:W-:Y:S01]  /*79c0*/  FSETP.GE.FTZ.AND P2, PT, R237, RZ, PT ;  /* 0x000000ffed00720b */ /* 0x000fe20003f56000 */
[----:B------:R-:W-:Y:S01]  /*79d0*/  FMUL.FTZ R35, R238, R35 ;  /* 0x00000023ee237220 */ /* 0x000fe20000410000 */
[-C--:B------:R-:W-:Y:S01]  /*79e0*/  FSEL R50, R50, R199.reuse, P0 ;  /* 0x000000c732327208 */ /* 0x080fe20000000000 */
[C---:B------:R-:W-:Y:S01]  /*79f0*/  FADD.FTZ R25, -R198.reuse, R25 ;  /* 0x00000019c6197221 */ /* 0x040fe20000010100 */
[----:B------:R-:W-:Y:S01]  /*7a00*/  F2FP.BF16.F32.PACK_AB R49, R23, R38 ;  /* 0x000000261731723e */ /* 0x000fe200000010ff */
[----:B------:R-:W-:Y:S01]  /*7a10*/  FADD.FTZ R29, -R198, R29 ;  /* 0x0000001dc61d7221 */ /* 0x000fe20000010100 */
[----:B------:R-:W-:Y:S01]  /*7a20*/  SEL R23, R4, 0xfffffff0, !P1 ;  /* 0xfffffff004177807 */ /* 0x000fe20004800000 */
[----:B------:R-:W-:Y:S01]  /*7a30*/  FMUL.FTZ R50, R239, R50 ;  /* 0x00000032ef327220 */ /* 0x000fe20000410000 */
[----:B------:R-:W-:Y:S01]  /*7a40*/  FSETP.GE.FTZ.AND P0, PT, R236, RZ, PT ;  /* 0x000000ffec00720b */ /* 0x000fe20003f16000 */
[----:B------:R-:W-:Y:S01]  /*7a50*/  FADD.FTZ R41, -R198, R41 ;  /* 0x00000029c6297221 */ /* 0x000fe20000010100 */
[-C--:B------:R-:W-:Y:S01]  /*7a60*/  FSEL R54, R54, R199.reuse, P2 ;  /* 0x000000c736367208 */ /* 0x080fe20001000000 */
[----:B------:R-:W-:Y:S01]  /*7a70*/  IMAD.IADD R4, R178, 0x1, R23 ;  /* 0x00000001b2047824 */ /* 0x000fe200078e0217 */
[-C--:B------:R-:W-:Y:S01]  /*7a80*/  FSEL R39, R6, R199.reuse, P0 ;  /* 0x000000c706277208 */ /* 0x080fe20000000000 */
[C---:B------:R-:W-:Y:S01]  /*7a90*/  FADD.FTZ R57, -R198.reuse, R57 ;  /* 0x00000039c6397221 */ /* 0x040fe20000010100 */
[----:B------:R-:W-:Y:S01]  /*7aa0*/  FSETP.GE.FTZ.AND P0, PT, R235, RZ, PT ;  /* 0x000000ffeb00720b */ /* 0x000fe20003f16000 */
[C---:B------:R-:W-:Y:S01]  /*7ab0*/  FADD.FTZ R45, -R198.reuse, R45 ;  /* 0x0000002dc62d7221 */ /* 0x040fe20000010100 */
[----:B------:R1:W-:Y:S01]  /*7ac0*/  STS [R4+0x8000], R17 ;  /* 0x0080001104007388 */ /* 0x0003e20000000800 */
[----:B------:R-:W-:Y:S01]  /*7ad0*/  F2FP.BF16.F32.PACK_AB R50, R35, R50 ;  /* 0x000000322332723e */ /* 0x000fe200000010ff */
[----:B------:R-:W-:Y:S01]  /*7ae0*/  FADD.FTZ R35, -R198, R8 ;  /* 0x00000008c6237221 */ /* 0x000fe20000010100 */
[----:B------:R-:W-:Y:S01]  /*7af0*/  FSEL R66, R66, R199, P0 ;  /* 0x000000c742427208 */ /* 0x000fe20000000000 */
[----:B------:R2:W-:Y:S01]  /*7b00*/  STS [R4+0x8400], R5 ;  /* 0x0084000504007388 */ /* 0x0005e20000000800 */
[----:B------:R-:W-:Y:S01]  /*7b10*/  FSETP.GE.FTZ.AND P0, PT, R233, RZ, PT ;  /* 0x000000ffe900720b */ /* 0x000fe20003f16000 */
[C---:B------:R-:W-:Y:S01]  /*7b20*/  FADD.FTZ R10, -R191.reuse, R10 ;  /* 0x0000000abf0a7221 */ /* 0x040fe20000010100 */
[----:B------:R-:W-:Y:S01]  /*7b30*/  FSETP.GE.FTZ.AND P2, PT, R234, RZ, PT ;  /* 0x000000ffea00720b */ /* 0x000fe20003f56000 */
[----:B------:R-:W-:Y:S01]  /*7b40*/  FADD.FTZ R14, -R191, R14 ;  /* 0x0000000ebf0e7221 */ /* 0x000fe20000010100 */
[----:B------:R-:W-:Y:S01]  /*7b50*/  FSEL R6, R35, R198, P0 ;  /* 0x000000c623067208 */ /* 0x000fe20000000000 */
[----:B------:R-:W-:Y:S01]  /*7b60*/  FADD.FTZ R35, -R198, R12 ;  /* 0x0000000cc6237221 */ /* 0x000fe20000010100 */
[----:B------:R-:W-:Y:S01]  /*7b70*/  FSETP.GE.FTZ.AND P3, PT, R232, RZ, PT ;  /* 0x000000ffe800720b */ /* 0x000fe20003f76000 */
[----:B------:R-:W-:Y:S01]  /*7b80*/  FADD.FTZ R26, -R191, R26 ;  /* 0x0000001abf1a7221 */ /* 0x000fe20000010100 */
[----:B------:R-:W-:Y:S01]  /*7b90*/  FSETP.GE.FTZ.AND P0, PT, R230, RZ, PT ;  /* 0x000000ffe600720b */ /* 0x000fe20003f16000 */
[----:B------:R-:W-:Y:S01]  /*7ba0*/  FMUL.FTZ R6, R233, R6 ;  /* 0x00000006e9067220 */ /* 0x000fe20000410000 */
[----:B------:R-:W-:Y:S01]  /*7bb0*/  FSEL R9, R9, R198, P3 ;  /* 0x000000c609097208 */ /* 0x000fe20001800000 */
[----:B------:R-:W-:Y:S01]  /*7bc0*/  FMUL.FTZ R22, R245, R22 ;  /* 0x00000016f5167220 */ /* 0x000fe20000410000 */
[-C--:B------:R-:W-:Y:S01]  /*7bd0*/  FSEL R13, R13, R198.reuse, P0 ;  /* 0x000000c60d0d7208 */ /* 0x080fe20000000000 */
[----:B------:R-:W-:Y:S01]  /*7be0*/  FMUL.FTZ R7, R244, R7 ;  /* 0x00000007f4077220 */ /* 0x000fe20000410000 */
[----:B------:R-:W-:Y:S01]  /*7bf0*/  FSETP.GE.FTZ.AND P0, PT, R229, RZ, PT ;  /* 0x000000ffe500720b */ /* 0x000fe20003f16000 */
[----:B------:R-:W-:Y:S01]  /*7c00*/  FMUL.FTZ R9, R232, R9 ;  /* 0x00000009e8097220 */ /* 0x000fe20000410000 */
[----:B------:R-:W-:Y:S01]  /*7c10*/  FSETP.GE.FTZ.AND P5, PT, R228, RZ, PT ;  /* 0x000000ffe400720b */ /* 0x000fe20003fb6000 */
[----:B------:R-:W-:Y:S01]  /*7c20*/  @P2 FADD.FTZ R199, -R199, R67 ;  /* 0x00000043c7c72221 */ /* 0x000fe20000010100 */
[----:B------:R-:W-:Y:S01]  /*7c30*/  FSETP.GE.FTZ.AND P2, PT, R231, RZ, PT ;  /* 0x000000ffe700720b */ /* 0x000fe20003f56000 */
[----:B------:R-:W-:Y:S01]  /*7c40*/  FMUL.FTZ R13, R230, R13 ;  /* 0x0000000de60d7220 */ /* 0x000fe20000410000 */
[C---:B-1----:R-:W-:Y:S01]  /*7c50*/  FADD.FTZ R17, -R198.reuse, R24 ;  /* 0x00000018c6117221 */ /* 0x042fe20000010100 */
[-C--:B------:R-:W-:Y:S01]  /*7c60*/  FSEL R25, R25, R198.reuse, P5 ;  /* 0x000000c619197208 */ /* 0x080fe20002800000 */
[----:B------:R-:W-:Y:S01]  /*7c70*/  FADD.FTZ R30, -R191, R30 ;  /* 0x0000001ebf1e7221 */ /* 0x000fe20000010100 */
[----:B------:R-:W-:Y:S01]  /*7c80*/  FSETP.GE.FTZ.AND P4, PT, R227, RZ, PT ;  /* 0x000000ffe300720b */ /* 0x000fe20003f96000 */
[----:B--2---:R-:W-:Y:S01]  /*7c90*/  FADD.FTZ R5, -R198, R28 ;  /* 0x0000001cc6057221 */ /* 0x004fe20000010100 */
[----:B------:R-:W-:Y:S01]  /*7ca0*/  FSEL R12, R17, R198, P0 ;  /* 0x000000c6110c7208 */ /* 0x000fe20000000000 */
[----:B------:R-:W-:Y:S01]  /*7cb0*/  FMUL.FTZ R25, R228, R25 ;  /* 0x00000019e4197220 */ /* 0x000fe20000410000 */
[----:B------:R-:W-:Y:S01]  /*7cc0*/  F2FP.BF16.F32.PACK_AB R9, R9, R6 ;  /* 0x000000060909723e */ /* 0x000fe200000010ff */
[C---:B------:R-:W-:Y:S01]  /*7cd0*/  FADD.FTZ R17, -R198.reuse, R40 ;  /* 0x00000028c6117221 */ /* 0x040fe20000010100 */
[----:B------:R-:W-:Y:S01]  /*7ce0*/  FSEL R8, R35, R198, P2 ;  /* 0x000000c623087208 */ /* 0x000fe20001000000 */
[----:B------:R-:W-:Y:S01]  /*7cf0*/  FMUL.FTZ R12, R229, R12 ;  /* 0x0000000ce50c7220 */ /* 0x000fe20000410000 */
[----:B------:R-:W-:Y:S01]  /*7d00*/  FSEL R6, R5, R198, P4 ;  /* 0x000000c605067208 */ /* 0x000fe20002000000 */
[----:B------:R-:W-:Y:S01]  /*7d10*/  FADD.FTZ R5, -R198, R44 ;  /* 0x0000002cc6057221 */ /* 0x000fe20000010100 */
[----:B------:R-:W-:Y:S01]  /*7d20*/  FSETP.GE.FTZ.AND P6, PT, R223, RZ, PT ;  /* 0x000000ffdf00720b */ /* 0x000fe20003fd6000 */
[----:B------:R-:W-:Y:S01]  /*7d30*/  FMUL.FTZ R8, R231, R8 ;  /* 0x00000008e7087220 */ /* 0x000fe20000410000 */
[----:B------:R-:W-:Y:S01]  /*7d40*/  FSETP.GE.FTZ.AND P3, PT, R226, RZ, PT ;  /* 0x000000ffe200720b */ /* 0x000fe20003f76000 */
[----:B------:R1:W-:Y:S01]  /*7d50*/  STS [R178+0xa000], R9 ;  /* 0x00a00009b2007388 */ /* 0x0003e20000000800 */
[----:B------:R-:W-:Y:S01]  /*7d60*/  F2FP.BF16.F32.PACK_AB R25, R25, R12 ;  /* 0x0000000c1919723e */ /* 0x000fe200000010ff */
[----:B------:R-:W-:Y:S01]  /*7d70*/  FMUL.FTZ R34, R243, R34 ;  /* 0x00000022f3227220 */ /* 0x000fe20000410000 */
[----:B------:R-:W-:Y:S01]  /*7d80*/  FSETP.GE.FTZ.AND P0, PT, R224, RZ, PT ;  /* 0x000000ffe000720b */ /* 0x000fe20003f16000 */
[----:B------:R-:W-:Y:S01]  /*7d90*/  FMUL.FTZ R19, R242, R19 ;  /* 0x00000013f2137220 */ /* 0x000fe20000410000 */
[-C--:B------:R-:W-:Y:S01]  /*7da0*/  FSEL R12, R5, R198.reuse, P6 ;  /* 0x000000c6050c7208 */ /* 0x080fe20003000000 */
[----:B------:R-:W-:Y:S01]  /*7db0*/  FADD.FTZ R5, -R198, R56 ;  /* 0x00000038c6057221 */ /* 0x000fe20000010100 */
[----:B------:R-:W-:Y:S01]  /*7dc0*/  FSEL R29, R29, R198, P3 ;  /* 0x000000c61d1d7208 */ /* 0x000fe20001800000 */
[----:B------:R-:W-:Y:S01]  /*7dd0*/  FMUL.FTZ R6, R227, R6 ;  /* 0x00000006e3067220 */ /* 0x000fe20000410000 */
[----:B------:R-:W-:Y:S01]  /*7de0*/  FSETP.GE.FTZ.AND P2, PT, R225, RZ, PT ;  /* 0x000000ffe100720b */ /* 0x000fe20003f56000 */
[----:B------:R-:W-:Y:S01]  /*7df0*/  FADD.FTZ R42, -R191, R42 ;  /* 0x0000002abf2a7221 */ /* 0x000fe20000010100 */
[----:B------:R-:W-:Y:S01]  /*7e00*/  FSETP.GE.FTZ.AND P4, PT, R221, RZ, PT ;  /* 0x000000ffdd00720b */ /* 0x000fe20003f96000 */
[----:B------:R-:W-:Y:S01]  /*7e10*/  FMUL.FTZ R29, R226, R29 ;  /* 0x0000001de21d7220 */ /* 0x000fe20000410000 */
[----:B------:R-:W-:Y:S01]  /*7e20*/  FSETP.GE.FTZ.AND P3, PT, R220, RZ, PT ;  /* 0x000000ffdc00720b */ /* 0x000fe20003f76000 */
[----:B------:R-:W-:Y:S01]  /*7e30*/  FADD.FTZ R46, -R191, R46 ;  /* 0x0000002ebf2e7221 */ /* 0x000fe20000010100 */
[----:B------:R-:W-:Y:S01]  /*7e40*/  FSEL R41, R41, R198, P0 ;  /* 0x000000c629297208 */ /* 0x000fe20000000000 */
[----:B------:R-:W-:Y:S01]  /*7e50*/  FMUL.FTZ R12, R223, R12 ;  /* 0x0000000cdf0c7220 */ /* 0x000fe20000410000 */
[----:B------:R-:W-:Y:S01]  /*7e60*/  F2FP.BF16.F32.PACK_AB R13, R13, R8 ;  /* 0x000000080d0d723e */ /* 0x000fe200000010ff */
[----:B------:R-:W-:Y:S01]  /*7e70*/  FADD.FTZ R58, -R191, R58 ;  /* 0x0000003abf3a7221 */ /* 0x000fe20000010100 */
[----:B------:R-:W-:Y:S01]  /*7e80*/  FSETP.GE.FTZ.AND P0, PT, R219, RZ, PT ;  /* 0x000000ffdb00720b */ /* 0x000fe20003f16000 */
[----:B------:R-:W-:Y:S01]  /*7e90*/  FMUL.FTZ R41, R224, R41 ;  /* 0x00000029e0297220 */ /* 0x000fe20000410000 */
[-C--:B------:R-:W-:Y:S01]  /*7ea0*/  FSEL R8, R17, R198.reuse, P2 ;  /* 0x000000c611087208 */ /* 0x080fe20001000000 */
        /* <DEDUP_REMOVED lines=11> */
[----:B------:R-:W-:Y:S01]  /*7f60*/  FSEL R45, R45, R198, P5 ;  /* 0x000000c62d2d7208 */ /* 0x000fe20002800000 */
[----:B------:R-:W-:Y:S01]  /*7f70*/  FMUL.FTZ R54, R237, R54 ;  /* 0x00000036ed367220 */ /* 0x000fe20000410000 */
[----:B------:R-:W-:Y:S01]  /*7f80*/  F2FP.BF16.F32.PACK_AB R24, R57, R16 ;  /* 0x000000103918723e */ /* 0x000fe200000010ff */
[----:B------:R-:W-:Y:S01]  /*7f90*/  FADD.FTZ R16, -R191, R15 ;  /* 0x0000000fbf107221 */ /* 0x000fe20000010100 */
        /* <DEDUP_REMOVED lines=18> */
[-C--:B-1----:R-:W-:Y:S01]  /*80c0*/  FSEL R9, R8, R191.reuse, P0 ;  /* 0x000000bf08097208 */ /* 0x082fe20000000000 */
[----:B------:R-:W-:Y:S01]  /*80d0*/  FADD.FTZ R8, -R191, R31 ;  /* 0x0000001fbf087221 */ /* 0x000fe20000010100 */
[----:B------:R-:W-:Y:S01]  /*80e0*/  FSEL R14, R14, R191, P2 ;  /* 0x000000bf0e0e7208 */ /* 0x000fe20001000000 */
[----:B------:R-:W-:Y:S01]  /*80f0*/  FMUL.FTZ R10, R217, R10 ;  /* 0x0000000ad90a7220 */ /* 0x000fe20000410000 */
[----:B------:R-:W-:Y:S01]  /*8100*/  FSETP.GE.FTZ.AND P0, PT, R210, RZ, PT ;  /* 0x000000ffd200720b */ /* 0x000fe20003f16000 */
[----:B------:R-:W-:Y:S01]  /*8110*/  FMUL.FTZ R9, R212, R9 ;  /* 0x00000009d4097220 */ /* 0x000fe20000410000 */
[----:B------:R-:W-:Y:S01]  /*8120*/  FSETP.GE.FTZ.AND P2, PT, R213, RZ, PT ;  /* 0x000000ffd500720b */ /* 0x000fe20003f56000 */
[----:B------:R-:W-:Y:S01]  /*8130*/  FMUL.FTZ R14, R215, R14 ;  /* 0x0000000ed70e7220 */ /* 0x000fe20000410000 */
[----:B------:R-:W-:Y:S01]  /*8140*/  FSEL R15, R8, R191, P0 ;  /* 0x000000bf080f7208 */ /* 0x000fe20000000000 */
[----:B------:R-:W-:Y:S01]  /*8150*/  FADD.FTZ R8, -R191, R43 ;  /* 0x0000002bbf087221 */ /* 0x000fe20000010100 */
[----:B------:R-:W-:Y:S01]  /*8160*/  F2FP.BF16.F32.PACK_AB R5, R5, R10 ;  /* 0x0000000a0505723e */ /* 0x000fe200000010ff */
[----:B------:R-:W-:Y:S01]  /*8170*/  FADD.FTZ R10, -R191, R59 ;  /* 0x0000003bbf0a7221 */ /* 0x000fe20000010100 */
[----:B------:R-:W-:Y:S01]  /*8180*/  FSETP.GE.FTZ.AND P0, PT, R208, RZ, PT ;  /* 0x000000ffd000720b */ /* 0x000fe20003f16000 */
[----:B------:R-:W-:Y:S01]  /*8190*/  FMUL.FTZ R15, R210, R15 ;  /* 0x0000000fd20f7220 */ /* 0x000fe20000410000 */
[----:B------:R-:W-:Y:S01]  /*81a0*/  F2FP.BF16.F32.PACK_AB R198, R198, R17 ;  /* 0x00000011c6c6723e */ /* 0x000fe200000010ff */
[----:B------:R-:W-:Y:S01]  /*81b0*/  STS [R178+0xa400], R5 ;  /* 0x00a40005b2007388 */ /* 0x000fe20000000800 */
[----:B------:R-:W-:Y:S01]  /*81c0*/  F2FP.BF16.F32.PACK_AB R11, R11, R14 ;  /* 0x0000000e0b0b723e */ /* 0x000fe200000010ff */
[----:B------:R-:W-:Y:S01]  /*81d0*/  FMUL.FTZ R66, R235, R66 ;  /* 0x00000042eb427220 */ /* 0x000fe20000410000 */
[-C--:B------:R-:W-:Y:S01]  /*81e0*/  FSEL R26, R26, R191.reuse, P2 ;  /* 0x000000bf1a1a7208 */ /* 0x080fe20001000000 */
[----:B------:R-:W-:Y:S01]  /*81f0*/  STS [R4+0xa000], R13 ;  /* 0x00a0000d04007388 */ /* 0x000fe20000000800 */
[-C--:B------:R-:W-:Y:S01]  /*8200*/  FSEL R17, R8, R191.reuse, P0 ;  /* 0x000000bf08117208 */ /* 0x080fe20000000000 */
[----:B------:R-:W-:Y:S01]  /*8210*/  FADD.FTZ R8, -R191, R47 ;  /* 0x0000002fbf087221 */ /* 0x000fe20000010100 */
[----:B------:R-:W-:Y:S01]  /*8220*/  FSETP.GE.FTZ.AND P2, PT, R211, RZ, PT ;  /* 0x000000ffd300720b */ /* 0x000fe20003f56000 */
[----:B------:R-:W-:Y:S01]  /*8230*/  STS [R4+0xa400], R11 ;  /* 0x00a4000b04007388 */ /* 0x000fe20000000800 */
[----:B------:R-:W-:Y:S01]  /*8240*/  FSETP.GE.FTZ.AND P5, PT, R206, RZ, PT ;  /* 0x000000ffce00720b */ /* 0x000fe20003fb6000 */
[----:B------:R-:W-:Y:S01]  /*8250*/  FMUL.FTZ R26, R213, R26 ;  /* 0x0000001ad51a7220 */ /* 0x000fe20000410000 */
[----:B------:R-:W-:Y:S01]  /*8260*/  F2FP.BF16.F32.PACK_AB R7, R7, R22 ;  /* 0x000000160707723e */ /* 0x000fe200000010ff */
[----:B------:R-:W-:Y:S01]  /*8270*/  STS [R168+0x8000], R21 ;  /* 0x00800015a8007388 */ /* 0x000fe20000000800 */
[----:B------:R-:W-:Y:S01]  /*8280*/  FSEL R30, R30, R191, P2 ;  /* 0x000000bf1e1e7208 */ /* 0x000fe20001000000 */
[----:B------:R-:W-:Y:S01]  /*8290*/  FMUL.FTZ R17, R208, R17 ;  /* 0x00000011d0117220 */ /* 0x000fe20000410000 */
[----:B------:R-:W-:Y:S01]  /*82a0*/  FSEL R27, R8, R191, P5 ;  /* 0x000000bf081b7208 */ /* 0x000fe20002800000 */
[----:B------:R-:W-:Y:S01]  /*82b0*/  IMAD.IADD R8, R23, 0x1, R168 ;  /* 0x0000000117087824 */ /* 0x000fe200078e02a8 */
[----:B------:R-:W-:Y:S01]  /*82c0*/  F2FP.BF16.F32.PACK_AB R19, R19, R34 ;  /* 0x000000221313723e */ /* 0x000fe200000010ff */
[----:B------:R-:W-:Y:S01]  /*82d0*/  STS [R168+0x8400], R7 ;  /* 0x00840007a8007388 */ /* 0x000fe20000000800 */
[----:B------:R-:W-:Y:S01]  /*82e0*/  FMUL.FTZ R30, R211, R30 ;  /* 0x0000001ed31e7220 */ /* 0x000fe20000410000 */
[----:B------:R-:W-:Y:S01]  /*82f0*/  F2FP.BF16.F32.PACK_AB R9, R9, R26 ;  /* 0x0000001a0909723e */ /* 0x000fe200000010ff */
[----:B------:R-:W-:Y:S01]  /*8300*/  FMUL.FTZ R27, R206, R27 ;  /* 0x0000001bce1b7220 */ /* 0x000fe20000410000 */
[----:B------:R1:W-:Y:S01]  /*8310*/  STS [R8+0x8000], R33 ;  /* 0x0080002108007388 */ /* 0x0003e20000000800 */
[----:B------:R-:W-:Y:S01]  /*8320*/  FSETP.GE.FTZ.AND P2, PT, R209, RZ, PT ;  /* 0x000000ffd100720b */ /* 0x000fe20003f56000 */
[----:B------:R-:W-:Y:S01]  /*8330*/  FMUL.FTZ R199, R234, R199 ;  /* 0x000000c7eac77220 */ /* 0x000fe20000410000 */
[----:B------:R-:W-:Y:S01]  /*8340*/  F2FP.BF16.F32.PACK_AB R6, R29, R6 ;  /* 0x000000061d06723e */ /* 0x000fe200000010ff */
[----:B------:R-:W-:Y:S01]  /*8350*/  STS [R8+0x8400], R19 ;  /* 0x0084001308007388 */ /* 0x000fe20000000800 */
[----:B------:R-:W-:Y:S01]  /*8360*/  F2FP.BF16.F32.PACK_AB R15, R15, R30 ;  /* 0x0000001e0f0f723e */ /* 0x000fe200000010ff */
[----:B------:R-:W-:Y:S01]  /*8370*/  IMAD.SHL.U32 R40, R3, 0x20, RZ ;  /* 0x0000002003287824 */ /* 0x000fe200078e00ff */
[-C--:B------:R-:W-:Y:S01]  /*8380*/  FSEL R42, R42, R191.reuse, P2 ;  /* 0x000000bf2a2a7208 */ /* 0x080fe20001000000 */
[----:B------:R-:W-:Y:S01]  /*8390*/  STS [R168+0xa000], R25 ;  /* 0x00a00019a8007388 */ /* 0x000fe20000000800 */
[----:B------:R-:W-:Y:S01]  /*83a0*/  FSETP.GE.FTZ.AND P2, PT, R207, RZ, PT ;  /* 0x000000ffcf00720b */ /* 0x000fe20003f56000 */
[----:B------:R-:W-:Y:S01]  /*83b0*/  IMAD.SHL.U32 R56, R3, 0x4, RZ ;  /* 0x0000000403387824 */ /* 0x000fe200078e00ff */
[----:B------:R-:W-:Y:S01]  /*83c0*/  FSETP.GE.FTZ.AND P0, PT, R202, RZ, PT ;  /* 0x000000ffca00720b */ /* 0x000fe20003f16000 */
[----:B------:R-:W-:Y:S01]  /*83d0*/  STS [R168+0xa400], R9 ;  /* 0x00a40009a8007388 */ /* 0x000fe20000000800 */
[-C--:B------:R-:W-:Y:S01]  /*83e0*/  FSEL R46, R46, R191.reuse, P2 ;  /* 0x000000bf2e2e7208 */ /* 0x080fe20001000000 */
[----:B------:R-:W-:Y:S01]  /*83f0*/  FMUL.FTZ R42, R209, R42 ;  /* 0x0000002ad12a7220 */ /* 0x000fe20000410000 */
[----:B------:R-:W-:Y:S01]  /*8400*/  FSETP.GE.FTZ.AND P3, PT, R204, RZ, PT ;  /* 0x000000ffcc00720b */ /* 0x000fe20003f76000 */
[----:B------:R-:W-:Y:S01]  /*8410*/  STS [R8+0xa000], R6 ;  /* 0x00a0000608007388 */ /* 0x000fe20000000800 */
[----:B------:R-:W-:Y:S01]  /*8420*/  FSETP.GE.FTZ.AND P4, PT, R205, RZ, PT ;  /* 0x000000ffcd00720b */ /* 0x000fe20003f96000 */
[----:B------:R-:W-:Y:S01]  /*8430*/  FMUL.FTZ R46, R207, R46 ;  /* 0x0000002ecf2e7220 */ /* 0x000fe20000410000 */
[----:B------:R-:W-:Y:S01]  /*8440*/  F2FP.BF16.F32.PACK_AB R17, R17, R42 ;  /* 0x0000002a1111723e */ /* 0x000fe200000010ff */
[----:B------:R-:W-:Y:S01]  /*8450*/  STS [R8+0xa400], R15 ;  /* 0x00a4000f08007388 */ /* 0x000fe20000000800 */
[----:B------:R-:W-:Y:S01]  /*8460*/  F2FP.BF16.F32.PACK_AB R12, R45, R12 ;  /* 0x0000000c2d0c723e */ /* 0x000fe200000010ff */
[----:B------:R-:W-:Y:S01]  /*8470*/  UIADD3 UR5, UPT, UPT, UR35, 0x1, URZ ;  /* 0x0000000123057890 */ /* 0x000fe2000fffe0ff */
[----:B------:R-:W-:Y:S01]  /*8480*/  F2FP.BF16.F32.PACK_AB R46, R27, R46 ;  /* 0x0000002e1b2e723e */ /* 0x000fe200000010ff */
[----:B------:R-:W-:Y:S01]  /*8490*/  STS [R176+-0x8000], R37 ;  /* 0xff800025b0007388 */ /* 0x000fe20000000800 */
[-C--:B------:R-:W-:Y:S01]  /*84a0*/  FSEL R29, R10, R191.reuse, P3 ;  /* 0x000000bf0a1d7208 */ /* 0x080fe20001800000 */
[----:B-1----:R-:W-:Y:S01]  /*84b0*/  IMAD.IADD R33, R161, 0x1, R23 ;  /* 0x00000001a1217824 */ /* 0x002fe200078e0217 */
        /* <DEDUP_REMOVED lines=12> */
[----:B------:R-:W-:Y:S01]  /*8580*/  F2FP.BF16.F32.PACK_AB R66, R199, R66 ;  /* 0x00000042c742723e */ /* 0x000fe200000010ff */
[----:B------:R-:W-:Y:S01]  /*8590*/  STS [R176+-0x6000], R41 ;  /* 0xffa00029b0007388 */ /* 0x000fe20000000800 */
[----:B------:R-:W-:Y:S01]  /*85a0*/  FMUL.FTZ R191, R202, R191 ;  /* 0x000000bfcabf7220 */ /* 0x000fe20000410000 */
[----:B------:R-:W-:Y:S01]  /*85b0*/  F2FP.BF16.F32.PACK_AB R28, R29, R58 ;  /* 0x0000003a1d1c723e */ /* 0x000fe200000010ff */
[----:B------:R-:W-:Y:S01]  /*85c0*/  UISETP.NE.AND UP0, UPT, UR5, 0x1, UPT ;  /* 0x000000010500788c */ /* 0x000fe2000bf05270 */
[----:B------:R-:W-:Y:S01]  /*85d0*/  STS [R176+-0x5c00], R17 ;  /* 0xffa40011b0007388 */ /* 0x000fe20000000800 */
[--C-:B------:R-:W-:Y:S02]  /*85e0*/  SHF.R.U32.HI R58, RZ, 0x4, R3.reuse ;  /* 0x00000004ff3a7819 */ /* 0x100fe40000011603 */
[----:B------:R-:W-:Y:S01]  /*85f0*/  F2FP.BF16.F32.PACK_AB R62, R191, R62 ;  /* 0x0000003ebf3e723e */ /* 0x000fe200000010ff */
[----:B------:R-:W-:Y:S01]  /*8600*/  STS [R201+-0x6000], R12 ;  /* 0xffa0000cc9007388 */ /* 0x000fe20000000800 */
[----:B------:R-:W-:Y:S03]  /*8610*/  LOP3.LUT R58, R58, 0x8, RZ, 0xc0, !PT ;  /* 0x000000083a3a7812 */ /* 0x000fe600078ec0ff */
[----:B------:R-:W-:Y:S01]  /*8620*/  STS [R201+-0x5c00], R46 ;  /* 0xffa4002ec9007388 */ /* 0x000fe20000000800 */
[--C-:B------:R-:W-:Y:S03]  /*8630*/  LOP3.LUT R5, R58, 0x10, R3.reuse, 0xf8, !PT ;  /* 0x000000103a057812 */ /* 0x100fe600078ef803 */
        /* <DEDUP_REMOVED lines=11> */
[----:B------:R1:W-:Y:S01]  /*86f0*/  STS [R33+-0x5c00], R62 ;  /* 0xffa4003e21007388 */ /* 0x0003e20000000800 */
[----:B------:R-:W-:Y:S01]  /*8700*/  BAR.SYNC.DEFER_BLOCKING 0x0 ;  /* 0x0000000000007b1d */ /* 0x000fe20000010000 */
[----:B-1----:R-:W-:Y:S05]  /*8710*/  IMAD R62, R179, UR9, RZ ;  /* 0x00000009b33e7c24 */ /* 0x002fea000f8e02ff */
        /* <DEDUP_REMOVED lines=54> */
[----:B------:R-:W-:Y:S03]  /*8a80*/  IMAD.U32 R5, R62, -0x80, RZ ;  /* 0xffffff803e057824 */ /* 0x000fe600078e00ff */
[-C--:B--2---:R-:W-:Y:S05]  /*8a90*/  HMMA.16816.F32.BF16 R68, R16, R20.reuse, R68 ;  /* 0x000000141044723c */ /* 0x084fea0000041844 */
[----:B------:R-:W-:Y:S02]  /*8aa0*/  LOP3.LUT R65, R4, 0x18, R3, 0x78, !PT ;  /* 0x0000001804417812 */ /* 0x000fe400078e7803 */
[----:B------:R-:W-:Y:S01]  /*8ab0*/  LEA R182, P0, R5, R182, 0x2 ;  /* 0x000000b605b67211 */ /* 0x000fe200078010ff */
[C---:B------:R-:W-:Y:S04]  /*8ac0*/  HMMA.16816.F32.BF16 R72, R24.reuse, R20, R72 ;  /* 0x000000141848723c */ /* 0x040fe80000041848 */
[----:B------:R-:W-:Y:S02]  /*8ad0*/  LOP3.LUT R65, R65, 0x1f20, R104, 0xf8, !PT ;  /* 0x00001f2041417812 */ /* 0x000fe400078ef868 */
[----:B------:R-:W-:Y:S02]  /*8ae0*/  LEA.HI.X.SX32 R183, R5, R183, 0x2, P0 ;  /* 0x000000b705b77211 */ /* 0x000fe400000f16ff */
[-C--:B------:R-:W-:Y:S03]  /*8af0*/  HMMA.16816.F32.BF16 R76, R24, R22.reuse, R76 ;  /* 0x00000016184c723c */ /* 0x080fe6000004184c */
[----:B------:R-:W-:Y:S02]  /*8b00*/  LOP3.LUT R21, R106, 0x1c0, RZ, 0xc0, !PT ;  /* 0x000001c06a157812 */ /* 0x000fe400078ec0ff */
[----:B------:R-:W-:Y:S03]  /*8b10*/  LEA R65, R65, UR4, 0x1 ;  /* 0x0000000441417c11 */ /* 0x000fe6000f8e08ff */
[----:B------:R-:W-:Y:S01]  /*8b20*/  HMMA.16816.F32.BF16 R80, R16, R22, R80 ;  /* 0x000000161050723c */ /* 0x000fe20000041850 */
[----:B------:R-:W-:Y:S08]  /*8b30*/  @!UPT UIADD3 URZ, UPT, UPT, URZ, URZ, URZ ;  /* 0x000000fffffff290 */ /* 0x000ff0000fffe0ff */
[----:B------:R-:W-:Y:S11]  /*8b40*/  BRA.U !UP0, `(.L_x_678) ;  /* 0x00000001085c7547 */ /* 0x000ff6000b800000 */
        /* <DEDUP_REMOVED lines=23> */
.L_x_678:
[----:B------:R-:W-:Y:S01]  /*8cc0*/  LOP3.LUT R5, R106, 0x200, RZ, 0xc0, !PT ;  /* 0x000002006a057812 */ /* 0x000fe200078ec0ff */
[----:B------:R-:W-:Y:S01]  /*8cd0*/  LDSM.16.MT88.4 R28, [R57+0x6400] ;  /* 0x00640000391c783b */ /* 0x000fe20000004200 */
[----:B------:R-:W-:Y:S01]  /*8ce0*/  LOP3.LUT R21, R21, 0x38, R104, 0xf8, !PT ;  /* 0x0000003815157812 */ /* 0x000fe200078ef868 */
[----:B------:R-:W-:Y:S01]  /*8cf0*/  ULOP3.LUT UR5, UR35, 0x1, URZ, 0xc0, !UPT ;  /* 0x0000000123057892 */ /* 0x000fe2000f8ec0ff */
[----:B------:R-:W-:Y:S01]  /*8d00*/  LOP3.LUT R40, R5, 0xc00, R40, 0xf8, !PT ;  /* 0x00000c0005287812 */ /* 0x000fe200078ef828 */
[----:B------:R-:W-:Y:S01]  /*8d10*/  LDSM.16.MT88.4 R48, [R57+0x6c00] ;  /* 0x006c00003930783b */ /* 0x000fe20000004200 */
[----:B------:R-:W-:Y:S01]  /*8d20*/  LOP3.LUT R21, R21, 0x8, R108, 0x78, !PT ;  /* 0x0000000815157812 */ /* 0x000fe200078e786c */
[----:B------:R-:W-:Y:S01]  /*8d30*/  UISETP.NE.U32.AND UP2, UPT, UR5, 0x1, UPT ;  /* 0x000000010500788c */ /* 0x000fe2000bf45070 */
[----:B------:R-:W-:Y:S01]  /*8d40*/  PLOP3.LUT P2, PT, PT, PT, UP0, 0x80, 0x8 ;  /* 0x000000000008781c */ /* 0x000fe20003f4f008 */
[----:B------:R-:W-:Y:S01]  /*8d50*/  @UP0 UIADD3 UR15, UP3, UPT, UR16, -0x200, URZ ;  /* 0xfffffe00100f0890 */ /* 0x000fe2000ff7e0ff */
[----:B------:R-:W-:Y:S01]  /*8d60*/  LOP3.LUT R21, R40, R21, RZ, 0xfc, !PT ;  /* 0x0000001528157212 */ /* 0x000fe200078efcff */
[----:B------:R-:W-:Y:S01]  /*8d70*/  UIADD3 UR31, UPT, UPT, UR35, -0x1, URZ ;  /* 0xffffffff231f7890 */ /* 0x000fe2000fffe0ff */
[----:B------:R-:W-:Y:S01]  /*8d80*/  LDSM.16.MT88.4 R40, [R57+0x6800] ;  /* 0x006800003928783b */ /* 0x000fe20000004200 */
[----:B------:R-:W-:Y:S01]  /*8d90*/  @UP0 UIADD3.X UR5, UPT, UPT, UR17, -0x1, URZ, UP3, !UPT ;  /* 0xffffffff11050890 */ /* 0x000fe20009ffe4ff */
[----:B------:R-:W-:Y:S01]  /*8da0*/  LEA R63, R21, UR4, 0x1 ;  /* 0x00000004153f7c11 */ /* 0x000fe2000f8e08ff */
[----:B------:R-:W-:Y:S01]  /*8db0*/  VIADD R169, R169, 0xffffff80 ;  /* 0xffffff80a9a97836 */ /* 0x000fe20000000000 */
[----:B------:R-:W-:Y:S01]  /*8dc0*/  LDSM.16.MT88.4 R20, [R57+0x6000] ;  /* 0x006000003914783b */ /* 0x000fe20000004200 */
[----:B------:R-:W-:Y:S02]  /*8dd0*/  VIADD R186, R186, 0xfffffff8 ;  /* 0xfffffff8baba7836 */ /* 0x000fe40000000000 */
[C---:B------:R-:W-:Y:S01]  /*8de0*/  IMAD.IADD R60, R63.reuse, 0x1, R156 ;  /* 0x000000013f3c7824 */ /* 0x040fe200078e029c */
[----:B------:R-:W2:Y:S01]  /*8df0*/  LDSM.16.M88.4 R16, [R63+0x8000] ;  /* 0x008000003f10783b */ /* 0x000ea20000000200 */
[C---:B-1----:R-:W-:Y:S02]  /*8e00*/  VIADD R8, R63.reuse, 0x8000 ;  /* 0x000080003f087836 */ /* 0x042fe40000000000 */
[----:B------:R-:W-:Y:S01]  /*8e10*/  VIADD R61, R63, 0x8040 ;  /* 0x000080403f3d7836 */ /* 0x000fe20000000000 */
[----:B------:R-:W1:Y:S01]  /*8e20*/  LDSM.16.M88.4 R12, [R63+0xa000] ;  /* 0x00a000003f0c783b */ /* 0x000e620000000200 */
[----:B------:R-:W-:Y:S03]  /*8e30*/  @P1 VIADD R61, R8, 0xffffffc0 ;  /* 0xffffffc0083d1836 */ /* 0x000fe60000000000 */
[----:B------:R-:W3:Y:S01]  /*8e40*/  LDSM.16.M88.4 R24, [R60+0x8000] ;  /* 0x008000003c18783b */ /* 0x000ee20000000200 */
[----:B------:R-:W-:Y:S03]  /*8e50*/  IMAD.IADD R59, R156, 0x1, R61 ;  /* 0x000000019c3b7824 */ /* 0x000fe600078e023d */
        /* <DEDUP_REMOVED lines=19> */
[----:B------:R-:W-:Y:S07]  /*8f90*/  IMAD.U32 R45, RZ, RZ, UR36 ;  /* 0x00000024ff2d7e24 */ /* 0x000fee000f8e00ff */
[----:B------:R-:W-:Y:S01]  /*8fa0*/  HMMA.16816.F32.BF16 R16, R36, R42, R16 ;  /* 0x0000002a2410723c */ /* 0x000fe20000041810 */
[----:B------:R-:W-:Y:S04]  /*8fb0*/  LDSM.16.MT88.4 R40, [R57+0x7400] ;  /* 0x007400003928783b */ /* 0x000fe80000004200 */
[----:B------:R-:W3:Y:S03]  /*8fc0*/  LDSM.16.M88.4 R36, [R60+0xc000] ;  /* 0x00c000003c24783b */ /* 0x000ee60000000200 */
[-C--:B-1----:R-:W-:Y:S08]  /*8fd0*/  HMMA.16816.F32.BF16 R4, R20, R48.reuse, R4 ;  /* 0x000000301404723c */ /* 0x082ff00000041804 */
[C---:B------:R-:W-:Y:S01]  /*8fe0*/  HMMA.16816.F32.BF16 R8, R52.reuse, R48, R8 ;  /* 0x000000303408723c */ /* 0x040fe20000041808 */
[----:B------:R-:W-:Y:S05]  /*8ff0*/  IMAD.U32 R49, RZ, RZ, UR36 ;  /* 0x00000024ff317e24 */ /* 0x000fea000f8e00ff */
[----:B------:R-:W-:Y:S02]  /*9000*/  LEA R48, P0, R49, R182, 0x2 ;  /* 0x000000b631307211 */ /* 0x000fe400078010ff */
[-C--:B------:R-:W-:Y:S03]  /*9010*/  HMMA.16816.F32.BF16 R12, R52, R50.reuse, R12 ;  /* 0x00000032340c723c */ /* 0x080fe6000004180c */
[----:B------:R-:W-:Y:S02]  /*9020*/  LEA.HI.X.SX32 R49, R45, R183, 0x2, P0 ;  /* 0x000000b72d317211 */ /* 0x000fe400000f16ff */
[----:B------:R-:W-:Y:S03]  /*9030*/  LDSM.16.MT88.4 R44, [R57+0x7800] ;  /* 0x00780000392c783b */ /* 0x000fe60000004200 */
        /* <DEDUP_REMOVED lines=222> */
[----:B------:R-:W-:-:S04]  /*9e20*/  MOV R7, UR25 ;  /* 0x0000001900077c02 */ /* 0x000fc80008000f00 */
[----:B------:R-:W-:Y:S02]  /*9e30*/  SHF.R.S32.HI R7, RZ, 0x1f, R7 ;  /* 0x0000001fff077819 */ /* 0x000fe40000011407 */
[----:B--2---:R-:W-:-:S03]  /*9e40*/  MOV R2, UR8 ;  /* 0x0000000800027c02 */ /* 0x004fc60008000f00 */
[----:B------:R-:W-:Y:S01]  /*9e50*/  IMAD R7, R7, UR8, RZ ;  /* 0x0000000807077c24 */ /* 0x000fe2000f8e02ff */
[----:B------:R-:W-:Y:S01]  /*9e60*/  MOV R0, UR9 ;  /* 0x0000000900007c02 */ /* 0x000fe20008000f00 */
[----:B------:R-:W-:-:S04]  /*9e70*/  IMAD.WIDE.U32 R8, R2, UR25, RZ ;  /* 0x0000001902087c25 */ /* 0x000fc8000f8e00ff */
[----:B------:R-:W-:-:S05]  /*9e80*/  IMAD R7, R0, UR25, R7 ;  /* 0x0000001900077c24 */ /* 0x000fca000f8e0207 */
[----:B------:R-:W-:-:S03]  /*9e90*/  IADD3 R9, PT, PT, R9, R7, RZ ;  /* 0x0000000709097210 */ /* 0x000fc60007ffe0ff */
[----:B-1----:R-:W-:-:S04]  /*9ea0*/  IMAD.WIDE.U32 R20, R4, UR18, R8 ;  /* 0x0000001204147c25 */ /* 0x002fc8000f8e0008 */
[----:B------:R-:W-:Y:S01]  /*9eb0*/  IMAD R12, R5, UR18, R21 ;  /* 0x00000012050c7c24 */ /* 0x000fe2000f8e0215 */
[----:B------:R-:W-:Y:S05]  /*9ec0*/  BRA `(.L_x_681) ;  /* 0x0000000000147947 */ /* 0x000fea0003800000 */
.L_x_680:
[----:B------:R-:W2:Y:S01]  /*9ed0*/  LDCU.64 UR8, c[0x0][0x5c0] ;  /* 0x0000b800ff0877ac */ /* 0x000ea20008000a00 */
[----:B------:R-:W-:-:S05]  /*9ee0*/  IADD3 R20, PT, PT, R175, UR25, RZ ;  /* 0x00000019af147c10 */ /* 0x000fca000fffe0ff */
[C---:B--2---:R-:W-:Y:S02]  /*9ef0*/  IMAD R12, R20.reuse, UR9, RZ ;  /* 0x00000009140c7c24 */ /* 0x044fe4000f8e02ff */
[----:B------:R-:W-:-:S05]  /*9f00*/  IMAD.WIDE.U32 R20, R20, UR8, RZ ;  /* 0x0000000814147c25 */ /* 0x000fca000f8e00ff */
[----:B------:R-:W-:Y:S02]  /*9f10*/  IADD3 R12, PT, PT, R21, R12, RZ ;  /* 0x0000000c150c7210 */ /* 0x000fe40007ffe0ff */
.L_x_681:
        /* <DEDUP_REMOVED lines=13> */
[----:B------:R-:W-:Y:S01]  /*9ff0*/  MOV R2, R6 ;  /* 0x0000000600027202 */ /* 0x000fe20000000f00 */
[----:B------:R-:W-:Y:S06]  /*a000*/  BRA `(.L_x_683) ;  /* 0x0000000000187947 */ /* 0x000fec0003800000 */
.L_x_682:
[----:B------:R-:W2:Y:S01]  /*a010*/  LDCU.64 UR4, c[0x0][0x5c8] ;  /* 0x0000b900ff0477ac */ /* 0x000ea20008000a00 */
[----:B------:R-:W-:-:S05]  /*a020*/  IADD3 R4, PT, PT, R175, UR25, RZ ;  /* 0x00000019af047c10 */ /* 0x000fca000fffe0ff */
[C---:B--2---:R-:W-:Y:S02]  /*a030*/  IMAD R0, R4.reuse, UR5, RZ ;  /* 0x0000000504007c24 */ /* 0x044fe4000f8e02ff */
[----:B-1----:R-:W-:-:S05]  /*a040*/  IMAD.WIDE.U32 R4, R4, UR4, RZ ;  /* 0x0000000404047c25 */ /* 0x002fca000f8e00ff */
[----:B------:R-:W-:Y:S02]  /*a050*/  IADD3 R0, PT, PT, R5, R0, RZ ;  /* 0x0000000005007210 */ /* 0x000fe40007ffe0ff */
[----:B------:R-:W-:-:S07]  /*a060*/  MOV R2, R4 ;  /* 0x0000000400027202 */ /* 0x000fce0000000f00 */
.L_x_683:
[----:B------:R-:W-:Y:S01]  /*a070*/  BAR.SYNC.DEFER_BLOCKING 0x0 ;  /* 0x0000000000007b1d */ /* 0x000fe20000010000 */
[----:B------:R-:W-:Y:S01]  /*a080*/  USHF.L.U32 UR12, UR26, 0x7, URZ ;  /* 0x000000071a0c7899 */ /* 0x000fe200080006ff */
[----:B------:R-:W-:Y:S01]  /*a090*/  LEA.HI R13, R3, 0x40, RZ, 0x1e ;  /* 0x00000040030d7811 */ /* 0x000fe200078ff0ff */
[----:B------:R-:W-:Y:S02]  /*a0a0*/  IMAD.U32 R18, RZ, RZ, UR4 ;  /* 0x00000004ff127e24 */ /* 0x000fe4000f8e00ff */
[----:B------:R-:W-:-:S03]  /*a0b0*/  UIMAD.WIDE.U32 UR14, UR12, UR8, URZ ;  /* 0x000000080c0e72a5 */ /* 0x000fc6000f8e00ff */
[----:B------:R-:W1:Y:S01]  /*a0c0*/  LDC.64 R6, c[0x0][0x5d8] ;  /* 0x00017600ff067b82 */ /* 0x000e620000000a00 */
[----:B------:R-:W2:Y:S01]  /*a0d0*/  LDCU UR10, c[0x0][0x440] ;  /* 0x00008800ff0a77ac */ /* 0x000ea20008000800 */
[----:B------:R-:W3:Y:S01]  /*a0e0*/  S2R R16, SR_TID.X ;  /* 0x0000000000107919 */ /* 0x000ee20000002100 */
[----:B------:R-:W-:Y:S01]  /*a0f0*/  IMAD.MOV.U32 R181, RZ, RZ, RZ ;  /* 0x000000ffffb57224 */ /* 0x000fe200078e00ff */
[----:B------:R-:W-:Y:S01]  /*a100*/  BSSY.RECONVERGENT B0, `(.L_x_684) ;  /* 0x000001f000007945 */ /* 0x000fe20003800200 */
[----:B------:R-:W-:Y:S01]  /*a110*/  USHF.R.S32.HI UR13, URZ, 0x1f, UR12 ;  /* 0x0000001fff0d7899 */ /* 0x000fe2000801140c */
[----:B------:R-:W-:Y:S01]  /*a120*/  LOP3.LUT R21, R180, UR14, RZ, 0xfc, !PT ;  /* 0x0000000eb4157c12 */ /* 0x000fe2000f8efcff */
[----:B------:R-:W-:Y:S01]  /*a130*/  USHF.L.U32 UR14, UR26, 0x7, URZ ;  /* 0x000000071a0e7899 */ /* 0x000fe200080006ff */
[----:B------:R-:W4:Y:S01]  /*a140*/  LDC.64 R4, c[0x0][0x5e0] ;  /* 0x00017800ff047b82 */ /* 0x000f220000000a00 */
[----:B------:R-:W-:Y:S01]  /*a150*/  UIMAD UR11, UR13, UR8, URZ ;  /* 0x000000080d0b72a4 */ /* 0x000fe2000f8e02ff */
[----:B------:R-:W-:Y:S01]  /*a160*/  IADD3 R20, P0, PT, R20, R21, RZ ;  /* 0x0000001514147210 */ /* 0x000fe20007f1e0ff */
[----:B------:R-:W-:Y:S01]  /*a170*/  UIADD3 UR23, UPT, UPT, -UR14, UR23, URZ ;  /* 0x000000170e177290 */ /* 0x000fe2000fffe1ff */
[----:B------:R-:W-:Y:S01]  /*a180*/  IMAD.WIDE.U32 R18, R18, UR12, R180 ;  /* 0x0000000c12127c25 */ /* 0x000fe2000f8e00b4 */
[----:B------:R-:W-:Y:S01]  /*a190*/  UIMAD UR11, UR12, UR9, UR11 ;  /* 0x000000090c0b72a4 */ /* 0x000fe2000f8e020b */
[----:B------:R1:W4:Y:S01]  /*a1a0*/  LDS.128 R8, [R65+0x7000] ;  /* 0x0070000041087984 */ /* 0x0003220000000c00 */
[----:B--2---:R-:W-:-:S04]  /*a1b0*/  ISETP.GE.AND P2, PT, R180, UR10, PT ;  /* 0x0000000ab4007c0c */ /* 0x004fc8000bf46270 */
[----:B------:R-:W-:Y:S01]  /*a1c0*/  IMAD.U32 R3, RZ, RZ, UR11 ;  /* 0x0000000bff037e24 */ /* 0x000fe2000f8e00ff */
[----:B------:R-:W-:-:S04]  /*a1d0*/  ISETP.GE.OR P1, PT, R13, UR23, P2 ;  /* 0x000000170d007c0c */ /* 0x000fc80009726670 */
[----:B------:R-:W-:-:S03]  /*a1e0*/  IADD3.X R21, PT, PT, R12, UR15, R3, P0, !PT ;  /* 0x0000000f0c157c10 */ /* 0x000fc600087fe403 */
[----:B-1----:R-:W-:Y:S01]  /*a1f0*/  IMAD.WIDE.U32 R20, R6, UR7, R20 ;  /* 0x0000000706147c25 */ /* 0x002fe2000f8e0014 */
[----:B---3--:R-:W-:-:S03]  /*a200*/  SHF.R.U32.HI R16, RZ, 0x2, R16 ;  /* 0x00000002ff107819 */ /* 0x008fc60000011610 */
[----:B------:R-:W-:Y:S01]  /*a210*/  IMAD R7, R7, UR7, R21 ;  /* 0x0000000707077c24 */ /* 0x000fe2000f8e0215 */
[C---:B------:R-:W-:Y:S02]  /*a220*/  ISETP.GE.OR P2, PT, R16.reuse, UR23, P2 ;  /* 0x0000001710007c0c */ /* 0x040fe40009746670 */
        /* <DEDUP_REMOVED lines=12> */
.L_x_685:
[----:B------:R-:W-:Y:S05]  /*a2f0*/  BSYNC.RECONVERGENT B0 ;  /* 0x0000000000007941 */ /* 0x000fea0003800200 */
.L_x_684:
        /* <DEDUP_REMOVED lines=12> */
.L_x_687:
[----:B------:R-:W-:Y:S05]  /*a3c0*/  BSYNC.RECONVERGENT B0 ;  /* 0x0000000000007941 */ /* 0x000fea0003800200 */
.L_x_686:
[----:B--2---:R-:W2:Y:S01]  /*a3d0*/  LDS.128 R8, [R65+0x8000] ;  /* 0x0080000041087984 */ /* 0x004ea20000000c00 */
[----:B------:R-:W-:Y:S01]  /*a3e0*/  UIMAD UR13, UR13, UR4, URZ ;  /* 0x000000040d0d72a4 */ /* 0x000fe2000f8e02ff */
[----:B------:R-:W-:Y:S02]  /*a3f0*/  IADD3 R18, P0, PT, R2, R18, RZ ;  /* 0x0000001202127210 */ /* 0x000fe40007f1e0ff */
[----:B------:R-:W3:Y:S01]  /*a400*/  @!P2 LDC.64 R2, c[0x0][0x568] ;  /* 0x00015a00ff02ab82 */ /* 0x000ee20000000a00 */
[----:B------:R-:W-:Y:S01]  /*a410*/  UIMAD UR13, UR12, UR5, UR13 ;  /* 0x000000050c0d72a4 */ /* 0x000fe2000f8e020d */
[----:B-1----:R1:W4:Y:S05]  /*a420*/  LDS.128 R12, [R65+0x9000] ;  /* 0x00900000410c7984 */ /* 0x00232a0000000c00 */
        /* <DEDUP_REMOVED lines=20> */
.L_x_652:
[----:B------:R-:W-:Y:S05]  /*a570*/  BSYNC.RECONVERGENT B1 ;  /* 0x0000000000017941 */ /* 0x000fea0003800200 */
.L_x_634:
[----:B------:R-:W3:Y:S01]  /*a580*/  LDCU UR5, c[0x0][0x438] ;  /* 0x00008700ff0577ac */ /* 0x000ee20008000800 */
[----:B-1----:R-:W1:Y:S01]  /*a590*/  LDC R10, c[0x0][0x438] ;  /* 0x00010e00ff0a7b82 */ /* 0x002e620000000800 */
        /* <DEDUP_REMOVED lines=9> */
.L_x_689:
        /* <DEDUP_REMOVED lines=13> */
.L_x_1593:


//--------------------- .text._ZN5flash44flash_bwd_dq_dk_dv_loop_seqk_parallel_kernelI23Flash_bwd_kernel_traitsILi32ELi128ELi128ELi8ELi4ELi4ELi4ELb1ELb0EN7cutlass10bfloat16_tE19Flash_kernel_traitsILi32ELi128ELi128ELi8ES3_EELb0ELb0ELb0ELb1ELb0ELb0ELb1EEEvNS_16Flash_bwd_paramsE --------------------------
	.section	.text._ZN5flash44flash_bwd_dq_dk_dv_loop_seqk_parallel_kernelI23Flash_bwd_kernel_traitsILi32ELi128ELi128ELi8ELi4ELi4ELi4ELb1ELb0EN7cutlass10bfloat16_tE19Flash_kernel_traitsILi32ELi128ELi128ELi8ES3_EELb0ELb0ELb0ELb1ELb0ELb0ELb1EEEvNS_16Flash_bwd_paramsE,"ax",@progbits
	.align	128
        .global         _ZN5flash44flash_bwd_dq_dk_dv_loop_seqk_parallel_kernelI23Flash_bwd_kernel_traitsILi32ELi128ELi128ELi8ELi4ELi4ELi4ELb1ELb0EN7cutlass10bfloat16_tE19Flash_kernel_traitsILi32ELi128ELi128ELi8ES3_EELb0ELb0ELb0ELb1ELb0ELb0ELb1EEEvNS_16Flash_bwd_paramsE
        .type           _ZN5flash44flash_bwd_dq_dk_dv_loop_seqk_parallel_kernelI23Flash_bwd_kernel_traitsILi32ELi128ELi128ELi8ELi4ELi4ELi4ELb1ELb0EN7cutlass10bfloat16_tE19Flash_kernel_traitsILi32ELi128ELi128ELi8ES3_EELb0ELb0ELb0ELb1ELb0ELb0ELb1EEEvNS_16Flash_bwd_paramsE,@function
        .size           _ZN5flash44flash_bwd_dq_dk_dv_loop_seqk_parallel_kernelI23Flash_bwd_kernel_traitsILi32ELi128ELi128ELi8ELi4ELi4ELi4ELb1ELb0EN7cutlass10bfloat16_tE19Flash_kernel_traitsILi32ELi128ELi128ELi8ES3_EELb0ELb0ELb0ELb1ELb0ELb0ELb1EEEvNS_16Flash_bwd_paramsE,(.L_x_1594 - _ZN5flash44flash_bwd_dq_dk_dv_loop_seqk_parallel_kernelI23Flash_bwd_kernel_traitsILi32ELi128ELi128ELi8ELi4ELi4ELi4ELb1ELb0EN7cutlass10bfloat16_tE19Flash_kernel_traitsILi32ELi128ELi128ELi8ES3_EELb0ELb0ELb0ELb1ELb0ELb0ELb1EEEvNS_16Flash_bwd_paramsE)
        .other          _ZN5flash44flash_bwd_dq_dk_dv_loop_seqk_parallel_kernelI23Flash_bwd_kernel_traitsILi32ELi128ELi128ELi8ELi4ELi4ELi4ELb1ELb0EN7cutlass10bfloat16_tE19Flash_kernel_traitsILi32ELi128ELi128ELi8ES3_EELb0ELb0ELb0ELb1ELb0ELb0ELb1EEEvNS_16Flash_bwd_paramsE,@"STO_CUDA_ENTRY STV_DEFAULT"
_ZN5flash44flash_bwd_dq_dk_dv_loop_seqk_parallel_kernelI23Flash_bwd_kernel_traitsILi32ELi128ELi128ELi8ELi4ELi4ELi4ELb1ELb0EN7cutlass10bfloat16_tE19Flash_kernel_traitsILi32ELi128ELi128ELi8ES3_EELb0ELb0ELb0ELb1ELb0ELb0ELb1EEEvNS_16Flash_bwd_paramsE:
.text._ZN5flash44flash_bwd_dq_dk_dv_loop_seqk_parallel_kernelI23Flash_bwd_kernel_traitsILi32ELi128ELi128ELi8ELi4ELi4ELi4ELb1ELb0EN7cutlass10bfloat16_tE19Flash_kernel_traitsILi32ELi128ELi128ELi8ES3_EELb0ELb0ELb0ELb1ELb0ELb0ELb1EEEvNS_16Flash_bwd_paramsE:
        /* <DEDUP_REMOVED lines=41> */
.L_x_745:
        /* <DEDUP_REMOVED lines=54> */
.L_x_690:
        /* <DEDUP_REMOVED lines=37> */
.L_x_692:
[----:B------:R-:W2:Y:S01]  /*0840*/  LDCU.64 UR16, c[0x0][0x3b8] ;  /* 0x00007700ff1077ac */ /* 0x000ea20008000a00 */
[----:B------:R-:W-:-:S05]  /*0850*/  IADD3 R2, PT, PT, R30, UR37, RZ ;  /* 0x000000251e027c10 */ /* 0x000fca000fffe0ff */
[C---:B--2---:R-:W-:Y:S02]  /*0860*/  IMAD R0, R2.reuse, UR17, RZ ;  /* 0x0000001102007c24 */ /* 0x044fe4000f8e02ff */
[----:B------:R-:W-:-:S05]  /*0870*/  IMAD.WIDE.U32 R2, R2, UR16, RZ ;  /* 0x0000001002027c25 */ /* 0x000fca000f8e00ff */
[----:B------:R-:W-:Y:S02]  /*0880*/  IADD3 R22, PT, PT, R3, R0, RZ ;  /* 0x0000000003167210 */ /* 0x000fe40007ffe0ff */
[----:B------:R-:W-:-:S07]  /*0890*/  MOV R21, R2 ;  /* 0x0000000200157202 */ /* 0x000fce0000000f00 */
.L_x_693:
        /* <DEDUP_REMOVED lines=47> */
.L_x_694:
[----:B------:R-:W2:Y:S01]  /*0b90*/  LDCU.64 UR14, c[0x0][0x3c0] ;  /* 0x00007800ff0e77ac */ /* 0x000ea20008000a00 */
[----:B------:R-:W-:-:S05]  /*0ba0*/  IADD3 R0, PT, PT, R30, UR37, RZ ;  /* 0x000000251e007c10 */ /* 0x000fca000fffe0ff */
[C---:B--2---:R-:W-:Y:S02]  /*0bb0*/  IMAD R4, R0.reuse, UR15, RZ ;  /* 0x0000000f00047c24 */ /* 0x044fe4000f8e02ff */
[----:B------:R-:W-:-:S05]  /*0bc0*/  IMAD.WIDE.U32 R2, R0, UR14, RZ ;  /* 0x0000000e00027c25 */ /* 0x000fca000f8e00ff */
[----:B------:R-:W-:Y:S02]  /*0bd0*/  IADD3 R19, PT, PT, R3, R4, RZ ;  /* 0x0000000403137210 */ /* 0x000fe40007ffe0ff */
[----:B------:R-:W-:Y:S02]  /*0be0*/  MOV R18, R2 ;  /* 0x0000000200127202 */ /* 0x000fe40000000f00 */
.L_x_695:
        /* <DEDUP_REMOVED lines=27> */
.L_x_696:
[----:B------:R-:W-:Y:S02]  /*0da0*/  UIMAD.WIDE.U32 UR54, UR58, UR21, URZ ;  /* 0x000000153a3672a5 */ /* 0x000fe4000f8e00ff */
[----:B------:R-:W-:-:S04]  /*0db0*/  UIMAD UR49, UR59, UR21, URZ ;  /* 0x000000153b3172a4 */ /* 0x000fc8000f8e02ff */
[----:B------:R-:W-:-:S12]  /*0dc0*/  UIADD3 UR49, UPT, UPT, UR55, UR49, URZ ;  /* 0x0000003137317290 */ /* 0x000fd8000fffe0ff */
.L_x_697:
        /* <DEDUP_REMOVED lines=20> */
.L_x_698:
[----:B------:R-:W2:Y:S01]  /*0f10*/  LDCU UR47, c[0x0][0x434] ;  /* 0x00008680ff2f77ac */ /* 0x000ea20008000800 */
[----:B------:R-:W-:-:S04]  /*0f20*/  UIMAD UR8, UR29, UR22, UR28 ;  /* 0x000000161d0872a4 */ /* 0x000fc8000f8e021c */
[----:B--2---:R-:W-:Y:S02]  /*0f30*/  UIMAD UR47, UR8, UR47, URZ ;  /* 0x0000002f082f72a4 */ /* 0x004fe4000f8e02ff */
.L_x_699:
        /* <DEDUP_REMOVED lines=11> */
.L_x_700:
[----:B------:R-:W2:Y:S01]  /*0ff0*/  LDCU UR45, c[0x0][0x444] ;  /* 0x00008880ff2d77ac */ /* 0x000ea20008000800 */
[----:B------:R-:W-:-:S04]  /*1000*/  UIMAD UR8, UR29, UR22, UR28 ;  /* 0x000000161d0872a4 */ /* 0x000fc8000f8e021c */
[----:B--2---:R-:W-:-:S12]  /*1010*/  UIMAD UR45, UR8, UR45, URZ ;  /* 0x0000002d082d72a4 */ /* 0x004fd8000f8e02ff */
.L_x_701:
[----:B------:R-:W2:Y:S01]  /*1020*/  S2R R23, SR_TID.X ;  /* 0x0000000000177919 */ /* 0x000ea20000002100 */
[----:B------:R-:W3:Y:S01]  /*1030*/  LDCU.128 UR8, c[0x0][0x590] ;  /* 0x0000b200ff0877ac */ /* 0x000ee20008000c00 */
[----:B------:R-:W4:Y:S01]  /*1040*/  LDC.64 R12, c[0x0][0x3b0] ;  /* 0x0000ec00ff0c7b82 */ /* 0x000f220000000a00 */
[----:B------:R-:W-:Y:S01]  /*1050*/  IMAD.MOV.U32 R11, RZ, RZ, RZ ;  /* 0x000000ffff0b7224 */ /* 0x000fe200078e00ff */
[----:B------:R-:W-:Y:S01]  /*1060*/  ISETP.NE.AND P2, PT, RZ, UR52, PT ;  /* 0x00000034ff007c0c */ /* 0x000fe2000bf45270 */
[----:B------:R-:W-:Y:S01]  /*1070*/  UIMAD UR42, UR22, UR42, URZ ;  /* 0x0000002a162a72a4 */ /* 0x000fe2000f8e02ff */
[----:B------:R-:W-:Y:S01]  /*1080*/  BSSY.RECONVERGENT B1, `(.L_x_691) ;  /* 0x0000942000017945 */ /* 0x000fe20003800200 */
[----:B------:R-:W-:Y:S02]  /*1090*/  UIADD3 UR54, UP1, UP0, UR56, UR54, UR55 ;  /* 0x0000003638367290 */ /* 0x000fe4000f83e037 */
[----:B------:R-:W-:Y:S01]  /*10a0*/  USHF.R.S32.HI UR53, URZ, 0x1f, UR55 ;  /* 0x0000001fff357899 */ /* 0x000fe20008011437 */
[----:B------:R-:W5:Y:S01]  /*10b0*/  LDC.64 R16, c[0x0][0x5f8] ;  /* 0x00017e00ff107b82 */ /* 0x000f620000000a00 */
[----:B------:R-:W-:-:S02]  /*10c0*/  ULEA UR45, UR43, UR45, 0x7 ;  /* 0x0000002d2b2d7291 */ /* 0x000fc4000f8e38ff */
[----:B------:R-:W-:Y:S02]  /*10d0*/  UIADD3.X UR48, UPT, UPT, UR48, UR49, UR53, UP1, UP0 ;  /* 0x0000003130307290 */ /* 0x000fe40008fe0435 */
[----:B------:R-:W-:Y:S02]  /*10e0*/  UISETP.GT.AND UP0, UPT, UR38, URZ, UPT ;  /* 0x000000ff2600728c */ /* 0x000fe4000bf04270 */
[----:B------:R-:W-:Y:S02]  /*10f0*/  ULEA UR47, UR43, UR47, 0x7 ;  /* 0x0000002f2b2f7291 */ /* 0x000fe4000f8e38ff */
[----:B---3--:R-:W-:Y:S01]  /*1100*/  UIMAD UR21, UR20, UR8, URZ ;  /* 0x00000008141572a4 */ /* 0x008fe2000f8e02ff */
[----:B------:R-:W-:Y:S01]  /*1110*/  IMAD.U32 R0, RZ, RZ, UR8 ;  /* 0x00000008ff007e24 */ /* 0x000fe2000f8e00ff */
[----:B------:R-:W-:Y:S01]  /*1120*/  MOV R6, UR11 ;  /* 0x0000000b00067c02 */ /* 0x000fe20008000f00 */
[----:B------:R-:W-:Y:S01]  /*1130*/  IMAD.U32 R4, RZ, RZ, UR10 ;  /* 0x0000000aff047e24 */ /* 0x000fe2000f8e00ff */
[----:B------:R-:W-:Y:S01]  /*1140*/  UIMAD UR21, UR18, UR9, UR21 ;  /* 0x00000009121572a4 */ /* 0x000fe2000f8e0215 */
[----:B------:R-:W3:Y:S01]  /*1150*/  LDCU.64 UR10, c[0x0][0x570] ;  /* 0x0000ae00ff0a77ac */ /* 0x000ee20008000a00 */
[----:B------:R-:W1:Y:S01]  /*1160*/  LDCU.64 UR52, c[0x0][0x5e8] ;  /* 0x0000bd00ff3477ac */ /* 0x000e620008000a00 */
[----:B--2---:R-:W-:Y:S01]  /*1170*/  IMAD.SHL.U32 R25, R23, 0x8, RZ ;  /* 0x0000000817197824 */ /* 0x004fe200078e00ff */
[----:B------:R-:W-:-:S02]  /*1180*/  SHF.R.U32.HI R9, RZ, 0x5, R23 ;  /* 0x00000005ff097819 */ /* 0x000fc40000011617 */
[----:B------:R-:W-:Y:S02]  /*1190*/  LOP3.LUT R8, R23, 0x1f, RZ, 0xc0, !PT ;  /* 0x0000001f17087812 */ /* 0x000fe400078ec0ff */
[----:B------:R-:W-:-:S03]  /*11a0*/  LOP3.LUT R10, R25, 0x18, RZ, 0xc0, !PT ;  /* 0x00000018190a7812 */ /* 0x000fc600078ec0ff */
[----:B------:R-:W-:Y:S01]  /*11b0*/  IMAD R8, R9, UR42, R8 ;  /* 0x0000002a09087c24 */ /* 0x000fe2000f8e0208 */
[----:B------:R-:W-:Y:S01]  /*11c0*/  IADD3 R2, P0, PT, R10, UR50, RZ ;  /* 0x000000320a027c10 */ /* 0x000fe2000ff1e0ff */
[----:B------:R-:W2:Y:S04]  /*11d0*/  LDCU.64 UR50, c[0x0][0x420] ;  /* 0x00008400ff3277ac */ /* 0x000ea80008000a00 */
[----:B------:R-:W-:Y:S01]  /*11e0*/  IMAD.X R3, RZ, RZ, UR23, P0 ;  /* 0x00000017ff037e24 */ /* 0x000fe200080e06ff */
[----:B------:R-:W3:Y:S01]  /*11f0*/  LDCU.64 UR22, c[0x0][0x3c8] ;  /* 0x00007900ff1677ac */ /* 0x000ee20008000a00 */
[----:B------:R-:W-:-:S04]  /*1200*/  IMAD.WIDE.U32 R2, R0, UR18, R2 ;  /* 0x0000001200027c25 */ /* 0x000fc8000f8e0002 */
[----:B----4-:R-:W-:Y:S01]  /*1210*/  IMAD R0, R12, UR20, RZ ;  /* 0x000000140c007c24 */ /* 0x010fe2000f8e02ff */
[----:B------:R-:W-:Y:S01]  /*1220*/  IADD3 R3, PT, PT, R3, UR21, RZ ;  /* 0x0000001503037c10 */ /* 0x000fe2000fffe0ff */
[----:B------:R-:W4:Y:S02]  /*1230*/  LDCU.64 UR20, c[0x0][0x380] ;  /* 0x00007000ff1477ac */ /* 0x000f240008000a00 */
[----:B------:R-:W-:Y:S02]  /*1240*/  IMAD R0, R13, UR18, R0 ;  /* 0x000000120d007c24 */ /* 0x000fe4000f8e0200 */
[----:B------:R-:W-:Y:S01]  /*1250*/  IMAD.WIDE.U32 R4, R4, UR28, R2 ;  /* 0x0000001c04047c25 */ /* 0x000fe2000f8e0002 */
[----:B--2---:R-:W-:-:S03]  /*1260*/  UIMAD.WIDE UR50, UR47, 0x4, UR50 ;  /* 0x000000042f3278a5 */ /* 0x004fc6000f8e0232 */
[----:B------:R-:W-:-:S04]  /*1270*/  IMAD.WIDE.U32 R2, R12, UR18, R10 ;  /* 0x000000120c027c25 */ /* 0x000fc8000f8e000a */
[----:B------:R-:W-:Y:S01]  /*1280*/  IMAD R7, R6, UR28, R5 ;  /* 0x0000001c06077c24 */ /* 0x000fe2000f8e0205 */
[----:B------:R-:W-:Y:S01]  /*1290*/  IADD3 R2, P0, PT, R2, UR46, RZ ;  /* 0x0000002e02027c10 */ /* 0x000fe2000ff1e0ff */
[----:B---3--:R-:W-:Y:S01]  /*12a0*/  IMAD.U32 R5, RZ, RZ, UR22 ;  /* 0x00000016ff057e24 */ /* 0x008fe2000f8e00ff */
[----:B------:R-:W-:Y:S01]  /*12b0*/  USHF.L.U64.HI UR22, UR8, 0x6, UR9 ;  /* 0x0000000608167899 */ /* 0x000fe20008010209 */
[----:B------:R-:W-:Y:S01]  /*12c0*/  IMAD.MOV.U32 R6, RZ, RZ, R4 ;  /* 0x000000ffff067224 */ /* 0x000fe200078e0004 */
[----:B------:R-:W-:Y:S01]  /*12d0*/  IADD3.X R3, PT, PT, R3, UR19, R0, P0, !PT ;  /* 0x0000001303037c10 */ /* 0x000fe200087fe400 */
[----:B------:R-:W2:Y:S01]  /*12e0*/  LDCU.64 UR18, c[0x0][0x550] ;  /* 0x0000aa00ff1277ac */ /* 0x000ea20008000a00 */
[----:B------:R-:W-:Y:S01]  /*12f0*/  MOV R0, UR23 ;  /* 0x0000001700007c02 */ /* 0x000fe20008000f00 */
[----:B------:R-:W-:Y:S01]  /*1300*/  IMAD.WIDE.U32 R4, R5, UR28, R2 ;  /* 0x0000001c05047c25 */ /* 0x000fe2000f8e0002 */
[----:B------:R-:W-:-:S03]  /*1310*/  USHF.L.U32 UR23, UR42, 0x7, URZ ;  /* 0x000000072a177899 */ /* 0x000fc600080006ff */
[----:B-----5:R-:W-:-:S04]  /*1320*/  IMAD.WIDE.U32 R2, R16, UR26, RZ ;  /* 0x0000001a10027c25 */ /* 0x020fc8000f8e00ff */
        /* <DEDUP_REMOVED lines=22> */
[----:B------:R-:W-:Y:S01]  /*1490*/  LEA R248, P0, R5, UR10, 0x2 ;  /* 0x0000000a05f87c11 */ /* 0x000fe2000f8010ff */
[----:B------:R-:W-:Y:S01]  /*14a0*/  VIADD R24, R17, 0x40 ;  /* 0x0000004011187836 */ /* 0x000fe20000000000 */
[----:B------:R-:W-:Y:S01]  /*14b0*/  LEA.HI.X R26, R2, UR21, R0, 0x1, P1 ;  /* 0x00000015021a7c11 */ /* 0x000fe200088f0c00 */
[----:B------:R2:W-:Y:S01]  /*14c0*/  STL [R1+0x34], R27 ;  /* 0x0000341b01007387 */ /* 0x0005e20000100800 */
[----:B------:R-:W-:Y:S01]  /*14d0*/  LEA.HI.X R249, R5, UR11, R4, 0x2, P0 ;  /* 0x0000000b05f97c11 */ /* 0x000fe200080f1404 */
[----:B-1----:R-:W-:Y:S01]  /*14e0*/  UIMAD.WIDE UR20, UR45, 0x4, UR52 ;  /* 0x000000042d1478a5 */ /* 0x002fe2000f8e0234 */
[----:B------:R-:W-:Y:S01]  /*14f0*/  IADD3 R14, P0, PT, R17, 0x40, RZ ;  /* 0x00000040110e7810 */ /* 0x000fe20007f1e0ff */
[----:B------:R2:W-:Y:S01]  /*1500*/  STL [R1+0x30], R26 ;  /* 0x0000301a01007387 */ /* 0x0005e20000100800 */
[----:B------:R-:W-:-:S02]  /*1510*/  SHF.L.U64.HI R13, R12, 0x6, R13 ;  /* 0x000000060c0d7819 */ /* 0x000fc4000001020d */
[----:B------:R-:W-:Y:S02]  /*1520*/  SHF.L.U32 R12, R12, 0x6, RZ ;  /* 0x000000060c0c7819 */ /* 0x000fe400000006ff */
[----:B------:R-:W-:Y:S01]  /*1530*/  IADD3.X R16, PT, PT, RZ, RZ, RZ, P0, !PT ;  /* 0x000000ffff107210 */ /* 0x000fe200007fe4ff */
[----:B------:R-:W-:Y:S01]  /*1540*/  UMOV UR19, UR21 ;  /* 0x0000001500137c82 */ /* 0x000fe20008000000 */
[----:B------:R-:W-:Y:S05]  /*1550*/  BRA.U UP0, `(.L_x_702) ;  /* 0x0000000500b87547 */ /* 0x000fea000b800000 */
[----:B------:R-:W-:Y:S05]  /*1560*/  @P3 BRA `(.L_x_703) ;  /* 0x0000000000403947 */ /* 0x000fea0003800000 */
[----:B------:R-:W1:Y:S01]  /*1570*/  LDCU.64 UR14, c[0x0][0x5c0] ;  /* 0x0000b800ff0e77ac */ /* 0x000e620008000a00 */
[----:B------:R-:W-:Y:S01]  /*1580*/  MOV R0, UR37 ;  /* 0x0000002500007c02 */ /* 0x000fe20008000f00 */
[----:B------:R-:W3:Y:S03]  /*1590*/  LDCU.64 UR8, c[0x0][0x5a8] ;  /* 0x0000b500ff0877ac */ /* 0x000ee60008000a00 */
[----:B------:R-:W-:Y:S02]  /*15a0*/  SHF.R.S32.HI R0, RZ, 0x1f, R0 ;  /* 0x0000001fff007819 */ /* 0x000fe40000011400 */
[----:B-1----:R-:W-:-:S03]  /*15b0*/  MOV R2, UR14 ;  /* 0x0000000e00027c02 */ /* 0x002fc60008000f00 */
        /* <DEDUP_REMOVED lines=11> */
.L_x_703:
[----:B------:R-:W1:Y:S01]  /*1670*/  LDCU.64 UR14, c[0x0][0x5c0] ;  /* 0x0000b800ff0e77ac */ /* 0x000e620008000a00 */
[----:B------:R-:W-:-:S05]  /*1680*/  IADD3 R0, PT, PT, R30, UR37, RZ ;  /* 0x000000251e007c10 */ /* 0x000fca000fffe0ff */
[C---:B-1----:R-:W-:Y:S02]  /*1690*/  IMAD R4, R0.reuse, UR15, RZ ;  /* 0x0000000f00047c24 */ /* 0x042fe4000f8e02ff */
[----:B------:R-:W-:-:S05]  /*16a0*/  IMAD.WIDE.U32 R2, R0, UR14, RZ ;  /* 0x0000000e00027c25 */ /* 0x000fca000f8e00ff */
[----:B------:R-:W-:Y:S02]  /*16b0*/  IADD3 R6, PT, PT, R3, R4, RZ ;  /* 0x0000000403067210 */ /* 0x000fe40007ffe0ff */
[----:B------:R-:W-:Y:S02]  /*16c0*/  MOV R5, R2 ;  /* 0x0000000200057202 */ /* 0x000fe40000000f00 */
.L_x_704:
        /* <DEDUP_REMOVED lines=17> */
.L_x_705:
[----:B------:R-:W1:Y:S01]  /*17e0*/  LDCU.64 UR10, c[0x0][0x5c8] ;  /* 0x0000b900ff0a77ac */ /* 0x000e620008000a00 */
[----:B------:R-:W-:-:S05]  /*17f0*/  IADD3 R0, PT, PT, R30, UR37, RZ ;  /* 0x000000251e007c10 */ /* 0x000fca000fffe0ff */
[C---:B-1----:R-:W-:Y:S02]  /*1800*/  IMAD R4, R0.reuse, UR11, RZ ;  /* 0x0000000b00047c24 */ /* 0x042fe4000f8e02ff */
[----:B------:R-:W-:-:S05]  /*1810*/  IMAD.WIDE.U32 R2, R0, UR10, RZ ;  /* 0x0000000a00027c25 */ /* 0x000fca000f8e00ff */
[----:B------:R-:W-:Y:S02]  /*1820*/  IADD3 R13, PT, PT, R3, R4, RZ ;  /* 0x00000004030d7210 */ /* 0x000fe40007ffe0ff */
[----:B------:R-:W-:-:S07]  /*1830*/  MOV R12, R2 ;  /* 0x00000002000c7202 */ /* 0x000fce0000000f00 */
.L_x_706:
[----:B------:R-:W1:Y:S01]  /*1840*/  LDCU UR5, c[0x0][0x440] ;  /* 0x00008800ff0577ac */ /* 0x000e620008000800 */
[----:B------:R-:W-:Y:S01]  /*1850*/  IMAD.U32 R2, RZ, RZ, UR14 ;  /* 0x0000000eff027e24 */ /* 0x000fe2000f8e00ff */
[----:B------:R-:W-:Y:S01]  /*1860*/  BSSY.RECONVERGENT B0, `(.L_x_707) ;  /* 0x0000020000007945 */ /* 0x000fe20003800200 */
[----:B------:R-:W-:Y:S02]  /*1870*/  UIADD3 UR36, UPT, UPT, -UR32, UR36, URZ ;  /* 0x0000002420247290 */ /* 0x000fe4000fffe1ff */
[----:B------:R-:W-:Y:S01]  /*1880*/  IMAD.WIDE.U32 R2, R2, UR32, R10 ;  /* 0x0000002002027c25 */ /* 0x000fe2000f8e000a */
[----:B------:R-:W3:Y:S02]  /*1890*/  LDCU.64 UR8, c[0x0][0x5d8] ;  /* 0x0000bb00ff0877ac */ /* 0x000ee40008000a00 */
[----:B------:R-:W-:Y:S02]  /*18a0*/  IADD3 R2, P2, PT, R5, R2, RZ ;  /* 0x0000000205027210 */ /* 0x000fe40007f5e0ff */
[----:B-1----:R-:W-:Y:S01]  /*18b0*/  ISETP.GE.AND P0, PT, R10, UR5, PT ;  /* 0x000000050a007c0c */ /* 0x002fe2000bf06270 */
[----:B------:R-:W-:-:S03]  /*18c0*/  UIMAD UR5, UR44, UR14, URZ ;  /* 0x0000000e2c0572a4 */ /* 0x000fc6000f8e02ff */
[----:B------:R-:W-:Y:S01]  /*18d0*/  ISETP.GE.OR P1, PT, R17, UR36, P0 ;  /* 0x0000002411007c0c */ /* 0x000fe20008726670 */
[----:B------:R-:W-:Y:S01]  /*18e0*/  UIMAD UR5, UR32, UR15, UR5 ;  /* 0x0000000f200572a4 */ /* 0x000fe2000f8e0205 */
[----:B---3--:R-:W-:Y:S01]  /*18f0*/  IMAD.U32 R4, RZ, RZ, UR8 ;  /* 0x00000008ff047e24 */ /* 0x008fe2000f8e00ff */
[----:B------:R-:W-:Y:S02]  /*1900*/  MOV R0, UR9 ;  /* 0x0000000900007c02 */ /* 0x000fe40008000f00 */
[----:B------:R-:W-:Y:S02]  /*1910*/  ISETP.GE.OR P0, PT, R24, UR36, P0 ;  /* 0x0000002418007c0c */ /* 0x000fe40008706670 */
[----:B------:R-:W-:-:S03]  /*1920*/  IADD3.X R3, PT, PT, R6, UR5, R3, P2, !PT ;  /* 0x0000000506037c10 */ /* 0x000fc600097fe403 */
[----:B------:R-:W-:-:S03]  /*1930*/  IMAD.WIDE.U32 R4, R4, UR28, R2 ;  /* 0x0000001c04047c25 */ /* 0x000fc6000f8e0002 */
[----:B------:R-:W1:Y:S01]  /*1940*/  @!P1 LDC.64 R8, c[0x0][0x560] ;  /* 0x00015800ff089b82 */ /* 0x000e620000000a00 */
[----:B------:R-:W-:Y:S02]  /*1950*/  IMAD R3, R0, UR28, R5 ;  /* 0x0000001c00037c24 */ /* 0x000fe4000f8e0205 */
[----:B------:R-:W-:-:S04]  /*1960*/  @!P1 IMAD.MOV.U32 R2, RZ, RZ, R4 ;  /* 0x000000ffff029224 */ /* 0x000fc800078e0004 */
[----:B------:R-:W-:-:S04]  /*1970*/  @!P1 IMAD.WIDE.U32 R6, R17, UR14, R2 ;  /* 0x0000000e11069c25 */ /* 0x000fc8000f8e0002 */
[----:B------:R-:W-:Y:S01]  /*1980*/  @!P1 IMAD R0, R17, UR15, R7 ;  /* 0x0000000f11009c24 */ /* 0x000fe2000f8e0207 */
[----:B-1----:R-:W-:-:S04]  /*1990*/  @!P1 LEA R8, P2, R6, R8, 0x1 ;  /* 0x0000000806089211 */ /* 0x002fc800078408ff */
        /* <DEDUP_REMOVED lines=12> */
.L_x_708:
[----:B------:R-:W-:Y:S05]  /*1a60*/  BSYNC.RECONVERGENT B0 ;  /* 0x0000000000007941 */ /* 0x000fea0003800200 */
.L_x_707:
[----:B------:R-:W3:Y:S01]  /*1a70*/  LDCU.64 UR8, c[0x0][0x5e0] ;  /* 0x0000bc00ff0877ac */ /* 0x000ee20008000a00 */
[----:B------:R-:W-:Y:S01]  /*1a80*/  MOV R2, UR10 ;  /* 0x0000000a00027c02 */ /* 0x000fe20008000f00 */
[----:B-1----:R-:W1:Y:S01]  /*1a90*/  @!P1 LDC.64 R8, c[0x0][0x568] ;  /* 0x00015a00ff089b82 */ /* 0x002e620000000a00 */
        /* <DEDUP_REMOVED lines=26> */
.L_x_702:
[----:B------:R-:W-:Y:S01]  /*1c40*/  IMAD.U32 R2, RZ, RZ, UR14 ;  /* 0x0000000eff027e24 */ /* 0x000fe2000f8e00ff */
[----:B------:R-:W-:Y:S01]  /*1c50*/  UIMAD UR10, UR44, UR14, URZ ;  /* 0x0000000e2c0a72a4 */ /* 0x000fe2000f8e02ff */
[----:B------:R-:W-:Y:S01]  /*1c60*/  LOP3.LUT R4, R25, 0xd8, RZ, 0xc0, !PT ;  /* 0x000000d819047812 */ /* 0x000fe200078ec0ff */
[----:B------:R-:W1:Y:S01]  /*1c70*/  LDCU.64 UR8, c[0x0][0x3d8] ;  /* 0x00007b00ff0877ac */ /* 0x000e620008000a00 */
[----:B------:R-:W-:Y:S01]  /*1c80*/  IMAD.WIDE.U32 R2, R2, UR32, R10 ;  /* 0x0000002002027c25 */ /* 0x000fe2000f8e000a */
[----:B------:R-:W-:Y:S01]  /*1c90*/  BSSY.RECONVERGENT B0, `(.L_x_710) ;  /* 0x0000024000007945 */ /* 0x000fe20003800200 */
[----:B------:R-:W-:Y:S01]  /*1ca0*/  LOP3.LUT R4, R4, 0x18, R23, 0x78, !PT ;  /* 0x0000001804047812 */ /* 0x000fe200078e7817 */
[----:B------:R-:W-:Y:S01]  /*1cb0*/  UIMAD UR10, UR32, UR15, UR10 ;  /* 0x0000000f200a72a4 */ /* 0x000fe2000f8e020a */
[----:B------:R-:W-:Y:S01]  /*1cc0*/  @P2 BAR.SYNC.DEFER_BLOCKING 0x0 ;  /* 0x0000000000002b1d */ /* 0x000fe20000010000 */
[----:B------:R-:W-:Y:S01]  /*1cd0*/  IADD3 R2, P0, PT, R18, R2, RZ ;  /* 0x0000000212027210 */ /* 0x000fe20007f1e0ff */
[----:B------:R-:W-:Y:S01]  /*1ce0*/  ULOP3.LUT UR11, UR43, 0x80000001, URZ, 0xc0, !UPT ;  /* 0x800000012b0b7892 */ /* 0x000fe2000f8ec0ff */
[----:B------:R-:W-:-:S02]  /*1cf0*/  LOP3.LUT R4, R4, 0x1f20, R25, 0xf8, !PT ;  /* 0x00001f2004047812 */ /* 0x000fc400078ef819 */
[----:B------:R-:W-:Y:S01]  /*1d00*/  IADD3.X R3, PT, PT, R19, UR10, R3, P0, !PT ;  /* 0x0000000a13037c10 */ /* 0x000fe200087fe403 */
[----:B------:R-:W-:Y:S01]  /*1d10*/  UIADD3 UR10, UPT, UPT, -UR32, UR36, URZ ;  /* 0x00000024200a7290 */ /* 0x000fe2000fffe1ff */
[----:B------:R-:W-:Y:S01]  /*1d20*/  LEA R8, R4, UR6, 0x1 ;  /* 0x0000000604087c11 */ /* 0x000fe2000f8e08ff */
[----:B------:R-:W-:-:S04]  /*1d30*/  UISETP.NE.AND UP0, UPT, UR11, 0x1, UPT ;  /* 0x000000010b00788c */ /* 0x000fc8000bf05270 */
[----:B------:R-:W-:Y:S01]  /*1d40*/  ISETP.GE.AND P6, PT, R17, UR10, PT ;  /* 0x0000000a11007c0c */ /* 0x000fe2000bfc6270 */
[----:B-1----:R-:W-:Y:S01]  /*1d50*/  IMAD R0, R20, UR8, RZ ;  /* 0x0000000814007c24 */ /* 0x002fe2000f8e02ff */
[----:B------:R-:W-:Y:S01]  /*1d60*/  USEL UR21, URZ, 0x2000, UP0 ;  /* 0x00002000ff157887 */ /* 0x000fe20008000000 */
[----:B------:R-:W-:-:S04]  /*1d70*/  IMAD.WIDE.U32 R2, R15, UR8, R2 ;  /* 0x000000080f027c25 */ /* 0x000fc8000f8e0002 */
[----:B------:R-:W-:-:S04]  /*1d80*/  IMAD R0, R15, UR9, R0 ;  /* 0x000000090f007c24 */ /* 0x000fc8000f8e0200 */
[----:B------:R-:W-:Y:S02]  /*1d90*/  IMAD.IADD R0, R3, 0x1, R0 ;  /* 0x0000000103007824 */ /* 0x000fe400078e0200 */
[----:B------:R-:W-:Y:S05]  /*1da0*/  @P6 BRA `(.L_x_711) ;  /* 0x0000000000446947 */ /* 0x000fea0003800000 */
        /* <DEDUP_REMOVED lines=15> */
.L_x_712:
[----:B------:R3:W-:Y:S01]  /*1ea0*/  STS.128 [R8+0x8000], RZ ;  /* 0x008000ff08007388 */ /* 0x0007e20000000c00 */
[----:B------:R-:W-:Y:S05]  /*1eb0*/  BRA `(.L_x_713) ;  /* 0x0000000000047947 */ /* 0x000fea0003800000 */
.L_x_711:
[----:B------:R4:W-:Y:S02]  /*1ec0*/  STS.128 [R8+0x8000], RZ ;  /* 0x008000ff08007388 */ /* 0x0009e40000000c00 */
.L_x_713:
[----:B------:R-:W-:Y:S05]  /*1ed0*/  BSYNC.RECONVERGENT B0 ;  /* 0x0000000000007941 */ /* 0x000fea0003800200 */
.L_x_710:
        /* <DEDUP_REMOVED lines=20> */
.L_x_715:
[----:B------:R-:W-:Y:S05]  /*2020*/  BSYNC.RECONVERGENT B0 ;  /* 0x0000000000007941 */ /* 0x000fea0003800200 */
.L_x_714:
        /* <DEDUP_REMOVED lines=15> */
.L_x_718:
[----:B------:R1:W-:Y:S01]  /*2120*/  STS.128 [R8+0x4000], RZ ;  /* 0x004000ff08007388 */ /* 0x0003e20000000c00 */
[----:B------:R-:W-:Y:S05]  /*2130*/  BRA `(.L_x_719) ;  /* 0x0000000000047947 */ /* 0x000fea0003800000 */
.L_x_717:
[----:B------:R1:W-:Y:S02]  /*2140*/  STS.128 [R8+0x4000], RZ ;  /* 0x004000ff08007388 */ /* 0x0003e40000000c00 */
.L_x_719:
[----:B------:R-:W-:Y:S05]  /*2150*/  BSYNC.RECONVERGENT B0 ;  /* 0x0000000000007941 */ /* 0x000fea0003800200 */
.L_x_716:
        /* <DEDUP_REMOVED lines=17> */
.L_x_721:
[----:B------:R-:W-:Y:S05]  /*2270*/  BSYNC.RECONVERGENT B0 ;  /* 0x0000000000007941 */ /* 0x000fea0003800200 */
.L_x_720:
[----:B------:R-:W-:Y:S01]  /*2280*/  BSSY.RECONVERGENT B0, `(.L_x_722) ;  /* 0x0000010000007945 */ /* 0x000fe20003800200 */
[----:B------:R-:W-:-:S03]  /*2290*/  IADD3 R241, PT, PT, R8, UR21, RZ ;  /* 0x0000001508f17c10 */ /* 0x000fc6000fffe0ff */
        /* <DEDUP_REMOVED lines=11> */
.L_x_724:
[----:B------:R1:W-:Y:S01]  /*2350*/  STS.128 [R241], RZ ;  /* 0x000000fff1007388 */ /* 0x0003e20000000c00 */
[----:B------:R-:W-:Y:S05]  /*2360*/  BRA `(.L_x_725) ;  /* 0x0000000000047947 */ /* 0x000fea0003800000 */
.L_x_723:
[----:B------:R1:W-:Y:S02]  /*2370*/  STS.128 [R241], RZ ;  /* 0x000000fff1007388 */ /* 0x0003e40000000c00 */
.L_x_725:
[----:B------:R-:W-:Y:S05]  /*2380*/  BSYNC.RECONVERGENT B0 ;  /* 0x0000000000007941 */ /* 0x000fea0003800200 */
.L_x_722:
[----:B------:R-:W-:Y:S01]  /*2390*/  SHF.R.U32.HI R18, RZ, 0x1, R23 ;  /* 0x00000001ff127819 */ /* 0x000fe20000011617 */
[----:B------:R-:W-:Y:S02]  /*23a0*/  IMAD.MOV.U32 R4, RZ, RZ, 0x7f800000 ;  /* 0x7f800000ff047424 */ /* 0x000fe400078e00ff */
[----:B------:R-:W-:Y:S01]  /*23b0*/  IMAD.MOV.U32 R5, RZ, RZ, 0x7f800000 ;  /* 0x7f800000ff057424 */ /* 0x000fe200078e00ff */
[----:B------:R-:W-:Y:S01]  /*23c0*/  LOP3.LUT R0, R18, 0x30, RZ, 0xc0, !PT ;  /* 0x0000003012007812 */ /* 0x000fe200078ec0ff */
[----:B-1----:R-:W-:Y:S02]  /*23d0*/  IMAD.MOV.U32 R6, RZ, RZ, 0x7f800000 ;  /* 0x7f800000ff067424 */ /* 0x002fe400078e00ff */
        /* <DEDUP_REMOVED lines=11> */
[----:B------:R-:W-:-:S06]  /*2490*/  IMAD.WIDE.U32 R2, R9, R2, UR50 ;  /* 0x0000003209027e25 */ /* 0x000fcc000f8e0002 */
[----:B------:R-:W5:Y:S04]  /*24a0*/  @!P3 LDG.E R7, desc[UR30][R2.64] ;  /* 0x0000001e0207b981 */ /* 0x000f68000c1e1900 */
[----:B------:R-:W2:Y:S04]  /*24b0*/  @!P0 LDG.E R4, desc[UR30][R2.64+0x120] ;  /* 0x0001201e02048981 */ /* 0x000ea8000c1e1900 */
[----:B------:R-:W3:Y:S04]  /*24c0*/  @!P1 LDG.E R5, desc[UR30][R2.64+0x100] ;  /* 0x0001001e02059981 */ /* 0x000ee8000c1e1900 */
[----:B------:R-:W4:Y:S04]  /*24d0*/  @!P2 LDG.E R6, desc[UR30][R2.64+0x20] ;  /* 0x0000201e0206a981 */ /* 0x000f28000c1e1900 */
[----:B------:R1:W-:Y:S01]  /*24e0*/  @P4 STS.128 [R241+0x1000], RZ ;  /* 0x001000fff1004388 */ /* 0x0003e20000000c00 */
[----:B------:R-:W-:Y:S03]  /*24f0*/  BSSY.RECONVERGENT B0, `(.L_x_726) ;  /* 0x0000010000007945 */ /* 0x000fe60003800200 */
[----:B--2---:R1:W-:Y:S04]  /*2500*/  STL [R1+0x40], R4 ;  /* 0x0000400401007387 */ /* 0x0043e80000100800 */
[----:B---3--:R1:W-:Y:S04]  /*2510*/  STL [R1+0x44], R5 ;  /* 0x0000440501007387 */ /* 0x0083e80000100800 */
        /* <DEDUP_REMOVED lines=13> */
.L_x_727:
[----:B------:R-:W-:Y:S05]  /*25f0*/  BSYNC.RECONVERGENT B0 ;  /* 0x0000000000007941 */ /* 0x000fea0003800200 */
.L_x_726:
[----:B------:R-:W4:Y:S01]  /*2600*/  LDCU.64 UR8, c[0x0][0x3d0] ;  /* 0x00007a00ff0877ac */ /* 0x000f220008000a00 */
[----:B---3--:R-:W-:Y:S01]  /*2610*/  MOV R2, UR16 ;  /* 0x0000001000027c02 */ /* 0x008fe20008000f00 */
[----:B------:R-:W-:Y:S01]  /*2620*/  BSSY.RECONVERGENT B0, `(.L_x_728) ;  /* 0x000001d000007945 */ /* 0x000fe20003800200 */
[----:B------:R-:W-:-:S03]  /*2630*/  UIMAD UR10, UR44, UR16, URZ ;  /* 0x000000102c0a72a4 */ /* 0x000fc6000f8e02ff */
[----:B------:R-:W-:Y:S01]  /*2640*/  IMAD.WIDE.U32 R2, R2, UR32, R10 ;  /* 0x0000002002027c25 */ /* 0x000fe2000f8e000a */
[----:B------:R-:W-:Y:S02]  /*2650*/  UIMAD UR10, UR32, UR17, UR10 ;  /* 0x00000011200a72a4 */ /* 0x000fe4000f8e020a */
[----:B------:R-:W-:-:S04]  /*2660*/  IADD3 R2, P0, PT, R21, R2, RZ ;  /* 0x0000000215027210 */ /* 0x000fc80007f1e0ff */
        /* <DEDUP_REMOVED lines=21> */
.L_x_730:
[----:B------:R3:W-:Y:S01]  /*27c0*/  STS.128 [R8+0x6000], RZ ;  /* 0x006000ff08007388 */ /* 0x0007e20000000c00 */
[----:B------:R-:W-:Y:S05]  /*27d0*/  BRA `(.L_x_731) ;  /* 0x0000000000047947 */ /* 0x000fea0003800000 */
.L_x_729:
[----:B------:R3:W-:Y:S02]  /*27e0*/  STS.128 [R8+0x6000], RZ ;  /* 0x006000ff08007388 */ /* 0x0007e40000000c00 */
.L_x_731:
[----:B------:R-:W-:Y:S05]  /*27f0*/  BSYNC.RECONVERGENT B0 ;  /* 0x0000000000007941 */ /* 0x000fea0003800200 */
.L_x_728:
[----:B------:R1:W-:Y:S01]  /*2800*/  @P5 STS.128 [R8+0x7000], RZ ;  /* 0x007000ff08005388 */ /* 0x0003e20000000c00 */
[----:B------:R-:W-:Y:S04]  /*2810*/  BSSY.RECONVERGENT B0, `(.L_x_732) ;  /* 0x0000012000007945 */ /* 0x000fe80003800200 */
[----:B------:R-:W-:Y:S05]  /*2820*/  @P5 BRA `(.L_x_733) ;  /* 0x0000000000405947 */ /* 0x000fea0003800000 */
[----:B------:R-:W5:Y:S02]  /*2830*/  LDCU UR8, c[0x0][0x440] ;  /* 0x00008800ff0877ac */ /* 0x000f640008000800 */
[----:B-----5:R-:W-:-:S13]  /*2840*/  ISETP.GE.AND P0, PT, R10, UR8, PT ;  /* 0x000000080a007c0c */ /* 0x020fda000bf06270 */
[----:B------:R1:W-:Y:S01]  /*2850*/  @P0 STS.128 [R8+0x7000], RZ ;  /* 0x007000ff08000388 */ /* 0x0003e20000000c00 */
[----:B------:R-:W-:Y:S05]  /*2860*/  @P0 BRA `(.L_x_733) ;  /* 0x0000000000300947 */ /* 0x000fea0003800000 */
[----:B------:R-:W5:Y:S01]  /*2870*/  LDCU.64 UR8, c[0x0][0x388] ;  /* 0x00007100ff0877ac */ /* 0x000f620008000a00 */
[----:B------:R-:W-:Y:S01]  /*2880*/  MOV R3, R0 ;  /* 0x0000000000037202 */ /* 0x000fe20000000f00 */
[----:B-1--4-:R-:W-:Y:S02]  /*2890*/  IMAD R6, R16, UR16, RZ ;  /* 0x0000001010067c24 */ /* 0x012fe4000f8e02ff */
        /* <DEDUP_REMOVED lines=9> */
.L_x_733:
[----:B------:R-:W-:Y:S05]  /*2930*/  BSYNC.RECONVERGENT B0 ;  /* 0x0000000000007941 */ /* 0x000fea0003800200 */
.L_x_732:
[----:B------:R-:W5:Y:S01]  /*2940*/  LDCU.64 UR10, c[0x0][0x538] ;  /* 0x0000a700ff0a77ac */ /* 0x000f620008000a00 */
[----:B------:R-:W0:Y:S01]  /*2950*/  LDGDEPBAR ;  /* 0x00000000000079af */ /* 0x000e220000000000 */
[----:B-----5:R-:W-:-:S04]  /*2960*/  UISETP.NE.U32.AND UP0, UPT, UR10, URZ, UPT ;  /* 0x000000ff0a00728c */ /* 0x020fc8000bf05070 */
[----:B------:R-:W-:Y:S01]  /*2970*/  UISETP.NE.AND.EX UP0, UPT, UR11, URZ, UPT, UP0 ;  /* 0x000000ff0b00728c */ /* 0x000fe2000bf05300 */
[----:B------:R-:W-:-:S05]  /*2980*/  DEPBAR.LE SB0, 0x1 ;  /* 0x000080400000791a */ /* 0x000fca0000000000 */
[----:B------:R-:W-:-:S05]  /*2990*/  PLOP3.LUT P1, PT, PT, PT, UP0, 0x80, 0x8 ;  /* 0x000000000008781c */ /* 0x000fca0003f2f008 */
[----:B------:R-:W5:Y:S01]  /*29a0*/  @UP0 LDCU.64 UR8, c[0x0][0x540] ;  /* 0x0000a800ff0807ac */ /* 0x000f620008000a00 */
[----:B------:R-:W-:Y:S01]  /*29b0*/  @UP0 UMOV UR14, UR28 ;  /* 0x0000001c000e0c82 */ /* 0x000fe20008000000 */
[----:B------:R-:W-:Y:S02]  /*29c0*/  @UP0 UMOV UR15, URZ ;  /* 0x000000ff000f0c82 */ /* 0x000fe40008000000 */
[----:B-----5:R-:W-:Y:S01]  /*29d0*/  @UP0 UIMAD.WIDE.U32 UR14, UR29, UR8, UR14 ;  /* 0x000000081d0e02a5 */ /* 0x020fe2000f8e000e */
[----:B------:R-:W5:Y:S01]  /*29e0*/  S2R R157, SR_TID.X ;  /* 0x00000000009d7919 */ /* 0x000f620000002100 */
[----:B-1----:R-:W-:Y:S02]  /*29f0*/  IMAD.SHL.U32 R4, R23, 0x2, RZ ;  /* 0x0000000217047824 */ /* 0x002fe400078e00ff */
[----:B------:R-:W-:Y:S01]  /*2a00*/  IMAD.U32 R0, RZ, RZ, UR5 ;  /* 0x00000005ff007e24 */ /* 0x000fe2000f8e00ff */
[----:B------:R-:W-:Y:S02]  /*2a10*/  @UP0 UIMAD UR9, UR29, UR9, UR15 ;  /* 0x000000091d0902a4 */ /* 0x000fe4000f8e020f */
[----:B------:R-:W-:Y:S01]  /*2a20*/  @UP0 ULEA UR10, UP1, UR14, UR10, 0x2 ;  /* 0x0000000a0e0a0291 */ /* 0x000fe2000f8210ff */
[----:B------:R-:W-:Y:S03]  /*2a30*/  BAR.SYNC.DEFER_BLOCKING 0x0 ;  /* 0x0000000000007b1d */ /* 0x000fe60000010000 */
[----:B------:R-:W-:-:S02]  /*2a40*/  @UP0 ULEA.HI.X UR11, UR14, UR11, UR9, 0x2, UP1 ;  /* 0x0000000b0e0b0291 */ /* 0x000fc400088f1409 */
[----:B------:R-:W-:Y:S01]  /*2a50*/  IMAD.U32 R2, RZ, RZ, UR10 ;  /* 0x0000000aff027e24 */ /* 0x000fe2000f8e00ff */
[----:B------:R-:W-:Y:S01]  /*2a60*/  LOP3.LUT R4, R4, 0x6, RZ, 0xc0, !PT ;  /* 0x0000000604047812 */ /* 0x000fe200078ec0ff */
[----:B------:R-:W1:Y:S02]  /*2a70*/  @UP0 LDCU UR5, c[0x0][0x458] ;  /* 0x00008b00ff0507ac */ /* 0x000e640008000800 */
[----:B------:R-:W-:Y:S01]  /*2a80*/  IMAD.U32 R3, RZ, RZ, UR11 ;  /* 0x0000000bff037e24 */ /* 0x000fe2000f8e00ff */
[----:B------:R-:W-:Y:S01]  /*2a90*/  LOP3.LUT R4, R4, 0x1c0, R18, 0xf8, !PT ;  /* 0x000001c004047812 */ /* 0x000fe200078ef812 */
[C---:B------:R-:W-:Y:S02]  /*2aa0*/  IMAD.SHL.U32 R12, R23.reuse, 0x20, RZ ;  /* 0x00000020170c7824 */ /* 0x040fe400078e00ff */
[C---:B------:R-:W-:Y:S02]  /*2ab0*/  IMAD.SHL.U32 R11, R23.reuse, 0x4, RZ ;  /* 0x00000004170b7824 */ /* 0x040fe400078e00ff */
[C---:B------:R-:W-:Y:S01]  /*2ac0*/  IMAD.SHL.U32 R5, R23.reuse, 0x10, RZ ;  /* 0x0000001017057824 */ /* 0x040fe200078e00ff */
[----:B------:R-:W-:Y:S01]  /*2ad0*/  LOP3.LUT P0, RZ, R23, 0x4, RZ, 0xc0, !PT ;  /* 0x0000000417ff7812 */ /* 0x000fe2000780c0ff */
[----:B------:R-:W-:Y:S01]  /*2ae0*/  IMAD.MOV.U32 R153, RZ, RZ, 0x20 ;  /* 0x00000020ff997424 */ /* 0x000fe200078e00ff */
[----:B------:R-:W2:Y:S01]  /*2af0*/  LDCU UR11, c[0x0][0x590] ;  /* 0x0000b200ff0b77ac */ /* 0x000ea20008000800 */
[----:B------:R-:W-:-:S02]  /*2b00*/  CS2R R94, SRZ ;  /* 0x00000000005e7805 */ /* 0x000fc4000001ff00 */
[----:B------:R-:W-:Y:S02]  /*2b10*/  CS2R R92, SRZ ;  /* 0x00000000005c7805 */ /* 0x000fe4000001ff00 */
[----:B------:R-:W-:Y:S02]  /*2b20*/  CS2R R98, SRZ ;  /* 0x0000000000627805 */ /* 0x000fe4000001ff00 */
[----:B------:R-:W-:Y:S02]  /*2b30*/  CS2R R96, SRZ ;  /* 0x0000000000607805 */ /* 0x000fe4000001ff00 */
[----:B------:R-:W-:Y:S01]  /*2b40*/  CS2R R90, SRZ ;  /* 0x00000000005a7805 */ /* 0x000fe2000001ff00 */
[----:B------:R2:W2:Y:S01]  /*2b50*/  @P1 LDG.E R10, desc[UR30][R2.64] ;  /* 0x0000001e020a1981 */ /* 0x0004a2000c1e1900 */
[C---:B-----5:R-:W-:Y:S01]  /*2b60*/  IMAD.SHL.U32 R159, R157.reuse, 0x20, RZ ;  /* 0x000000209d9f7824 */ /* 0x060fe200078e00ff */
[C---:B----4-:R-:W-:Y:S01]  /*2b70*/  LOP3.LUT R6, R12.reuse, 0x20, RZ, 0xc0, !PT ;  /* 0x000000200c067812 */ /* 0x050fe200078ec0ff */
[----:B------:R-:W-:Y:S01]  /*2b80*/  IMAD.SHL.U32 R14, R157, 0x2, RZ ;  /* 0x000000029d0e7824 */ /* 0x000fe200078e00ff */
[----:B------:R-:W-:Y:S01]  /*2b90*/  LOP3.LUT R11, R11, 0x18, RZ, 0xc0, !PT ;  /* 0x000000180b0b7812 */ /* 0x000fe200078ec0ff */
[----:B------:R-:W-:Y:S01]  /*2ba0*/  IMAD.SHL.U32 R158, R157, 0x40, RZ ;  /* 0x000000409d9e7824 */ /* 0x000fe200078e00ff */
[----:B------:R-:W-:Y:S01]  /*2bb0*/  LOP3.LUT R13, R159, 0x120, RZ, 0xc0, !PT ;  /* 0x000001209f0d7812 */ /* 0x000fe200078ec0ff */
[----:B-1----:R-:W1:Y:S01]  /*2bc0*/  @P1 MUFU.RCP R7, UR5 ;  /* 0x0000000500071d08 */ /* 0x002e620008001000 */
[----:B---3--:R-:W-:-:S02]  /*2bd0*/  LOP3.LUT R8, R12, 0x120, RZ, 0xc0, !PT ;  /* 0x000001200c087812 */ /* 0x008fc400078ec0ff */
[----:B------:R-:W-:Y:S02]  /*2be0*/  CS2R R88, SRZ ;  /* 0x0000000000587805 */ /* 0x000fe4000001ff00 */
[----:B------:R-:W-:Y:S02]  /*2bf0*/  SEL R153, R153, 0xffffffe0, !P0 ;  /* 0xffffffe099997807 */ /* 0x000fe40004000000 */
[----:B------:R-:W-:Y:S02]  /*2c00*/  CS2R R86, SRZ ;  /* 0x0000000000567805 */ /* 0x000fe4000001ff00 */
[----:B------:R-:W-:Y:S02]  /*2c10*/  LOP3.LUT R8, R8, 0x600, R5, 0xf8, !PT ;  /* 0x0000060008087812 */ /* 0x000fe400078ef805 */
[----:B------:R-:W-:Y:S02]  /*2c20*/  CS2R R84, SRZ ;  /* 0x0000000000547805 */ /* 0x000fe4000001ff00 */
[----:B------:R-:W-:-:S02]  /*2c30*/  LOP3.LUT R154, R158, 0x200, RZ, 0xc0, !PT ;  /* 0x000002009e9a7812 */ /* 0x000fc400078ec0ff */
[----:B------:R-:W-:Y:S02]  /*2c40*/  CS2R R78, SRZ ;  /* 0x00000000004e7805 */ /* 0x000fe4000001ff00 */
[----:B------:R-:W-:Y:S02]  /*2c50*/  CS2R R76, SRZ ;  /* 0x00000000004c7805 */ /* 0x000fe4000001ff00 */
[----:B------:R-:W-:Y:S02]  /*2c60*/  CS2R R82, SRZ ;  /* 0x0000000000527805 */ /* 0x000fe4000001ff00 */
[----:B------:R-:W-:Y:S02]  /*2c70*/  CS2R R80, SRZ ;  /* 0x0000000000507805 */ /* 0x000fe4000001ff00 */
[----:B------:R-:W-:Y:S02]  /*2c80*/  CS2R R74, SRZ ;  /* 0x00000000004a7805 */ /* 0x000fe4000001ff00 */
[----:B------:R-:W-:-:S02]  /*2c90*/  CS2R R72, SRZ ;  /* 0x0000000000487805 */ /* 0x000fc4000001ff00 */
[----:B------:R-:W-:Y:S02]  /*2ca0*/  CS2R R70, SRZ ;  /* 0x0000000000467805 */ /* 0x000fe4000001ff00 */
[----:B------:R-:W-:Y:S01]  /*2cb0*/  CS2R R68, SRZ ;  /* 0x0000000000447805 */ /* 0x000fe2000001ff00 */
[----:B------:R-:W-:Y:S01]  /*2cc0*/  IMAD.SHL.U32 R156, R157, 0x8, RZ ;  /* 0x000000089d9c7824 */ /* 0x000fe200078e00ff */
[----:B------:R-:W-:Y:S01]  /*2cd0*/  LOP3.LUT R154, R154, 0xc00, R159, 0xf8, !PT ;  /* 0x00000c009a9a7812 */ /* 0x000fe200078ef89f */
[----:B--2---:R-:W-:Y:S01]  /*2ce0*/  IMAD.U32 R2, RZ, RZ, UR32 ;  /* 0x00000020ff027e24 */ /* 0x004fe2000f8e00ff */
[----:B------:R-:W-:Y:S01]  /*2cf0*/  UIADD3 UR32, UPT, UPT, UR32, 0x80, URZ ;  /* 0x0000008020207890 */ /* 0x000fe2000fffe0ff */
[----:B------:R-:W-:Y:S01]  /*2d00*/  VIADD R3, R9, UR36 ;  /* 0x0000002409037c36 */ /* 0x000fe20008000000 */
[----:B------:R-:W-:Y:S01]  /*2d10*/  LOP3.LUT R9, R159, 0xc0, RZ, 0xc0, !PT ;  /* 0x000000c09f097812 */ /* 0x000fe200078ec0ff */
[----:B------:R-:W-:Y:S01]  /*2d20*/  UMOV UR15, URZ ;  /* 0x000000ff000f7c82 */ /* 0x000fe20008000000 */
[----:B------:R-:W-:Y:S01]  /*2d30*/  IADD3 R2, PT, PT, R4, UR38, R2 ;  /* 0x0000002604027c10 */ /* 0x000fe2000fffe002 */
[----:B------:R-:W-:Y:S01]  /*2d40*/  IMAD.SHL.U32 R4, R157, 0x4, RZ ;  /* 0x000000049d047824 */ /* 0x000fe200078e00ff */
[----:B------:R-:W2:Y:S01]  /*2d50*/  LDCU UR5, c[0x0][0x440] ;  /* 0x00008800ff0577ac */ /* 0x000ea20008000800 */
[----:B------:R-:W-:Y:S01]  /*2d60*/  IMAD R163, R0, 0x80, R3 ;  /* 0x0000008000a37824 */ /* 0x000fe200078e0203 */
[----:B------:R-:W-:-:S02]  /*2d70*/  LOP3.LUT R0, R6, 0x3800, R5, 0xf8, !PT ;  /* 0x0000380006007812 */ /* 0x000fc400078ef805 */
[----:B------:R-:W-:Y:S01]  /*2d80*/  LOP3.LUT R6, R11, 0xc0, R12, 0xf8, !PT ;  /* 0x000000c00b067812 */ /* 0x000fe200078ef80c */
[----:B------:R-:W3:Y:S01]  /*2d90*/  LDCU UR8, c[0x0][0x3e0] ;  /* 0x00007c00ff0877ac */ /* 0x000ee20008000800 */
[----:B------:R-:W-:Y:S01]  /*2da0*/  LOP3.LUT R9, R9, 0x18, R4, 0xf8, !PT ;  /* 0x0000001809097812 */ /* 0x000fe200078ef804 */
[----:B------:R-:W-:Y:S01]  /*2db0*/  IMAD.SHL.U32 R4, R157, 0x10, RZ ;  /* 0x000000109d047824 */ /* 0x000fe200078e00ff */
[----:B------:R-:W-:Y:S01]  /*2dc0*/  LOP3.LUT R3, R0, 0x100, R5, 0xf8, !PT ;  /* 0x0000010000037812 */ /* 0x000fe200078ef805 */
[----:B------:R-:W4:Y:S01]  /*2dd0*/  LDCU UR10, c[0x0][0x50c] ;  /* 0x0000a180ff0a77ac */ /* 0x000f220008000800 */
[----:B------:R-:W-:Y:S02]  /*2de0*/  LOP3.LUT R0, R6, 0x8, R23, 0x78, !PT ;  /* 0x0000000806007812 */ /* 0x000fe400078e7817 */
[----:B------:R-:W-:Y:S01]  /*2df0*/  IADD3 R163, PT, PT, R163, -0x59, -R2 ;  /* 0xffffffa7a3a37810 */ /* 0x000fe20007ffe802 */
[----:B------:R-:W1:Y:S01]  /*2e00*/  LDCU UR9, c[0x0][0x45c] ;  /* 0x00008b80ff0977ac */ /* 0x000e620008000800 */
[----:B------:R-:W-:-:S02]  /*2e10*/  LOP3.LUT R2, R13, 0x600, R4, 0xf8, !PT ;  /* 0x000006000d027812 */ /* 0x000fc400078ef804 */
[----:B------:R-:W-:Y:S01]  /*2e20*/  LOP3.LUT R13, R4, 0x1c0, RZ, 0xc0, !PT ;  /* 0x000001c0040d7812 */ /* 0x000fe200078ec0ff */
[----:B------:R-:W-:Y:S01]  /*2e30*/  USHF.L.U32 UR11, UR11, 0x7, URZ ;  /* 0x000000070b0b7899 */ /* 0x000fe200080006ff */
[----:B------:R-:W-:Y:S01]  /*2e40*/  LOP3.LUT R4, R14, 0xe006, R158, 0xc8, !PT ;  /* 0x0000e0060e047812 */ /* 0x000fe200078ec89e */
[----:B------:R-:W-:Y:S01]  /*2e50*/  USHF.L.U32 UR42, UR42, 0x3, URZ ;  /* 0x000000032a2a7899 */ /* 0x000fe200080006ff */
[----:B------:R-:W-:Y:S01]  /*2e60*/  LOP3.LUT R0, R3, R0, RZ, 0xfc, !PT ;  /* 0x0000000003007212 */ /* 0x000fe200078efcff */
[----:B------:R-:W-:Y:S01]  /*2e70*/  UISETP.GE.AND UP1, UPT, UR32, UR36, UPT ;  /* 0x000000242000728c */ /* 0x000fe2000bf26270 */
[----:B------:R-:W-:Y:S02]  /*2e80*/  LOP3.LUT R3, R13, 0x38, R14, 0xf8, !PT ;  /* 0x000000380d037812 */ /* 0x000fe400078ef80e */
[----:B------:R-:W-:Y:S02]  /*2e90*/  LOP3.LUT R4, R4, 0xc00, R159, 0xf8, !PT ;  /* 0x00000c0004047812 */ /* 0x000fe400078ef89f */
[----:B------:R-:W-:-:S02]  /*2ea0*/  LEA R150, R0, UR6, 0x1 ;  /* 0x0000000600967c11 */ /* 0x000fc4000f8e08ff */
[----:B------:R-:W-:Y:S02]  /*2eb0*/  LOP3.LUT R3, R4, R3, RZ, 0xfc, !PT ;  /* 0x0000000304037212 */ /* 0x000fe400078efcff */
[----:B------:R-:W-:Y:S01]  /*2ec0*/  LOP3.LUT R6, R6, 0x8, R18, 0x78, !PT ;  /* 0x0000000806067812 */ /* 0x000fe200078e7812 */
[C---:B------:R-:W-:Y:S01]  /*2ed0*/  VIADD R4, R150.reuse, 0x8000 ;  /* 0x0000800096047836 */ /* 0x040fe20000000000 */
[----:B------:R-:W1:Y:S01]  /*2ee0*/  LDSM.16.M88.4 R116, [R150+0x8000] ;  /* 0x008000009674783b */ /* 0x000e620000000200 */
[----:B------:R-:W-:Y:S01]  /*2ef0*/  VIADD R144, R150, 0x8020 ;  /* 0x0000802096907836 */ /* 0x000fe20000000000 */
[----:B------:R-:W-:Y:S01]  /*2f00*/  LOP3.LUT R6, R8, R6, RZ, 0xfc, !PT ;  /* 0x0000000608067212 */ /* 0x000fe200078efcff */
[----:B------:R-:W-:Y:S01]  /*2f10*/  @P0 VIADD R144, R4, 0xffffffe0 ;  /* 0xffffffe004900836 */ /* 0x000fe20000000000 */
[----:B------:R1:W-:Y:S01]  /*2f20*/  STL [R1+0x54], R3 ;  /* 0x0000540301007387 */ /* 0x0003e20000100800 */
[----:B------:R-:W-:Y:S01]  /*2f30*/  SHF.R.U32.HI R8, RZ, 0x1, R157 ;  /* 0x00000001ff087819 */ /* 0x000fe2000001169d */
[----:B------:R-:W-:Y:S01]  /*2f40*/  IMAD.IADD R151, R150, 0x1, R153 ;  /* 0x0000000196977824 */ /* 0x000fe200078e0299 */
[----:B------:R-:W-:Y:S01]  /*2f50*/  LOP3.LUT P0, RZ, R157, 0x2, RZ, 0xc0, !PT ;  /* 0x000000029dff7812 */ /* 0x000fe2000780c0ff */
[----:B------:R1:W1:Y:S01]  /*2f60*/  LDSM.16.M88.4 R132, [R144] ;  /* 0x000000009084783b */ /* 0x0002620000000200 */
[----:B------:R-:W-:-:S02]  /*2f70*/  LOP3.LUT R0, R9, 0x8, R8, 0x78, !PT ;  /* 0x0000000809007812 */ /* 0x000fc400078e7808 */
[----:B------:R-:W-:Y:S01]  /*2f80*/  SHF.R.U32.HI R5, RZ, 0x4, R23 ;  /* 0x00000004ff057819 */ /* 0x000fe20000011617 */
[----:B------:R1:W1:Y:S01]  /*2f90*/  LDSM.16.M88.4 R136, [R144+0x400] ;  /* 0x000400009088783b */ /* 0x0002620000000200 */
[----:B------:R-:W-:Y:S01]  /*2fa0*/  LOP3.LUT R155, R2, R0, RZ, 0xfc, !PT ;  /* 0x00000000029b7212 */ /* 0x000fe200078efcff */
[----:B------:R-:W-:Y:S01]  /*2fb0*/  IMAD.MOV.U32 R0, RZ, RZ, 0x20 ;  /* 0x00000020ff007424 */ /* 0x000fe200078e00ff */
[----:B------:R-:W-:Y:S01]  /*2fc0*/  LOP3.LUT R5, R5, 0x8, RZ, 0xc0, !PT ;  /* 0x0000000805057812 */ /* 0x000fe200078ec0ff */
[----:B------:R1:W1:Y:S01]  /*2fd0*/  LDSM.16.M88.4 R140, [R144+0x800] ;  /* 0x00080000908c783b */ /* 0x0002620000000200 */
[----:B------:R-:W-:Y:S01]  /*2fe0*/  IMAD.MOV.U32 R2, RZ, RZ, 0x10 ;  /* 0x00000010ff027424 */ /* 0x000fe200078e00ff */
[----:B------:R-:W-:Y:S02]  /*2ff0*/  LEA R149, R6, UR6, 0x1 ;  /* 0x0000000606957c11 */ /* 0x000fe4000f8e08ff */
[----:B------:R1:W1:Y:S01]  /*3000*/  LDSM.16.M88.4 R120, [R150+0x8400] ;  /* 0x008400009678783b */ /* 0x0002620000000200 */
[----:B------:R-:W-:-:S02]  /*3010*/  SEL R152, R0, 0xffffffe0, !P0 ;  /* 0xffffffe000987807 */ /* 0x000fc40004000000 */
[----:B------:R-:W-:Y:S01]  /*3020*/  LOP3.LUT R5, R5, 0x10, R23, 0xf8, !PT ;  /* 0x0000001005057812 */ /* 0x000fe200078ef817 */
[----:B------:R1:W1:Y:S01]  /*3030*/  LDSM.16.M88.4 R124, [R150+0x8800] ;  /* 0x00880000967c783b */ /* 0x0002620000000200 */
[----:B------:R-:W-:Y:S02]  /*3040*/  VIADD R149, R149, UR21 ;  /* 0x0000001595957c36 */ /* 0x000fe40008000000 */
[--C-:B------:R-:W-:Y:S01]  /*3050*/  LOP3.LUT R5, R5, 0xc0, R12.reuse, 0xf8, !PT ;  /* 0x000000c005057812 */ /* 0x100fe200078ef80c */
[----:B------:R1:W1:Y:S03]  /*3060*/  LDSM.16.M88.4 R128, [R150+0x8c00] ;  /* 0x008c00009680783b */ /* 0x0002660000000200 */
[----:B------:R-:W-:Y:S01]  /*3070*/  LOP3.LUT R5, R5, R11, RZ, 0x3c, !PT ;  /* 0x0000000b05057212 */ /* 0x000fe200078e3cff */
[----:B------:R-:W1:Y:S03]  /*3080*/  LDSM.16.M88.4 R144, [R144+0xc00] ;  /* 0x000c00009090783b */ /* 0x000e660000000200 */
[----:B------:R-:W-:Y:S01]  /*3090*/  LOP3.LUT R5, R5, 0x120, R12, 0xf8, !PT ;  /* 0x0000012005057812 */ /* 0x000fe200078ef80c */
[----:B------:R1:W-:Y:S03]  /*30a0*/  STL [R1+0x2c], R241 ;  /* 0x00002cf101007387 */ /* 0x0003e60000100800 */
[----:B------:R-:W-:-:S05]  /*30b0*/  LEA R148, R5, UR6, 0x1 ;  /* 0x0000000605947c11 */ /* 0x000fca000f8e08ff */
[----:B------:R-:W-:Y:S02]  /*30c0*/  VIADD R148, R148, UR21 ;  /* 0x0000001594947c36 */ /* 0x000fe40008000000 */
[----:B-1----:R-:W-:-:S05]  /*30d0*/  @P1 FMUL.FTZ R3, R10, R7 ;  /* 0x000000070a031220 */ /* 0x002fca0000410000 */
[----:B------:R-:W-:Y:S02]  /*30e0*/  @P1 R2UR UR14, R3 ;  /* 0x00000000030e12ca */ /* 0x000fe400000e0000 */
[----:B------:R-:W-:-:S04]  /*30f0*/  LOP3.LUT P1, RZ, R157, 0x4, RZ, 0xc0, !PT ;  /* 0x000000049dff7812 */ /* 0x000fc8000782c0ff */
[----:B------:R-:W-:Y:S02]  /*3100*/  R2P PR, R157, 0x18 ;  /* 0x000000189d007804 */ /* 0x000fe40000000000 */
[----:B------:R-:W-:-:S03]  /*3110*/  SEL R2, R2, 0xfffffff0, !P1 ;  /* 0xfffffff002027807 */ /* 0x000fc60004800000 */
[----:B------:R-:W-:Y:S02]  /*3120*/  SEL R0, R0, 0xffffffe0, !P3 ;  /* 0xffffffe000007807 */ /* 0x000fe40005800000 */
[----:B------:R-:W-:-:S03]  /*3130*/  @UP0 UMOV UR15, UR14 ;  /* 0x0000000e000f0c82 */ /* 0x000fc60008000000 */
[----:B--234-:R1:W-:Y:S03]  /*3140*/  STL [R1+0x50], R0 ;  /* 0x0000500001007387 */ /* 0x01c3e60000100800 */
.L_x_736:
[----:B------:R-:W0:Y:S01]  /*3150*/  LDGDEPBAR ;  /* 0x00000000000079af */ /* 0x000e220000000000 */
[----:B------:R-:W-:Y:S01]  /*3160*/  IMAD.IADD R112, R149, 0x1, R153 ;  /* 0x0000000195707824 */ /* 0x000fe200078e0299 */
[----:B------:R-:W-:Y:S01]  /*3170*/  PLOP3.LUT P5, PT, PT, PT, UP1, 0x80, 0x8 ;  /* 0x000000000008781c */ /* 0x000fe20003faf018 */
[----:B-1----:R-:W-:Y:S05]  /*3180*/  IMAD.SHL.U32 R0, R157, 0x2, RZ ;  /* 0x000000029d007824 */ /* 0x002fea00078e00ff */
[----:B------:R-:W2:Y:S01]  /*3190*/  LDL R159, [R1+0x28] ;  /* 0x00002800019f7983 */ /* 0x000ea20000100800 */
[----:B------:R-:W-:Y:S01]  /*31a0*/  PLOP3.LUT P3, PT, PT, PT, UP1, 0x80, 0x8 ;  /* 0x000000000008781c */ /* 0x000fe20003f6f018 */
[----:B------:R-:W-:Y:S01]  /*31b0*/  IMAD.U32 R2, RZ, RZ, UR20 ;  /* 0x00000014ff027e24 */ /* 0x000fe2000f8e00ff */
[----:B------:R-:W-:Y:S01]  /*31c0*/  PLOP3.LUT P2, PT, PT, PT, UP1, 0x80, 0x8 ;  /* 0x000000000008781c */ /* 0x000fe20003f4f018 */
[----:B------:R-:W-:Y:S01]  /*31d0*/  STL [R1+0xd0], R97 ;  /* 0x0000d06101007387 */ /* 0x000fe20000100800 */
[----:B------:R-:W-:Y:S01]  /*31e0*/  SHF.R.U32.HI R161, RZ, 0x1, R157 ;  /* 0x00000001ffa17819 */ /* 0x000fe2000001169d */
[----:B------:R-:W-:Y:S01]  /*31f0*/  IMAD.U32 R3, RZ, RZ, UR19 ;  /* 0x00000013ff037e24 */ /* 0x000fe2000f8e00ff */
[----:B------:R-:W-:Y:S01]  /*3200*/  PLOP3.LUT P0, PT, PT, PT, UP1, 0x80, 0x8 ;  /* 0x000000000008781c */ /* 0x000fe20003f0f018 */
[----:B------:R-:W-:Y:S01]  /*3210*/  STL [R1+0xcc], R96 ;  /* 0x0000cc6001007387 */ /* 0x000fe20000100800 */
[----:B------:R-:W-:Y:S01]  /*3220*/  PLOP3.LUT P6, PT, PT, PT, UP1, 0x80, 0x8 ;  /* 0x000000000008781c */ /* 0x000fe20003fcf018 */
[----:B------:R-:W-:Y:S01]  /*3230*/  UIADD3 UR14, UPT, UPT, UR43, 0x1, URZ ;  /* 0x000000012b0e7890 */ /* 0x000fe2000fffe0ff */
[----:B------:R-:W-:Y:S01]  /*3240*/  @P5 LOP3.LUT R0, R0, 0x6, RZ, 0xc0, !PT ;  /* 0x0000000600005812 */ /* 0x000fe200078ec0ff */
[----:B------:R-:W-:Y:S01]  /*3250*/  STL [R1+0xc8], R95 ;  /* 0x0000c85f01007387 */ /* 0x000fe20000100800 */
[----:B------:R-:W-:Y:S01]  /*3260*/  PLOP3.LUT P5, PT, PT, PT, UP1, 0x80, 0x8 ;  /* 0x000000000008781c */ /* 0x000fe20003faf018 */
[----:B------:R-:W-:Y:S01]  /*3270*/  UISETP.NE.AND UP0, UPT, UR14, 0x1, UPT ;  /* 0x000000010e00788c */ /* 0x000fe2000bf05270 */
[----:B------:R-:W-:Y:S01]  /*3280*/  @P3 LOP3.LUT R0, R0, 0x1c0, R161, 0xf8, !PT ;  /* 0x000001c000003812 */ /* 0x000fe200078ef8a1 */
        /* <DEDUP_REMOVED lines=32> */
[----:B------:R-:W3:Y:S08]  /*3490*/  LDSM.16.M88.4 R60, [R149+0x1000] ;  /* 0x00100000953c783b */ /* 0x000ef00000000200 */
[----:B------:R-:W4:Y:S08]  /*34a0*/  LDSM.16.M88.4 R32, [R150+0x6400] ;  /* 0x006400009620783b */ /* 0x000f300000000200 */
[----:B------:R-:W4:Y:S08]  /*34b0*/  LDSM.16.M88.4 R48, [R150+0x6800] ;  /* 0x006800009630783b */ /* 0x000f300000000200 */
[----:B------:R-:W4:Y:S01]  /*34c0*/  LDSM.16.M88.4 R100, [R150+0x6c00] ;  /* 0x006c00009664783b */ /* 0x000f220000000200 */
[-C--:B-1----:R-:W-:Y:S07]  /*34d0*/  HMMA.16816.F32.BF16 R4, R64, R16.reuse, RZ ;  /* 0x000000104004723c */ /* 0x082fee00000418ff */
[----:B------:R-:W-:Y:S01]  /*34e0*/  LDSM.16.M88.4 R104, [R112] ;  /* 0x000000007068783b */ /* 0x000fe20000000200 */
[C---:B---3--:R-:W-:Y:S07]  /*34f0*/  HMMA.16816.F32.BF16 R8, R60.reuse, R16, RZ ;  /* 0x000000103c08723c */ /* 0x048fee00000418ff */
[----:B------:R-:W1:Y:S01]  /*3500*/  LDSM.16.M88.4 R108, [R151+0x6000] ;  /* 0x00600000976c783b */ /* 0x000e620000000200 */
[-C--:B------:R-:W-:Y:S07]  /*3510*/  HMMA.16816.F32.BF16 R12, R60, R18.reuse, RZ ;  /* 0x000000123c0c723c */ /* 0x080fee00000418ff */
[----:B------:R-:W3:Y:S01]  /*3520*/  LDSM.16.M88.4 R112, [R112+0x1000] ;  /* 0x001000007070783b */ /* 0x000ee20000000200 */
        /* <DEDUP_REMOVED lines=16> */
[----:B------:R-:W-:Y:S01]  /*3630*/  FMUL.FTZ R5, R5, UR10 ;  /* 0x0000000a05057c20 */ /* 0x000fe20008410000 */
[----:B------:R-:W-:Y:S01]  /*3640*/  FMUL.FTZ R6, R6, UR10 ;  /* 0x0000000a06067c20 */ /* 0x000fe20008410000 */
[----:B------:R-:W-:Y:S01]  /*3650*/  FMUL.FTZ R7, R7, UR10 ;  /* 0x0000000a07077c20 */ /* 0x000fe20008410000 */
[----:B------:R-:W-:Y:S01]  /*3660*/  FMUL.FTZ R4, R4, UR10 ;  /* 0x0000000a04047c20 */ /* 0x000fe20008410000 */
[----:B------:R1:W-:Y:S01]  /*3670*/  MUFU.TANH R156, R5 ;  /* 0x00000005009c7308 */ /* 0x0003e20000002400 */
[C---:B------:R-:W-:Y:S04]  /*3680*/  HMMA.16816.F32.BF16 R16, R104.reuse, R110, R16 ;  /* 0x0000006e6810723c */ /* 0x040fe80000041810 */
[----:B------:R-:W-:Y:S01]  /*3690*/  FMUL.FTZ R10, R10, UR10 ;  /* 0x0000000a0a0a7c20 */ /* 0x000fe20008410000 */
[----:B------:R-:W-:Y:S01]  /*36a0*/  FMUL.FTZ R8, R8, UR10 ;  /* 0x0000000a08087c20 */ /* 0x000fe20008410000 */
[----:B------:R-:W-:Y:S03]  /*36b0*/  FMUL.FTZ R11, R11, UR10 ;  /* 0x0000000a0b0b7c20 */ /* 0x000fe60008410000 */
[----:B------:R3:W-:Y:S02]  /*36c0*/  MUFU.TANH R160, R4 ;  /* 0x0000000400a07308 */ /* 0x0007e40000002400 */
[----:B------:R-:W-:Y:S01]  /*36d0*/  FMUL.FTZ R12, R12, UR10 ;  /* 0x0000000a0c0c7c20 */ /* 0x000fe20008410000 */
[----:B------:R-:W-:Y:S01]  /*36e0*/  FMUL.FTZ R14, R14, UR10 ;  /* 0x0000000a0e0e7c20 */ /* 0x000fe20008410000 */
[----:B------:R-:W-:Y:S06]  /*36f0*/  FMUL.FTZ R13, R13, UR10 ;  /* 0x0000000a0d0d7c20 */ /* 0x000fec0008410000 */
[----:B------:R-:W4:Y:S01]  /*3700*/  MUFU.TANH R158, R10 ;  /* 0x0000000a009e7308 */ /* 0x000f220000002400 */
[----:B-1----:R-:W-:Y:S01]  /*3710*/  FMUL.FTZ R5, R9, UR10 ;  /* 0x0000000a09057c20 */ /* 0x002fe20008410000 */
[----:B------:R-:W-:Y:S01]  /*3720*/  FMUL.FTZ R17, R17, UR10 ;  /* 0x0000000a11117c20 */ /* 0x000fe20008410000 */
[----:B------:R-:W-:Y:S01]  /*3730*/  FMUL.FTZ R16, R16, UR10 ;  /* 0x0000000a10107c20 */ /* 0x000fe20008410000 */
[----:B------:R-:W-:Y:S01]  /*3740*/  FMUL.FTZ R18, R18, UR10 ;  /* 0x0000000a12127c20 */ /* 0x000fe20008410000 */
[----:B------:R-:W-:Y:S05]  /*3750*/  FMUL.FTZ R19, R19, UR10 ;  /* 0x0000000a13137c20 */ /* 0x000fea0008410000 */
[----:B------:R-:W-:Y:S01]  /*3760*/  MUFU.TANH R72, R12 ;  /* 0x0000000c00487308 */ /* 0x000fe20000002400 */
[----:B---3--:R-:W-:Y:S04]  /*3770*/  MOV R4, UR39 ;  /* 0x0000002700047c02 */ /* 0x008fe80008000f00 */
[----:B------:R-:W-:Y:S05]  /*3780*/  @P2 LEA R9, R4, R0, 0x7 ;  /* 0x0000000004092211 */ /* 0x000fea00078e38ff */
[----:B------:R1:W3:Y:S01]  /*3790*/  MUFU.TANH R10, R8 ;  /* 0x00000008000a7308 */ /* 0x0002e20000002400 */
[----:B--2---:R-:W-:Y:S01]  /*37a0*/  LEA R100, P2, R159, R2, 0x2 ;  /* 0x000000029f647211 */ /* 0x004fe200078410ff */
[----:B----4-:R-:W-:Y:S01]  /*37b0*/  STL [R1+0x24], R158 ;  /* 0x0000249e01007387 */ /* 0x010fe20000100800 */
[C---:B------:R-:W-:Y:S01]  /*37c0*/  @P0 VIADD R0, R9.reuse, 0x1 ;  /* 0x0000000109000836 */ /* 0x040fe20000000000 */
[----:B------:R-:W-:Y:S02]  /*37d0*/  @P5 ISETP.GE.AND P5, PT, R9, UR36, PT ;  /* 0x0000002409005c0c */ /* 0x000fe4000bfa6270 */
[----:B------:R-:W-:Y:S04]  /*37e0*/  LEA.HI.X R101, R159, R3, RZ, 0x2, P2 ;  /* 0x000000039f657211 */ /* 0x000fe800010f14ff */
[----:B------:R-:W-:Y:S01]  /*37f0*/  MUFU.TANH R91, R17 ;  /* 0x00000011005b7308 */ /* 0x000fe20000002400 */
[----:B------:R-:W-:Y:S01]  /*3800*/  @P6 ISETP.GE.AND P6, PT, R0, UR36, PT ;  /* 0x0000002400006c0c */ /* 0x000fe2000bfc6270 */
[C---:B------:R-:W-:Y:S01]  /*3810*/  VIADD R0, R163.reuse, 0xffffffd9 ;  /* 0xffffffd9a3007836 */ /* 0x040fe20000000000 */
[----:B------:R-:W2:Y:S01]  /*3820*/  LDG.E R111, desc[UR30][R100.64+0x20] ;  /* 0x0000201e646f7981 */ /* 0x000ea2000c1e1900 */
[----:B------:R-:W-:Y:S02]  /*3830*/  IADD3 R3, PT, PT, R163, -0x1f, RZ ;  /* 0xffffffe1a3037810 */ /* 0x000fe40007ffe0ff */
[----:B------:R-:W-:Y:S01]  /*3840*/  PLOP3.LUT P0, PT, PT, PT, UP1, 0x80, 0x8 ;  /* 0x000000000008781c */ /* 0x000fe20003f0f018 */
[----:B------:R-:W5:Y:S03]  /*3850*/  LDG.E R110, desc[UR30][R100.64+0x100] ;  /* 0x0001001e646e7981 */ /* 0x000f66000c1e1900 */
[----:B------:R-:W4:Y:S01]  /*3860*/  MUFU.TANH R74, R5 ;  /* 0x00000005004a7308 */ /* 0x000f220000002400 */
[----:B------:R-:W-:Y:S01]  /*3870*/  IABS R2, R0 ;  /* 0x0000000000027213 */ /* 0x000fe20000000000 */
[----:B-1----:R-:W-:Y:S01]  /*3880*/  FMUL.FTZ R8, R15, UR10 ;  /* 0x0000000a0f087c20 */ /* 0x002fe20008410000 */
[----:B---3--:R1:W-:Y:S01]  /*3890*/  STL [R1+0x10], R10 ;  /* 0x0000100a01007387 */ /* 0x0083e20000100800 */
[----:B------:R-:W-:Y:S01]  /*38a0*/  IABS R0, R3 ;  /* 0x0000000300007213 */ /* 0x000fe20000000000 */
[----:B------:R-:W-:Y:S01]  /*38b0*/  @P3 VIADD R3, R9, 0x8 ;  /* 0x0000000809033836 */ /* 0x000fe20000000000 */
[----:B------:R-:W-:Y:S01]  /*38c0*/  I2FP.F32.S32 R102, R2 ;  /* 0x0000000200667245 */ /* 0x000fe20000201400 */
[----:B------:R-:W5:Y:S03]  /*38d0*/  LDG.E R109, desc[UR30][R100.64+0x120] ;  /* 0x0001201e646d7981 */ /* 0x000f66000c1e1900 */
[----:B------:R-:W-:Y:S01]  /*38e0*/  MUFU.TANH R73, R8 ;  /* 0x0000000800497308 */ /* 0x000fe20000002400 */
[----:B------:R-:W-:Y:S01]  /*38f0*/  I2FP.F32.S32 R108, R0 ;  /* 0x00000000006c7245 */ /* 0x000fe20000201400 */
[C---:B------:R-:W-:Y:S02]  /*3900*/  VIADD R2, R163.reuse, 0x21 ;  /* 0x00000021a3027836 */ /* 0x040fe40000000000 */
[----:B------:R-:W-:Y:S01]  /*3910*/  FFMA.FTZ R12, R102, -UR15, R160 ;  /* 0x8000000f660c7c23 */ /* 0x000fe200080100a0 */
[----:B------:R-:W-:Y:S02]  /*3920*/  PLOP3.LUT P2, PT, PT, PT, UP1, 0x80, 0x8 ;  /* 0x000000000008781c */ /* 0x000fe40003f4f018 */
[----:B------:R-:W-:Y:S03]  /*3930*/  IADD3 R15, PT, PT, R163, 0x19, RZ ;  /* 0x00000019a30f7810 */ /* 0x000fe60007ffe0ff */
[----:B------:R-:W3:Y:S01]  /*3940*/  MUFU.TANH R70, R11 ;  /* 0x0000000b00467308 */ /* 0x000ee20000002400 */
[----:B------:R-:W-:Y:S01]  /*3950*/  @P0 FSEL R12, R12, -INF , !P5 ;  /* 0xff8000000c0c0808 */ /* 0x000fe20006800000 */
[----:B----4-:R-:W-:Y:S01]  /*3960*/  STL [R1+0x8], R74 ;  /* 0x0000084a01007387 */ /* 0x010fe20000100800 */
[----:B------:R-:W-:Y:S02]  /*3970*/  IABS R15, R15 ;  /* 0x0000000f000f7213 */ /* 0x000fe40000000000 */
[----:B------:R-:W-:Y:S01]  /*3980*/  PLOP3.LUT P0, PT, PT, PT, UP1, 0x80, 0x8 ;  /* 0x000000000008781c */ /* 0x000fe20003f0f018 */
[----:B------:R-:W4:Y:S01]  /*3990*/  LDL R76, [R1+0x4c] ;  /* 0x00004c00014c7983 */ /* 0x000f220000100800 */
[----:B------:R-:W-:Y:S03]  /*39a0*/  I2FP.F32.S32 R15, R15 ;  /* 0x0000000f000f7245 */ /* 0x000fe60000201400 */
[----:B------:R-:W-:Y:S01]  /*39b0*/  MUFU.TANH R233, R18 ;  /* 0x0000001200e97308 */ /* 0x000fe20000002400 */
[----:B------:R-:W-:Y:S01]  /*39c0*/  PLOP3.LUT P3, PT, PT, PT, UP1, 0x80, 0x8 ;  /* 0x000000000008781c */ /* 0x000fe20003f6f018 */
[----:B------:R-:W2:Y:S01]  /*39d0*/  LDL R75, [R1+0x48] ;  /* 0x00004800014b7983 */ /* 0x000ea20000100800 */
[----:B------:R-:W-:Y:S01]  /*39e0*/  IABS R0, R2 ;  /* 0x0000000200007213 */ /* 0x000fe20000000000 */
[----:B-1----:R-:W-:Y:S03]  /*39f0*/  FFMA.FTZ R10, R15, -UR15, R10 ;  /* 0x8000000f0f0a7c23 */ /* 0x002fe6000801000a */
[----:B------:R-:W-:Y:S03]  /*3a00*/  I2FP.F32.S32 R0, R0 ;  /* 0x0000000000007245 */ /* 0x000fe60000201400 */
[----:B------:R-:W1:Y:S01]  /*3a10*/  MUFU.TANH R71, R14 ;  /* 0x0000000e00477308 */ /* 0x000e620000002400 */
[----:B---3--:R-:W-:Y:S01]  /*3a20*/  STL [R1+0x20], R70 ;  /* 0x0000204601007387 */ /* 0x008fe20000100800 */
[----:B------:R-:W-:Y:S03]  /*3a30*/  @P0 FSEL R10, R10, -INF , !P5 ;  /* 0xff8000000a0a0808 */ /* 0x000fe60006800000 */
[----:B------:R-:W-:Y:S01]  /*3a40*/  STL [R1+0x4], R72 ;  /* 0x0000044801007387 */ /* 0x000fe20000100800 */
[----:B------:R-:W-:Y:S04]  /*3a50*/  @P3 ISETP.GE.AND P3, PT, R3, UR36, PT ;  /* 0x0000002403003c0c */ /* 0x000fe8000bf66270 */
[----:B------:R3:W-:Y:S10]  /*3a60*/  MUFU.TANH R92, R16 ;  /* 0x00000010005c7308 */ /* 0x0007f40000002400 */
[----:B------:R-:W3:Y:S01]  /*3a70*/  MUFU.TANH R69, R6 ;  /* 0x0000000600457308 */ /* 0x000ee20000002400 */
[----:B-1----:R-:W-:Y:S01]  /*3a80*/  STL [R1+0x1c], R71 ;  /* 0x00001c4701007387 */ /* 0x002fe20000100800 */
[----:B------:R-:W-:Y:S03]  /*3a90*/  VIADD R14, R163, 0x20 ;  /* 0x00000020a30e7836 */ /* 0x000fe60000000000 */
[----:B------:R-:W-:Y:S05]  /*3aa0*/  STL [R1+0x18], R73 ;  /* 0x0000184901007387 */ /* 0x000fea0000100800 */
[----:B------:R1:W1:Y:S01]  /*3ab0*/  MUFU.TANH R68, R7 ;  /* 0x0000000700447308 */ /* 0x0002620000002400 */
[----:B---3--:R-:W3:Y:S04]  /*3ac0*/  LDL R16, [R1+0x40] ;  /* 0x0000400001107983 */ /* 0x008ee80000100800 */
[----:B------:R-:W3:Y:S05]  /*3ad0*/  LDL R17, [R1+0x44] ;  /* 0x0000440001117983 */ /* 0x000eea0000100800 */
[----:B------:R1:W-:Y:S01]  /*3ae0*/  MUFU.TANH R252, R13 ;  /* 0x0000000d00fc7308 */ /* 0x0003e20000002400 */
[----:B------:R-:W-:Y:S05]  /*3af0*/  FFMA.FTZ R11, R108, -UR15, R69 ;  /* 0x8000000f6c0b7c23 */ /* 0x000fea0008010045 */
[----:B------:R-:W-:Y:S04]  /*3b00*/  @P2 FSEL R11, R11, -INF , !P5 ;  /* 0xff8000000b0b2808 */ /* 0x000fe80006800000 */
[----:B------:R1:W-:Y:S01]  /*3b10*/  MUFU.TANH R231, R19 ;  /* 0x0000001300e77308 */ /* 0x0003e20000002400 */
[----:B------:R-:W-:Y:S01]  /*3b20*/  PLOP3.LUT P2, PT, PT, PT, UP1, 0x80, 0x8 ;  /* 0x000000000008781c */ /* 0x000fe20003f4f018 */
[----:B-1----:R-:W1:Y:S01]  /*3b30*/  LDSM.16.M88.4 R4, [R151+0x6400] ;  /* 0x006400009704783b */ /* 0x002e620000000200 */
[----:B------:R-:W-:Y:S01]  /*3b40*/  FFMA.FTZ R13, R0, -UR15, R158 ;  /* 0x8000000f000d7c23 */ /* 0x000fe2000801009e */
[----:B------:R-:W-:Y:S10]  /*3b50*/  VIADD R0, R163, 0xffffffd8 ;  /* 0xffffffd8a3007836 */ /* 0x000ff40000000000 */
[----:B------:R-:W-:Y:S02]  /*3b60*/  @P2 FSEL R13, R13, -INF , !P5 ;  /* 0xff8000000d0d2808 */ /* 0x000fe40006800000 */
[----:B------:R-:W-:Y:S01]  /*3b70*/  IABS R0, R0 ;  /* 0x0000000000007213 */ /* 0x000fe20000000000 */
[C---:B------:R-:W-:Y:S01]  /*3b80*/  VIADD R19, R163.reuse, 0x10 ;  /* 0x00000010a3137836 */ /* 0x040fe20000000000 */
[----:B------:R-:W-:Y:S02]  /*3b90*/  PLOP3.LUT P5, PT, PT, PT, UP1, 0x80, 0x8 ;  /* 0x000000000008781c */ /* 0x000fe40003faf018 */
[----:B------:R-:W-:Y:S02]  /*3ba0*/  MOV R2, R0 ;  /* 0x0000000000027202 */ /* 0x000fe40000000f00 */
[----:B------:R-:W-:Y:S04]  /*3bb0*/  IABS R19, R19 ;  /* 0x0000001300137213 */ /* 0x000fe80000000000 */
[----:B------:R-:W-:Y:S01]  /*3bc0*/  I2FP.F32.S32 R19, R19 ;  /* 0x0000001300137245 */ /* 0x000fe20000201400 */
[-C--:B-1----:R-:W-:Y:S08]  /*3bd0*/  HMMA.16816.F32.BF16 R20, R104, R4.reuse, R20 ;  /* 0x000000046814723c */ /* 0x082ff00000041814 */
[C---:B------:R-:W-:Y:S04]  /*3be0*/  HMMA.16816.F32.BF16 R24, R112.reuse, R4, R24 ;  /* 0x000000047018723c */ /* 0x040fe80000041818 */
[----:B------:R-:W-:Y:S04]  /*3bf0*/  VIADD R4, R163, 0xffffffe0 ;  /* 0xffffffe0a3047836 */ /* 0x000fe80000000000 */
[-C--:B------:R-:W-:Y:S03]  /*3c00*/  HMMA.16816.F32.BF16 R28, R112, R6.reuse, R28 ;  /* 0x00000006701c723c */ /* 0x080fe6000004181c */
[----:B------:R-:W-:Y:S01]  /*3c10*/  FMUL.FTZ R5, R20, UR10 ;  /* 0x0000000a14057c20 */ /* 0x000fe20008410000 */
[----:B------:R-:W-:Y:S01]  /*3c20*/  FMUL.FTZ R21, R21, UR10 ;  /* 0x0000000a15157c20 */ /* 0x000fe20008410000 */
[----:B------:R-:W-:Y:S01]  /*3c30*/  FMUL.FTZ R23, R23, UR10 ;  /* 0x0000000a17177c20 */ /* 0x000fe20008410000 */
[----:B------:R-:W-:Y:S01]  /*3c40*/  IABS R0, R4 ;  /* 0x0000000400007213 */ /* 0x000fe20000000000 */
[----:B------:R1:W-:Y:S01]  /*3c50*/  MUFU.TANH R90, R5 ;  /* 0x00000005005a7308 */ /* 0x0003e20000002400 */
[----:B------:R-:W-:Y:S01]  /*3c60*/  I2FP.F32.S32 R20, R2 ;  /* 0x0000000200147245 */ /* 0x000fe20000201400 */
[C---:B------:R-:W-:Y:S02]  /*3c70*/  VIADD R4, R163.reuse, 0x18 ;  /* 0x00000018a3047836 */ /* 0x040fe40000000000 */
[----:B------:R-:W-:Y:S01]  /*3c80*/  FMUL.FTZ R22, R22, UR10 ;  /* 0x0000000a16167c20 */ /* 0x000fe20008410000 */
[C---:B------:R-:W-:Y:S05]  /*3c90*/  HMMA.16816.F32.BF16 R32, R104.reuse, R6, R32 ;  /* 0x000000066820723c */ /* 0x040fea0000041820 */
[----:B------:R1:W-:Y:S01]  /*3ca0*/  MUFU.TANH R229, R22 ;  /* 0x0000001600e57308 */ /* 0x0003e20000002400 */
[----:B------:R-:W-:Y:S01]  /*3cb0*/  FFMA.FTZ R2, R20, -UR15, R156 ;  /* 0x8000000f14027c23 */ /* 0x000fe2000801009c */
[----:B------:R-:W-:Y:S01]  /*3cc0*/  IABS R4, R4 ;  /* 0x0000000400047213 */ /* 0x000fe20000000000 */
[----:B------:R-:W-:Y:S01]  /*3cd0*/  FMUL.FTZ R26, R26, UR10 ;  /* 0x0000000a1a1a7c20 */ /* 0x000fe20008410000 */
[----:B------:R-:W-:Y:S02]  /*3ce0*/  VIADD R6, R163, 0x9 ;  /* 0x00000009a3067836 */ /* 0x000fe40000000000 */
[----:B------:R-:W-:Y:S01]  /*3cf0*/  FMUL.FTZ R27, R27, UR10 ;  /* 0x0000000a1b1b7c20 */ /* 0x000fe20008410000 */
[----:B------:R-:W-:Y:S01]  /*3d00*/  @P5 FSEL R2, R2, -INF , !P6 ;  /* 0xff80000002025808 */ /* 0x000fe20007000000 */
[----:B------:R-:W-:Y:S02]  /*3d10*/  FMUL.FTZ R30, R30, UR10 ;  /* 0x0000000a1e1e7c20 */ /* 0x000fe40008410000 */
[----:B------:R1:W-:Y:S01]  /*3d20*/  MUFU.TANH R89, R21 ;  /* 0x0000001500597308 */ /* 0x0003e20000002400 */
[----:B------:R-:W-:Y:S01]  /*3d30*/  PLOP3.LUT P5, PT, PT, PT, UP1, 0x80, 0x8 ;  /* 0x000000000008781c */ /* 0x000fe20003faf018 */
[----:B------:R-:W-:Y:S01]  /*3d40*/  FMUL.FTZ R24, R24, UR10 ;  /* 0x0000000a18187c20 */ /* 0x000fe20008410000 */
[----:B-1----:R-:W-:Y:S01]  /*3d50*/  MOV R5, R0 ;  /* 0x0000000000057202 */ /* 0x002fe20000000f00 */
[----:B------:R-:W-:Y:S01]  /*3d60*/  FMUL.FTZ R28, R28, UR10 ;  /* 0x0000000a1c1c7c20 */ /* 0x000fe20008410000 */
[----:B------:R-:W-:Y:S01]  /*3d70*/  IABS R0, R14 ;  /* 0x0000000e00007213 */ /* 0x000fe20000000000 */
[----:B------:R-:W-:Y:S01]  /*3d80*/  FMUL.FTZ R25, R25, UR10 ;  /* 0x0000000a19197c20 */ /* 0x000fe20008410000 */
[----:B------:R-:W-:Y:S03]  /*3d90*/  I2FP.F32.S32 R103, R5 ;  /* 0x0000000500677245 */ /* 0x000fe60000201400 */
[----:B------:R-:W1:Y:S01]  /*3da0*/  MUFU.TANH R26, R26 ;  /* 0x0000001a001a7308 */ /* 0x000e620000002400 */
[----:B------:R-:W-:Y:S01]  /*3db0*/  I2FP.F32.S32 R14, R4 ;  /* 0x00000004000e7245 */ /* 0x000fe20000201400 */
[----:B------:R-:W-:Y:S02]  /*3dc0*/  IMAD.MOV.U32 R5, RZ, RZ, R0 ;  /* 0x000000ffff057224 */ /* 0x000fe400078e0000 */
[----:B------:R-:W-:Y:S01]  /*3dd0*/  FMUL.FTZ R32, R32, UR10 ;  /* 0x0000000a20207c20 */ /* 0x000fe20008410000 */
[----:B------:R-:W-:Y:S01]  /*3de0*/  FFMA.FTZ R0, R103, -UR15, R68 ;  /* 0x8000000f67007c23 */ /* 0x000fe20008010044 */
[----:B------:R-:W-:Y:S02]  /*3df0*/  VIADD R22, R163, 0x11 ;  /* 0x00000011a3167836 */ /* 0x000fe40000000000 */
[----:B------:R-:W-:Y:S01]  /*3e00*/  FMUL.FTZ R33, R33, UR10 ;  /* 0x0000000a21217c20 */ /* 0x000fe20008410000 */
[----:B------:R-:W-:Y:S01]  /*3e10*/  I2FP.F32.S32 R4, R5 ;  /* 0x0000000500047245 */ /* 0x000fe20000201400 */
[----:B------:R-:W-:Y:S01]  /*3e20*/  MUFU.TANH R86, R32 ;  /* 0x0000002000567308 */ /* 0x000fe20000002400 */
[----:B------:R-:W-:Y:S01]  /*3e30*/  FFMA.FTZ R5, R14, -UR15, R74 ;  /* 0x8000000f0e057c23 */ /* 0x000fe2000801004a */
[----:B------:R-:W-:Y:S01]  /*3e40*/  IABS R22, R22 ;  /* 0x0000001600167213 */ /* 0x000fe20000000000 */
[----:B------:R-:W-:Y:S01]  /*3e50*/  FMUL.FTZ R29, R29, UR10 ;  /* 0x0000000a1d1d7c20 */ /* 0x000fe20008410000 */
[----:B------:R-:W-:Y:S01]  /*3e60*/  FFMA.FTZ R4, R4, -UR15, R70 ;  /* 0x8000000f04047c23 */ /* 0x000fe20008010046 */
[----:B------:R-:W-:Y:S01]  /*3e70*/  IADD3 R21, PT, PT, R163, -0x2f, RZ ;  /* 0xffffffd1a3157810 */ /* 0x000fe20007ffe0ff */
[----:B------:R-:W-:Y:S01]  /*3e80*/  FMUL.FTZ R31, R31, UR10 ;  /* 0x0000000a1f1f7c20 */ /* 0x000fe20008410000 */
[----:B------:R-:W-:Y:S03]  /*3e90*/  I2FP.F32.S32 R22, R22 ;  /* 0x0000001600167245 */ /* 0x000fe60000201400 */
[----:B------:R-:W-:Y:S01]  /*3ea0*/  MUFU.TANH R226, R23 ;  /* 0x0000001700e27308 */ /* 0x000fe20000002400 */
[----:B------:R-:W-:Y:S01]  /*3eb0*/  @P5 FSEL R4, R4, -INF , !P6 ;  /* 0xff80000004045808 */ /* 0x000fe20007000000 */
[----:B-1----:R1:W-:Y:S01]  /*3ec0*/  STL [R1+0x14], R26 ;  /* 0x0000141a01007387 */ /* 0x0023e20000100800 */
[----:B------:R-:W-:Y:S01]  /*3ed0*/  PLOP3.LUT P5, PT, PT, PT, UP1, 0x80, 0x8 ;  /* 0x000000000008781c */ /* 0x000fe20003faf018 */
[----:B------:R-:W-:Y:S01]  /*3ee0*/  FMUL.FTZ R35, R35, UR10 ;  /* 0x0000000a23237c20 */ /* 0x000fe20008410000 */
[----:B------:R-:W-:Y:S01]  /*3ef0*/  IABS R21, R21 ;  /* 0x0000001500157213 */ /* 0x000fe20000000000 */
[----:B------:R-:W-:Y:S04]  /*3f00*/  FMUL.FTZ R34, R34, UR10 ;  /* 0x0000000a22227c20 */ /* 0x000fe80008410000 */
[----:B------:R1:W-:Y:S01]  /*3f10*/  MUFU.TANH R244, R24 ;  /* 0x0000001800f47308 */ /* 0x0003e20000002400 */
[----:B------:R-:W-:Y:S09]  /*3f20*/  I2FP.F32.S32 R21, R21 ;  /* 0x0000001500157245 */ /* 0x000ff20000201400 */
[----:B------:R1:W-:Y:S10]  /*3f30*/  MUFU.TANH R243, R25 ;  /* 0x0000001900f37308 */ /* 0x0003f40000002400 */
[----:B------:R-:W-:Y:S01]  /*3f40*/  MUFU.TANH R236, R29 ;  /* 0x0000001d00ec7308 */ /* 0x000fe20000002400 */
[----:B-1----:R-:W-:Y:S09]  /*3f50*/  IABS R24, R6 ;  /* 0x0000000600187213 */ /* 0x002ff20000000000 */
[----:B------:R-:W-:Y:S01]  /*3f60*/  MUFU.TANH R238, R28 ;  /* 0x0000001c00ee7308 */ /* 0x000fe20000002400 */
[----:B------:R-:W-:Y:S04]  /*3f70*/  IADD3 R25, PT, PT, R163, -0x38, RZ ;  /* 0xffffffc8a3197810 */ /* 0x000fe80007ffe0ff */
[----:B------:R-:W-:Y:S05]  /*3f80*/  IABS R25, R25 ;  /* 0x0000001900197213 */ /* 0x000fea0000000000 */
[----:B------:R-:W-:Y:S01]  /*3f90*/  MUFU.TANH R85, R33 ;  /* 0x0000002100557308 */ /* 0x000fe20000002400 */
[----:B------:R-:W-:Y:S09]  /*3fa0*/  I2FP.F32.S32 R25, R25 ;  /* 0x0000001900197245 */ /* 0x000ff20000201400 */
[----:B------:R-:W-:Y:S10]  /*3fb0*/  MUFU.TANH R251, R31 ;  /* 0x0000001f00fb7308 */ /* 0x000ff40000002400 */
[----:B------:R-:W-:Y:S10]  /*3fc0*/  MUFU.TANH R214, R35 ;  /* 0x0000002300d67308 */ /* 0x000ff40000002400 */
[----:B------:R-:W-:Y:S01]  /*3fd0*/  MUFU.TANH R217, R34 ;  /* 0x0000002200d97308 */ /* 0x000fe20000002400 */
[C---:B----4-:R-:W-:Y:S01]  /*3fe0*/  FSETP.NEU.FTZ.AND P0, PT, R76.reuse, -INF , PT ;  /* 0xff8000004c00780b */ /* 0x050fe20003f1d000 */
[----:B------:R-:W-:Y:S01]  /*3ff0*/  FMUL.FTZ R8, R76, 1.4426950216293334961 ;  /* 0x3fb8aa3b4c087820 */ /* 0x000fe20000410000 */
[C---:B--2---:R-:W-:Y:S01]  /*4000*/  FSETP.NEU.FTZ.AND P2, PT, R75.reuse, -INF , PT ;  /* 0xff8000004b00780b */ /* 0x044fe20003f5d000 */
[----:B------:R-:W-:Y:S03]  /*4010*/  FMUL.FTZ R3, R75, 1.4426950216293334961 ;  /* 0x3fb8aa3b4b037820 */ /* 0x000fe60000410000 */
[----:B------:R-:W-:Y:S02]  /*4020*/  FSEL R8, R8, RZ, P0 ;  /* 0x000000ff08087208 */ /* 0x000fe40000000000 */
[----:B------:R-:W-:Y:S02]  /*4030*/  PLOP3.LUT P0, PT, PT, PT, UP1, 0x80, 0x8 ;  /* 0x000000000008781c */ /* 0x000fe40003f0f018 */
[----:B------:R-:W-:Y:S01]  /*4040*/  FSEL R3, R3, RZ, P2 ;  /* 0x000000ff03037208 */ /* 0x000fe20001000000 */
[--C-:B------:R-:W-:Y:S01]  /*4050*/  FFMA.FTZ R2, R2, UR9, -R8.reuse ;  /* 0x0000000902027c23 */ /* 0x100fe20008010808 */
[----:B------:R-:W-:Y:S01]  /*4060*/  PLOP3.LUT P2, PT, PT, PT, UP1, 0x80, 0x8 ;  /* 0x000000000008781c */ /* 0x000fe20003f4f018 */
[----:B------:R-:W-:Y:S02]  /*4070*/  FFMA.FTZ R12, R12, UR9, -R8 ;  /* 0x000000090c0c7c23 */ /* 0x000fe40008010808 */
[----:B------:R-:W-:Y:S01]  /*4080*/  MUFU.EX2 R97, R2 ;  /* 0x0000000200617308 */ /* 0x000fe20000000800 */
[--C-:B------:R-:W-:Y:S09]  /*4090*/  FFMA.FTZ R11, R11, UR9, -R3.reuse ;  /* 0x000000090b0b7c23 */ /* 0x100ff20008010803 */
[----:B------:R1:W2:Y:S01]  /*40a0*/  MUFU.EX2 R158, R12 ;  /* 0x0000000c009e7308 */ /* 0x0002a20000000800 */
[----:B------:R-:W-:Y:S09]  /*40b0*/  @P0 FSEL R0, R0, -INF , !P6 ;  /* 0xff80000000000808 */ /* 0x000ff20007000000 */
[----:B------:R4:W-:Y:S01]  /*40c0*/  MUFU.EX2 R70, R11 ;  /* 0x0000000b00467308 */ /* 0x0009e20000000800 */
[----:B------:R-:W-:Y:S01]  /*40d0*/  @P2 FSEL R5, R5, -INF , !P6 ;  /* 0xff80000005052808 */ /* 0x000fe20007000000 */
[----:B------:R-:W-:Y:S01]  /*40e0*/  FFMA.FTZ R0, R0, UR9, -R3 ;  /* 0x0000000900007c23 */ /* 0x000fe20008010803 */
[----:B------:R-:W-:Y:S07]  /*40f0*/  PLOP3.LUT P6, PT, PT, PT, UP1, 0x80, 0x8 ;  /* 0x000000000008781c */ /* 0x000fee0003fcf018 */
[----:B------:R2:W-:Y:S01]  /*4100*/  MUFU.EX2 R159, R0 ;  /* 0x00000000009f7308 */ /* 0x0005e20000000800 */
[----:B-1----:R-:W-:Y:S01]  /*4110*/  @P5 VIADD R12, R9, 0x9 ;  /* 0x00000009090c5836 */ /* 0x002fe20000000000 */
[----:B------:R-:W-:Y:S02]  /*4120*/  PLOP3.LUT P5, PT, PT, PT, UP1, 0x80, 0x8 ;  /* 0x000000000008781c */ /* 0x000fe40003faf018 */
[C---:B---3--:R-:W-:Y:S01]  /*4130*/  FSETP.NEU.FTZ.AND P2, PT, R16.reuse, -INF , PT ;  /* 0xff8000001000780b */ /* 0x048fe20003f5d000 */
[----:B----4-:R-:W-:Y:S01]  /*4140*/  FMUL.FTZ R11, R16, 1.4426950216293334961 ;  /* 0x3fb8aa3b100b7820 */ /* 0x010fe20000410000 */
[----:B------:R-:W-:Y:S01]  /*4150*/  FFMA.FTZ R16, R21, -UR15, R92 ;  /* 0x8000000f15107c23 */ /* 0x000fe2000801005c */
[C---:B------:R-:W-:Y:S01]  /*4160*/  FSETP.NEU.FTZ.AND P0, PT, R17.reuse, -INF , PT ;  /* 0xff8000001100780b */ /* 0x040fe20003f1d000 */
[----:B------:R-:W-:Y:S01]  /*4170*/  FMUL.FTZ R2, R17, 1.4426950216293334961 ;  /* 0x3fb8aa3b11027820 */ /* 0x000fe20000410000 */
[----:B------:R-:W-:Y:S01]  /*4180*/  @P6 ISETP.GE.AND P6, PT, R12, UR36, PT ;  /* 0x000000240c006c0c */ /* 0x000fe2000bfc6270 */
[----:B------:R-:W-:Y:S01]  /*4190*/  FFMA.FTZ R12, R15, -UR15, R71 ;  /* 0x8000000f0f0c7c23 */ /* 0x000fe20008010047 */
[----:B--2---:R-:W-:Y:S01]  /*41a0*/  FSEL R0, R11, RZ, P2 ;  /* 0x000000ff0b007208 */ /* 0x004fe20001000000 */
[----:B------:R-:W-:Y:S01]  /*41b0*/  FFMA.FTZ R11, R22, -UR15, R72 ;  /* 0x8000000f160b7c23 */ /* 0x000fe20008010048 */
[----:B------:R-:W-:Y:S01]  /*41c0*/  FSEL R2, R2, RZ, P0 ;  /* 0x000000ff02027208 */ /* 0x000fe20000000000 */
[----:B------:R-:W1:Y:S01]  /*41d0*/  MUFU.TANH R72, R27 ;  /* 0x0000001b00487308 */ /* 0x000e620000002400 */
[----:B------:R-:W-:Y:S01]  /*41e0*/  PLOP3.LUT P0, PT, PT, PT, UP1, 0x80, 0x8 ;  /* 0x000000000008781c */ /* 0x000fe20003f0f018 */
[----:B------:R-:W-:Y:S01]  /*41f0*/  FFMA.FTZ R17, R102, -UR15, R233 ;  /* 0x8000000f66117c23 */ /* 0x000fe200080100e9 */
[----:B------:R-:W-:Y:S01]  /*4200*/  PLOP3.LUT P2, PT, PT, PT, UP1, 0x80, 0x8 ;  /* 0x000000000008781c */ /* 0x000fe20003f4f018 */
[----:B------:R-:W-:Y:S01]  /*4210*/  IMAD.MOV.U32 R102, RZ, RZ, R160 ;  /* 0x000000ffff667224 */ /* 0x000fe200078e00a0 */
[----:B------:R-:W-:Y:S01]  /*4220*/  @P5 FSEL R16, R16, -INF , !P3 ;  /* 0xff80000010105808 */ /* 0x000fe20005800000 */
[----:B------:R2:W3:Y:S01]  /*4230*/  LDG.E R160, desc[UR30][R100.64] ;  /* 0x0000001e64a07981 */ /* 0x0004e2000c1e1900 */
[----:B------:R-:W-:Y:S03]  /*4240*/  PLOP3.LUT P5, PT, PT, PT, UP1, 0x80, 0x8 ;  /* 0x000000000008781c */ /* 0x000fe60003faf018 */
[----:B------:R-:W4:Y:S01]  /*4250*/  MUFU.TANH R71, R30 ;  /* 0x0000001e00477308 */ /* 0x000f220000002400 */
[----:B------:R-:W-:Y:S01]  /*4260*/  FFMA.FTZ R5, R5, UR9, -R2 ;  /* 0x0000000905057c23 */ /* 0x000fe20008010802 */
[----:B------:R-:W-:Y:S01]  /*4270*/  FFMA.FTZ R4, R4, UR9, -R0 ;  /* 0x0000000904047c23 */ /* 0x000fe20008010800 */
[----:B------:R-:W-:Y:S01]  /*4280*/  FFMA.FTZ R10, R10, UR9, -R2 ;  /* 0x000000090a0a7c23 */ /* 0x000fe20008010802 */
[----:B------:R-:W-:Y:S01]  /*4290*/  FFMA.FTZ R13, R13, UR9, -R0 ;  /* 0x000000090d0d7c23 */ /* 0x000fe20008010800 */
[----:B------:R-:W-:Y:S01]  /*42a0*/  FFMA.FTZ R22, R22, -UR15, R26 ;  /* 0x8000000f16167c23 */ /* 0x000fe2000801001a */
[----:B------:R-:W-:Y:S02]  /*42b0*/  @P0 FSEL R11, R11, -INF , !P3 ;  /* 0xff8000000b0b0808 */ /* 0x000fe40005800000 */
[----:B------:R-:W-:Y:S02]  /*42c0*/  PLOP3.LUT P0, PT, PT, PT, UP1, 0x80, 0x8 ;  /* 0x000000000008781c */ /* 0x000fe40003f0f018 */
[----:B------:R2:W-:Y:S01]  /*42d0*/  MUFU.EX2 R234, R5 ;  /* 0x0000000500ea7308 */ /* 0x0005e20000000800 */
[----:B------:R-:W-:Y:S01]  /*42e0*/  @P2 FSEL R12, R12, -INF , !P3 ;  /* 0xff8000000c0c2808 */ /* 0x000fe20005800000 */
[----:B-1----:R-:W-:Y:S01]  /*42f0*/  STL [R1+0xc], R72 ;  /* 0x00000c4801007387 */ /* 0x002fe20000100800 */
[----:B------:R-:W-:Y:S07]  /*4300*/  PLOP3.LUT P2, PT, PT, PT, UP1, 0x80, 0x8 ;  /* 0x000000000008781c */ /* 0x000fee0003f4f018 */
[----:B------:R1:W-:Y:S01]  /*4310*/  MUFU.EX2 R247, R4 ;  /* 0x0000000400f77308 */ /* 0x0003e20000000800 */
[----:B------:R-:W-:Y:S09]  /*4320*/  FFMA.FTZ R11, R11, UR9, -R2 ;  /* 0x000000090b0b7c23 */ /* 0x000ff20008010802 */
[----:B------:R1:W-:Y:S01]  /*4330*/  MUFU.EX2 R235, R10 ;  /* 0x0000000a00eb7308 */ /* 0x0003e20000000800 */
[----:B----4-:R-:W-:Y:S01]  /*4340*/  STL [R1], R71 ;  /* 0x0000004701007387 */ /* 0x010fe20000100800 */
[----:B------:R-:W-:Y:S03]  /*4350*/  @P0 FSEL R17, R17, -INF , !P3 ;  /* 0xff80000011110808 */ /* 0x000fe60005800000 */
[----:B------:R-:W4:Y:S01]  /*4360*/  LDL R32, [R1+0x54] ;  /* 0x0000540001207983 */ /* 0x000f220000100800 */
[----:B------:R-:W-:Y:S04]  /*4370*/  PLOP3.LUT P0, PT, PT, PT, UP1, 0x80, 0x8 ;  /* 0x000000000008781c */ /* 0x000fe80003f0f018 */
[----:B------:R-:W-:Y:S01]  /*4380*/  MUFU.EX2 R250, R13 ;  /* 0x0000000d00fa7308 */ /* 0x000fe20000000800 */
[----:B------:R-:W-:Y:S01]  /*4390*/  PLOP3.LUT P3, PT, PT, PT, UP1, 0x80, 0x8 ;  /* 0x000000000008781c */ /* 0x000fe20003f6f018 */
[----:B------:R-:W3:Y:S01]  /*43a0*/  LDL R33, [R1+0x50] ;  /* 0x0000500001217983 */ /* 0x000ee20000100800 */
[----:B--2---:R-:W-:Y:S07]  /*43b0*/  @P2 IADD3 R5, PT, PT, R9, 0x10, RZ ;  /* 0x0000001009052810 */ /* 0x004fee0007ffe0ff */
[----:B------:R2:W-:Y:S01]  /*43c0*/  MUFU.EX2 R228, R11 ;  /* 0x0000000b00e47308 */ /* 0x0005e20000000800 */
[----:B------:R-:W-:Y:S01]  /*43d0*/  PLOP3.LUT P2, PT, PT, PT, UP1, 0x80, 0x8 ;  /* 0x000000000008781c */ /* 0x000fe20003f4f018 */
[----:B-1----:R-:W-:Y:S01]  /*43e0*/  VIADD R4, R163, 0xffffffd0 ;  /* 0xffffffd0a3047836 */ /* 0x002fe20000000000 */
[----:B------:R-:W-:Y:S01]  /*43f0*/  @P5 ISETP.GE.AND P5, PT, R5, UR36, PT ;  /* 0x0000002405005c0c */ /* 0x000fe2000bfa6270 */
[----:B------:R-:W-:Y:S03]  /*4400*/  FFMA.FTZ R17, R17, UR9, -R3 ;  /* 0x0000000911117c23 */ /* 0x000fe60008010803 */
[----:B------:R-:W-:Y:S01]  /*4410*/  IABS R5, R4 ;  /* 0x0000000400057213 */ /* 0x000fe20000000000 */
[----:B------:R-:W-:Y:S01]  /*4420*/  @P0 VIADD R10, R9, 0x11 ;  /* 0x00000011090a0836 */ /* 0x000fe20000000000 */
[----:B------:R-:W-:Y:S01]  /*4430*/  PLOP3.LUT P0, PT, PT, PT, UP1, 0x80, 0x8 ;  /* 0x000000000008781c */ /* 0x000fe20003f0f018 */
[----:B------:R-:W-:Y:S01]  /*4440*/  FFMA.FTZ R4, R19, -UR15, R252 ;  /* 0x8000000f13047c23 */ /* 0x000fe200080100fc */
[----:B------:R-:W-:Y:S01]  /*4450*/  I2FP.F32.S32 R18, R5 ;  /* 0x0000000500127245 */ /* 0x000fe20000201400 */
[----:B------:R1:W-:Y:S01]  /*4460*/  MUFU.EX2 R202, R17 ;  /* 0x0000001100ca7308 */ /* 0x0003e20000000800 */
[----:B------:R-:W-:Y:S01]  /*4470*/  @P3 ISETP.GE.AND P3, PT, R10, UR36, PT ;  /* 0x000000240a003c0c */ /* 0x000fe2000bf66270 */
[----:B------:R-:W-:Y:S01]  /*4480*/  FFMA.FTZ R10, R14, -UR15, R73 ;  /* 0x8000000f0e0a7c23 */ /* 0x000fe20008010049 */
[----:B------:R-:W-:Y:S01]  /*4490*/  @P2 FSEL R4, R4, -INF , !P6 ;  /* 0xff80000004042808 */ /* 0x000fe20007000000 */
[----:B------:R-:W-:Y:S01]  /*44a0*/  FFMA.FTZ R14, R18, -UR15, R91 ;  /* 0x8000000f120e7c23 */ /* 0x000fe2000801005b */
[----:B------:R-:W-:Y:S01]  /*44b0*/  PLOP3.LUT P2, PT, PT, PT, UP1, 0x80, 0x8 ;  /* 0x000000000008781c */ /* 0x000fe20003f4f018 */
[----:B--2---:R-:W-:Y:S01]  /*44c0*/  FFMA.FTZ R11, R12, UR9, -R0 ;  /* 0x000000090c0b7c23 */ /* 0x004fe20008010800 */
[----:B------:R-:W-:Y:S01]  /*44d0*/  IADD3 R5, PT, PT, R163, -0x37, RZ ;  /* 0xffffffc9a3057810 */ /* 0x000fe20007ffe0ff */
[----:B------:R-:W-:Y:S01]  /*44e0*/  FFMA.FTZ R15, R4, UR9, -R2 ;  /* 0x00000009040f7c23 */ /* 0x000fe20008010802 */
[----:B------:R-:W-:Y:S01]  /*44f0*/  FFMA.FTZ R13, R20, -UR15, R231 ;  /* 0x8000000f140d7c23 */ /* 0x000fe200080100e7 */
[----:B------:R-:W-:Y:S01]  /*4500*/  @P0 FSEL R10, R10, -INF , !P6 ;  /* 0xff8000000a0a0808 */ /* 0x000fe20007000000 */
[----:B------:R2:W-:Y:S01]  /*4510*/  MUFU.EX2 R246, R11 ;  /* 0x0000000b00f67308 */ /* 0x0005e20000000800 */
[----:B------:R-:W-:Y:S01]  /*4520*/  PLOP3.LUT P0, PT, PT, PT, UP1, 0x80, 0x8 ;  /* 0x000000000008781c */ /* 0x000fe20003f0f018 */
[----:B------:R-:W-:Y:S01]  /*4530*/  IMAD.MOV.U32 R20, RZ, RZ, R24 ;  /* 0x000000ffff147224 */ /* 0x000fe200078e0018 */
[----:B------:R-:W-:Y:S07]  /*4540*/  IABS R5, R5 ;  /* 0x0000000500057213 */ /* 0x000fee0000000000 */
[----:B------:R2:W-:Y:S01]  /*4550*/  MUFU.EX2 R227, R15 ;  /* 0x0000000f00e37308 */ /* 0x0005e20000000800 */
[----:B------:R-:W-:Y:S01]  /*4560*/  FFMA.FTZ R24, R16, UR9, -R8 ;  /* 0x0000000910187c23 */ /* 0x000fe20008010808 */
[----:B-1----:R-:W-:Y:S01]  /*4570*/  FFMA.FTZ R17, R19, -UR15, R72 ;  /* 0x8000000f13117c23 */ /* 0x002fe20008010048 */
[----:B------:R-:W-:Y:S01]  /*4580*/  @P2 FSEL R14, R14, -INF , !P6 ;  /* 0xff8000000e0e2808 */ /* 0x000fe20007000000 */
[----:B------:R-:W-:Y:S01]  /*4590*/  FFMA.FTZ R10, R10, UR9, -R0 ;  /* 0x000000090a0a7c23 */ /* 0x000fe20008010800 */
[----:B------:R-:W-:Y:S05]  /*45a0*/  PLOP3.LUT P2, PT, PT, PT, UP1, 0x80, 0x8 ;  /* 0x000000000008781c */ /* 0x000fea0003f4f018 */
[----:B------:R-:W-:Y:S01]  /*45b0*/  MUFU.EX2 R96, R24 ;  /* 0x0000001800607308 */ /* 0x000fe20000000800 */
[----:B------:R-:W-:Y:S01]  /*45c0*/  I2FP.F32.S32 R23, R5 ;  /* 0x0000000500177245 */ /* 0x000fe20000201400 */
[----:B------:R-:W-:Y:S01]  /*45d0*/  FFMA.FTZ R16, R14, UR9, -R8 ;  /* 0x000000090e107c23 */ /* 0x000fe20008010808 */
[----:B------:R-:W-:Y:S01]  /*45e0*/  I2FP.F32.S32 R20, R20 ;  /* 0x0000001400147245 */ /* 0x000fe20000201400 */
[----:B------:R-:W1:Y:S01]  /*45f0*/  LDSM.16.M88.4 R4, [R151+0x6800] ;  /* 0x006800009704783b */ /* 0x000e620000000200 */
[----:B------:R-:W-:Y:S01]  /*4600*/  @P0 FSEL R13, R13, -INF , !P6 ;  /* 0xff8000000d0d0808 */ /* 0x000fe20007000000 */
[----:B------:R-:W-:Y:S01]  /*4610*/  FFMA.FTZ R12, R23, -UR15, R90 ;  /* 0x8000000f170c7c23 */ /* 0x000fe2000801005a */
[----:B------:R-:W-:Y:S01]  /*4620*/  PLOP3.LUT P6, PT, PT, PT, UP1, 0x80, 0x8 ;  /* 0x000000000008781c */ /* 0x000fe20003fcf018 */
[----:B--2---:R-:W-:Y:S01]  /*4630*/  FFMA.FTZ R11, R25, -UR15, R89 ;  /* 0x8000000f190b7c23 */ /* 0x004fe20008010059 */
[----:B------:R-:W-:Y:S01]  /*4640*/  PLOP3.LUT P0, PT, PT, PT, UP1, 0x80, 0x8 ;  /* 0x000000000008781c */ /* 0x000fe20003f0f018 */
[----:B------:R2:W-:Y:S01]  /*4650*/  MUFU.EX2 R245, R10 ;  /* 0x0000000a00f57308 */ /* 0x0005e20000000800 */
[----:B------:R-:W-:Y:S01]  /*4660*/  FFMA.FTZ R13, R13, UR9, -R3 ;  /* 0x000000090d0d7c23 */ /* 0x000fe20008010803 */
[----:B------:R-:W-:Y:S01]  /*4670*/  @P2 FSEL R12, R12, -INF , !P5 ;  /* 0xff8000000c0c2808 */ /* 0x000fe20006800000 */
[----:B------:R-:W-:Y:S01]  /*4680*/  FFMA.FTZ R15, R21, -UR15, R229 ;  /* 0x8000000f150f7c23 */ /* 0x000fe200080100e5 */
[----:B------:R-:W-:Y:S06]  /*4690*/  PLOP3.LUT P2, PT, PT, PT, UP1, 0x80, 0x8 ;  /* 0x000000000008781c */ /* 0x000fec0003f4f018 */
[----:B------:R-:W-:Y:S01]  /*46a0*/  MUFU.EX2 R95, R16 ;  /* 0x00000010005f7308 */ /* 0x000fe20000000800 */
[C---:B------:R-:W-:Y:S01]  /*46b0*/  FFMA.FTZ R21, R20.reuse, -UR15, R244 ;  /* 0x8000000f14157c23 */ /* 0x040fe200080100f4 */
[----:B------:R-:W-:Y:S01]  /*46c0*/  FFMA.FTZ R20, R20, -UR15, R71 ;  /* 0x8000000f14147c23 */ /* 0x000fe20008010047 */
[----:B------:R-:W-:Y:S07]  /*46d0*/  FFMA.FTZ R12, R12, UR9, -R8 ;  /* 0x000000090c0c7c23 */ /* 0x000fee0008010808 */
[----:B------:R1:W-:Y:S01]  /*46e0*/  MUFU.EX2 R203, R13 ;  /* 0x0000000d00cb7308 */ /* 0x0003e20000000800 */
[----:B------:R-:W-:Y:S01]  /*46f0*/  @P6 FSEL R15, R15, -INF , !P5 ;  /* 0xff8000000f0f6808 */ /* 0x000fe20006800000 */
[----:B------:R-:W-:Y:S01]  /*4700*/  FFMA.FTZ R23, R23, -UR15, R217 ;  /* 0x8000000f17177c23 */ /* 0x000fe200080100d9 */
[----:B------:R-:W-:Y:S07]  /*4710*/  PLOP3.LUT P6, PT, PT, PT, UP1, 0x80, 0x8 ;  /* 0x000000000008781c */ /* 0x000fee0003fcf018 */
[----:B------:R1:W-:Y:S01]  /*4720*/  MUFU.EX2 R94, R12 ;  /* 0x0000000c005e7308 */ /* 0x0003e20000000800 */
[----:B------:R-:W-:Y:S01]  /*4730*/  @P0 FSEL R21, R21, -INF , !P5 ;  /* 0xff80000015150808 */ /* 0x000fe20006800000 */
[----:B------:R-:W-:Y:S01]  /*4740*/  FFMA.FTZ R15, R15, UR9, -R3 ;  /* 0x000000090f0f7c23 */ /* 0x000fe20008010803 */
[----:B------:R-:W-:Y:S01]  /*4750*/  PLOP3.LUT P0, PT, PT, PT, UP1, 0x80, 0x8 ;  /* 0x000000000008781c */ /* 0x000fe20003f0f018 */
[----:B--2---:R-:W-:Y:S01]  /*4760*/  VIADD R10, R163, 0x8 ;  /* 0x00000008a30a7836 */ /* 0x004fe20000000000 */
[----:B------:R-:W-:Y:S05]  /*4770*/  @P2 FSEL R22, R22, -INF , !P5 ;  /* 0xff80000016162808 */ /* 0x000fea0006800000 */
[----:B------:R-:W-:Y:S01]  /*4780*/  MUFU.EX2 R200, R15 ;  /* 0x0000000f00c87308 */ /* 0x000fe20000000800 */
[----:B------:R-:W-:Y:S01]  /*4790*/  PLOP3.LUT P2, PT, PT, PT, UP1, 0x80, 0x8 ;  /* 0x000000000008781c */ /* 0x000fe20003f4f018 */
[----:B------:R-:W-:Y:S01]  /*47a0*/  FFMA.FTZ R21, R21, UR9, -R2 ;  /* 0x0000000915157c23 */ /* 0x000fe20008010802 */
[----:B------:R-:W-:Y:S01]  /*47b0*/  IABS R10, R10 ;  /* 0x0000000a000a7213 */ /* 0x000fe20000000000 */
[----:B------:R-:W-:Y:S01]  /*47c0*/  FFMA.FTZ R22, R22, UR9, -R0 ;  /* 0x0000000916167c23 */ /* 0x000fe20008010800 */
[----:B-1----:R-:W-:Y:S01]  /*47d0*/  IADD3 R13, PT, PT, R163, 0x1, RZ ;  /* 0x00000001a30d7810 */ /* 0x002fe20007ffe0ff */
[----:B------:R-:W-:Y:S01]  /*47e0*/  @P6 VIADD R26, R9, 0x18 ;  /* 0x00000018091a6836 */ /* 0x000fe20000000000 */
[----:B------:R-:W-:Y:S03]  /*47f0*/  PLOP3.LUT P6, PT, PT, PT, UP1, 0x80, 0x8 ;  /* 0x000000000008781c */ /* 0x000fe60003fcf018 */
[----:B------:R-:W-:Y:S01]  /*4800*/  MUFU.EX2 R213, R21 ;  /* 0x0000001500d57308 */ /* 0x000fe20000000800 */
[----:B------:R-:W-:Y:S01]  /*4810*/  I2FP.F32.S32 R14, R10 ;  /* 0x0000000a000e7245 */ /* 0x000fe20000201400 */
[----:B------:R-:W-:Y:S01]  /*4820*/  FFMA.FTZ R10, R18, -UR15, R226 ;  /* 0x8000000f120a7c23 */ /* 0x000fe200080100e2 */
[----:B------:R-:W-:Y:S07]  /*4830*/  @P0 FSEL R11, R11, -INF , !P3 ;  /* 0xff8000000b0b0808 */ /* 0x000fee0005800000 */
[----:B------:R-:W-:Y:S01]  /*4840*/  MUFU.EX2 R225, R22 ;  /* 0x0000001600e17308 */ /* 0x000fe20000000800 */
[----:B------:R-:W-:Y:S01]  /*4850*/  PLOP3.LUT P0, PT, PT, PT, UP1, 0x80, 0x8 ;  /* 0x000000000008781c */ /* 0x000fe20003f0f018 */
[----:B------:R-:W-:Y:S01]  /*4860*/  FFMA.FTZ R18, R14, -UR15, R243 ;  /* 0x8000000f0e127c23 */ /* 0x000fe200080100f3 */
[----:B------:R-:W-:Y:S01]  /*4870*/  @P2 FSEL R10, R10, -INF , !P3 ;  /* 0xff8000000a0a2808 */ /* 0x000fe20005800000 */
[----:B------:R-:W-:Y:S01]  /*4880*/  VIADD R16, R163, 0xffffffc1 ;  /* 0xffffffc1a3107836 */ /* 0x000fe20000000000 */
[----:B------:R-:W-:Y:S01]  /*4890*/  PLOP3.LUT P2, PT, PT, PT, UP1, 0x80, 0x8 ;  /* 0x000000000008781c */ /* 0x000fe20003f4f018 */
[-C--:B------:R-:W-:Y:S01]  /*48a0*/  HMMA.16816.F32.BF16 R36, R104, R4.reuse, R36 ;  /* 0x000000046824723c */ /* 0x080fe20000041824 */
[----:B------:R-:W-:Y:S02]  /*48b0*/  PLOP3.LUT P5, PT, PT, PT, UP1, 0x80, 0x8 ;  /* 0x000000000008781c */ /* 0x000fe40003faf018 */
[----:B------:R-:W-:Y:S01]  /*48c0*/  @P6 FSEL R18, R18, -INF , !P3 ;  /* 0xff80000012126808 */ /* 0x000fe20005800000 */
[----:B------:R-:W-:Y:S01]  /*48d0*/  FFMA.FTZ R10, R10, UR9, -R3 ;  /* 0x000000090a0a7c23 */ /* 0x000fe20008010803 */
[----:B------:R-:W-:Y:S01]  /*48e0*/  PLOP3.LUT P6, PT, PT, PT, UP1, 0x80, 0x8 ;  /* 0x000000000008781c */ /* 0x000fe20003fcf018 */
[----:B------:R-:W-:Y:S01]  /*48f0*/  FFMA.FTZ R12, R14, -UR15, R251 ;  /* 0x8000000f0e0c7c23 */ /* 0x000fe200080100fb */
[----:B------:R-:W-:Y:S01]  /*4900*/  IABS R13, R13 ;  /* 0x0000000d000d7213 */ /* 0x000fe20000000000 */
[----:B------:R-:W-:Y:S01]  /*4910*/  MUFU.EX2 R198, R10 ;  /* 0x0000000a00c67308 */ /* 0x000fe20000000800 */
[----:B------:R-:W-:Y:S01]  /*4920*/  @P0 FSEL R17, R17, -INF , !P3 ;  /* 0xff80000011110808 */ /* 0x000fe20005800000 */
[C---:B------:R-:W-:Y:S01]  /*4930*/  HMMA.16816.F32.BF16 R40, R112.reuse, R4, R40 ;  /* 0x000000047028723c */ /* 0x040fe20000041828 */
[----:B------:R-:W-:Y:S02]  /*4940*/  PLOP3.LUT P3, PT, PT, PT, UP1, 0x80, 0x8 ;  /* 0x000000000008781c */ /* 0x000fe40003f6f018 */
[----:B------:R-:W-:Y:S01]  /*4950*/  PLOP3.LUT P0, PT, PT, PT, UP1, 0x80, 0x8 ;  /* 0x000000000008781c */ /* 0x000fe20003f0f018 */
[----:B------:R-:W-:Y:S01]  /*4960*/  @P2 VIADD R19, R9, 0x19 ;  /* 0x0000001909132836 */ /* 0x000fe20000000000 */
[----:B------:R-:W-:Y:S01]  /*4970*/  I2FP.F32.S32 R29, R13 ;  /* 0x0000000d001d7245 */ /* 0x000fe20000201400 */
[----:B------:R-:W-:Y:S01]  /*4980*/  FFMA.FTZ R18, R18, UR9, -R2 ;  /* 0x0000000912127c23 */ /* 0x000fe20008010802 */
[----:B------:R-:W-:Y:S01]  /*4990*/  IABS R16, R16 ;  /* 0x0000001000107213 */ /* 0x000fe20000000000 */
[-C--:B------:R-:W-:Y:S01]  /*49a0*/  HMMA.16816.F32.BF16 R44, R112, R6.reuse, R44 ;  /* 0x00000006702c723c */ /* 0x080fe2000004182c */
[----:B------:R-:W-:Y:S01]  /*49b0*/  PLOP3.LUT P2, PT, PT, PT, UP1, 0x80, 0x8 ;  /* 0x000000000008781c */ /* 0x000fe20003f4f018 */
[----:B------:R1:W2:Y:S01]  /*49c0*/  MUFU.EX2 R212, R18 ;  /* 0x0000001200d47308 */ /* 0x0002a20000000800 */
[----:B------:R-:W-:Y:S01]  /*49d0*/  @P6 ISETP.GE.AND P6, PT, R19, UR36, PT ;  /* 0x0000002413006c0c */ /* 0x000fe2000bfc6270 */
[----:B------:R-:W-:Y:S01]  /*49e0*/  FFMA.FTZ R19, R29, -UR15, R238 ;  /* 0x8000000f1d137c23 */ /* 0x000fe200080100ee */
[----:B------:R-:W-:Y:S01]  /*49f0*/  @P5 ISETP.GE.AND P5, PT, R26, UR36, PT ;  /* 0x000000241a005c0c */ /* 0x000fe2000bfa6270 */
[----:B------:R-:W-:Y:S01]  /*4a00*/  FMUL.FTZ R36, R36, UR10 ;  /* 0x0000000a24247c20 */ /* 0x000fe20008410000 */
[----:B------:R-:W-:Y:S01]  /*4a10*/  I2FP.F32.S32 R27, R16 ;  /* 0x00000010001b7245 */ /* 0x000fe20000201400 */
[C---:B------:R-:W-:Y:S04]  /*4a20*/  HMMA.16816.F32.BF16 R48, R104.reuse, R6, R48 ;  /* 0x000000066830723c */ /* 0x040fe80000041830 */
[----:B------:R-:W-:Y:S01]  /*4a30*/  MUFU.TANH R82, R36 ;  /* 0x0000002400527308 */ /* 0x000fe20000002400 */
[----:B------:R-:W-:Y:S01]  /*4a40*/  @P3 FSEL R19, R19, -INF , !P5 ;  /* 0xff80000013133808 */ /* 0x000fe20006800000 */
[----:B------:R-:W-:Y:S01]  /*4a50*/  FFMA.FTZ R24, R27, -UR15, R86 ;  /* 0x8000000f1b187c23 */ /* 0x000fe20008010056 */
[----:B------:R-:W-:Y:S01]  /*4a60*/  @P0 FSEL R20, R20, -INF , !P5 ;  /* 0xff80000014140808 */ /* 0x000fe20006800000 */
[----:B------:R-:W-:Y:S01]  /*4a70*/  FMUL.FTZ R40, R40, UR10 ;  /* 0x0000000a28287c20 */ /* 0x000fe20008410000 */
[----:B------:R-:W-:Y:S01]  /*4a80*/  PLOP3.LUT P3, PT, PT, PT, UP1, 0x80, 0x8 ;  /* 0x000000000008781c */ /* 0x000fe20003f6f018 */
[----:B------:R-:W-:Y:S01]  /*4a90*/  FMUL.FTZ R38, R38, UR10 ;  /* 0x0000000a26267c20 */ /* 0x000fe20008410000 */
[----:B------:R-:W-:Y:S03]  /*4aa0*/  PLOP3.LUT P0, PT, PT, PT, UP1, 0x80, 0x8 ;  /* 0x000000000008781c */ /* 0x000fe60003f0f018 */
[----:B------:R-:W-:Y:S01]  /*4ab0*/  MUFU.TANH R221, R40 ;  /* 0x0000002800dd7308 */ /* 0x000fe20000002400 */
[----:B------:R-:W-:Y:S01]  /*4ac0*/  @P2 FSEL R24, R24, -INF , !P5 ;  /* 0xff80000018182808 */ /* 0x000fe20006800000 */
[----:B------:R-:W-:Y:S01]  /*4ad0*/  FMUL.FTZ R42, R42, UR10 ;  /* 0x0000000a2a2a7c20 */ /* 0x000fe20008410000 */
[----:B------:R-:W-:Y:S01]  /*4ae0*/  PLOP3.LUT P2, PT, PT, PT, UP1, 0x80, 0x8 ;  /* 0x000000000008781c */ /* 0x000fe20003f4f018 */
[----:B------:R-:W-:Y:S01]  /*4af0*/  FFMA.FTZ R13, R25, -UR15, R214 ;  /* 0x8000000f190d7c23 */ /* 0x000fe200080100d6 */
[----:B------:R-:W-:Y:S01]  /*4b00*/  IABS R26, R163 ;  /* 0x000000a3001a7213 */ /* 0x000fe20000000000 */
[----:B------:R-:W-:Y:S01]  /*4b10*/  FMUL.FTZ R37, R37, UR10 ;  /* 0x0000000a25257c20 */ /* 0x000fe20008410000 */
[--C-:B------:R-:W-:Y:S03]  /*4b20*/  FFMA.FTZ R11, R11, UR9, -R8.reuse ;  /* 0x000000090b0b7c23 */ /* 0x100fe60008010808 */
[----:B------:R-:W-:Y:S01]  /*4b30*/  MUFU.TANH R211, R38 ;  /* 0x0000002600d37308 */ /* 0x000fe20000002400 */
[----:B------:R-:W-:Y:S01]  /*4b40*/  I2FP.F32.S32 R26, R26 ;  /* 0x0000001a001a7245 */ /* 0x000fe20000201400 */
[----:B------:R-:W-:Y:S01]  /*4b50*/  FMUL.FTZ R48, R48, UR10 ;  /* 0x0000000a30307c20 */ /* 0x000fe20008410000 */
[----:B------:R-:W-:Y:S01]  /*4b60*/  @P3 FSEL R23, R23, -INF , !P5 ;  /* 0xff80000017173808 */ /* 0x000fe20006800000 */
[----:B------:R-:W-:Y:S01]  /*4b70*/  FFMA.FTZ R24, R24, UR9, -R8 ;  /* 0x0000000918187c23 */ /* 0x000fe20008010808 */
[----:B------:R-:W-:Y:S01]  /*4b80*/  @P0 IADD3 R4, PT, PT, R9, 0x20, RZ ;  /* 0x0000002009040810 */ /* 0x000fe20007ffe0ff */
[----:B------:R-:W-:Y:S01]  /*4b90*/  FFMA.FTZ R16, R26, -UR15, R236 ;  /* 0x8000000f1a107c23 */ /* 0x000fe200080100ec */
[----:B------:R-:W-:Y:S03]  /*4ba0*/  PLOP3.LUT P3, PT, PT, PT, UP1, 0x80, 0x8 ;  /* 0x000000000008781c */ /* 0x000fe60003f6f018 */
[----:B------:R-:W2:Y:S01]  /*4bb0*/  MUFU.TANH R239, R42 ;  /* 0x0000002a00ef7308 */ /* 0x000ea20000002400 */
[----:B------:R-:W-:Y:S01]  /*4bc0*/  PLOP3.LUT P0, PT, PT, PT, UP1, 0x80, 0x8 ;  /* 0x000000000008781c */ /* 0x000fe20003f0f018 */
[----:B------:R-:W-:Y:S01]  /*4bd0*/  FMUL.FTZ R49, R49, UR10 ;  /* 0x0000000a31317c20 */ /* 0x000fe20008410000 */
[----:B------:R-:W-:Y:S01]  /*4be0*/  @P2 ISETP.GE.AND P2, PT, R4, UR36, PT ;  /* 0x0000002404002c0c */ /* 0x000fe2000bf46270 */
[----:B------:R-:W-:Y:S01]  /*4bf0*/  VIADD R4, R163, 0xffffffc0 ;  /* 0xffffffc0a3047836 */ /* 0x000fe20000000000 */
[----:B------:R-:W-:Y:S01]  /*4c00*/  PLOP3.LUT P5, PT, PT, PT, UP1, 0x80, 0x8 ;  /* 0x000000000008781c */ /* 0x000fe20003faf018 */
[----:B------:R-:W-:Y:S01]  /*4c10*/  FFMA.FTZ R23, R23, UR9, -R3 ;  /* 0x0000000917177c23 */ /* 0x000fe20008010803 */
[----:B-1----:R-:W-:Y:S03]  /*4c20*/  IADD3 R18, PT, PT, R163, -0x8, RZ ;  /* 0xfffffff8a3127810 */ /* 0x002fe60007ffe0ff */
[----:B------:R-:W-:Y:S01]  /*4c30*/  MUFU.TANH R81, R37 ;  /* 0x0000002500517308 */ /* 0x000fe20000002400 */
[----:B------:R-:W-:Y:S01]  /*4c40*/  IABS R4, R4 ;  /* 0x0000000400047213 */ /* 0x000fe20000000000 */
[----:B------:R-:W-:Y:S01]  /*4c50*/  FMUL.FTZ R46, R46, UR10 ;  /* 0x0000000a2e2e7c20 */ /* 0x000fe20008410000 */
[----:B------:R-:W-:Y:S01]  /*4c60*/  IABS R18, R18 ;  /* 0x0000001200127213 */ /* 0x000fe20000000000 */
[----:B------:R-:W-:Y:S01]  /*4c70*/  @P3 VIADD R5, R9, 0x21 ;  /* 0x0000002109053836 */ /* 0x000fe20000000000 */
[----:B------:R-:W-:Y:S01]  /*4c80*/  PLOP3.LUT P3, PT, PT, PT, UP1, 0x80, 0x8 ;  /* 0x000000000008781c */ /* 0x000fe20003f6f018 */
[----:B------:R-:W-:Y:S01]  /*4c90*/  FMUL.FTZ R39, R39, UR10 ;  /* 0x0000000a27277c20 */ /* 0x000fe20008410000 */
[----:B------:R-:W-:Y:S03]  /*4ca0*/  @P0 FSEL R16, R16, -INF , !P6 ;  /* 0xff80000010100808 */ /* 0x000fe60007000000 */
[----:B------:R-:W-:Y:S01]  /*4cb0*/  MUFU.EX2 R93, R11 ;  /* 0x0000000b005d7308 */ /* 0x000fe20000000800 */
[----:B------:R-:W-:Y:S01]  /*4cc0*/  PLOP3.LUT P0, PT, PT, PT, UP1, 0x80, 0x8 ;  /* 0x000000000008781c */ /* 0x000fe20003f0f018 */
[----:B--2---:R-:W-:Y:S01]  /*4cd0*/  FFMA.FTZ R22, R29, -UR15, R239 ;  /* 0x8000000f1d167c23 */ /* 0x004fe200080100ef */
[----:B------:R-:W-:Y:S07]  /*4ce0*/  I2FP.F32.S32 R10, R4 ;  /* 0x00000004000a7245 */ /* 0x000fee0000201400 */
[----:B------:R-:W1:Y:S01]  /*4cf0*/  MUFU.TANH R210, R39 ;  /* 0x0000002700d27308 */ /* 0x000e620000002400 */
[----:B------:R-:W-:Y:S01]  /*4d00*/  IADD3 R4, PT, PT, R163, -0x47, RZ ;  /* 0xffffffb9a3047810 */ /* 0x000fe20007ffe0ff */
[--C-:B------:R-:W-:Y:S01]  /*4d10*/  FFMA.FTZ R29, R19, UR9, -R2.reuse ;  /* 0x00000009131d7c23 */ /* 0x100fe20008010802 */
[----:B------:R-:W-:Y:S01]  /*4d20*/  @P5 ISETP.GE.AND P5, PT, R5, UR36, PT ;  /* 0x0000002405005c0c */ /* 0x000fe2000bfa6270 */
[----:B------:R-:W-:Y:S01]  /*4d30*/  FFMA.FTZ R14, R10, -UR15, R85 ;  /* 0x8000000f0a0e7c23 */ /* 0x000fe20008010055 */
[----:B------:R-:W-:Y:S01]  /*4d40*/  IABS R4, R4 ;  /* 0x0000000400047213 */ /* 0x000fe20000000000 */
[----:B------:R-:W-:Y:S01]  /*4d50*/  VIADD R5, R163, 0xfffffff9 ;  /* 0xfffffff9a3057836 */ /* 0x000fe20000000000 */
[----:B------:R-:W-:Y:S03]  /*4d60*/  @P3 FSEL R12, R12, -INF , !P6 ;  /* 0xff8000000c0c3808 */ /* 0x000fe60007000000 */
[----:B------:R-:W-:Y:S01]  /*4d70*/  MUFU.TANH R232, R46 ;  /* 0x0000002e00e87308 */ /* 0x000fe20000002400 */
[----:B------:R-:W-:Y:S01]  /*4d80*/  PLOP3.LUT P3, PT, PT, PT, UP1, 0x80, 0x8 ;  /* 0x000000000008781c */ /* 0x000fe20003f6f018 */
[----:B------:R-:W-:Y:S01]  /*4d90*/  FFMA.FTZ R19, R16, UR9, -R2 ;  /* 0x0000000910137c23 */ /* 0x000fe20008010802 */
[----:B------:R-:W-:Y:S01]  /*4da0*/  @P0 FSEL R14, R14, -INF , !P6 ;  /* 0xff8000000e0e0808 */ /* 0x000fe20007000000 */
[----:B------:R-:W-:Y:S01]  /*4db0*/  IMAD.MOV.U32 R16, RZ, RZ, R18 ;  /* 0x000000ffff107224 */ /* 0x000fe200078e0012 */
[----:B------:R-:W-:Y:S01]  /*4dc0*/  PLOP3.LUT P0, PT, PT, PT, UP1, 0x80, 0x8 ;  /* 0x000000000008781c */ /* 0x000fe20003f0f018 */
[----:B------:R-:W-:Y:S01]  /*4dd0*/  FMUL.FTZ R41, R41, UR10 ;  /* 0x0000000a29297c20 */ /* 0x000fe20008410000 */
[----:B------:R-:W-:Y:S03]  /*4de0*/  I2FP.F32.S32 R28, R4 ;  /* 0x00000004001c7245 */ /* 0x000fe60000201400 */
[----:B------:R-:W-:Y:S01]  /*4df0*/  MUFU.EX2 R206, R19 ;  /* 0x0000001300ce7308 */ /* 0x000fe20000000800 */
[----:B------:R-:W-:Y:S01]  /*4e00*/  FFMA.FTZ R4, R17, UR9, -R0 ;  /* 0x0000000911047c23 */ /* 0x000fe20008010800 */
[----:B------:R-:W-:Y:S01]  /*4e10*/  IABS R5, R5 ;  /* 0x0000000500057213 */ /* 0x000fe20000000000 */
[----:B------:R-:W-:Y:S07]  /*4e20*/  FFMA.FTZ R14, R14, UR9, -R8 ;  /* 0x000000090e0e7c23 */ /* 0x000fee0008010808 */
[----:B------:R-:W2:Y:S01]  /*4e30*/  MUFU.TANH R220, R41 ;  /* 0x0000002900dc7308 */ /* 0x000ea20000002400 */
[----:B------:R-:W-:Y:S01]  /*4e40*/  FFMA.FTZ R15, R28, -UR15, R82 ;  /* 0x8000000f1c0f7c23 */ /* 0x000fe20008010052 */
[----:B------:R-:W-:Y:S01]  /*4e50*/  FFMA.FTZ R18, R20, UR9, -R0 ;  /* 0x0000000914127c23 */ /* 0x000fe20008010800 */
[----:B------:R-:W-:Y:S01]  /*4e60*/  IMAD.MOV.U32 R25, RZ, RZ, R5 ;  /* 0x000000ffff197224 */ /* 0x000fe200078e0005 */
[----:B------:R-:W-:Y:S01]  /*4e70*/  @P3 FSEL R13, R13, -INF , !P6 ;  /* 0xff8000000d0d3808 */ /* 0x000fe20007000000 */
[----:B-1----:R-:W-:Y:S01]  /*4e80*/  FFMA.FTZ R10, R10, -UR15, R210 ;  /* 0x8000000f0a0a7c23 */ /* 0x002fe200080100d2 */
[----:B------:R-:W-:Y:S01]  /*4e90*/  @P0 FSEL R15, R15, -INF , !P2 ;  /* 0xff8000000f0f0808 */ /* 0x000fe20005000000 */
[----:B------:R-:W-:Y:S03]  /*4ea0*/  FFMA.FTZ R17, R27, -UR15, R211 ;  /* 0x8000000f1b117c23 */ /* 0x000fe600080100d3 */
[----:B------:R1:W3:Y:S01]  /*4eb0*/  MUFU.EX2 R224, R4 ;  /* 0x0000000400e07308 */ /* 0x0002e20000000800 */
[----:B------:R-:W-:Y:S01]  /*4ec0*/  PLOP3.LUT P6, PT, PT, PT, UP1, 0x80, 0x8 ;  /* 0x000000000008781c */ /* 0x000fe20003fcf018 */
[----:B------:R-:W-:Y:S01]  /*4ed0*/  FMUL.FTZ R43, R43, UR10 ;  /* 0x0000000a2b2b7c20 */ /* 0x000fe20008410000 */
[----:B------:R-:W-:Y:S07]  /*4ee0*/  PLOP3.LUT P3, PT, PT, PT, UP1, 0x80, 0x8 ;  /* 0x000000000008781c */ /* 0x000fee0003f6f018 */
[----:B------:R2:W-:Y:S01]  /*4ef0*/  MUFU.EX2 R223, R18 ;  /* 0x0000001200df7308 */ /* 0x0005e20000000800 */
[----:B------:R-:W-:Y:S01]  /*4f00*/  PLOP3.LUT P0, PT, PT, PT, UP1, 0x80, 0x8 ;  /* 0x000000000008781c */ /* 0x000fe20003f0f018 */
[----:B------:R-:W-:Y:S01]  /*4f10*/  FFMA.FTZ R15, R15, UR9, -R8 ;  /* 0x000000090f0f7c23 */ /* 0x000fe20008010808 */
[----:B------:R-:W-:Y:S07]  /*4f20*/  I2FP.F32.S32 R25, R25 ;  /* 0x0000001900197245 */ /* 0x000fee0000201400 */
[----:B------:R-:W4:Y:S01]  /*4f30*/  MUFU.TANH R237, R43 ;  /* 0x0000002b00ed7308 */ /* 0x000f220000002400 */
[----:B------:R-:W-:Y:S01]  /*4f40*/  IADD3 R27, PT, PT, R163, -0x48, RZ ;  /* 0xffffffb8a31b7810 */ /* 0x000fe20007ffe0ff */
[----:B------:R-:W-:Y:S01]  /*4f50*/  FMUL.FTZ R44, R44, UR10 ;  /* 0x0000000a2c2c7c20 */ /* 0x000fe20008410000 */
[----:B------:R-:W-:Y:S01]  /*4f60*/  I2FP.F32.S32 R20, R16 ;  /* 0x0000001000147245 */ /* 0x000fe20000201400 */
[----:B------:R-:W-:Y:S01]  /*4f70*/  FFMA.FTZ R21, R25, -UR15, R221 ;  /* 0x8000000f19157c23 */ /* 0x000fe200080100dd */
[----:B------:R-:W-:Y:S01]  /*4f80*/  IABS R27, R27 ;  /* 0x0000001b001b7213 */ /* 0x000fe20000000000 */
[----:B-1----:R-:W1:Y:S01]  /*4f90*/  LDSM.16.M88.4 R4, [R151+0x6c00] ;  /* 0x006c00009704783b */ /* 0x002e620000000200 */
[----:B------:R-:W-:Y:S03]  /*4fa0*/  @P6 FSEL R17, R17, -INF , !P2 ;  /* 0xff80000011116808 */ /* 0x000fe60005000000 */
[----:B------:R-:W3:Y:S01]  /*4fb0*/  MUFU.TANH R218, R44 ;  /* 0x0000002c00da7308 */ /* 0x000ee20000002400 */
[----:B------:R-:W-:Y:S01]  /*4fc0*/  @P3 FSEL R21, R21, -INF , !P2 ;  /* 0xff80000015153808 */ /* 0x000fe20005000000 */
[----:B------:R-:W-:Y:S01]  /*4fd0*/  FFMA.FTZ R16, R12, UR9, -R0 ;  /* 0x000000090c107c23 */ /* 0x000fe20008010800 */
[----:B------:R-:W-:Y:S01]  /*4fe0*/  @P0 FSEL R22, R22, -INF , !P2 ;  /* 0xff80000016160808 */ /* 0x000fe20005000000 */
[----:B------:R-:W-:Y:S01]  /*4ff0*/  FFMA.FTZ R13, R13, UR9, -R3 ;  /* 0x000000090d0d7c23 */ /* 0x000fe20008010803 */
[----:B------:R-:W-:Y:S01]  /*5000*/  PLOP3.LUT P2, PT, PT, PT, UP1, 0x80, 0x8 ;  /* 0x000000000008781c */ /* 0x000fe20003f4f018 */
[----:B------:R-:W-:Y:S01]  /*5010*/  FFMA.FTZ R21, R21, UR9, -R2 ;  /* 0x0000000915157c23 */ /* 0x000fe20008010802 */
[----:B------:R-:W-:Y:S03]  /*5020*/  I2FP.F32.S32 R27, R27 ;  /* 0x0000001b001b7245 */ /* 0x000fe60000201400 */
[----:B------:R3:W-:Y:S01]  /*5030*/  MUFU.EX2 R222, R16 ;  /* 0x0000001000de7308 */ /* 0x0007e20000000800 */
[----:B------:R-:W-:Y:S01]  /*5040*/  PLOP3.LUT P3, PT, PT, PT, UP1, 0x80, 0x8 ;  /* 0x000000000008781c */ /* 0x000fe20003f6f018 */
[----:B--2---:R-:W-:Y:S01]  /*5050*/  FFMA.FTZ R12, R20, -UR15, R220 ;  /* 0x8000000f140c7c23 */ /* 0x004fe200080100dc */
[----:B------:R-:W-:Y:S07]  /*5060*/  PLOP3.LUT P0, PT, PT, PT, UP1, 0x80, 0x8 ;  /* 0x000000000008781c */ /* 0x000fee0003f0f018 */
[----:B------:R-:W-:Y:S01]  /*5070*/  MUFU.TANH R78, R48 ;  /* 0x00000030004e7308 */ /* 0x000fe20000002400 */
[----:B------:R-:W-:Y:S01]  /*5080*/  FFMA.FTZ R11, R27, -UR15, R81 ;  /* 0x8000000f1b0b7c23 */ /* 0x000fe20008010051 */
[----:B------:R-:W-:Y:S01]  /*5090*/  PLOP3.LUT P6, PT, PT, PT, UP1, 0x80, 0x8 ;  /* 0x000000000008781c */ /* 0x000fe20003fcf018 */
[----:B------:R-:W-:Y:S01]  /*50a0*/  FMUL.FTZ R50, R50, UR10 ;  /* 0x0000000a32327c20 */ /* 0x000fe20008410000 */
[----:B----4-:R-:W-:Y:S01]  /*50b0*/  FFMA.FTZ R18, R26, -UR15, R237 ;  /* 0x8000000f1a127c23 */ /* 0x010fe200080100ed */
[----:B------:R-:W-:Y:S01]  /*50c0*/  IADD3 R19, PT, PT, R163, -0x4f, RZ ;  /* 0xffffffb1a3137810 */ /* 0x000fe20007ffe0ff */
[--C-:B------:R-:W-:Y:S01]  /*50d0*/  FFMA.FTZ R17, R17, UR9, -R3.reuse ;  /* 0x0000000911117c23 */ /* 0x100fe20008010803 */
[----:B------:R-:W-:Y:S03]  /*50e0*/  @P2 FSEL R11, R11, -INF , !P5 ;  /* 0xff8000000b0b2808 */ /* 0x000fe60006800000 */
[----:B------:R-:W2:Y:S01]  /*50f0*/  MUFU.TANH R192, R50 ;  /* 0x0000003200c07308 */ /* 0x000ea20000002400 */
[----:B------:R-:W-:Y:S01]  /*5100*/  PLOP3.LUT P2, PT, PT, PT, UP1, 0x80, 0x8 ;  /* 0x000000000008781c */ /* 0x000fe20003f4f018 */
[----:B------:R-:W-:Y:S01]  /*5110*/  @P3 VIADD R31, R9, 0x29 ;  /* 0x00000029091f3836 */ /* 0x000fe20000000000 */
[----:B------:R-:W-:Y:S01]  /*5120*/  PLOP3.LUT P3, PT, PT, PT, UP1, 0x80, 0x8 ;  /* 0x000000000008781c */ /* 0x000fe20003f6f018 */
[----:B---3--:R-:W-:Y:S01]  /*5130*/  VIADD R16, R163, 0xfffffff1 ;  /* 0xfffffff1a3107836 */ /* 0x008fe20000000000 */
[----:B------:R-:W-:Y:S01]  /*5140*/  @P0 FSEL R10, R10, -INF , !P5 ;  /* 0xff8000000a0a0808 */ /* 0x000fe20006800000 */
[----:B------:R-:W-:Y:S01]  /*5150*/  FFMA.FTZ R11, R11, UR9, -R8 ;  /* 0x000000090b0b7c23 */ /* 0x000fe20008010808 */
[----:B------:R-:W-:Y:S03]  /*5160*/  @P6 VIADD R30, R9, 0x28 ;  /* 0x00000028091e6836 */ /* 0x000fe60000000000 */
[----:B------:R-:W-:Y:S01]  /*5170*/  MUFU.EX2 R208, R29 ;  /* 0x0000001d00d07308 */ /* 0x000fe20000000800 */
[----:B------:R-:W-:Y:S01]  /*5180*/  PLOP3.LUT P0, PT, PT, PT, UP1, 0x80, 0x8 ;  /* 0x000000000008781c */ /* 0x000fe20003f0f018 */
[----:B------:R-:W-:Y:S01]  /*5190*/  FFMA.FTZ R10, R10, UR9, -R3 ;  /* 0x000000090a0a7c23 */ /* 0x000fe20008010803 */
[----:B------:R-:W-:Y:S07]  /*51a0*/  PLOP3.LUT P6, PT, PT, PT, UP1, 0x80, 0x8 ;  /* 0x000000000008781c */ /* 0x000fee0003fcf018 */
[----:B------:R2:W-:Y:S01]  /*51b0*/  MUFU.EX2 R88, R24 ;  /* 0x0000001800587308 */ /* 0x0005e20000000800 */
[----:B------:R-:W-:Y:S01]  /*51c0*/  IABS R16, R16 ;  /* 0x0000001000107213 */ /* 0x000fe20000000000 */
[----:B------:R-:W-:Y:S01]  /*51d0*/  FMUL.FTZ R45, R45, UR10 ;  /* 0x0000000a2d2d7c20 */ /* 0x000fe20008410000 */
[----:B------:R-:W-:Y:S07]  /*51e0*/  @P2 FSEL R12, R12, -INF , !P5 ;  /* 0xff8000000c0c2808 */ /* 0x000fee0006800000 */
[----:B------:R-:W-:Y:S01]  /*51f0*/  MUFU.TANH R77, R49 ;  /* 0x00000031004d7308 */ /* 0x000fe20000002400 */
[----:B------:R-:W-:Y:S01]  /*5200*/  PLOP3.LUT P2, PT, PT, PT, UP1, 0x80, 0x8 ;  /* 0x000000000008781c */ /* 0x000fe20003f4f018 */
[-C--:B-1----:R-:W-:Y:S03]  /*5210*/  HMMA.16816.F32.BF16 R52, R104, R4.reuse, R52 ;  /* 0x000000046834723c */ /* 0x082fe60000041834 */
[----:B------:R-:W-:Y:S01]  /*5220*/  @P3 ISETP.GE.AND P3, PT, R31, UR36, PT ;  /* 0x000000241f003c0c */ /* 0x000fe2000bf66270 */
[----:B------:R-:W-:Y:S01]  /*5230*/  FFMA.FTZ R12, R12, UR9, -R2 ;  /* 0x000000090c0c7c23 */ /* 0x000fe20008010802 */
[----:B------:R-:W-:Y:S03]  /*5240*/  I2FP.F32.S32 R31, R16 ;  /* 0x00000010001f7245 */ /* 0x000fe60000201400 */
[----:B------:R-:W1:Y:S01]  /*5250*/  MUFU.TANH R216, R45 ;  /* 0x0000002d00d87308 */ /* 0x000e620000002400 */
[----:B------:R-:W-:Y:S01]  /*5260*/  IABS R26, R19 ;  /* 0x00000013001a7213 */ /* 0x000fe20000000000 */
[C---:B------:R-:W-:Y:S04]  /*5270*/  HMMA.16816.F32.BF16 R56, R112.reuse, R4, R56 ;  /* 0x000000047038723c */ /* 0x040fe80000041838 */
[----:B------:R-:W-:Y:S01]  /*5280*/  @P0 FSEL R18, R18, -INF , !P5 ;  /* 0xff80000012120808 */ /* 0x000fe20006800000 */
[----:B------:R-:W-:Y:S03]  /*5290*/  FFMA.FTZ R19, R31, -UR15, R218 ;  /* 0x8000000f1f137c23 */ /* 0x000fe600080100da */
[----:B------:R3:W-:Y:S01]  /*52a0*/  MUFU.EX2 R181, R23 ;  /* 0x0000001700b57308 */ /* 0x0007e20000000800 */
[----:B------:R-:W-:Y:S01]  /*52b0*/  @P6 ISETP.GE.AND P6, PT, R30, UR36, PT ;  /* 0x000000241e006c0c */ /* 0x000fe2000bfc6270 */
[----:B------:R-:W-:Y:S01]  /*52c0*/  VIADD R4, R163, 0xfffffff0 ;  /* 0xfffffff0a3047836 */ /* 0x000fe20000000000 */
[----:B------:R-:W-:Y:S07]  /*52d0*/  PLOP3.LUT P0, PT, PT, PT, UP1, 0x80, 0x8 ;  /* 0x000000000008781c */ /* 0x000fee0003f0f018 */
[----:B------:R-:W-:Y:S01]  /*52e0*/  MUFU.EX2 R87, R14 ;  /* 0x0000000e00577308 */ /* 0x000fe20000000800 */
[----:B------:R-:W-:Y:S01]  /*52f0*/  @P2 FSEL R19, R19, -INF , !P6 ;  /* 0xff80000013132808 */ /* 0x000fe20007000000 */
[----:B------:R-:W-:Y:S01]  /*5300*/  FFMA.FTZ R16, R25, -UR15, R232 ;  /* 0x8000000f19107c23 */ /* 0x000fe200080100e8 */
[----:B------:R-:W-:Y:S01]  /*5310*/  PLOP3.LUT P5, PT, PT, PT, UP1, 0x80, 0x8 ;  /* 0x000000000008781c */ /* 0x000fe20003faf018 */
[----:B--2---:R-:W-:Y:S01]  /*5320*/  FFMA.FTZ R24, R28, -UR15, R192 ;  /* 0x8000000f1c187c23 */ /* 0x004fe200080100c0 */
[----:B------:R-:W-:Y:S01]  /*5330*/  PLOP3.LUT P2, PT, PT, PT, UP1, 0x80, 0x8 ;  /* 0x000000000008781c */ /* 0x000fe20003f4f018 */
[----:B------:R-:W-:Y:S01]  /*5340*/  VIADD R29, R163, 0xffffffb0 ;  /* 0xffffffb0a31d7836 */ /* 0x000fe20000000000 */
[----:B------:R-:W-:Y:S01]  /*5350*/  I2FP.F32.S32 R26, R26 ;  /* 0x0000001a001a7245 */ /* 0x000fe20000201400 */
[----:B------:R-:W-:Y:S01]  /*5360*/  FMUL.FTZ R47, R47, UR10 ;  /* 0x0000000a2f2f7c20 */ /* 0x000fe20008410000 */
[----:B------:R-:W-:Y:S01]  /*5370*/  IABS R4, R4 ;  /* 0x0000000400047213 */ /* 0x000fe20000000000 */
[----:B------:R-:W-:Y:S01]  /*5380*/  FMUL.FTZ R51, R51, UR10 ;  /* 0x0000000a33337c20 */ /* 0x000fe20008410000 */
[----:B------:R2:W-:Y:S01]  /*5390*/  MUFU.EX2 R178, R10 ;  /* 0x0000000a00b27308 */ /* 0x0005e20000000800 */
[----:B------:R-:W-:Y:S01]  /*53a0*/  FFMA.FTZ R25, R26, -UR15, R78 ;  /* 0x8000000f1a197c23 */ /* 0x000fe2000801004e */
[----:B------:R-:W-:Y:S01]  /*53b0*/  @P0 FSEL R16, R16, -INF , !P6 ;  /* 0xff80000010100808 */ /* 0x000fe20007000000 */
[-C--:B------:R-:W-:Y:S01]  /*53c0*/  HMMA.16816.F32.BF16 R60, R112, R6.reuse, R60 ;  /* 0x00000006703c723c */ /* 0x080fe2000004183c */
[----:B------:R-:W-:Y:S06]  /*53d0*/  PLOP3.LUT P0, PT, PT, PT, UP1, 0x80, 0x8 ;  /* 0x000000000008781c */ /* 0x000fec0003f0f018 */
[----:B------:R-:W4:Y:S01]  /*53e0*/  MUFU.TANH R230, R47 ;  /* 0x0000002f00e67308 */ /* 0x000f220000002400 */
[----:B------:R-:W-:Y:S01]  /*53f0*/  MOV R5, R4 ;  /* 0x0000000400057202 */ /* 0x000fe20000000f00 */
[----:B------:R-:W-:Y:S01]  /*5400*/  FMUL.FTZ R52, R52, UR10 ;  /* 0x0000000a34347c20 */ /* 0x000fe20008410000 */
[----:B------:R-:W-:Y:S01]  /*5410*/  @P5 FSEL R25, R25, -INF , !P6 ;  /* 0xff80000019195808 */ /* 0x000fe20007000000 */
[----:B------:R-:W-:Y:S01]  /*5420*/  FMUL.FTZ R54, R54, UR10 ;  /* 0x0000000a36367c20 */ /* 0x000fe20008410000 */
[----:B------:R-:W-:Y:S01]  /*5430*/  I2FP.F32.S32 R30, R5 ;  /* 0x00000005001e7245 */ /* 0x000fe20000201400 */
[----:B------:R-:W-:Y:S01]  /*5440*/  HMMA.16816.F32.BF16 R64, R104, R6, R64 ;  /* 0x000000066840723c */ /* 0x000fe20000041840 */
[----:B------:R-:W-:Y:S03]  /*5450*/  PLOP3.LUT P5, PT, PT, PT, UP1, 0x80, 0x8 ;  /* 0x000000000008781c */ /* 0x000fe60003faf018 */
[----:B------:R-:W2:Y:S01]  /*5460*/  MUFU.TANH R188, R51 ;  /* 0x0000003300bc7308 */ /* 0x000ea20000002400 */
[----:B------:R-:W-:Y:S01]  /*5470*/  IABS R4, R29 ;  /* 0x0000001d00047213 */ /* 0x000fe20000000000 */
[----:B-1----:R-:W-:Y:S01]  /*5480*/  FFMA.FTZ R5, R30, -UR15, R216 ;  /* 0x8000000f1e057c23 */ /* 0x002fe200080100d8 */
[----:B------:R-:W-:Y:S01]  /*5490*/  @P2 FSEL R24, R24, -INF , !P6 ;  /* 0xff80000018182808 */ /* 0x000fe20007000000 */
[----:B------:R-:W-:Y:S01]  /*54a0*/  FMUL.FTZ R56, R56, UR10 ;  /* 0x0000000a38387c20 */ /* 0x000fe20008410000 */
[----:B------:R-:W-:Y:S01]  /*54b0*/  PLOP3.LUT P6, PT, PT, PT, UP1, 0x80, 0x8 ;  /* 0x000000000008781c */ /* 0x000fe20003fcf018 */
[----:B------:R-:W-:Y:S01]  /*54c0*/  FMUL.FTZ R58, R58, UR10 ;  /* 0x0000000a3a3a7c20 */ /* 0x000fe20008410000 */
[----:B------:R-:W-:Y:S03]  /*54d0*/  I2FP.F32.S32 R28, R4 ;  /* 0x00000004001c7245 */ /* 0x000fe60000201400 */
[----:B------:R1:W-:Y:S01]  /*54e0*/  MUFU.EX2 R180, R13 ;  /* 0x0000000d00b47308 */ /* 0x0003e20000000800 */
[----:B------:R-:W-:Y:S01]  /*54f0*/  @P0 FSEL R5, R5, -INF , !P3 ;  /* 0xff80000005050808 */ /* 0x000fe20005800000 */
[----:B----4-:R-:W-:Y:S01]  /*5500*/  FFMA.FTZ R4, R20, -UR15, R230 ;  /* 0x8000000f14047c23 */ /* 0x010fe200080100e6 */
[----:B------:R-:W-:Y:S01]  /*5510*/  PLOP3.LUT P0, PT, PT, PT, UP1, 0x80, 0x8 ;  /* 0x000000000008781c */ /* 0x000fe20003f0f018 */
[----:B---3--:R-:W-:Y:S01]  /*5520*/  FFMA.FTZ R23, R28, -UR15, R77 ;  /* 0x8000000f1c177c23 */ /* 0x008fe2000801004d */
[----:B--2---:R-:W-:Y:S05]  /*5530*/  F2FP.BF16.F32.PACK_AB R10, R97, R158 ;  /* 0x0000009e610a723e */ /* 0x004fea00000010ff */
[----:B------:R2:W-:Y:S01]  /*5540*/  MUFU.EX2 R83, R11 ;  /* 0x0000000b00537308 */ /* 0x0005e20000000800 */
[----:B------:R-:W-:Y:S01]  /*5550*/  @P5 FSEL R4, R4, -INF , !P3 ;  /* 0xff80000004045808 */ /* 0x000fe20005800000 */
[----:B------:R-:W-:Y:S01]  /*5560*/  FFMA.FTZ R5, R5, UR9, -R2 ;  /* 0x0000000905057c23 */ /* 0x000fe20008010802 */
[----:B------:R-:W-:Y:S01]  /*5570*/  PLOP3.LUT P5, PT, PT, PT, UP1, 0x80, 0x8 ;  /* 0x000000000008781c */ /* 0x000fe20003faf018 */
[----:B------:R-:W-:Y:S01]  /*5580*/  FFMA.FTZ R20, R27, -UR15, R188 ;  /* 0x8000000f1b147c23 */ /* 0x000fe200080100bc */
[----:B------:R-:W-:Y:S05]  /*5590*/  @P6 FSEL R23, R23, -INF , !P3 ;  /* 0xff80000017176808 */ /* 0x000fea0005800000 */
[----:B------:R3:W-:Y:S01]  /*55a0*/  MUFU.EX2 R189, R12 ;  /* 0x0000000c00bd7308 */ /* 0x0007e20000000800 */
[----:B------:R-:W-:Y:S01]  /*55b0*/  PLOP3.LUT P6, PT, PT, PT, UP1, 0x80, 0x8 ;  /* 0x000000000008781c */ /* 0x000fe20003fcf018 */
[----:B------:R-:W-:Y:S01]  /*55c0*/  FMUL.FTZ R53, R53, UR10 ;  /* 0x0000000a35357c20 */ /* 0x000fe20008410000 */
[----:B------:R-:W-:Y:S01]  /*55d0*/  LEA R161, R32, UR4, 0x1 ;  /* 0x0000000420a17c11 */ /* 0x000fe2000f8e08ff */
[C---:B------:R-:W-:Y:S01]  /*55e0*/  @P0 VIADD R14, R9.reuse, 0x30 ;  /* 0x00000030090e0836 */ /* 0x040fe20000000000 */
[----:B------:R-:W-:Y:S05]  /*55f0*/  PLOP3.LUT P0, PT, PT, PT, UP1, 0x80, 0x8 ;  /* 0x000000000008781c */ /* 0x000fea0003f0f018 */
[----:B------:R-:W4:Y:S01]  /*5600*/  MUFU.TANH R74, R52 ;  /* 0x00000034004a7308 */ /* 0x000f220000002400 */
[----:B------:R-:W-:Y:S01]  /*5610*/  F2FP.BF16.F32.PACK_AB R6, R212, R213 ;  /* 0x000000d5d406723e */ /* 0x000fe200000010ff */
[----:B------:R4:W-:Y:S01]  /*5620*/  STS [R161+0x10000], R10 ;  /* 0x0100000aa1007388 */ /* 0x0009e20000000800 */
[----:B------:R-:W-:Y:S01]  /*5630*/  IMAD.MOV.U32 R32, RZ, RZ, 0x10 ;  /* 0x00000010ff207424 */ /* 0x000fe200078e00ff */
[----:B------:R-:W-:Y:S01]  /*5640*/  @P5 IADD3 R27, PT, PT, R9, 0x31, RZ ;  /* 0x00000031091b5810 */ /* 0x000fe20007ffe0ff */
[----:B-1----:R-:W-:Y:S01]  /*5650*/  VIADD R13, R161, 0x10000 ;  /* 0x00010000a10d7836 */ /* 0x002fe20000000000 */
[----:B--2---:R-:W-:Y:S01]  /*5660*/  F2FP.BF16.F32.PACK_AB R11, R95, R96 ;  /* 0x000000605f0b723e */ /* 0x004fe200000010ff */
[----:B------:R-:W-:Y:S01]  /*5670*/  FMUL.FTZ R55, R55, UR10 ;  /* 0x0000000a37377c20 */ /* 0x000fe20008410000 */
[C---:B------:R-:W-:Y:S01]  /*5680*/  @P6 VIADD R29, R9.reuse, 0x38 ;  /* 0x00000038091d6836 */ /* 0x040fe20000000000 */
[----:B------:R-:W-:Y:S01]  /*5690*/  PLOP3.LUT P6, PT, PT, PT, UP1, 0x80, 0x8 ;  /* 0x000000000008781c */ /* 0x000fe20003fcf018 */
[----:B------:R-:W-:Y:S01]  /*56a0*/  MUFU.EX2 R190, R21 ;  /* 0x0000001500be7308 */ /* 0x000fe20000000800 */
[----:B------:R-:W-:Y:S01]  /*56b0*/  SEL R32, R32, 0xfffffff0, !P1 ;  /* 0xfffffff020207807 */ /* 0x000fe20004800000 */
[----:B------:R-:W-:Y:S01]  /*56c0*/  @P0 VIADD R9, R9, 0x39 ;  /* 0x0000003909090836 */ /* 0x000fe20000000000 */
[----:B------:R-:W-:Y:S01]  /*56d0*/  IADD3 R162, PT, PT, R161, 0x10040, RZ ;  /* 0x00010040a1a27810 */ /* 0x000fe20007ffe0ff */
[----:B------:R-:W-:Y:S01]  /*56e0*/  @P4 VIADD R162, R13, 0xffffffc0 ;  /* 0xffffffc00da24836 */ /* 0x000fe20000000000 */
[----:B---3--:R-:W-:Y:S01]  /*56f0*/  F2FP.BF16.F32.PACK_AB R12, R245, R246 ;  /* 0x000000f6f50c723e */ /* 0x008fe200000010ff */
[----:B------:R-:W-:Y:S01]  /*5700*/  IMAD.IADD R165, R32, 0x1, R161 ;  /* 0x0000000120a57824 */ /* 0x000fe200078e02a1 */
[----:B------:R-:W-:Y:S03]  /*5710*/  IADD3 R115, PT, PT, R161, R33, RZ ;  /* 0x00000021a1737210 */ /* 0x000fe60007ffe0ff */
[----:B------:R1:W-:Y:S01]  /*5720*/  MUFU.EX2 R182, R5 ;  /* 0x0000000500b67308 */ /* 0x0003e20000000800 */
[----:B------:R-:W-:Y:S01]  /*5730*/  PLOP3.LUT P2, PT, PT, PT, UP1, 0x80, 0x8 ;  /* 0x000000000008781c */ /* 0x000fe20003f4f018 */
[--C-:B------:R-:W-:Y:S01]  /*5740*/  FFMA.FTZ R7, R16, UR9, -R0.reuse ;  /* 0x0000000910077c23 */ /* 0x100fe20008010800 */
[----:B------:R-:W-:Y:S07]  /*5750*/  IADD3 R164, PT, PT, R32, R115, RZ ;  /* 0x0000007320a47210 */ /* 0x000fee0007ffe0ff */
[----:B------:R-:W2:Y:S01]  /*5760*/  MUFU.TANH R186, R54 ;  /* 0x0000003600ba7308 */ /* 0x000ea20000002400 */
[----:B------:R-:W-:Y:S01]  /*5770*/  @P6 ISETP.GE.AND P6, PT, R9, UR36, PT ;  /* 0x0000002409006c0c */ /* 0x000fe2000bfc6270 */
[----:B------:R-:W-:Y:S01]  /*5780*/  FMUL.FTZ R57, R57, UR10 ;  /* 0x0000000a39397c20 */ /* 0x000fe20008410000 */
[----:B------:R-:W-:Y:S01]  /*5790*/  F2FP.BF16.F32.PACK_AB R9, R159, R70 ;  /* 0x000000469f09723e */ /* 0x000fe200000010ff */
[----:B------:R-:W-:Y:S01]  /*57a0*/  FMUL.FTZ R61, R61, UR10 ;  /* 0x0000000a3d3d7c20 */ /* 0x000fe20008410000 */
[----:B------:R-:W-:Y:S01]  /*57b0*/  FMUL.FTZ R64, R64, UR10 ;  /* 0x0000000a40407c20 */ /* 0x000fe20008410000 */
[----:B------:R-:W-:Y:S01]  /*57c0*/  FMUL.FTZ R60, R60, UR10 ;  /* 0x0000000a3c3c7c20 */ /* 0x000fe20008410000 */
[----:B------:R-:W-:Y:S01]  /*57d0*/  FMUL.FTZ R66, R66, UR10 ;  /* 0x0000000a42427c20 */ /* 0x000fe20008410000 */
[----:B------:R3:W-:Y:S01]  /*57e0*/  STS [R161+0x10400], R9 ;  /* 0x01040009a1007388 */ /* 0x0007e20000000800 */
[----:B----4-:R-:W-:Y:S01]  /*57f0*/  IADD3 R10, PT, PT, R163, -0x57, RZ ;  /* 0xffffffa9a30a7810 */ /* 0x010fe20007ffe0ff */
[----:B------:R-:W4:Y:S01]  /*5800*/  MUFU.EX2 R84, R15 ;  /* 0x0000000f00547308 */ /* 0x000f220000000800 */
[----:B-1----:R-:W-:Y:S01]  /*5810*/  F2FP.BF16.F32.PACK_AB R5, R224, R225 ;  /* 0x000000e1e005723e */ /* 0x002fe200000010ff */
[----:B------:R1:W-:Y:S01]  /*5820*/  STS [R165+0x10000], R11 ;  /* 0x0100000ba5007388 */ /* 0x0003e20000000800 */
[----:B------:R-:W-:Y:S07]  /*5830*/  @P2 FSEL R20, R20, -INF , !P3 ;  /* 0xff80000014142808 */ /* 0x000fee0005800000 */
[----:B------:R-:W-:Y:S01]  /*5840*/  MUFU.TANH R201, R56 ;  /* 0x0000003800c97308 */ /* 0x000fe20000002400 */
[----:B------:R-:W-:Y:S01]  /*5850*/  PLOP3.LUT P3, PT, PT, PT, UP1, 0x80, 0x8 ;  /* 0x000000000008781c */ /* 0x000fe20003f6f018 */
[----:B------:R-:W-:Y:S01]  /*5860*/  FMUL.FTZ R59, R59, UR10 ;  /* 0x0000000a3b3b7c20 */ /* 0x000fe20008410000 */
[----:B------:R-:W-:Y:S01]  /*5870*/  PLOP3.LUT P2, PT, PT, PT, UP1, 0x80, 0x8 ;  /* 0x000000000008781c */ /* 0x000fe20003f4f018 */
[----:B------:R-:W-:Y:S01]  /*5880*/  FFMA.FTZ R18, R18, UR9, -R0 ;  /* 0x0000000912127c23 */ /* 0x000fe20008010800 */
[----:B------:R-:W-:Y:S01]  /*5890*/  PLOP3.LUT P0, PT, PT, PT, UP1, 0x80, 0x8 ;  /* 0x000000000008781c */ /* 0x000fe20003f0f018 */
[----:B------:R-:W-:Y:S01]  /*58a0*/  FFMA.FTZ R19, R19, UR9, -R2 ;  /* 0x0000000913137c23 */ /* 0x000fe20008010802 */
[----:B------:R-:W-:Y:S03]  /*58b0*/  PLOP3.LUT P5, PT, PT, PT, UP1, 0x80, 0x8 ;  /* 0x000000000008781c */ /* 0x000fe60003faf018 */
[----:B------:R-:W-:Y:S01]  /*58c0*/  MUFU.TANH R219, R58 ;  /* 0x0000003a00db7308 */ /* 0x000fe20000002400 */
[----:B------:R-:W-:Y:S01]  /*58d0*/  FMUL.FTZ R67, R67, UR10 ;  /* 0x0000000a43437c20 */ /* 0x000fe20008410000 */
[----:B----4-:R-:W-:Y:S01]  /*58e0*/  F2FP.BF16.F32.PACK_AB R15, R83, R84 ;  /* 0x00000054530f723e */ /* 0x010fe200000010ff */
[----:B------:R-:W-:Y:S01]  /*58f0*/  FMUL.FTZ R65, R65, UR10 ;  /* 0x0000000a41417c20 */ /* 0x000fe20008410000 */
[----:B------:R-:W-:Y:S01]  /*5900*/  FMUL.FTZ R62, R62, UR10 ;  /* 0x0000000a3e3e7c20 */ /* 0x000fe20008410000 */
[----:B------:R-:W-:Y:S01]  /*5910*/  FMUL.FTZ R63, R63, UR10 ;  /* 0x0000000a3f3f7c20 */ /* 0x000fe20008410000 */
[----:B------:R-:W-:Y:S01]  /*5920*/  @P3 ISETP.GE.AND P3, PT, R27, UR36, PT ;  /* 0x000000241b003c0c */ /* 0x000fe2000bf66270 */
[--C-:B------:R-:W-:Y:S01]  /*5930*/  FFMA.FTZ R25, R25, UR9, -R8.reuse ;  /* 0x0000000919197c23 */ /* 0x100fe20008010808 */
[----:B------:R-:W-:Y:S02]  /*5940*/  @P2 ISETP.GE.AND P2, PT, R14, UR36, PT ;  /* 0x000000240e002c0c */ /* 0x000fe4000bf46270 */
[----:B------:R-:W4:Y:S01]  /*5950*/  MUFU.EX2 R179, R17 ;  /* 0x0000001100b37308 */ /* 0x000f220000000800 */
[----:B------:R-:W-:Y:S01]  /*5960*/  FFMA.FTZ R23, R23, UR9, -R8 ;  /* 0x0000000917177c23 */ /* 0x000fe20008010808 */
[----:B---3--:R-:W-:Y:S01]  /*5970*/  IABS R9, R10 ;  /* 0x0000000a00097213 */ /* 0x008fe20000000000 */
[--C-:B------:R-:W-:Y:S01]  /*5980*/  FFMA.FTZ R24, R24, UR9, -R3.reuse ;  /* 0x0000000918187c23 */ /* 0x100fe20008010803 */
[----:B------:R-:W-:Y:S06]  /*5990*/  F2FP.BF16.F32.PACK_AB R10, R203, R202 ;  /* 0x000000cacb0a723e */ /* 0x000fec00000010ff */
[----:B------:R-:W-:Y:S01]  /*59a0*/  MUFU.TANH R73, R53 ;  /* 0x0000003500497308 */ /* 0x000fe20000002400 */
[----:B------:R-:W-:Y:S01]  /*59b0*/  MOV R13, R9 ;  /* 0x00000009000d7202 */ /* 0x000fe20000000f00 */
[----:B------:R-:W-:Y:S01]  /*59c0*/  IMAD.IADD R112, R33, 0x1, R162 ;  /* 0x0000000121707824 */ /* 0x000fe200078e02a2 */
[----:B------:R-:W-:Y:S01]  /*59d0*/  F2FP.BF16.F32.PACK_AB R9, R234, R235 ;  /* 0x000000ebea09723e */ /* 0x000fe200000010ff */
[----:B------:R2:W-:Y:S01]  /*59e0*/  STS [R165+0x10400], R10 ;  /* 0x0104000aa5007388 */ /* 0x0005e20000000800 */
[C---:B------:R-:W-:Y:S01]  /*59f0*/  IADD3 R114, PT, PT, R32.reuse, R162, RZ ;  /* 0x000000a220727210 */ /* 0x040fe20007ffe0ff */
[C---:B-1----:R-:W-:Y:S01]  /*5a00*/  VIADD R11, R163.reuse, 0xffffffe9 ;  /* 0xffffffe9a30b7836 */ /* 0x042fe20000000000 */
[----:B------:R-:W-:Y:S01]  /*5a10*/  IADD3 R113, PT, PT, R32, R112, RZ ;  /* 0x0000007020717210 */ /* 0x000fe20007ffe0ff */
[----:B------:R1:W-:Y:S01]  /*5a20*/  STS [R161+0x12000], R9 ;  /* 0x01200009a1007388 */ /* 0x0003e20000000800 */
[----:B------:R-:W-:Y:S01]  /*5a30*/  I2FP.F32.S32 R27, R13 ;  /* 0x0000000d001b7245 */ /* 0x000fe20000201400 */
[----:B------:R-:W3:Y:S01]  /*5a40*/  MUFU.TANH R184, R55 ;  /* 0x0000003700b87308 */ /* 0x000ee20000002400 */
[----:B----4-:R-:W-:Y:S01]  /*5a50*/  F2FP.BF16.F32.PACK_AB R14, R178, R179 ;  /* 0x000000b3b20e723e */ /* 0x010fe200000010ff */
[----:B------:R-:W-:Y:S01]  /*5a60*/  VIADD R17, R163, 0xffffffa8 ;  /* 0xffffffa8a3117836 */ /* 0x000fe20000000000 */
[----:B------:R-:W-:Y:S01]  /*5a70*/  @P5 ISETP.GE.AND P5, PT, R29, UR36, PT ;  /* 0x000000241d005c0c */ /* 0x000fe2000bfa6270 */
[----:B------:R-:W-:Y:S01]  /*5a80*/  FFMA.FTZ R13, R27, -UR15, R74 ;  /* 0x8000000f1b0d7c23 */ /* 0x000fe2000801004a */
[----:B------:R-:W-:Y:S01]  /*5a90*/  FFMA.FTZ R20, R20, UR9, -R3 ;  /* 0x0000000914147c23 */ /* 0x000fe20008010803 */
[----:B------:R-:W-:Y:S01]  /*5aa0*/  FFMA.FTZ R22, R22, UR9, -R0 ;  /* 0x0000000916167c23 */ /* 0x000fe20008010800 */
[----:B------:R-:W-:Y:S03]  /*5ab0*/  IABS R17, R17 ;  /* 0x0000001100117213 */ /* 0x000fe60000000000 */
[----:B------:R3:W-:Y:S01]  /*5ac0*/  MUFU.EX2 R199, R7 ;  /* 0x0000000700c77308 */ /* 0x0007e20000000800 */
[----:B------:R-:W-:Y:S02]  /*5ad0*/  @P0 FSEL R13, R13, -INF , !P2 ;  /* 0xff8000000d0d0808 */ /* 0x000fe40005000000 */
[----:B------:R-:W-:Y:S07]  /*5ae0*/  PLOP3.LUT P0, PT, PT, PT, UP1, 0x80, 0x8 ;  /* 0x000000000008781c */ /* 0x000fee0003f0f018 */
[----:B------:R-:W-:Y:S01]  /*5af0*/  MUFU.TANH R196, R57 ;  /* 0x0000003900c47308 */ /* 0x000fe20000002400 */
[----:B------:R-:W-:Y:S01]  /*5b00*/  I2FP.F32.S32 R17, R17 ;  /* 0x0000001100117245 */ /* 0x000fe20000201400 */
[----:B--2---:R-:W-:Y:S08]  /*5b10*/  FFMA.FTZ R10, R26, -UR15, R186 ;  /* 0x8000000f1a0a7c23 */ /* 0x004ff000080100ba */
[----:B------:R-:W2:Y:S01]  /*5b20*/  MUFU.TANH R215, R59 ;  /* 0x0000003b00d77308 */ /* 0x000ea20000002400 */
[----:B---3--:R-:W-:Y:S01]  /*5b30*/  FFMA.FTZ R7, R28, -UR15, R184 ;  /* 0x8000000f1c077c23 */ /* 0x008fe200080100b8 */
[----:B-1----:R-:W-:Y:S02]  /*5b40*/  F2FP.BF16.F32.PACK_AB R9, R247, R250 ;  /* 0x000000faf709723e */ /* 0x002fe400000010ff */
[----:B------:R-:W-:Y:S02]  /*5b50*/  @P0 FSEL R10, R10, -INF , !P2 ;  /* 0xff8000000a0a0808 */ /* 0x000fe40005000000 */
[----:B------:R-:W-:Y:S01]  /*5b60*/  PLOP3.LUT P0, PT, PT, PT, UP1, 0x80, 0x8 ;  /* 0x000000000008781c */ /* 0x000fe20003f0f018 */
[----:B------:R1:W-:Y:S03]  /*5b70*/  STS [R161+0x12400], R9 ;  /* 0x01240009a1007388 */ /* 0x0003e60000000800 */
[----:B------:R-:W-:Y:S01]  /*5b80*/  MUFU.TANH R194, R61 ;  /* 0x0000003d00c27308 */ /* 0x000fe20000002400 */
[----:B------:R-:W-:Y:S09]  /*5b90*/  STS [R165+0x12400], R12 ;  /* 0x0124000ca5007388 */ /* 0x000ff20000000800 */
[----:B------:R-:W-:Y:S10]  /*5ba0*/  MUFU.EX2 R205, R18 ;  /* 0x0000001200cd7308 */ /* 0x000ff40000000800 */
[----:B------:R-:W-:Y:S10]  /*5bb0*/  MUFU.TANH R242, R64 ;  /* 0x0000004000f27308 */ /* 0x000ff40000002400 */
[----:B------:R-:W-:Y:S01]  /*5bc0*/  MUFU.EX2 R183, R19 ;  /* 0x0000001300b77308 */ /* 0x000fe20000000800 */
[----:B-1----:R-:W-:Y:S09]  /*5bd0*/  F2FP.BF16.F32.PACK_AB R9, R227, R228 ;  /* 0x000000e4e309723e */ /* 0x002ff200000010ff */
[----:B------:R-:W-:Y:S01]  /*5be0*/  MUFU.TANH R195, R60 ;  /* 0x0000003c00c37308 */ /* 0x000fe20000002400 */
[----:B------:R1:W-:Y:S09]  /*5bf0*/  STS [R165+0x12000], R9 ;  /* 0x01200009a5007388 */ /* 0x0003f20000000800 */
[----:B------:R-:W3:Y:S10]  /*5c00*/  MUFU.TANH R173, R66 ;  /* 0x0000004200ad7308 */ /* 0x000ef40000002400 */
[----:B------:R-:W4:Y:S10]  /*5c10*/  MUFU.TANH R172, R67 ;  /* 0x0000004300ac7308 */ /* 0x000f340000002400 */
[----:B------:R-:W-:Y:S01]  /*5c20*/  MUFU.TANH R240, R65 ;  /* 0x0000004100f07308 */ /* 0x000fe20000002400 */
[----:B-1----:R-:W-:Y:S09]  /*5c30*/  IABS R9, R11 ;  /* 0x0000000b00097213 */ /* 0x002ff20000000000 */
[----:B------:R-:W1:Y:S01]  /*5c40*/  MUFU.TANH R209, R62 ;  /* 0x0000003e00d17308 */ /* 0x000e620000002400 */
[----:B------:R-:W-:Y:S01]  /*5c50*/  IMAD.MOV.U32 R11, RZ, RZ, R9 ;  /* 0x000000ffff0b7224 */ /* 0x000fe200078e0009 */
[----:B------:R-:W-:Y:S04]  /*5c60*/  F2FP.BF16.F32.PACK_AB R9, R93, R94 ;  /* 0x0000005e5d09723e */ /* 0x000fe800000010ff */
[----:B------:R-:W-:Y:S01]  /*5c70*/  I2FP.F32.S32 R21, R11 ;  /* 0x0000000b00157245 */ /* 0x000fe20000201400 */
[----:B------:R2:W-:Y:S01]  /*5c80*/  STS [R115+0x10000], R9 ;  /* 0x0100000973007388 */ /* 0x0005e20000000800 */
[----:B------:R-:W-:Y:S02]  /*5c90*/  F2FP.BF16.F32.PACK_AB R11, R198, R200 ;  /* 0x000000c8c60b723e */ /* 0x000fe400000010ff */
[----:B------:R-:W1:Y:S01]  /*5ca0*/  MUFU.TANH R204, R63 ;  /* 0x0000003f00cc7308 */ /* 0x000e620000002400 */
[----:B------:R-:W-:Y:S02]  /*5cb0*/  FFMA.FTZ R12, R21, -UR15, R201 ;  /* 0x8000000f150c7c23 */ /* 0x000fe400080100c9 */
[----:B------:R3:W-:Y:S03]  /*5cc0*/  STS [R115+0x10400], R11 ;  /* 0x0104000b73007388 */ /* 0x0007e60000000800 */
[----:B------:R-:W-:Y:S04]  /*5cd0*/  @P0 FSEL R12, R12, -INF , !P2 ;  /* 0xff8000000c0c0808 */ /* 0x000fe80005000000 */
[----:B------:R-:W-:Y:S01]  /*5ce0*/  MUFU.EX2 R80, R25 ;  /* 0x0000001900507308 */ /* 0x000fe20000000800 */
[----:B------:R-:W-:Y:S01]  /*5cf0*/  PLOP3.LUT P0, PT, PT, PT, UP1, 0x80, 0x8 ;  /* 0x000000000008781c */ /* 0x000fe20003f0f018 */
[----:B------:R-:W-:Y:S08]  /*5d00*/  FFMA.FTZ R12, R12, UR9, -R2 ;  /* 0x000000090c0c7c23 */ /* 0x000ff00008010802 */
[----:B------:R-:W-:Y:S10]  /*5d10*/  MUFU.EX2 R79, R23 ;  /* 0x00000017004f7308 */ /* 0x000ff40000000800 */
[----:B------:R-:W-:Y:S10]  /*5d20*/  MUFU.EX2 R171, R24 ;  /* 0x0000001800ab7308 */ /* 0x000ff40000000800 */
[----:B------:R-:W1:Y:S01]  /*5d30*/  MUFU.EX2 R170, R20 ;  /* 0x0000001400aa7308 */ /* 0x000e620000000800 */
[----:B--2---:R-:W-:Y:S09]  /*5d40*/  F2FP.BF16.F32.PACK_AB R9, R87, R88 ;  /* 0x000000585709723e */ /* 0x004ff200000010ff */
[----:B------:R-:W2:Y:S01]  /*5d50*/  MUFU.EX2 R207, R22 ;  /* 0x0000001600cf7308 */ /* 0x000ea20000000800 */
[----:B------:R4:W-:Y:S01]  /*5d60*/  STS [R164+0x10000], R9 ;  /* 0x01000009a4007388 */ /* 0x0009e20000000800 */
[----:B---3--:R-:W-:Y:S08]  /*5d70*/  F2FP.BF16.F32.PACK_AB R11, R180, R181 ;  /* 0x000000b5b40b723e */ /* 0x008ff000000010ff */
[----:B------:R-:W-:Y:S01]  /*5d80*/  MUFU.EX2 R177, R12 ;  /* 0x0000000c00b17308 */ /* 0x000fe20000000800 */
[----:B------:R3:W-:Y:S04]  /*5d90*/  STS [R164+0x10400], R11 ;  /* 0x0104000ba4007388 */ /* 0x0007e80000000800 */
[----:B------:R1:W-:Y:S04]  /*5da0*/  STS [R115+0x12400], R5 ;  /* 0x0124000573007388 */ /* 0x0003e80000000800 */
[----:B------:R2:W-:Y:S01]  /*5db0*/  STS [R115+0x12000], R6 ;  /* 0x0120000673007388 */ /* 0x0005e20000000800 */
[----:B----4-:R-:W-:Y:S01]  /*5dc0*/  FFMA.FTZ R9, R30, -UR15, R215 ;  /* 0x8000000f1e097c23 */ /* 0x010fe200080100d7 */
[----:B---3--:R-:W-:Y:S01]  /*5dd0*/  FFMA.FTZ R11, R31, -UR15, R219 ;  /* 0x8000000f1f0b7c23 */ /* 0x008fe200080100db */
[----:B-1----:R-:W-:Y:S04]  /*5de0*/  F2FP.BF16.F32.PACK_AB R5, R206, R208 ;  /* 0x000000d0ce05723e */ /* 0x002fe800000010ff */
[----:B------:R-:W-:Y:S02]  /*5df0*/  @P0 FSEL R11, R11, -INF , !P2 ;  /* 0xff8000000b0b0808 */ /* 0x000fe40005000000 */
[----:B--2---:R-:W-:Y:S01]  /*5e00*/  IADD3 R6, PT, PT, R163, -0x18, RZ ;  /* 0xffffffe8a3067810 */ /* 0x004fe20007ffe0ff */
[----:B------:R1:W-:Y:S01]  /*5e10*/  STS [R164+0x12000], R5 ;  /* 0x01200005a4007388 */ /* 0x0003e20000000800 */
[----:B------:R-:W-:Y:S01]  /*5e20*/  PLOP3.LUT P0, PT, PT, PT, UP1, 0x80, 0x8 ;  /* 0x000000000008781c */ /* 0x000fe20003f0f018 */
[--C-:B------:R-:W-:Y:S01]  /*5e30*/  FFMA.FTZ R11, R11, UR9, -R0.reuse ;  /* 0x000000090b0b7c23 */ /* 0x100fe20008010800 */
[----:B------:R-:W-:Y:S02]  /*5e40*/  PLOP3.LUT P2, PT, PT, PT, UP1, 0x80, 0x8 ;  /* 0x000000000008781c */ /* 0x000fe40003f4f018 */
[----:B------:R-:W-:Y:S01]  /*5e50*/  IABS R16, R6 ;  /* 0x0000000600107213 */ /* 0x000fe20000000000 */
[----:B------:R-:W-:Y:S01]  /*5e60*/  FFMA.FTZ R6, R4, UR9, -R0 ;  /* 0x0000000904067c23 */ /* 0x000fe20008010800 */
[----:B------:R-:W-:Y:S01]  /*5e70*/  FFMA.FTZ R4, R17, -UR15, R73 ;  /* 0x8000000f11047c23 */ /* 0x000fe20008010049 */
[----:B------:R-:W-:Y:S01]  /*5e80*/  MUFU.EX2 R193, R11 ;  /* 0x0000000b00c17308 */ /* 0x000fe20000000800 */
[----:B------:R-:W-:Y:S09]  /*5e90*/  I2FP.F32.S32 R16, R16 ;  /* 0x0000001000107245 */ /* 0x000ff20000201400 */
[----:B------:R2:W3:Y:S01]  /*5ea0*/  MUFU.EX2 R197, R6 ;  /* 0x0000000600c57308 */ /* 0x0004e20000000800 */
[----:B------:R-:W-:Y:S02]  /*5eb0*/  @P0 FSEL R4, R4, -INF , !P3 ;  /* 0xff80000004040808 */ /* 0x000fe40005800000 */
[----:B------:R-:W-:Y:S02]  /*5ec0*/  @P2 FSEL R7, R7, -INF , !P3 ;  /* 0xff80000007072808 */ /* 0x000fe40005800000 */
[----:B------:R-:W-:Y:S02]  /*5ed0*/  PLOP3.LUT P0, PT, PT, PT, UP1, 0x80, 0x8 ;  /* 0x000000000008781c */ /* 0x000fe40003f0f018 */
[----:B------:R-:W-:Y:S01]  /*5ee0*/  PLOP3.LUT P2, PT, PT, PT, UP1, 0x80, 0x8 ;  /* 0x000000000008781c */ /* 0x000fe20003f4f018 */
[----:B------:R-:W-:Y:S01]  /*5ef0*/  FFMA.FTZ R7, R7, UR9, -R3 ;  /* 0x0000000907077c23 */ /* 0x000fe20008010803 */
[----:B-1----:R-:W-:Y:S01]  /*5f00*/  F2FP.BF16.F32.PACK_AB R5, R222, R223 ;  /* 0x000000dfde05723e */ /* 0x002fe200000010ff */
[----:B--2---:R-:W-:Y:S02]  /*5f10*/  FFMA.FTZ R6, R16, -UR15, R196 ;  /* 0x8000000f10067c23 */ /* 0x004fe400080100c4 */
[----:B------:R1:W-:Y:S02]  /*5f20*/  MUFU.EX2 R168, R7 ;  /* 0x0000000700a87308 */ /* 0x0003e40000000800 */
[----:B------:R2:W-:Y:S04]  /*5f30*/  STS [R164+0x12400], R5 ;  /* 0x01240005a4007388 */ /* 0x0005e80000000800 */
[----:B------:R-:W-:Y:S02]  /*5f40*/  @P0 FSEL R6, R6, -INF , !P3 ;  /* 0xff80000006060808 */ /* 0x000fe40005800000 */
[----:B------:R-:W-:Y:S01]  /*5f50*/  @P2 FSEL R9, R9, -INF , !P3 ;  /* 0xff80000009092808 */ /* 0x000fe20005800000 */
[----:B------:R4:W-:Y:S01]  /*5f60*/  STS [R162+0x400], R14 ;  /* 0x0004000ea2007388 */ /* 0x0009e20000000800 */
[----:B------:R-:W-:Y:S01]  /*5f70*/  PLOP3.LUT P3, PT, PT, PT, UP1, 0x80, 0x8 ;  /* 0x000000000008781c */ /* 0x000fe20003f6f018 */
[----:B------:R-:W-:Y:S01]  /*5f80*/  FFMA.FTZ R6, R6, UR9, -R2 ;  /* 0x0000000906067c23 */ /* 0x000fe20008010802 */
[----:B------:R-:W-:Y:S01]  /*5f90*/  PLOP3.LUT P2, PT, PT, PT, UP1, 0x80, 0x8 ;  /* 0x000000000008781c */ /* 0x000fe20003f4f018 */
[----:B------:R3:W-:Y:S01]  /*5fa0*/  STS [R162], R15 ;  /* 0x0000000fa2007388 */ /* 0x0007e20000000800 */
[----:B------:R-:W-:Y:S01]  /*5fb0*/  PLOP3.LUT P0, PT, PT, PT, UP1, 0x80, 0x8 ;  /* 0x000000000008781c */ /* 0x000fe20003f0f018 */
[----:B------:R2:W-:Y:S01]  /*5fc0*/  MUFU.EX2 R176, R6 ;  /* 0x0000000600b07308 */ /* 0x0005e20000000800 */
[----:B------:R-:W-:Y:S01]  /*5fd0*/  FFMA.FTZ R9, R9, UR9, -R0 ;  /* 0x0000000909097c23 */ /* 0x000fe20008010800 */
[----:B-1----:R-:W-:Y:S08]  /*5fe0*/  FFMA.FTZ R7, R27, -UR15, R173 ;  /* 0x8000000f1b077c23 */ /* 0x002ff000080100ad */
[----:B------:R-:W-:Y:S01]  /*5ff0*/  MUFU.EX2 R191, R9 ;  /* 0x0000000900bf7308 */ /* 0x000fe20000000800 */
[----:B--2---:R-:W-:Y:S01]  /*6000*/  FFMA.FTZ R6, R17, -UR15, R172 ;  /* 0x8000000f11067c23 */ /* 0x004fe200080100ac */
[----:B------:R-:W-:Y:S01]  /*6010*/  FFMA.FTZ R5, R108, -UR15, R195 ;  /* 0x8000000f6c057c23 */ /* 0x000fe200080100c3 */
[----:B------:R-:W-:Y:S01]  /*6020*/  SHF.R.U32.HI R108, RZ, 0x1, R157 ;  /* 0x00000001ff6c7819 */ /* 0x000fe2000001169d */
[----:B----4-:R-:W-:Y:S03]  /*6030*/  VIADD R14, R163, 0xffffffa1 ;  /* 0xffffffa1a30e7836 */ /* 0x010fe60000000000 */
[----:B------:R-:W-:Y:S02]  /*6040*/  @P0 FSEL R5, R5, -INF , !P5 ;  /* 0xff80000005050808 */ /* 0x000fe40006800000 */
[----:B------:R-:W-:Y:S02]  /*6050*/  PLOP3.LUT P0, PT, PT, PT, UP1, 0x80, 0x8 ;  /* 0x000000000008781c */ /* 0x000fe40003f0f018 */
[----:B---3--:R-:W-:Y:S01]  /*6060*/  IADD3 R15, PT, PT, R163, -0x60, RZ ;  /* 0xffffffa0a30f7810 */ /* 0x008fe20007ffe0ff */
[----:B------:R-:W-:Y:S01]  /*6070*/  FFMA.FTZ R5, R5, UR9, -R2 ;  /* 0x0000000905057c23 */ /* 0x000fe20008010802 */
[----:B------:R-:W-:Y:S02]  /*6080*/  IABS R14, R14 ;  /* 0x0000000e000e7213 */ /* 0x000fe40000000000 */
[----:B------:R-:W-:Y:S01]  /*6090*/  IABS R15, R15 ;  /* 0x0000000f000f7213 */ /* 0x000fe20000000000 */
[----:B------:R1:W-:Y:S01]  /*60a0*/  MUFU.EX2 R175, R5 ;  /* 0x0000000500af7308 */ /* 0x0003e20000000800 */
[----:B------:R-:W-:Y:S01]  /*60b0*/  I2FP.F32.S32 R18, R14 ;  /* 0x0000000e00127245 */ /* 0x000fe20000201400 */
[----:B------:R-:W-:Y:S02]  /*60c0*/  FFMA.FTZ R14, R10, UR9, -R3 ;  /* 0x000000090a0e7c23 */ /* 0x000fe40008010803 */
[----:B------:R-:W-:Y:S02]  /*60d0*/  IMAD.MOV.U32 R19, RZ, RZ, R15 ;  /* 0x000000ffff137224 */ /* 0x000fe400078e000f */
[--C-:B------:R-:W-:Y:S01]  /*60e0*/  FFMA.FTZ R15, R13, UR9, -R8.reuse ;  /* 0x000000090d0f7c23 */ /* 0x100fe20008010808 */
[----:B------:R-:W-:Y:S01]  /*60f0*/  FFMA.FTZ R13, R4, UR9, -R8 ;  /* 0x00000009040d7c23 */ /* 0x000fe20008010808 */
[----:B------:R-:W-:Y:S01]  /*6100*/  FFMA.FTZ R4, R103, -UR15, R194 ;  /* 0x8000000f67047c23 */ /* 0x000fe200080100c2 */
[----:B------:R-:W-:Y:S01]  /*6110*/  FFMA.FTZ R10, R18, -UR15, R242 ;  /* 0x8000000f120a7c23 */ /* 0x000fe200080100f2 */
[----:B------:R-:W-:Y:S01]  /*6120*/  I2FP.F32.S32 R19, R19 ;  /* 0x0000001300137245 */ /* 0x000fe20000201400 */
[----:B------:R-:W-:Y:S02]  /*6130*/  MUFU.EX2 R76, R15 ;  /* 0x0000000f004c7308 */ /* 0x000fe40000000800 */
[----:B------:R-:W-:Y:S02]  /*6140*/  @P3 FSEL R4, R4, -INF , !P6 ;  /* 0xff80000004043808 */ /* 0x000fe40007000000 */
[----:B------:R-:W-:Y:S01]  /*6150*/  PLOP3.LUT P3, PT, PT, PT, UP1, 0x80, 0x8 ;  /* 0x000000000008781c */ /* 0x000fe20003f6f018 */
[----:B-1----:R-:W-:Y:S01]  /*6160*/  FFMA.FTZ R5, R21, -UR15, R209 ;  /* 0x8000000f15057c23 */ /* 0x002fe200080100d1 */
[----:B------:R-:W-:Y:S01]  /*6170*/  @P2 FSEL R10, R10, -INF , !P5 ;  /* 0xff8000000a0a2808 */ /* 0x000fe20006800000 */
[----:B------:R-:W-:Y:S01]  /*6180*/  FFMA.FTZ R2, R4, UR9, -R2 ;  /* 0x0000000904027c23 */ /* 0x000fe20008010802 */
[----:B------:R-:W-:Y:S01]  /*6190*/  PLOP3.LUT P2, PT, PT, PT, UP1, 0x80, 0x8 ;  /* 0x000000000008781c */ /* 0x000fe20003f4f018 */
[----:B------:R-:W-:Y:S01]  /*61a0*/  FFMA.FTZ R4, R19, -UR15, R240 ;  /* 0x8000000f13047c23 */ /* 0x000fe200080100f0 */
[----:B------:R-:W-:Y:S01]  /*61b0*/  MUFU.EX2 R75, R13 ;  /* 0x0000000d004b7308 */ /* 0x000fe20000000800 */
[--C-:B------:R-:W-:Y:S03]  /*61c0*/  FFMA.FTZ R10, R10, UR9, -R8.reuse ;  /* 0x000000090a0a7c23 */ /* 0x100fe60008010808 */
[----:B------:R-:W-:Y:S06]  /*61d0*/  @P0 FSEL R4, R4, -INF , !P6 ;  /* 0xff80000004040808 */ /* 0x000fec0007000000 */
[----:B------:R1:W-:Y:S01]  /*61e0*/  MUFU.EX2 R174, R2 ;  /* 0x0000000200ae7308 */ /* 0x0003e20000000800 */
[----:B------:R-:W-:Y:S02]  /*61f0*/  PLOP3.LUT P0, PT, PT, PT, UP1, 0x80, 0x8 ;  /* 0x000000000008781c */ /* 0x000fe40003f0f018 */
[----:B------:R-:W-:Y:S01]  /*6200*/  @P3 FSEL R7, R7, -INF , !P5 ;  /* 0xff80000007073808 */ /* 0x000fe20006800000 */
[----:B------:R-:W-:Y:S01]  /*6210*/  FFMA.FTZ R8, R4, UR9, -R8 ;  /* 0x0000000904087c23 */ /* 0x000fe20008010808 */
[----:B------:R-:W-:Y:S01]  /*6220*/  PLOP3.LUT P3, PT, PT, PT, UP1, 0x80, 0x8 ;  /* 0x000000000008781c */ /* 0x000fe20003f6f018 */
[----:B------:R-:W-:Y:S01]  /*6230*/  FFMA.FTZ R4, R16, -UR15, R204 ;  /* 0x8000000f10047c23 */ /* 0x000fe200080100cc */
[----:B------:R-:W-:Y:S01]  /*6240*/  @P2 FSEL R6, R6, -INF , !P6 ;  /* 0xff80000006062808 */ /* 0x000fe20007000000 */
[--C-:B------:R-:W-:Y:S01]  /*6250*/  FFMA.FTZ R9, R7, UR9, -R3.reuse ;  /* 0x0000000907097c23 */ /* 0x100fe20008010803 */
[----:B------:R-:W-:Y:S01]  /*6260*/  F2FP.BF16.F32.PACK_AB R7, R170, R171 ;  /* 0x000000abaa07723e */ /* 0x000fe200000010ff */
[----:B------:R-:W-:Y:S02]  /*6270*/  MUFU.EX2 R169, R14 ;  /* 0x0000000e00a97308 */ /* 0x000fe40000000800 */
[----:B------:R-:W-:Y:S01]  /*6280*/  FFMA.FTZ R3, R6, UR9, -R3 ;  /* 0x0000000906037c23 */ /* 0x000fe20008010803 */
[----:B------:R-:W-:Y:S01]  /*6290*/  F2FP.BF16.F32.PACK_AB R6, R79, R80 ;  /* 0x000000504f06723e */ /* 0x000fe200000010ff */
[----:B------:R-:W-:Y:S01]  /*62a0*/  STS [R114+0x400], R7 ;  /* 0x0004000772007388 */ /* 0x000fe20000000800 */
[----:B------:R-:W-:Y:S05]  /*62b0*/  @P0 FSEL R5, R5, -INF , !P5 ;  /* 0xff80000005050808 */ /* 0x000fea0006800000 */
[----:B------:R2:W-:Y:S01]  /*62c0*/  MUFU.EX2 R166, R3 ;  /* 0x0000000300a67308 */ /* 0x0005e20000000800 */
[----:B-1----:R-:W-:Y:S01]  /*62d0*/  F2FP.BF16.F32.PACK_AB R2, R182, R183 ;  /* 0x000000b7b602723e */ /* 0x002fe200000010ff */
[----:B------:R-:W-:Y:S01]  /*62e0*/  STS [R114], R6 ;  /* 0x0000000672007388 */ /* 0x000fe20000000800 */
[----:B------:R-:W-:Y:S01]  /*62f0*/  @P3 FSEL R4, R4, -INF , !P6 ;  /* 0xff80000004043808 */ /* 0x000fe20007000000 */
[--C-:B------:R-:W-:Y:S06]  /*6300*/  FFMA.FTZ R5, R5, UR9, -R0.reuse ;  /* 0x0000000905057c23 */ /* 0x100fec0008010800 */
[----:B------:R-:W-:Y:S01]  /*6310*/  MUFU.EX2 R72, R10 ;  /* 0x0000000a00487308 */ /* 0x000fe20000000800 */
[----:B------:R-:W-:Y:S01]  /*6320*/  FFMA.FTZ R0, R4, UR9, -R0 ;  /* 0x0000000904007c23 */ /* 0x000fe20008010800 */
[----:B------:R-:W-:Y:S08]  /*6330*/  F2FP.BF16.F32.PACK_AB R4, R205, R207 ;  /* 0x000000cfcd04723e */ /* 0x000ff000000010ff */
[----:B------:R1:W-:Y:S01]  /*6340*/  MUFU.EX2 R187, R5 ;  /* 0x0000000500bb7308 */ /* 0x0003e20000000800 */
[----:B--2---:R-:W-:Y:S01]  /*6350*/  F2FP.BF16.F32.PACK_AB R3, R189, R190 ;  /* 0x000000bebd03723e */ /* 0x004fe200000010ff */
[----:B------:R2:W-:Y:S08]  /*6360*/  STS [R162+0x2400], R4 ;  /* 0x00240004a2007388 */ /* 0x0005f00000000800 */
[----:B------:R-:W-:Y:S01]  /*6370*/  MUFU.EX2 R71, R8 ;  /* 0x0000000800477308 */ /* 0x000fe20000000800 */
[----:B------:R3:W-:Y:S09]  /*6380*/  STS [R162+0x2000], R3 ;  /* 0x00200003a2007388 */ /* 0x0007f20000000800 */
[----:B------:R-:W4:Y:S01]  /*6390*/  MUFU.EX2 R167, R9 ;  /* 0x0000000900a77308 */ /* 0x000f220000000800 */
[----:B------:R3:W-:Y:S09]  /*63a0*/  STS [R114+0x2000], R2 ;  /* 0x0020000272007388 */ /* 0x0007f20000000800 */
[----:B------:R4:W3:Y:S01]  /*63b0*/  MUFU.EX2 R185, R0 ;  /* 0x0000000000b97308 */ /* 0x0008e20000000800 */
[----:B-1----:R-:W-:Y:S05]  /*63c0*/  F2FP.BF16.F32.PACK_AB R5, R197, R199 ;  /* 0x000000c7c505723e */ /* 0x002fea00000010ff */
[----:B------:R1:W-:Y:S01]  /*63d0*/  STS [R114+0x2400], R5 ;  /* 0x0024000572007388 */ /* 0x0003e20000000800 */
[----:B----4-:R-:W-:Y:S02]  /*63e0*/  F2FP.BF16.F32.PACK_AB R0, R166, R167 ;  /* 0x000000a7a600723e */ /* 0x010fe400000010ff */
[----:B--2---:R-:W-:Y:S02]  /*63f0*/  F2FP.BF16.F32.PACK_AB R4, R75, R76 ;  /* 0x0000004c4b04723e */ /* 0x004fe400000010ff */
[----:B---3--:R-:W-:Y:S03]  /*6400*/  F2FP.BF16.F32.PACK_AB R3, R168, R169 ;  /* 0x000000a9a803723e */ /* 0x008fe600000010ff */
[----:B------:R2:W-:Y:S01]  /*6410*/  STS [R112], R4 ;  /* 0x0000000470007388 */ /* 0x0005e20000000800 */
[----:B------:R-:W-:Y:S03]  /*6420*/  F2FP.BF16.F32.PACK_AB R2, R71, R72 ;  /* 0x000000484702723e */ /* 0x000fe600000010ff */
[----:B------:R3:W-:Y:S04]  /*6430*/  STS [R112+0x400], R3 ;  /* 0x0004000370007388 */ /* 0x0007e80000000800 */
[----:B------:R4:W-:Y:S01]  /*6440*/  STS [R113], R2 ;  /* 0x0000000271007388 */ /* 0x0009e20000000800 */
[----:B-1----:R-:W-:Y:S03]  /*6450*/  F2FP.BF16.F32.PACK_AB R5, R176, R177 ;  /* 0x000000b1b005723e */ /* 0x002fe600000010ff */
[----:B------:R1:W-:Y:S04]  /*6460*/  STS [R113+0x400], R0 ;  /* 0x0004000071007388 */ /* 0x0003e80000000800 */
[----:B------:R-:W-:Y:S01]  /*6470*/  STS [R112+0x2000], R5 ;  /* 0x0020000570007388 */ /* 0x000fe20000000800 */
[----:B--2---:R-:W-:Y:S02]  /*6480*/  F2FP.BF16.F32.PACK_AB R4, R191, R193 ;  /* 0x000000c1bf04723e */ /* 0x004fe400000010ff */
[----:B---3--:R-:W-:Y:S03]  /*6490*/  F2FP.BF16.F32.PACK_AB R3, R174, R175 ;  /* 0x000000afae03723e */ /* 0x008fe600000010ff */
[----:B------:R-:W-:Y:S01]  /*64a0*/  STS [R112+0x2400], R4 ;  /* 0x0024000470007388 */ /* 0x000fe20000000800 */
[----:B----4-:R-:W-:Y:S03]  /*64b0*/  F2FP.BF16.F32.PACK_AB R2, R185, R187 ;  /* 0x000000bbb902723e */ /* 0x010fe600000010ff */
[----:B------:R2:W-:Y:S01]  /*64c0*/  STS [R113+0x2000], R3 ;  /* 0x0020000371007388 */ /* 0x0005e20000000800 */
[----:B-1----:R-:W-:Y:S03]  /*64d0*/  LEA R0, R155, UR4, 0x1 ;  /* 0x000000049b007c11 */ /* 0x002fe6000f8e08ff */
[----:B------:R1:W-:Y:S04]  /*64e0*/  STS [R113+0x2400], R2 ;  /* 0x0024000271007388 */ /* 0x0003e80000000800 */
[----:B------:R-:W3:Y:S08]  /*64f0*/  LDSM.16.M88.4 R64, [R0+0x4000] ;  /* 0x004000000040783b */ /* 0x000ef00000000200 */
[----:B------:R4:W3:Y:S01]  /*6500*/  LDSM.16.M88.4 R60, [R0+0x5000] ;  /* 0x00500000003c783b */ /* 0x0008e20000000200 */
[----:B--2---:R-:W-:Y:S01]  /*6510*/  IMAD.MOV.U32 R3, RZ, RZ, R102 ;  /* 0x000000ffff037224 */ /* 0x004fe200078e0066 */
[C---:B-1----:R-:W-:Y:S03]  /*6520*/  IADD3 R2, PT, PT, R0.reuse, 0x4000, RZ ;  /* 0x0000400000027810 */ /* 0x042fe60007ffe0ff */
[----:B------:R-:W-:Y:S04]  /*6530*/  FFMA.FTZ R3, -R3, R3, 1 ;  /* 0x3f80000003037423 */ /* 0x000fe80000010103 */
[----:B------:R-:W-:Y:S01]  /*6540*/  FMUL.FTZ R3, R3, UR10 ;  /* 0x0000000a03037c20 */ /* 0x000fe20008410000 */
[----:B----4-:R-:W-:Y:S01]  /*6550*/  VIADD R0, R0, 0x4020 ;  /* 0x0000402000007836 */ /* 0x010fe20000000000 */
[----:B------:R-:W-:Y:S05]  /*6560*/  @P1 IADD3 R0, PT, PT, R2, -0x20, RZ ;  /* 0xffffffe002001810 */ /* 0x000fea0007ffe0ff */
[----:B------:R-:W1:Y:S01]  /*6570*/  LDSM.16.M88.4 R100, [R0] ;  /* 0x000000000064783b */ /* 0x000e620000000200 */
[-C--:B---3--:R-:W-:Y:S07]  /*6580*/  HMMA.16816.F32.BF16 R4, R64, R116.reuse, RZ ;  /* 0x000000744004723c */ /* 0x088fee00000418ff */
[----:B------:R-:W2:Y:S01]  /*6590*/  LDSM.16.M88.4 R104, [R0+0x1000] ;  /* 0x001000000068783b */ /* 0x000ea20000000200 */
        /* <DEDUP_REMOVED lines=20> */
[C---:B------:R-:W-:Y:S01]  /*66e0*/  FADD.FTZ R6, -R111.reuse, R6 ;  /* 0x000000066f067221 */ /* 0x040fe20000010100 */
[----:B------:R-:W-:Y:S02]  /*66f0*/  FADD.FTZ R7, -R111, R7 ;  /* 0x000000076f077221 */ /* 0x000fe40000010100 */
[C---:B------:R-:W-:Y:S04]  /*6700*/  HMMA.16816.F32.BF16 R16, R100.reuse, R134, R16 ;  /* 0x000000866410723c */ /* 0x040fe80000041810 */
[----:B------:R-:W-:Y:S02]  /*6710*/  FMUL.FTZ R5, R97, R5 ;  /* 0x0000000561057220 */ /* 0x000fe40000410000 */
[----:B------:R1:W5:Y:S02]  /*6720*/  LDL.LU R97, [R1+0xd0] ;  /* 0x0000d00001617983 */ /* 0x0003640000300800 */
        /* <DEDUP_REMOVED lines=15> */
[C---:B------:R-:W-:Y:S02]  /*6820*/  IMAD.SHL.U32 R158, R157.reuse, 0x40, RZ ;  /* 0x000000409d9e7824 */ /* 0x040fe400078e00ff */
[----:B------:R-:W-:Y:S01]  /*6830*/  FFMA.FTZ R4, -R156, R156, 1 ;  /* 0x3f8000009c047423 */ /* 0x000fe2000001019c */
[----:B------:R-:W-:Y:S01]  /*6840*/  LOP3.LUT R2, R104, 0x8, R157, 0xf8, !PT ;  /* 0x0000000868027812 */ /* 0x000fe200078ef89d */
[----:B------:R-:W-:Y:S04]  /*6850*/  HMMA.16816.F32.BF16 R64, R100, R146, R64 ;  /* 0x000000926440723c */ /* 0x000fe80000041840 */
[----:B------:R-:W-:Y:S01]  /*6860*/  LOP3.LUT R2, R2, 0x1c0, R158, 0xf8, !PT ;  /* 0x000001c002027812 */ /* 0x000fe200078ef89e */
[----:B------:R-:W-:Y:S01]  /*6870*/  FMUL.FTZ R4, R4, UR10 ;  /* 0x0000000a04047c20 */ /* 0x000fe20008410000 */
[----:B------:R-:W-:Y:S01]  /*6880*/  SHF.L.U32 R156, R157, 0x3, RZ ;  /* 0x000000039d9c7819 */ /* 0x000fe200000006ff */
[----:B------:R-:W-:Y:S01]  /*6890*/  FMUL.FTZ R100, R3, R105 ;  /* 0x0000006903647220 */ /* 0x000fe20000410000 */
[----:B------:R-:W-:Y:S01]  /*68a0*/  LOP3.LUT R0, R158, 0x400, RZ, 0xc0, !PT ;  /* 0x000004009e007812 */ /* 0x000fe200078ec0ff */
[----:B------:R-:W-:Y:S01]  /*68b0*/  FMUL.FTZ R3, R4, R5 ;  /* 0x0000000504037220 */ /* 0x000fe20000410000 */
[----:B------:R-:W-:Y:S01]  /*68c0*/  LOP3.LUT R2, R2, 0x38, R156, 0x78, !PT ;  /* 0x0000003802027812 */ /* 0x000fe200078e789c */
[----:B------:R-:W-:Y:S01]  /*68d0*/  FADD.FTZ R4, -R160, R17 ;  /* 0x00000011a0047221 */ /* 0x000fe20000010100 */
[----:B------:R-:W-:Y:S01]  /*68e0*/  FMUL.FTZ R17, R96, R16 ;  /* 0x0000001060117220 */ /* 0x000fe20000410000 */
[----:B------:R-:W-:Y:S01]  /*68f0*/  FFMA.FTZ R5, -R90, R90, 1 ;  /* 0x3f8000005a057423 */ /* 0x000fe2000001015a */
[----:B------:R1:W5:Y:S01]  /*6900*/  LDL.LU R96, [R1+0xcc] ;  /* 0x0000cc0001607983 */ /* 0x0003620000300800 */
[----:B------:R-:W-:Y:S02]  /*6910*/  IMAD R2, R2, 0x2, R0 ;  /* 0x0000000202027824 */ /* 0x000fe400078e0200 */
[C---:B------:R-:W-:Y:S01]  /*6920*/  FADD.FTZ R0, -R160.reuse, R20 ;  /* 0x00000014a0007221 */ /* 0x040fe20000010100 */
        /* <DEDUP_REMOVED lines=8> */
[----:B------:R-:W-:Y:S01]  /*69b0*/  FFMA.FTZ R16, -R91, R91, 1 ;  /* 0x3f8000005b107423 */ /* 0x000fe2000001015b */
[----:B------:R-:W-:Y:S01]  /*69c0*/  FMUL.FTZ R5, R5, UR10 ;  /* 0x0000000a05057c20 */ /* 0x000fe20008410000 */
[----:B------:R1:W5:Y:S01]  /*69d0*/  LDL.LU R93, [R1+0xc0] ;  /* 0x0000c000015d7983 */ /* 0x0003620000300800 */
[----:B------:R-:W-:Y:S01]  /*69e0*/  FMUL.FTZ R4, R4, UR10 ;  /* 0x0000000a04047c20 */ /* 0x000fe20008410000 */
[----:B------:R-:W-:Y:S01]  /*69f0*/  FMUL.FTZ R0, R0, UR10 ;  /* 0x0000000a00007c20 */ /* 0x000fe20008410000 */
[----:B------:R-:W-:Y:S01]  /*6a00*/  FMUL.FTZ R5, R5, R21 ;  /* 0x0000001505057220 */ /* 0x000fe20000410000 */
[----:B------:R1:W5:Y:S01]  /*6a10*/  LDL.LU R92, [R1+0xbc] ;  /* 0x0000bc00015c7983 */ /* 0x0003620000300800 */
[----:B------:R-:W-:Y:S01]  /*6a20*/  FFMA.FTZ R21, -R86, R86, 1 ;  /* 0x3f80000056157423 */ /* 0x000fe20000010156 */
[----:B------:R-:W-:Y:S01]  /*6a30*/  FMUL.FTZ R4, R4, R101 ;  /* 0x0000006504047220 */ /* 0x000fe20000410000 */
[----:B------:R-:W-:Y:S01]  /*6a40*/  FMUL.FTZ R0, R0, R17 ;  /* 0x0000001100007220 */ /* 0x000fe20000410000 */
[----:B------:R1:W5:Y:S01]  /*6a50*/  LDL.LU R91, [R1+0xb8] ;  /* 0x0000b800015b7983 */ /* 0x0003620000300800 */
[C---:B------:R-:W-:Y:S01]  /*6a60*/  FADD.FTZ R17, -R160.reuse, R33 ;  /* 0x00000021a0117221 */ /* 0x040fe20000010100 */
[C---:B------:R-:W-:Y:S01]  /*6a70*/  FADD.FTZ R33, -R160.reuse, R37 ;  /* 0x00000025a0217221 */ /* 0x040fe20000010100 */
[----:B------:R-:W-:Y:S01]  /*6a80*/  FADD.FTZ R37, -R160, R49 ;  /* 0x00000031a0257221 */ /* 0x000fe20000010100 */
[----:B------:R1:W5:Y:S01]  /*6a90*/  LDL.LU R90, [R1+0xb4] ;  /* 0x0000b400015a7983 */ /* 0x0003620000300800 */
[----:B------:R-:W-:Y:S01]  /*6aa0*/  FMUL.FTZ R17, R87, R17 ;  /* 0x0000001157117220 */ /* 0x000fe20000410000 */
[----:B------:R-:W-:Y:S01]  /*6ab0*/  FMUL.FTZ R33, R83, R33 ;  /* 0x0000002153217220 */ /* 0x000fe20000410000 */
[----:B------:R-:W-:Y:S01]  /*6ac0*/  FMUL.FTZ R37, R79, R37 ;  /* 0x000000254f257220 */ /* 0x000fe20000410000 */
[----:B------:R1:W5:Y:S01]  /*6ad0*/  LDL.LU R89, [R1+0xb0] ;  /* 0x0000b00001597983 */ /* 0x0003620000300800 */
[----:B------:R-:W-:Y:S01]  /*6ae0*/  F2FP.BF16.F32.PACK_AB R3, R3, R100 ;  /* 0x000000640303723e */ /* 0x000fe200000010ff */
[----:B------:R-:W-:Y:S01]  /*6af0*/  FMUL.FTZ R16, R16, UR10 ;  /* 0x0000000a10107c20 */ /* 0x000fe20008410000 */
[----:B------:R-:W-:Y:S01]  /*6b00*/  F2FP.BF16.F32.PACK_AB R100, R4, R5 ;  /* 0x000000050464723e */ /* 0x000fe200000010ff */
[----:B------:R-:W-:Y:S01]  /*6b10*/  FMUL.FTZ R5, R88, R32 ;  /* 0x0000002058057220 */ /* 0x000fe20000410000 */
[----:B------:R-:W-:Y:S01]  /*6b20*/  FFMA.FTZ R4, -R82, R82, 1 ;  /* 0x3f80000052047423 */ /* 0x000fe20000010152 */
[----:B------:R1:W5:Y:S01]  /*6b30*/  LDL.LU R88, [R1+0xac] ;  /* 0x0000ac0001587983 */ /* 0x0003620000300800 */
[----:B------:R-:W-:Y:S01]  /*6b40*/  FMUL.FTZ R16, R16, R20 ;  /* 0x0000001410107220 */ /* 0x000fe20000410000 */
[----:B------:R-:W-:Y:S01]  /*6b50*/  FFMA.FTZ R20, -R85, R85, 1 ;  /* 0x3f80000055147423 */ /* 0x000fe20000010155 */
[C---:B------:R-:W-:Y:S01]  /*6b60*/  FADD.FTZ R32, -R160.reuse, R36 ;  /* 0x00000024a0207221 */ /* 0x040fe20000010100 */
[----:B------:R1:W5:Y:S01]  /*6b70*/  LDL.LU R87, [R1+0xa8] ;  /* 0x0000a80001577983 */ /* 0x0003620000300800 */
[----:B------:R-:W-:Y:S01]  /*6b80*/  FADD.FTZ R36, -R160, R48 ;  /* 0x00000030a0247221 */ /* 0x000fe20000010100 */
[----:B------:R-:W-:Y:S01]  /*6b90*/  F2FP.BF16.F32.PACK_AB R16, R16, R0 ;  /* 0x000000001010723e */ /* 0x000fe200000010ff */
[----:B------:R-:W-:Y:S01]  /*6ba0*/  FMUL.FTZ R32, R84, R32 ;  /* 0x0000002054207220 */ /* 0x000fe20000410000 */
[----:B------:R1:W5:Y:S01]  /*6bb0*/  LDL.LU R86, [R1+0xa4] ;  /* 0x0000a40001567983 */ /* 0x0003620000300800 */
[----:B------:R-:W-:Y:S01]  /*6bc0*/  FFMA.FTZ R0, -R81, R81, 1 ;  /* 0x3f80000051007423 */ /* 0x000fe20000010151 */
[----:B------:R-:W-:Y:S01]  /*6bd0*/  FMUL.FTZ R36, R80, R36 ;  /* 0x0000002450247220 */ /* 0x000fe20000410000 */
[C---:B------:R-:W-:Y:S01]  /*6be0*/  FADD.FTZ R48, -R160.reuse, R52 ;  /* 0x00000034a0307221 */ /* 0x040fe20000010100 */
[----:B------:R1:W5:Y:S01]  /*6bf0*/  LDL.LU R85, [R1+0xa0] ;  /* 0x0000a00001557983 */ /* 0x0003620000300800 */
[----:B------:R-:W-:Y:S01]  /*6c00*/  FADD.FTZ R49, -R160, R53 ;  /* 0x00000035a0317221 */ /* 0x000fe20000010100 */
[----:B------:R-:W-:Y:S01]  /*6c10*/  FMUL.FTZ R20, R20, UR10 ;  /* 0x0000000a14147c20 */ /* 0x000fe20008410000 */
[----:B------:R-:W-:Y:S01]  /*6c20*/  FMUL.FTZ R48, R76, R48 ;  /* 0x000000304c307220 */ /* 0x000fe20000410000 */
[----:B------:R1:W5:Y:S01]  /*6c30*/  LDL.LU R84, [R1+0x9c] ;  /* 0x00009c0001547983 */ /* 0x0003620000300800 */
[----:B------:R-:W-:Y:S01]  /*6c40*/  FMUL.FTZ R49, R75, R49 ;  /* 0x000000314b317220 */ /* 0x000fe20000410000 */
[----:B------:R-:W-:Y:S01]  /*6c50*/  FMUL.FTZ R20, R20, R17 ;  /* 0x0000001114147220 */ /* 0x000fe20000410000 */
[----:B------:R-:W-:Y:S01]  /*6c60*/  FFMA.FTZ R17, -R78, R78, 1 ;  /* 0x3f8000004e117423 */ /* 0x000fe2000001014e */
[----:B------:R1:W5:Y:S01]  /*6c70*/  LDL.LU R83, [R1+0x98] ;  /* 0x0000980001537983 */ /* 0x0003620000300800 */
[----:B------:R-:W-:Y:S01]  /*6c80*/  FMUL.FTZ R21, R21, UR10 ;  /* 0x0000000a15157c20 */ /* 0x000fe20008410000 */
[----:B------:R-:W-:Y:S01]  /*6c90*/  FMUL.FTZ R4, R4, UR10 ;  /* 0x0000000a04047c20 */ /* 0x000fe20008410000 */
[----:B------:R-:W-:Y:S01]  /*6ca0*/  FMUL.FTZ R0, R0, UR10 ;  /* 0x0000000a00007c20 */ /* 0x000fe20008410000 */
[----:B------:R1:W5:Y:S01]  /*6cb0*/  LDL.LU R82, [R1+0x94] ;  /* 0x0000940001527983 */ /* 0x0003620000300800 */
[----:B------:R-:W-:Y:S01]  /*6cc0*/  FMUL.FTZ R21, R21, R5 ;  /* 0x0000000515157220 */ /* 0x000fe20000410000 */
[----:B------:R-:W-:Y:S01]  /*6cd0*/  FFMA.FTZ R5, -R77, R77, 1 ;  /* 0x3f8000004d057423 */ /* 0x000fe2000001014d */
[----:B------:R-:W-:Y:S01]  /*6ce0*/  FMUL.FTZ R4, R4, R32 ;  /* 0x0000002004047220 */ /* 0x000fe20000410000 */
[----:B------:R1:W5:Y:S01]  /*6cf0*/  LDL.LU R81, [R1+0x90] ;  /* 0x0000900001517983 */ /* 0x0003620000300800 */
[----:B------:R-:W-:Y:S01]  /*6d00*/  FFMA.FTZ R32, -R74, R74, 1 ;  /* 0x3f8000004a207423 */ /* 0x000fe2000001014a */
[----:B------:R-:W-:Y:S01]  /*6d10*/  FMUL.FTZ R0, R0, R33 ;  /* 0x0000002100007220 */ /* 0x000fe20000410000 */
[----:B------:R-:W-:Y:S01]  /*6d20*/  FFMA.FTZ R33, -R73, R73, 1 ;  /* 0x3f80000049217423 */ /* 0x000fe20000010149 */
[----:B------:R1:W5:Y:S01]  /*6d30*/  LDL.LU R80, [R1+0x8c] ;  /* 0x00008c0001507983 */ /* 0x0003620000300800 */
[----:B------:R-:W-:Y:S01]  /*6d40*/  F2FP.BF16.F32.PACK_AB R53, R20, R21 ;  /* 0x000000151435723e */ /* 0x000fe200000010ff */
[----:B------:R-:W-:Y:S01]  /*6d50*/  FMUL.FTZ R20, R70, R6 ;  /* 0x0000000646147220 */ /* 0x000fe20000410000 */
[----:B------:R-:W-:Y:S01]  /*6d60*/  FFMA.FTZ R6, -R68, R68, 1 ;  /* 0x3f80000044067423 */ /* 0x000fe20000010144 */
[----:B------:R1:W5:Y:S01]  /*6d70*/  LDL.LU R79, [R1+0x88] ;  /* 0x00008800014f7983 */ /* 0x0003620000300800 */
[----:B------:R-:W-:Y:S01]  /*6d80*/  FMUL.FTZ R32, R32, UR10 ;  /* 0x0000000a20207c20 */ /* 0x000fe20008410000 */
[----:B------:R-:W-:Y:S01]  /*6d90*/  FMUL.FTZ R33, R33, UR10 ;  /* 0x0000000a21217c20 */ /* 0x000fe20008410000 */
[----:B------:R-:W-:Y:S01]  /*6da0*/  F2FP.BF16.F32.PACK_AB R52, R0, R4 ;  /* 0x000000040034723e */ /* 0x000fe200000010ff */
[----:B------:R1:W5:Y:S01]  /*6db0*/  LDL.LU R78, [R1+0x84] ;  /* 0x00008400014e7983 */ /* 0x0003620000300800 */
[----:B------:R-:W-:Y:S01]  /*6dc0*/  FMUL.FTZ R4, R32, R48 ;  /* 0x0000003020047220 */ /* 0x000fe20000410000 */
[----:B------:R-:W-:Y:S01]  /*6dd0*/  FADD.FTZ R32, -R160, R64 ;  /* 0x00000040a0207221 */ /* 0x000fe20000010100 */
[----:B------:R-:W-:Y:S01]  /*6de0*/  FMUL.FTZ R0, R33, R49 ;  /* 0x0000003121007220 */ /* 0x000fe20000410000 */
[----:B------:R1:W5:Y:S01]  /*6df0*/  LDL.LU R77, [R1+0x80] ;  /* 0x00008000014d7983 */ /* 0x0003620000300800 */
[----:B------:R-:W-:Y:S01]  /*6e00*/  FMUL.FTZ R17, R17, UR10 ;  /* 0x0000000a11117c20 */ /* 0x000fe20008410000 */
[----:B------:R-:W-:Y:S01]  /*6e10*/  FMUL.FTZ R32, R72, R32 ;  /* 0x0000002048207220 */ /* 0x000fe20000410000 */
[----:B------:R-:W-:Y:S01]  /*6e20*/  FMUL.FTZ R5, R5, UR10 ;  /* 0x0000000a05057c20 */ /* 0x000fe20008410000 */
[----:B------:R1:W5:Y:S01]  /*6e30*/  LDL.LU R76, [R1+0x7c] ;  /* 0x00007c00014c7983 */ /* 0x0003620000300800 */
[----:B------:R-:W-:Y:S01]  /*6e40*/  F2FP.BF16.F32.PACK_AB R48, R0, R4 ;  /* 0x000000040030723e */ /* 0x000fe200000010ff */
[----:B------:R-:W-:Y:S01]  /*6e50*/  FFMA.FTZ R0, -R69, R69, 1 ;  /* 0x3f80000045007423 */ /* 0x000fe20000010145 */
[----:B------:R-:W-:Y:S01]  /*6e60*/  FMUL.FTZ R17, R17, R36 ;  /* 0x0000002411117220 */ /* 0x000fe20000410000 */
[----:B------:R1:W5:Y:S01]  /*6e70*/  LDL.LU R75, [R1+0x78] ;  /* 0x00007800014b7983 */ /* 0x0003620000300800 */
[----:B------:R-:W-:Y:S01]  /*6e80*/  FMUL.FTZ R5, R5, R37 ;  /* 0x0000002505057220 */ /* 0x000fe20000410000 */
[----:B------:R-:W-:Y:S01]  /*6e90*/  FFMA.FTZ R21, -R240, R240, 1 ;  /* 0x3f800000f0157423 */ /* 0x000fe200000101f0 */
[----:B------:R-:W-:Y:S01]  /*6ea0*/  LOP3.LUT R103, R156, 0x18, RZ, 0xc0, !PT ;  /* 0x000000189c677812 */ /* 0x000fe200078ec0ff */
[----:B------:R1:W5:Y:S01]  /*6eb0*/  LDL.LU R74, [R1+0x74] ;  /* 0x00007400014a7983 */ /* 0x0003620000300800 */
[----:B------:R-:W-:Y:S01]  /*6ec0*/  FMUL.FTZ R6, R6, UR10 ;  /* 0x0000000a06067c20 */ /* 0x000fe20008410000 */
[----:B------:R-:W-:Y:S01]  /*6ed0*/  F2FP.BF16.F32.PACK_AB R49, R5, R17 ;  /* 0x000000110531723e */ /* 0x000fe200000010ff */
[----:B------:R-:W-:Y:S01]  /*6ee0*/  FADD.FTZ R17, -R160, R65 ;  /* 0x00000041a0117221 */ /* 0x000fe20000010100 */
[----:B------:R1:W5:Y:S01]  /*6ef0*/  LDL.LU R73, [R1+0x70] ;  /* 0x0000700001497983 */ /* 0x0003620000300800 */
[----:B------:R-:W-:Y:S01]  /*6f00*/  FFMA.FTZ R5, -R242, R242, 1 ;  /* 0x3f800000f2057423 */ /* 0x000fe200000101f2 */
[----:B------:R-:W-:Y:S01]  /*6f10*/  FMUL.FTZ R21, R21, UR10 ;  /* 0x0000000a15157c20 */ /* 0x000fe20008410000 */
[----:B------:R-:W-:Y:S01]  /*6f20*/  FMUL.FTZ R17, R71, R17 ;  /* 0x0000001147117220 */ /* 0x000fe20000410000 */
[----:B------:R1:W5:Y:S01]  /*6f30*/  LDL.LU R72, [R1+0x6c] ;  /* 0x00006c0001487983 */ /* 0x0003620000300800 */
[----:B------:R-:W-:Y:S02]  /*6f40*/  FMUL.FTZ R5, R5, UR10 ;  /* 0x0000000a05057c20 */ /* 0x000fe40008410000 */
[----:B------:R-:W-:Y:S01]  /*6f50*/  FMUL.FTZ R21, R21, R17 ;  /* 0x0000001115157220 */ /* 0x000fe20000410000 */
[----:B------:R1:W5:Y:S01]  /*6f60*/  LDL.LU R71, [R1+0x68] ;  /* 0x0000680001477983 */ /* 0x0003620000300800 */
[----:B------:R-:W-:Y:S01]  /*6f70*/  FMUL.FTZ R17, R159, R7 ;  /* 0x000000079f117220 */ /* 0x000fe20000410000 */
[----:B------:R-:W-:Y:S01]  /*6f80*/  FMUL.FTZ R32, R5, R32 ;  /* 0x0000002005207220 */ /* 0x000fe20000410000 */
[----:B------:R-:W-:Y:S01]  /*6f90*/  SHF.L.U32 R159, R157, 0x5, RZ ;  /* 0x000000059d9f7819 */ /* 0x000fe200000006ff */
[----:B------:R1:W5:Y:S01]  /*6fa0*/  LDL.LU R70, [R1+0x64] ;  /* 0x0000640001467983 */ /* 0x0003620000300800 */
[----:B------:R-:W-:Y:S03]  /*6fb0*/  FMUL.FTZ R7, R0, UR10 ;  /* 0x0000000a00077c20 */ /* 0x000fe60008410000 */
        /* <DEDUP_REMOVED lines=10> */
[----:B------:R-:W3:Y:S03]  /*7060*/  LDL.LU R36, [R1+0x2c] ;  /* 0x00002c0001247983 */ /* 0x000ee60000300800 */
[----:B------:R-:W-:Y:S06]  /*7070*/  USEL UR14, UR33, 0x2000, !UP2 ;  /* 0x00002000210e7887 */ /* 0x000fec000d000000 */
[----:B------:R-:W-:Y:S02]  /*7080*/  VIADD R241, R241, UR14 ;  /* 0x0000000ef1f17c36 */ /* 0x000fe40008000000 */
[----:B------:R-:W-:Y:S02]  /*7090*/  VIADD R149, R149, UR14 ;  /* 0x0000000e95957c36 */ /* 0x000fe40008000000 */
[----:B---3--:R-:W-:Y:S02]  /*70a0*/  VIADD R36, R36, UR14 ;  /* 0x0000000e24247c36 */ /* 0x008fe40008000000 */
[----:B------:R-:W-:Y:S04]  /*70b0*/  IMAD.SHL.U32 R0, R33, 0x80, RZ ;  /* 0x0000008021007824 */ /* 0x000fe800078e00ff */
[----:B------:R-:W-:Y:S01]  /*70c0*/  IMAD.X R0, RZ, RZ, ~R0, P0 ;  /* 0x000000ffff007224 */ /* 0x000fe200000e0e00 */
[----:B------:R-:W-:Y:S04]  /*70d0*/  ISETP.GE.AND P0, PT, R103, UR5, PT ;  /* 0x0000000567007c0c */ /* 0x000fe8000bf06270 */
[----:B------:R-:W-:Y:S04]  /*70e0*/  SHF.R.S64 R4, R4, 0x1f, R0 ;  /* 0x0000001f04047819 */ /* 0x000fe80000001000 */
[----:B--2---:R-:W-:Y:S04]  /*70f0*/  IADD3 R64, P3, PT, R4, R64, RZ ;  /* 0x0000004004407210 */ /* 0x004fe80007f7e0ff */
        /* <DEDUP_REMOVED lines=22> */
.L_x_734:
[----:B------:R-:W2:Y:S01]  /*7260*/  LDL.LU R101, [R1+0x10] ;  /* 0x0000100001657983 */ /* 0x000ea20000300800 */
[----:B---3--:R-:W-:Y:S01]  /*7270*/  F2FP.BF16.F32.PACK_AB R37, R21, R32 ;  /* 0x000000201525723e */ /* 0x008fe200000010ff */
[----:B------:R-:W-:Y:S01]  /*7280*/  FMUL.FTZ R6, R6, R17 ;  /* 0x0000001106067220 */ /* 0x000fe20000410000 */
[----:B------:R-:W-:Y:S01]  /*7290*/  FMUL.FTZ R7, R7, R20 ;  /* 0x0000001407077220 */ /* 0x000fe20000410000 */
[----:B------:R-:W3:Y:S01]  /*72a0*/  LDL.LU R65, [R1+0x8] ;  /* 0x0000080001417983 */ /* 0x000ee20000300800 */
[----:B------:R-:W-:Y:S01]  /*72b0*/  FADD.FTZ R39, -R111, R39 ;  /* 0x000000276f277221 */ /* 0x000fe20000010100 */
[C---:B-----5:R-:W-:Y:S01]  /*72c0*/  FADD.FTZ R28, -R110.reuse, R28 ;  /* 0x0000001c6e1c7221 */ /* 0x060fe20000010100 */
[----:B------:R-:W-:Y:S01]  /*72d0*/  FADD.FTZ R25, -R110, R25 ;  /* 0x000000196e197221 */ /* 0x000fe20000010100 */
[----:B------:R-:W4:Y:S01]  /*72e0*/  LDL.LU R64, [R1+0x4] ;  /* 0x0000040001407983 */ /* 0x000f220000300800 */
[----:B------:R-:W-:Y:S01]  /*72f0*/  FMUL.FTZ R39, R178, R39 ;  /* 0x00000027b2277220 */ /* 0x000fe20000410000 */
[----:B------:R-:W-:Y:S01]  /*7300*/  FMUL.FTZ R28, R208, R28 ;  /* 0x0000001cd01c7220 */ /* 0x000fe20000410000 */
[----:B------:R-:W-:Y:S01]  /*7310*/  FMUL.FTZ R25, R212, R25 ;  /* 0x00000019d4197220 */ /* 0x000fe20000410000 */
[----:B------:R-:W4:Y:S01]  /*7320*/  LDL.LU R107, [R1+0x24] ;  /* 0x00002400016b7983 */ /* 0x000f220000300800 */
[----:B------:R-:W-:Y:S01]  /*7330*/  FADD.FTZ R11, -R109, R11 ;  /* 0x0000000b6d0b7221 */ /* 0x000fe20000010100 */
[----:B------:R-:W-:Y:S01]  /*7340*/  FADD.FTZ R40, -R110, R40 ;  /* 0x000000286e287221 */ /* 0x000fe20000010100 */
[----:B------:R-:W-:Y:S01]  /*7350*/  FADD.FTZ R35, -R111, R35 ;  /* 0x000000236f237221 */ /* 0x000fe20000010100 */
[----:B------:R-:W4:Y:S01]  /*7360*/  LDL.LU R106, [R1+0x20] ;  /* 0x00002000016a7983 */ /* 0x000f220000300800 */
[----:B------:R-:W-:Y:S01]  /*7370*/  FMUL.FTZ R11, R247, R11 ;  /* 0x0000000bf70b7220 */ /* 0x000fe20000410000 */
[----:B------:R-:W-:Y:S01]  /*7380*/  FMUL.FTZ R40, R190, R40 ;  /* 0x00000028be287220 */ /* 0x000fe20000410000 */
[----:B------:R-:W-:Y:S01]  /*7390*/  FMUL.FTZ R35, R180, R35 ;  /* 0x00000023b4237220 */ /* 0x000fe20000410000 */
[----:B------:R-:W4:Y:S01]  /*73a0*/  LDL.LU R105, [R1+0x1c] ;  /* 0x00001c0001697983 */ /* 0x000f220000300800 */
[----:B------:R-:W-:Y:S01]  /*73b0*/  FADD.FTZ R22, -R111, R22 ;  /* 0x000000166f167221 */ /* 0x000fe20000010100 */
[----:B------:R-:W-:Y:S01]  /*73c0*/  FFMA.FTZ R4, -R229, R229, 1 ;  /* 0x3f800000e5047423 */ /* 0x000fe200000101e5 */
[C---:B------:R-:W-:Y:S01]  /*73d0*/  FADD.FTZ R0, -R111.reuse, R23 ;  /* 0x000000176f007221 */ /* 0x040fe20000010100 */
[----:B------:R1:W-:Y:S01]  /*73e0*/  STS [R161+0x8000], R3 ;  /* 0x00800003a1007388 */ /* 0x0003e20000000800 */
[----:B------:R-:W-:Y:S01]  /*73f0*/  FMUL.FTZ R22, R200, R22 ;  /* 0x00000016c8167220 */ /* 0x000fe20000410000 */
[----:B------:R-:W-:Y:S01]  /*7400*/  FMUL.FTZ R4, R4, UR10 ;  /* 0x0000000a04047c20 */ /* 0x000fe20008410000 */
[----:B------:R-:W-:Y:S01]  /*7410*/  FMUL.FTZ R0, R198, R0 ;  /* 0x00000000c6007220 */ /* 0x000fe20000410000 */
[----:B------:R-:W-:Y:S01]  /*7420*/  FADD.FTZ R19, -R111, R19 ;  /* 0x000000136f137221 */ /* 0x000fe20000010100 */
[----:B------:R-:W-:Y:S01]  /*7430*/  FFMA.FTZ R5, -R231, R231, 1 ;  /* 0x3f800000e7057423 */ /* 0x000fe200000101e7 */
[----:B------:R-:W-:Y:S01]  /*7440*/  FMUL.FTZ R22, R4, R22 ;  /* 0x0000001604167220 */ /* 0x000fe20000410000 */
[----:B------:R-:W-:Y:S01]  /*7450*/  FADD.FTZ R38, -R111, R38 ;  /* 0x000000266f267221 */ /* 0x000fe20000010100 */
[----:B------:R-:W-:Y:S01]  /*7460*/  FMUL.FTZ R19, R203, R19 ;  /* 0x00000013cb137220 */ /* 0x000fe20000410000 */
[----:B------:R-:W-:Y:S01]  /*7470*/  FMUL.FTZ R5, R5, UR10 ;  /* 0x0000000a05057c20 */ /* 0x000fe20008410000 */
[----:B------:R-:W-:Y:S01]  /*7480*/  FADD.FTZ R34, -R111, R34 ;  /* 0x000000226f227221 */ /* 0x000fe20000010100 */
[----:B------:R-:W-:Y:S01]  /*7490*/  FMUL.FTZ R38, R179, R38 ;  /* 0x00000026b3267220 */ /* 0x000fe20000410000 */
[----:B------:R-:W-:Y:S01]  /*74a0*/  FADD.FTZ R50, -R111, R50 ;  /* 0x000000326f327221 */ /* 0x000fe20000010100 */
[----:B------:R-:W-:Y:S01]  /*74b0*/  FMUL.FTZ R19, R5, R19 ;  /* 0x0000001305137220 */ /* 0x000fe20000410000 */
[----:B------:R-:W-:Y:S01]  /*74c0*/  FFMA.FTZ R5, -R211, R211, 1 ;  /* 0x3f800000d3057423 */ /* 0x000fe200000101d3 */
[----:B------:R-:W-:Y:S01]  /*74d0*/  FMUL.FTZ R34, R181, R34 ;  /* 0x00000022b5227220 */ /* 0x000fe20000410000 */
[----:B------:R-:W-:Y:S01]  /*74e0*/  FADD.FTZ R55, -R111, R55 ;  /* 0x000000376f377221 */ /* 0x000fe20000010100 */
[----:B------:R-:W-:Y:S01]  /*74f0*/  FMUL.FTZ R50, R171, R50 ;  /* 0x00000032ab327220 */ /* 0x000fe20000410000 */
[----:B------:R-:W-:Y:S01]  /*7500*/  FMUL.FTZ R5, R5, UR10 ;  /* 0x0000000a05057c20 */ /* 0x000fe20008410000 */
[----:B------:R-:W-:Y:S01]  /*7510*/  FADD.FTZ R66, -R111, R66 ;  /* 0x000000426f427221 */ /* 0x000fe20000010100 */
[----:B------:R-:W-:Y:S01]  /*7520*/  FMUL.FTZ R55, R168, R55 ;  /* 0x00000037a8377220 */ /* 0x000fe20000410000 */
[----:B------:R-:W4:Y:S01]  /*7530*/  LDL.LU R102, [R1+0x18] ;  /* 0x0000180001667983 */ /* 0x000f220000300800 */
[----:B------:R-:W-:Y:S01]  /*7540*/  FMUL.FTZ R38, R5, R38 ;  /* 0x0000002605267220 */ /* 0x000fe20000410000 */
[----:B------:R-:W-:Y:S01]  /*7550*/  FFMA.FTZ R5, -R192, R192, 1 ;  /* 0x3f800000c0057423 */ /* 0x000fe200000101c0 */
[----:B------:R-:W-:Y:S01]  /*7560*/  FMUL.FTZ R66, R167, R66 ;  /* 0x00000042a7427220 */ /* 0x000fe20000410000 */
[----:B-1----:R-:W-:Y:S01]  /*7570*/  FFMA.FTZ R3, -R233, R233, 1 ;  /* 0x3f800000e9037423 */ /* 0x002fe200000101e9 */
[----:B------:R-:W-:Y:S01]  /*7580*/  FADD.FTZ R18, -R111, R18 ;  /* 0x000000126f127221 */ /* 0x000fe20000010100 */
[----:B------:R-:W-:Y:S01]  /*7590*/  FMUL.FTZ R5, R5, UR10 ;  /* 0x0000000a05057c20 */ /* 0x000fe20008410000 */
[----:B------:R-:W-:Y:S01]  /*75a0*/  FADD.FTZ R12, -R110, R12 ;  /* 0x0000000c6e0c7221 */ /* 0x000fe20000010100 */
[----:B------:R-:W-:Y:S01]  /*75b0*/  FMUL.FTZ R17, R3, UR10 ;  /* 0x0000000a03117c20 */ /* 0x000fe20008410000 */
        /* <DEDUP_REMOVED lines=10> */
[----:B------:R-:W-:Y:S01]  /*7660*/  FFMA.FTZ R6, -R217, R217, 1 ;  /* 0x3f800000d9067423 */ /* 0x000fe200000101d9 */
[----:B------:R-:W-:Y:S01]  /*7670*/  FFMA.FTZ R7, -R184, R184, 1 ;  /* 0x3f800000b8077423 */ /* 0x000fe200000101b8 */
[----:B------:R-:W-:Y:S01]  /*7680*/  F2FP.BF16.F32.PACK_AB R0, R19, R18 ;  /* 0x000000121300723e */ /* 0x000fe200000010ff */
[----:B------:R-:W-:Y:S01]  /*7690*/  FADD.FTZ R8, -R110, R8 ;  /* 0x000000086e087221 */ /* 0x000fe20000010100 */
[----:B------:R-:W-:Y:S01]  /*76a0*/  F2FP.BF16.F32.PACK_AB R36, R4, R22 ;  /* 0x000000160424723e */ /* 0x000fe200000010ff */
[----:B------:R-:W-:Y:S01]  /*76b0*/  FFMA.FTZ R4, -R214, R214, 1 ;  /* 0x3f800000d6047423 */ /* 0x000fe200000101d6 */
[----:B------:R-:W-:Y:S01]  /*76c0*/  FMUL.FTZ R6, R6, UR10 ;  /* 0x0000000a06067c20 */ /* 0x000fe20008410000 */
[----:B------:R-:W-:Y:S01]  /*76d0*/  FMUL.FTZ R7, R7, UR10 ;  /* 0x0000000a07077c20 */ /* 0x000fe20008410000 */
[----:B------:R1:W-:Y:S01]  /*76e0*/  STS [R161+0x8400], R3 ;  /* 0x00840003a1007388 */ /* 0x0003e20000000800 */
[----:B------:R-:W-:Y:S01]  /*76f0*/  FMUL.FTZ R33, R4, UR10 ;  /* 0x0000000a04217c20 */ /* 0x000fe20008410000 */
[----:B------:R-:W-:Y:S01]  /*7700*/  FFMA.FTZ R4, -R210, R210, 1 ;  /* 0x3f800000d2047423 */ /* 0x000fe200000101d2 */
[----:B------:R-:W-:Y:S01]  /*7710*/  FMUL.FTZ R34, R6, R34 ;  /* 0x0000002206227220 */ /* 0x000fe20000410000 */
[----:B------:R-:W-:Y:S01]  /*7720*/  FFMA.FTZ R6, -R173, R173, 1 ;  /* 0x3f800000ad067423 */ /* 0x000fe200000101ad */
[----:B------:R-:W-:Y:S01]  /*7730*/  FMUL.FTZ R32, R7, R55 ;  /* 0x0000003707207220 */ /* 0x000fe20000410000 */
[----:B------:R-:W-:Y:S01]  /*7740*/  FMUL.FTZ R4, R4, UR10 ;  /* 0x0000000a04047c20 */ /* 0x000fe20008410000 */
[----:B------:R4:W-:Y:S01]  /*7750*/  STS [R165+0x8400], R0 ;  /* 0x00840000a5007388 */ /* 0x0009e20000000800 */
[----:B------:R-:W-:Y:S01]  /*7760*/  FMUL.FTZ R6, R6, UR10 ;  /* 0x0000000a06067c20 */ /* 0x000fe20008410000 */
[----:B------:R-:W-:Y:S01]  /*7770*/  FADD.FTZ R9, -R110, R9 ;  /* 0x000000096e097221 */ /* 0x000fe20000010100 */
[----:B------:R-:W-:Y:S01]  /*7780*/  FMUL.FTZ R21, R4, R39 ;  /* 0x0000002704157220 */ /* 0x000fe20000410000 */
[----:B------:R-:W-:Y:S01]  /*7790*/  FFMA.FTZ R4, -R188, R188, 1 ;  /* 0x3f800000bc047423 */ /* 0x000fe200000101bc */
[----:B------:R-:W-:Y:S01]  /*77a0*/  FMUL.FTZ R23, R6, R66 ;  /* 0x0000004206177220 */ /* 0x000fe20000410000 */
[----:B------:R-:W-:Y:S01]  /*77b0*/  FMUL.FTZ R8, R235, R8 ;  /* 0x00000008eb087220 */ /* 0x000fe20000410000 */
[----:B------:R-:W-:Y:S01]  /*77c0*/  FMUL.FTZ R9, R234, R9 ;  /* 0x00000009ea097220 */ /* 0x000fe20000410000 */
[----:B------:R-:W-:Y:S01]  /*77d0*/  FMUL.FTZ R22, R4, UR10 ;  /* 0x0000000a04167c20 */ /* 0x000fe20008410000 */
[----:B------:R-:W-:Y:S01]  /*77e0*/  FADD.FTZ R4, -R111, R67 ;  /* 0x000000436f047221 */ /* 0x000fe20000010100 */
[----:B------:R-:W-:Y:S01]  /*77f0*/  STS [R165+0x8000], R16 ;  /* 0x00800010a5007388 */ /* 0x000fe20000000800 */
[C---:B------:R-:W-:Y:S01]  /*7800*/  FADD.FTZ R41, -R110.reuse, R41 ;  /* 0x000000296e297221 */ /* 0x040fe20000010100 */
[----:B------:R-:W-:Y:S01]  /*7810*/  FADD.FTZ R44, -R110, R44 ;  /* 0x0000002c6e2c7221 */ /* 0x000fe20000010100 */
[----:B------:R-:W-:Y:S01]  /*7820*/  FMUL.FTZ R4, R166, R4 ;  /* 0x00000004a6047220 */ /* 0x000fe20000410000 */
[C---:B------:R-:W-:Y:S01]  /*7830*/  FADD.FTZ R61, -R110.reuse, R61 ;  /* 0x0000003d6e3d7221 */ /* 0x040fe20000010100 */
[----:B------:R-:W-:Y:S01]  /*7840*/  FMUL.FTZ R41, R189, R41 ;  /* 0x00000029bd297220 */ /* 0x000fe20000410000 */
[----:B------:R-:W-:Y:S01]  /*7850*/  FMUL.FTZ R44, R183, R44 ;  /* 0x0000002cb72c7220 */ /* 0x000fe20000410000 */
[----:B------:R-:W-:Y:S01]  /*7860*/  FMUL.FTZ R4, R5, R4 ;  /* 0x0000000405047220 */ /* 0x000fe20000410000 */
[----:B-1----:R-:W-:Y:S01]  /*7870*/  FADD.FTZ R3, -R110, R13 ;  /* 0x0000000d6e037221 */ /* 0x002fe20000010100 */
[----:B------:R-:W-:Y:S01]  /*7880*/  FADD.FTZ R54, -R111, R54 ;  /* 0x000000366f367221 */ /* 0x000fe20000010100 */
[----:B------:R-:W-:Y:S01]  /*7890*/  FFMA.FTZ R17, -R186, R186, 1 ;  /* 0x3f800000ba117423 */ /* 0x000fe200000101ba */
[----:B------:R-:W-:Y:S01]  /*78a0*/  FMUL.FTZ R61, R174, R61 ;  /* 0x0000003dae3d7220 */ /* 0x000fe20000410000 */
[----:B------:R-:W-:Y:S01]  /*78b0*/  F2FP.BF16.F32.PACK_AB R23, R4, R23 ;  /* 0x000000170417723e */ /* 0x000fe200000010ff */
[----:B------:R-:W-:Y:S01]  /*78c0*/  FFMA.FTZ R4, -R252, R252, 1 ;  /* 0x3f800000fc047423 */ /* 0x000fe200000101fc */
[----:B------:R-:W-:Y:S01]  /*78d0*/  FMUL.FTZ R3, R227, R3 ;  /* 0x00000003e3037220 */ /* 0x000fe20000410000 */
[C---:B------:R-:W-:Y:S01]  /*78e0*/  FADD.FTZ R57, -R110.reuse, R57 ;  /* 0x000000396e397221 */ /* 0x040fe20000010100 */
[----:B------:R-:W-:Y:S01]  /*78f0*/  FADD.FTZ R60, -R110, R60 ;  /* 0x0000003c6e3c7221 */ /* 0x000fe20000010100 */
[----:B------:R-:W-:Y:S01]  /*7900*/  FMUL.FTZ R4, R4, UR10 ;  /* 0x0000000a04047c20 */ /* 0x000fe20008410000 */
[----:B------:R-:W-:Y:S01]  /*7910*/  FMUL.FTZ R54, R169, R54 ;  /* 0x00000036a9367220 */ /* 0x000fe20000410000 */
[----:B------:R-:W-:Y:S01]  /*7920*/  FMUL.FTZ R17, R17, UR10 ;  /* 0x0000000a11117c20 */ /* 0x000fe20008410000 */
[----:B------:R-:W-:Y:S01]  /*7930*/  FMUL.FTZ R57, R176, R57 ;  /* 0x00000039b0397220 */ /* 0x000fe20000410000 */
[----:B------:R-:W-:Y:S01]  /*7940*/  FMUL.FTZ R19, R4, R3 ;  /* 0x0000000304137220 */ /* 0x000fe20000410000 */
[----:B------:R-:W-:Y:S01]  /*7950*/  FADD.FTZ R3, -R110, R29 ;  /* 0x0000001d6e037221 */ /* 0x000fe20000010100 */
[----:B------:R-:W-:Y:S01]  /*7960*/  FFMA.FTZ R4, -R236, R236, 1 ;  /* 0x3f800000ec047423 */ /* 0x000fe200000101ec */
[----:B------:R-:W-:Y:S01]  /*7970*/  FMUL.FTZ R60, R175, R60 ;  /* 0x0000003caf3c7220 */ /* 0x000fe20000410000 */
[----:B------:R-:W-:Y:S01]  /*7980*/  FMUL.FTZ R54, R17, R54 ;  /* 0x0000003611367220 */ /* 0x000fe20000410000 */
[----:B------:R-:W-:Y:S01]  /*7990*/  FMUL.FTZ R3, R206, R3 ;  /* 0x00000003ce037220 */ /* 0x000fe20000410000 */
[----:B------:R-:W-:Y:S01]  /*79a0*/  FMUL.FTZ R4, R4, UR10 ;  /* 0x0000000a04047c20 */ /* 0x000fe20008410000 */
[----:B------:R-:W-:Y:S01]  /*79b0*/  FADD.FTZ R24, -R110, R24 ;  /* 0x000000186e187221 */ /* 0x000fe20000010100 */
        /* <DEDUP_REMOVED lines=23> */
[----:B------:R-:W-:Y:S01]  /*7b30*/  F2FP.BF16.F32.PACK_AB R33, R33, R34 ;  /* 0x000000222121723e */ /* 0x000fe200000010ff */
[----:B------:R-:W-:Y:S01]  /*7b40*/  FMUL.FTZ R56, R177, R56 ;  /* 0x00000038b1387220 */ /* 0x000fe20000410000 */
[----:B------:R-:W-:Y:S01]  /*7b50*/  FADD.FTZ R46, -R109, R46 ;  /* 0x0000002e6d2e7221 */ /* 0x000fe20000010100 */
[----:B------:R-:W-:Y:S01]  /*7b60*/  FMUL.FTZ R58, R193, R58 ;  /* 0x0000003ac13a7220 */ /* 0x000fe20000410000 */
[----:B------:R-:W-:Y:S01]  /*7b70*/  FADD.FTZ R51, -R111, R51 ;  /* 0x000000336f337221 */ /* 0x000fe20000010100 */
[----:B------:R-:W-:Y:S01]  /*7b80*/  FADD.FTZ R43, -R109, R43 ;  /* 0x0000002b6d2b7221 */ /* 0x000fe20000010100 */
[----:B------:R-:W-:Y:S01]  /*7b90*/  FMUL.FTZ R46, R199, R46 ;  /* 0x0000002ec72e7220 */ /* 0x000fe20000410000 */
[----:B------:R-:W-:Y:S01]  /*7ba0*/  FADD.FTZ R62, -R109, R62 ;  /* 0x0000003e6d3e7221 */ /* 0x000fe20000010100 */
[----:B------:R-:W-:Y:S01]  /*7bb0*/  FMUL.FTZ R51, R170, R51 ;  /* 0x00000033aa337220 */ /* 0x000fe20000410000 */
[----:B------:R-:W-:Y:S01]  /*7bc0*/  FMUL.FTZ R43, R205, R43 ;  /* 0x0000002bcd2b7220 */ /* 0x000fe20000410000 */
[----:B------:R-:W-:Y:S01]  /*7bd0*/  F2FP.BF16.F32.PACK_AB R21, R21, R38 ;  /* 0x000000261515723e */ /* 0x000fe200000010ff */
[----:B------:R-:W-:Y:S01]  /*7be0*/  FMUL.FTZ R62, R187, R62 ;  /* 0x0000003ebb3e7220 */ /* 0x000fe20000410000 */
[----:B------:R-:W-:Y:S01]  /*7bf0*/  FMUL.FTZ R22, R22, R51 ;  /* 0x0000003316167220 */ /* 0x000fe20000410000 */
[----:B------:R-:W-:Y:S01]  /*7c00*/  FADD.FTZ R59, -R109, R59 ;  /* 0x0000003b6d3b7221 */ /* 0x000fe20000010100 */
[----:B------:R-:W-:Y:S03]  /*7c10*/  F2FP.BF16.F32.PACK_AB R32, R32, R54 ;  /* 0x000000362020723e */ /* 0x000fe600000010ff */
[----:B------:R-:W-:Y:S01]  /*7c20*/  F2FP.BF16.F32.PACK_AB R22, R22, R50 ;  /* 0x000000321616723e */ /* 0x000fe200000010ff */
[----:B------:R-:W-:Y:S01]  /*7c30*/  FMUL.FTZ R59, R191, R59 ;  /* 0x0000003bbf3b7220 */ /* 0x000fe20000410000 */
[----:B--2---:R-:W-:Y:S02]  /*7c40*/  FFMA.FTZ R7, -R101, R101, 1 ;  /* 0x3f80000065077423 */ /* 0x004fe40000010165 */
[----:B------:R-:W2:Y:S01]  /*7c50*/  LDL.LU R101, [R1+0x14] ;  /* 0x0000140001657983 */ /* 0x000ea20000300800 */
[----:B---3--:R-:W-:Y:S01]  /*7c60*/  FFMA.FTZ R6, -R65, R65, 1 ;  /* 0x3f80000041067423 */ /* 0x008fe20000010141 */
[----:B------:R-:W-:Y:S02]  /*7c70*/  FMUL.FTZ R7, R7, UR10 ;  /* 0x0000000a07077c20 */ /* 0x000fe40008410000 */
[----:B------:R-:W3:Y:S01]  /*7c80*/  LDL.LU R65, [R1+0xc] ;  /* 0x00000c0001417983 */ /* 0x000ee20000300800 */
[----:B----4-:R-:W-:Y:S01]  /*7c90*/  FFMA.FTZ R5, -R64, R64, 1 ;  /* 0x3f80000040057423 */ /* 0x010fe20000010140 */
[----:B------:R-:W-:Y:S02]  /*7ca0*/  FMUL.FTZ R6, R6, UR10 ;  /* 0x0000000a06067c20 */ /* 0x000fe40008410000 */
[----:B------:R-:W4:Y:S01]  /*7cb0*/  LDL.LU R64, [R1] ;  /* 0x0000000001407983 */ /* 0x000f220000300800 */
        /* <DEDUP_REMOVED lines=8> */
[----:B------:R-:W-:Y:S01]  /*7d40*/  FMUL.FTZ R6, R6, UR10 ;  /* 0x0000000a06067c20 */ /* 0x000fe20008410000 */
[----:B------:R-:W-:Y:S01]  /*7d50*/  FMUL.FTZ R7, R7, UR10 ;  /* 0x0000000a07077c20 */ /* 0x000fe20008410000 */
[----:B------:R-:W-:Y:S01]  /*7d60*/  FMUL.FTZ R5, R5, UR10 ;  /* 0x0000000a05057c20 */ /* 0x000fe20008410000 */
[----:B------:R-:W-:Y:S01]  /*7d70*/  F2FP.BF16.F32.PACK_AB R19, R19, R12 ;  /* 0x0000000c1313723e */ /* 0x000fe200000010ff */
[----:B------:R1:W-:Y:S01]  /*7d80*/  STS [R161+0xa000], R0 ;  /* 0x00a00000a1007388 */ /* 0x0003e20000000800 */
[----:B------:R-:W-:Y:S01]  /*7d90*/  FMUL.FTZ R18, R6, R25 ;  /* 0x0000001906127220 */ /* 0x000fe20000410000 */
[----:B------:R-:W-:Y:S01]  /*7da0*/  FMUL.FTZ R20, R5, R28 ;  /* 0x0000001c05147220 */ /* 0x000fe20000410000 */
[----:B------:R-:W-:Y:S01]  /*7db0*/  FFMA.FTZ R6, -R220, R220, 1 ;  /* 0x3f800000dc067423 */ /* 0x000fe200000101dc */
[----:B------:R-:W-:Y:S01]  /*7dc0*/  FFMA.FTZ R5, -R218, R218, 1 ;  /* 0x3f800000da057423 */ /* 0x000fe200000101da */
[----:B------:R-:W-:Y:S01]  /*7dd0*/  FMUL.FTZ R24, R7, R24 ;  /* 0x0000001807187220 */ /* 0x000fe20000410000 */
[----:B------:R-:W-:Y:S01]  /*7de0*/  FFMA.FTZ R7, -R221, R221, 1 ;  /* 0x3f800000dd077423 */ /* 0x000fe200000101dd */
[----:B------:R-:W-:Y:S01]  /*7df0*/  F2FP.BF16.F32.PACK_AB R20, R3, R20 ;  /* 0x000000140314723e */ /* 0x000fe200000010ff */
[----:B------:R-:W-:Y:S01]  /*7e00*/  FADD.FTZ R3, -R110, R45 ;  /* 0x0000002d6e037221 */ /* 0x000fe20000010100 */
[----:B------:R-:W-:Y:S01]  /*7e10*/  FMUL.FTZ R6, R6, UR10 ;  /* 0x0000000a06067c20 */ /* 0x000fe20008410000 */
[----:B------:R-:W-:Y:S01]  /*7e20*/  FMUL.FTZ R5, R5, UR10 ;  /* 0x0000000a05057c20 */ /* 0x000fe20008410000 */
[----:B------:R-:W-:Y:S01]  /*7e30*/  FMUL.FTZ R7, R7, UR10 ;  /* 0x0000000a07077c20 */ /* 0x000fe20008410000 */
[----:B------:R-:W-:Y:S01]  /*7e40*/  FMUL.FTZ R3, R182, R3 ;  /* 0x00000003b6037220 */ /* 0x000fe20000410000 */
[----:B------:R-:W-:Y:S01]  /*7e50*/  FMUL.FTZ R12, R6, R41 ;  /* 0x00000029060c7220 */ /* 0x000fe20000410000 */
[----:B------:R-:W-:Y:S01]  /*7e60*/  FMUL.FTZ R44, R5, R44 ;  /* 0x0000002c052c7220 */ /* 0x000fe20000410000 */
[----:B------:R-:W-:Y:S01]  /*7e70*/  FFMA.FTZ R5, -R196, R196, 1 ;  /* 0x3f800000c4057423 */ /* 0x000fe200000101c4 */
[----:B------:R-:W-:Y:S01]  /*7e80*/  FMUL.FTZ R13, R4, R3 ;  /* 0x00000003040d7220 */ /* 0x000fe20000410000 */
[----:B------:R-:W-:Y:S01]  /*7e90*/  FFMA.FTZ R3, -R201, R201, 1 ;  /* 0x3f800000c9037423 */ /* 0x000fe200000101c9 */
[----:B------:R-:W-:Y:S01]  /*7ea0*/  FFMA.FTZ R4, -R195, R195, 1 ;  /* 0x3f800000c3047423 */ /* 0x000fe200000101c3 */
[----:B------:R-:W-:Y:S01]  /*7eb0*/  FMUL.FTZ R5, R5, UR10 ;  /* 0x0000000a05057c20 */ /* 0x000fe20008410000 */
[----:B------:R-:W-:Y:S01]  /*7ec0*/  FMUL.FTZ R7, R7, R40 ;  /* 0x0000002807077220 */ /* 0x000fe20000410000 */
[----:B------:R-:W-:Y:S01]  /*7ed0*/  FMUL.FTZ R6, R3, UR10 ;  /* 0x0000000a03067c20 */ /* 0x000fe20008410000 */
[----:B------:R-:W-:Y:S01]  /*7ee0*/  FFMA.FTZ R3, -R194, R194, 1 ;  /* 0x3f800000c2037423 */ /* 0x000fe200000101c2 */
[----:B------:R-:W-:Y:S01]  /*7ef0*/  FMUL.FTZ R4, R4, UR10 ;  /* 0x0000000a04047c20 */ /* 0x000fe20008410000 */
[----:B------:R-:W-:Y:S01]  /*7f00*/  FMUL.FTZ R17, R5, R57 ;  /* 0x0000003905117220 */ /* 0x000fe20000410000 */
[----:B-1----:R-:W-:Y:S01]  /*7f10*/  FFMA.FTZ R0, -R106, R106, 1 ;  /* 0x3f8000006a007423 */ /* 0x002fe2000001016a */
[----:B------:R-:W-:Y:S01]  /*7f20*/  FMUL.FTZ R3, R3, UR10 ;  /* 0x0000000a03037c20 */ /* 0x000fe20008410000 */
[----:B------:R-:W-:Y:S01]  /*7f30*/  FMUL.FTZ R60, R4, R60 ;  /* 0x0000003c043c7220 */ /* 0x000fe20000410000 */
[----:B------:R-:W-:Y:S01]  /*7f40*/  F2FP.BF16.F32.PACK_AB R12, R12, R7 ;  /* 0x000000070c0c723e */ /* 0x000fe200000010ff */
[----:B------:R-:W-:Y:S01]  /*7f50*/  FMUL.FTZ R4, R0, UR10 ;  /* 0x0000000a00047c20 */ /* 0x000fe20008410000 */
[----:B------:R-:W-:Y:S01]  /*7f60*/  FMUL.FTZ R16, R3, R61 ;  /* 0x0000003d03107220 */ /* 0x000fe20000410000 */
[----:B------:R-:W-:Y:S01]  /*7f70*/  FFMA.FTZ R3, -R107, R107, 1 ;  /* 0x3f8000006b037423 */ /* 0x000fe2000001016b */
[----:B------:R-:W-:Y:S01]  /*7f80*/  FFMA.FTZ R0, -R102, R102, 1 ;  /* 0x3f80000066007423 */ /* 0x000fe20000010166 */
[----:B------:R-:W-:Y:S01]  /*7f90*/  FMUL.FTZ R8, R4, R11 ;  /* 0x0000000b04087220 */ /* 0x000fe20000410000 */
[----:B------:R-:W-:Y:S01]  /*7fa0*/  FFMA.FTZ R7, -R239, R239, 1 ;  /* 0x3f800000ef077423 */ /* 0x000fe200000101ef */
[----:B------:R-:W-:Y:S01]  /*7fb0*/  FMUL.FTZ R5, R3, UR10 ;  /* 0x0000000a03057c20 */ /* 0x000fe20008410000 */
[----:B------:R-:W-:Y:S01]  /*7fc0*/  FFMA.FTZ R3, -R105, R105, 1 ;  /* 0x3f80000069037423 */ /* 0x000fe20000010169 */
[----:B------:R-:W-:Y:S01]  /*7fd0*/  FMUL.FTZ R0, R0, UR10 ;  /* 0x0000000a00007c20 */ /* 0x000fe20008410000 */
[----:B------:R-:W-:Y:S01]  /*7fe0*/  FMUL.FTZ R7, R7, UR10 ;  /* 0x0000000a07077c20 */ /* 0x000fe20008410000 */
[----:B------:R-:W-:Y:S01]  /*7ff0*/  FMUL.FTZ R5, R5, R10 ;  /* 0x0000000a05057220 */ /* 0x000fe20000410000 */
[----:B------:R-:W-:Y:S01]  /*8000*/  FMUL.FTZ R3, R3, UR10 ;  /* 0x0000000a03037c20 */ /* 0x000fe20008410000 */
[----:B------:R-:W-:Y:S01]  /*8010*/  FMUL.FTZ R15, R0, R15 ;  /* 0x0000000f000f7220 */ /* 0x000fe20000410000 */
[----:B------:R-:W-:Y:S01]  /*8020*/  FMUL.FTZ R42, R7, R42 ;  /* 0x0000002a072a7220 */ /* 0x000fe20000410000 */
[----:B------:R-:W-:Y:S01]  /*8030*/  FFMA.FTZ R7, -R219, R219, 1 ;  /* 0x3f800000db077423 */ /* 0x000fe200000101db */
[----:B------:R-:W-:Y:S01]  /*8040*/  FMUL.FTZ R14, R3, R14 ;  /* 0x0000000e030e7220 */ /* 0x000fe20000410000 */
[----:B------:R-:W-:Y:S01]  /*8050*/  F2FP.BF16.F32.PACK_AB R8, R8, R5 ;  /* 0x000000050808723e */ /* 0x000fe200000010ff */
[----:B------:R-:W-:Y:S01]  /*8060*/  FFMA.FTZ R5, -R232, R232, 1 ;  /* 0x3f800000e8057423 */ /* 0x000fe200000101e8 */
[----:B------:R-:W-:Y:S01]  /*8070*/  FMUL.FTZ R7, R7, UR10 ;  /* 0x0000000a07077c20 */ /* 0x000fe20008410000 */
[----:B------:R-:W-:Y:S01]  /*8080*/  F2FP.BF16.F32.PACK_AB R18, R18, R24 ;  /* 0x000000181212723e */ /* 0x000fe200000010ff */
[----:B------:R-:W-:Y:S01]  /*8090*/  FMUL.FTZ R56, R6, R56 ;  /* 0x0000003806387220 */ /* 0x000fe20000410000 */
[----:B------:R-:W-:Y:S01]  /*80a0*/  STS [R161+0xa400], R8 ;  /* 0x00a40008a1007388 */ /* 0x000fe20000000800 */
[----:B------:R-:W-:Y:S01]  /*80b0*/  FMUL.FTZ R58, R7, R58 ;  /* 0x0000003a073a7220 */ /* 0x000fe20000410000 */
[----:B------:R-:W-:Y:S01]  /*80c0*/  FMUL.FTZ R5, R5, UR10 ;  /* 0x0000000a05057c20 */ /* 0x000fe20008410000 */
[----:B------:R-:W-:Y:S01]  /*80d0*/  FFMA.FTZ R6, -R237, R237, 1 ;  /* 0x3f800000ed067423 */ /* 0x000fe200000101ed */
[----:B------:R-:W-:Y:S01]  /*80e0*/  STS [R165+0xa000], R19 ;  /* 0x00a00013a5007388 */ /* 0x000fe20000000800 */
[----:B------:R-:W-:Y:S01]  /*80f0*/  F2FP.BF16.F32.PACK_AB R13, R13, R44 ;  /* 0x0000002c0d0d723e */ /* 0x000fe200000010ff */
[----:B------:R-:W-:Y:S01]  /*8100*/  FMUL.FTZ R46, R5, R46 ;  /* 0x0000002e052e7220 */ /* 0x000fe20000410000 */
[----:B------:R-:W-:Y:S01]  /*8110*/  FMUL.FTZ R6, R6, UR10 ;  /* 0x0000000a06067c20 */ /* 0x000fe20008410000 */
[----:B------:R-:W-:Y:S01]  /*8120*/  FFMA.FTZ R5, -R209, R209, 1 ;  /* 0x3f800000d1057423 */ /* 0x000fe200000101d1 */
[----:B------:R-:W-:Y:S01]  /*8130*/  F2FP.BF16.F32.PACK_AB R17, R17, R56 ;  /* 0x000000381111723e */ /* 0x000fe200000010ff */
[----:B------:R-:W1:Y:S01]  /*8140*/  LDC R40, c[0x0][0x44c] ;  /* 0x00011300ff287b82 */ /* 0x000e620000000800 */
[----:B------:R-:W-:Y:S01]  /*8150*/  FMUL.FTZ R43, R6, R43 ;  /* 0x0000002b062b7220 */ /* 0x000fe20000410000 */
[----:B------:R-:W-:Y:S01]  /*8160*/  FMUL.FTZ R5, R5, UR10 ;  /* 0x0000000a05057c20 */ /* 0x000fe20008410000 */
[----:B------:R-:W-:Y:S01]  /*8170*/  FFMA.FTZ R6, -R215, R215, 1 ;  /* 0x3f800000d7067423 */ /* 0x000fe200000101d7 */
[----:B------:R-:W-:Y:S02]  /*8180*/  F2FP.BF16.F32.PACK_AB R16, R16, R60 ;  /* 0x0000003c1010723e */ /* 0x000fe400000010ff */
[----:B------:R-:W-:Y:S01]  /*8190*/  FMUL.FTZ R62, R5, R62 ;  /* 0x0000003e053e7220 */ /* 0x000fe20000410000 */
[----:B------:R-:W-:Y:S01]  /*81a0*/  F2FP.BF16.F32.PACK_AB R5, R43, R42 ;  /* 0x0000002a2b05723e */ /* 0x000fe200000010ff */
[----:B------:R-:W-:Y:S01]  /*81b0*/  FMUL.FTZ R6, R6, UR10 ;  /* 0x0000000a06067c20 */ /* 0x000fe20008410000 */
[----:B------:R-:W-:Y:S03]  /*81c0*/  SHF.L.U32 R60, R157, 0x2, RZ ;  /* 0x000000029d3c7819 */ /* 0x000fe600000006ff */
[----:B------:R-:W-:Y:S05]  /*81d0*/  FMUL.FTZ R6, R6, R59 ;  /* 0x0000003b06067220 */ /* 0x000fea0000410000 */
[----:B------:R-:W-:Y:S01]  /*81e0*/  F2FP.BF16.F32.PACK_AB R6, R6, R58 ;  /* 0x0000003a0606723e */ /* 0x000fe200000010ff */
[----:B-1----:R-:W-:Y:S02]  /*81f0*/  IMAD R102, R40, UR8, RZ ;  /* 0x0000000828667c24 */ /* 0x002fe4000f8e02ff */
[----:B--2---:R-:W-:Y:S01]  /*8200*/  FFMA.FTZ R3, -R101, R101, 1 ;  /* 0x3f80000065037423 */ /* 0x004fe20000010165 */
[----:B---3--:R-:W-:Y:S03]  /*8210*/  FFMA.FTZ R0, -R65, R65, 1 ;  /* 0x3f80000041007423 */ /* 0x008fe60000010141 */
[----:B------:R-:W-:Y:S01]  /*8220*/  FMUL.FTZ R4, R3, UR10 ;  /* 0x0000000a03047c20 */ /* 0x000fe20008410000 */
[----:B------:R-:W-:Y:S01]  /*8230*/  FMUL.FTZ R9, R0, UR10 ;  /* 0x0000000a00097c20 */ /* 0x000fe20008410000 */
[----:B----4-:R-:W-:Y:S01]  /*8240*/  FFMA.FTZ R3, -R64, R64, 1 ;  /* 0x3f80000040037423 */ /* 0x010fe20000010140 */
[----:B------:R-:W-:Y:S01]  /*8250*/  FFMA.FTZ R0, -R251, R251, 1 ;  /* 0x3f800000fb007423 */ /* 0x000fe200000101fb */
[----:B------:R-:W-:Y:S01]  /*8260*/  FMUL.FTZ R26, R4, R26 ;  /* 0x0000001a041a7220 */ /* 0x000fe20000410000 */
[----:B------:R-:W-:Y:S01]  /*8270*/  FMUL.FTZ R9, R9, R27 ;  /* 0x0000001b09097220 */ /* 0x000fe20000410000 */
[----:B------:R-:W-:Y:S01]  /*8280*/  FMUL.FTZ R4, R3, UR10 ;  /* 0x0000000a03047c20 */ /* 0x000fe20008410000 */
[----:B------:R-:W-:Y:S01]  /*8290*/  FMUL.FTZ R3, R0, UR10 ;  /* 0x0000000a00037c20 */ /* 0x000fe20008410000 */
[----:B------:R-:W-:Y:S02]  /*82a0*/  F2FP.BF16.F32.PACK_AB R0, R15, R14 ;  /* 0x0000000e0f00723e */ /* 0x000fe400000010ff */
[----:B------:R-:W-:Y:S01]  /*82b0*/  FMUL.FTZ R30, R4, R30 ;  /* 0x0000001e041e7220 */ /* 0x000fe20000410000 */
[----:B------:R-:W-:Y:S01]  /*82c0*/  FMUL.FTZ R31, R3, R31 ;  /* 0x0000001f031f7220 */ /* 0x000fe20000410000 */
[----:B------:R-:W-:Y:S01]  /*82d0*/  FADD.FTZ R3, -R109, R47 ;  /* 0x0000002f6d037221 */ /* 0x000fe20000010100 */
[----:B------:R-:W-:Y:S01]  /*82e0*/  FFMA.FTZ R4, -R230, R230, 1 ;  /* 0x3f800000e6047423 */ /* 0x000fe200000101e6 */
[----:B------:R1:W-:Y:S01]  /*82f0*/  STS [R165+0xa400], R0 ;  /* 0x00a40000a5007388 */ /* 0x0003e20000000800 */
[----:B------:R-:W-:Y:S01]  /*8300*/  F2FP.BF16.F32.PACK_AB R9, R9, R26 ;  /* 0x0000001a0909723e */ /* 0x000fe200000010ff */
[----:B------:R-:W-:Y:S01]  /*8310*/  FMUL.FTZ R3, R197, R3 ;  /* 0x00000003c5037220 */ /* 0x000fe20000410000 */
[----:B------:R-:W-:Y:S01]  /*8320*/  FMUL.FTZ R4, R4, UR10 ;  /* 0x0000000a04047c20 */ /* 0x000fe20008410000 */
[----:B------:R-:W-:Y:S03]  /*8330*/  STS [R115+0x8000], R100 ;  /* 0x0080006473007388 */ /* 0x000fe60000000800 */
[----:B------:R-:W-:Y:S01]  /*8340*/  FMUL.FTZ R10, R4, R3 ;  /* 0x00000003040a7220 */ /* 0x000fe20000410000 */
[----:B------:R-:W-:Y:S01]  /*8350*/  FADD.FTZ R3, -R109, R63 ;  /* 0x0000003f6d037221 */ /* 0x000fe20000010100 */
[----:B------:R-:W-:Y:S01]  /*8360*/  FFMA.FTZ R4, -R204, R204, 1 ;  /* 0x3f800000cc047423 */ /* 0x000fe200000101cc */
[----:B------:R-:W-:Y:S02]  /*8370*/  STS [R115+0x8400], R36 ;  /* 0x0084002473007388 */ /* 0x000fe40000000800 */
[----:B------:R-:W-:Y:S01]  /*8380*/  FMUL.FTZ R3, R185, R3 ;  /* 0x00000003b9037220 */ /* 0x000fe20000410000 */
[----:B------:R-:W-:Y:S01]  /*8390*/  FMUL.FTZ R4, R4, UR10 ;  /* 0x0000000a04047c20 */ /* 0x000fe20008410000 */
[----:B------:R-:W-:Y:S03]  /*83a0*/  STS [R164+0x8000], R53 ;  /* 0x00800035a4007388 */ /* 0x000fe60000000800 */
[----:B------:R-:W-:Y:S01]  /*83b0*/  FMUL.FTZ R7, R4, R3 ;  /* 0x0000000304077220 */ /* 0x000fe20000410000 */
[----:B------:R-:W-:Y:S01]  /*83c0*/  STS [R164+0x8400], R33 ;  /* 0x00840021a4007388 */ /* 0x000fe20000000800 */
[----:B------:R-:W-:Y:S02]  /*83d0*/  F2FP.BF16.F32.PACK_AB R3, R31, R30 ;  /* 0x0000001e1f03723e */ /* 0x000fe400000010ff */
[----:B------:R-:W-:Y:S01]  /*83e0*/  F2FP.BF16.F32.PACK_AB R4, R10, R46 ;  /* 0x0000002e0a04723e */ /* 0x000fe200000010ff */
[----:B------:R-:W-:Y:S01]  /*83f0*/  STS [R115+0xa000], R18 ;  /* 0x00a0001273007388 */ /* 0x000fe20000000800 */
[----:B------:R-:W-:Y:S02]  /*8400*/  F2FP.BF16.F32.PACK_AB R7, R7, R62 ;  /* 0x0000003e0707723e */ /* 0x000fe400000010ff */
[--C-:B-1----:R-:W-:Y:S01]  /*8410*/  SHF.R.U32.HI R0, RZ, 0x4, R157.reuse ;  /* 0x00000004ff007819 */ /* 0x102fe2000001169d */
[----:B------:R-:W-:Y:S03]  /*8420*/  STS [R115+0xa400], R9 ;  /* 0x00a4000973007388 */ /* 0x000fe60000000800 */
[----:B------:R-:W-:Y:S01]  /*8430*/  LOP3.LUT R59, R0, 0x8, RZ, 0xc0, !PT ;  /* 0x00000008003b7812 */ /* 0x000fe200078ec0ff */
[----:B------:R-:W-:Y:S01]  /*8440*/  STS [R164+0xa000], R20 ;  /* 0x00a00014a4007388 */ /* 0x000fe20000000800 */
[----:B------:R-:W-:Y:S03]  /*8450*/  LEA R0, -R102, RZ, 0x7 ;  /* 0x000000ff66007211 */ /* 0x000fe600078e39ff */
[----:B------:R1:W-:Y:S04]  /*8460*/  STS [R164+0xa400], R3 ;  /* 0x00a40003a4007388 */ /* 0x0003e80000000800 */
[----:B------:R-:W-:Y:S04]  /*8470*/  STS [R162+-0x8000], R52 ;  /* 0xff800034a2007388 */ /* 0x000fe80000000800 */
[----:B------:R-:W-:Y:S04]  /*8480*/  STS [R162+-0x7c00], R21 ;  /* 0xff840015a2007388 */ /* 0x000fe80000000800 */
[----:B------:R-:W-:Y:S04]  /*8490*/  STS [R114+-0x8000], R49 ;  /* 0xff80003172007388 */ /* 0x000fe80000000800 */
[----:B------:R-:W-:Y:S04]  /*84a0*/  STS [R114+-0x7c00], R22 ;  /* 0xff84001672007388 */ /* 0x000fe80000000800 */
[----:B------:R-:W-:Y:S04]  /*84b0*/  STS [R162+-0x6000], R12 ;  /* 0xffa0000ca2007388 */ /* 0x000fe80000000800 */
[----:B------:R-:W-:Y:S01]  /*84c0*/  STS [R162+-0x5c00], R5 ;  /* 0xffa40005a2007388 */ /* 0x000fe20000000800 */
[----:B-1----:R-:W-:Y:S03]  /*84d0*/  LOP3.LUT R3, R59, 0x10, R157, 0xf8, !PT ;  /* 0x000000103b037812 */ /* 0x002fe600078ef89d */
        /* <DEDUP_REMOVED lines=69> */
[----:B------:R-:W-:Y:S02]  /*8930*/  LEA R6, P0, R0, R248, 0x2 ;  /* 0x000000f800067211 */ /* 0x000fe400078010ff */
[-C--:B--2---:R-:W-:Y:S05]  /*8940*/  HMMA.16816.F32.BF16 R68, R16, R20.reuse, R68 ;  /* 0x000000141044723c */ /* 0x084fea0000041844 */
[----:B------:R-:W-:Y:S02]  /*8950*/  LOP3.LUT R4, R4, 0x18, R157, 0x78, !PT ;  /* 0x0000001804047812 */ /* 0x000fe400078e789d */
[----:B------:R-:W-:Y:S01]  /*8960*/  MOV R248, R6 ;  /* 0x0000000600f87202 */ /* 0x000fe20000000f00 */
[C---:B------:R-:W-:Y:S04]  /*8970*/  HMMA.16816.F32.BF16 R72, R24.reuse, R20, R72 ;  /* 0x000000141848723c */ /* 0x040fe80000041848 */
[----:B------:R-:W-:Y:S02]  /*8980*/  LOP3.LUT R5, R4, 0x1f20, R156, 0xf8, !PT ;  /* 0x00001f2004057812 */ /* 0x000fe400078ef89c */
[----:B------:R-:W-:Y:S02]  /*8990*/  LEA.HI.X.SX32 R4, R0, R249, 0x2, P0 ;  /* 0x000000f900047211 */ /* 0x000fe400000f16ff */
[-C--:B------:R-:W-:Y:S03]  /*89a0*/  HMMA.16816.F32.BF16 R76, R24, R22.reuse, R76 ;  /* 0x00000016184c723c */ /* 0x080fe6000004184c */
[----:B------:R-:W-:Y:S02]  /*89b0*/  LOP3.LUT R0, R158, 0x1c0, RZ, 0xc0, !PT ;  /* 0x000001c09e007812 */ /* 0x000fe400078ec0ff */
[----:B------:R-:W-:Y:S02]  /*89c0*/  LEA R61, R5, UR4, 0x1 ;  /* 0x00000004053d7c11 */ /* 0x000fe4000f8e08ff */
[----:B------:R-:W-:Y:S01]  /*89d0*/  MOV R249, R4 ;  /* 0x0000000400f97202 */ /* 0x000fe20000000f00 */
        /* <DEDUP_REMOVED lines=32> */
.L_x_735:
[----:B------:R-:W2:Y:S01]  /*8be0*/  LDL R110, [R1+0x28] ;  /* 0x00002800016e7983 */ /* 0x000ea20000100800 */
[----:B------:R-:W-:Y:S01]  /*8bf0*/  LOP3.LUT R0, R0, 0x38, R156, 0xf8, !PT ;  /* 0x0000003800007812 */ /* 0x000fe200078ef89c */
[----:B------:R-:W-:Y:S01]  /*8c00*/  IMAD.U32 R100, RZ, RZ, UR42 ;  /* 0x0000002aff647e24 */ /* 0x000fe2000f8e00ff */
[----:B------:R-:W-:Y:S01]  /*8c10*/  PLOP3.LUT P2, PT, PT, PT, UP0, 0x80, 0x8 ;  /* 0x000000000008781c */ /* 0x000fe20003f4f008 */
[----:B------:R-:W3:Y:S01]  /*8c20*/  LDL R109, [R1+0x4c] ;  /* 0x00004c00016d7983 */ /* 0x000ee20000100800 */
[----:B------:R-:W-:Y:S01]  /*8c30*/  LOP3.LUT R0, R0, 0x8, R108, 0x78, !PT ;  /* 0x0000000800007812 */ /* 0x000fe200078e786c */
[----:B------:R-:W-:Y:S01]  /*8c40*/  IMAD.MOV.U32 R111, RZ, RZ, 0x4 ;  /* 0x00000004ff6f7424 */ /* 0x000fe200078e00ff */
[----:B------:R-:W-:Y:S01]  /*8c50*/  LEA R100, P0, R100, R248, 0x2 ;  /* 0x000000f864647211 */ /* 0x000fe200078010ff */
[----:B------:R-:W4:Y:S01]  /*8c60*/  LDL R107, [R1+0x48] ;  /* 0x00004800016b7983 */ /* 0x000f220000100800 */
[----:B------:R-:W-:Y:S01]  /*8c70*/  LOP3.LUT R0, R154, R0, RZ, 0xfc, !PT ;  /* 0x000000009a007212 */ /* 0x000fe200078efcff */
[----:B------:R-:W-:Y:S01]  /*8c80*/  ULOP3.LUT UR14, UR43, 0x1, URZ, 0xc0, !UPT ;  /* 0x000000012b0e7892 */ /* 0x000fe2000f8ec0ff */
[----:B------:R-:W-:Y:S01]  /*8c90*/  VIADD R163, R163, 0xffffff80 ;  /* 0xffffff80a3a37836 */ /* 0x000fe20000000000 */
        /* <DEDUP_REMOVED lines=18> */
[----:B-1----:R-:W-:Y:S04]  /*8dc0*/  LDSM.16.MT88.4 R40, [R3+0x6800] ;  /* 0x006800000328783b */ /* 0x002fe80000004200 */
[----:B------:R-:W1:Y:S04]  /*8dd0*/  LDSM.16.M88.4 R36, [R56] ;  /* 0x000000003824783b */ /* 0x000e680000000200 */
[----:B------:R-:W1:Y:S04]  /*8de0*/  LDSM.16.M88.4 R44, [R56+0x2000] ;  /* 0x00200000382c783b */ /* 0x000e680000000200 */
[----:B------:R-:W-:Y:S04]  /*8df0*/  LDSM.16.MT88.4 R48, [R3+0x6c00] ;  /* 0x006c00000330783b */ /* 0x000fe80000004200 */
[----:B------:R-:W-:Y:S01]  /*8e00*/  LDSM.16.M88.4 R52, [R58+0x2000] ;  /* 0x002000003a34783b */ /* 0x000fe20000000200 */
[-C--:B------:R-:W-:Y:S08]  /*8e10*/  HMMA.16816.F32.BF16 R4, R16, R20.reuse, RZ ;  /* 0x000000141004723c */ /* 0x080ff000000418ff */
        /* <DEDUP_REMOVED lines=11> */
[-C--:B-1----:R-:W-:Y:S08]  /*8ed0*/  HMMA.16816.F32.BF16 R4, R36, R40.reuse, R4 ;  /* 0x000000282404723c */ /* 0x082ff00000041804 */
[C---:B------:R-:W-:Y:S08]  /*8ee0*/  HMMA.16816.F32.BF16 R8, R44.reuse, R40, R8 ;  /* 0x000000282c08723c */ /* 0x040ff00000041808 */
[-C--:B------:R-:W-:Y:S01]  /*8ef0*/  HMMA.16816.F32.BF16 R12, R44, R42.reuse, R12 ;  /* 0x0000002a2c0c723c */ /* 0x080fe2000004180c */
[----:B------:R-:W-:Y:S01]  /*8f00*/  LDSM.16.MT88.4 R44, [R3+0x7800] ;  /* 0x00780000032c783b */ /* 0x000fe20000004200 */
[----:B------:R-:W-:Y:S06]  /*8f10*/  IMAD.U32 R0, RZ, RZ, UR42 ;  /* 0x0000002aff007e24 */ /* 0x000fec000f8e00ff */
        /* <DEDUP_REMOVED lines=48> */
[C---:B------:R-:W-:Y:S04]  /*9220*/  HMMA.16816.F32.BF16 R8, R36.reuse, R28, R8 ;  /* 0x0000001c2408723c */ /* 0x040fe80000041808 */
[----:B--2---:R-:W-:Y:S01]  /*9230*/  @P2 LOP3.LUT R110, R104, 0x7, R0, 0xf8, !PT ;  /* 0x00000007686e2812 */ /* 0x004fe200078ef800 */
        /* <DEDUP_REMOVED lines=10> */
[----:B---3--:R-:W2:Y:S01]  /*92e0*/  @P2 LDG.E R109, desc[UR30][R24.64+-0x200] ;  /* 0xfffe001e186d2981 */ /* 0x008ea2000c1e1900 */
[----:B------:R-:W-:Y:S02]  /*92f0*/  @UP0 UMOV UR51, UR14 ;  /* 0x0000000e00330c82 */ /* 0x000fe40008000000 */
[C---:B------:R-:W-:Y:S01]  /*9300*/  LEA.HI.X.SX32 R27, R102.reuse, R29, 0x5, P0 ;  /* 0x0000001d661b7211 */ /* 0x040fe200000f2eff */
[----:B----4-:R-:W3:Y:S01]  /*9310*/  @P2 LDG.E R107, desc[UR30][R24.64+-0x1e0] ;  /* 0xfffe201e186b2981 */ /* 0x010ee2000c1e1900 */
[C---:B------:R-:W-:Y:S03]  /*9320*/  LEA R20, P0, R102.reuse, R26, 0x5 ;  /* 0x0000001a66147211 */ /* 0x040fe600078028ff */
[----:B-----5:R-:W4:Y:S01]  /*9330*/  @P2 LDG.E R106, desc[UR30][R24.64+-0x100] ;  /* 0xffff001e186a2981 */ /* 0x020f22000c1e1900 */
        /* <DEDUP_REMOVED lines=169> */
.L_x_737:
[----:B------:R-:W1:Y:S01]  /*9dd0*/  LDCU.64 UR14, c[0x0][0x5c0] ;  /* 0x0000b800ff0e77ac */ /* 0x000e620008000a00 */
[----:B------:R-:W-:-:S05]  /*9de0*/  IADD3 R2, PT, PT, R11, UR37, RZ ;  /* 0x000000250b027c10 */ /* 0x000fca000fffe0ff */
[C---:B-1----:R-:W-:Y:S02]  /*9df0*/  IMAD R0, R2.reuse, UR15, RZ ;  /* 0x0000000f02007c24 */ /* 0x042fe4000f8e02ff */
[----:B------:R-:W-:-:S05]  /*9e00*/  IMAD.WIDE.U32 R2, R2, UR14, RZ ;  /* 0x0000000e02027c25 */ /* 0x000fca000f8e00ff */
[----:B------:R-:W-:Y:S02]  /*9e10*/  IADD3 R8, PT, PT, R3, R0, RZ ;  /* 0x0000000003087210 */ /* 0x000fe40007ffe0ff */
[----:B------:R-:W-:Y:S02]  /*9e20*/  MOV R5, R2 ;  /* 0x0000000200057202 */ /* 0x000fe40000000f00 */
.L_x_738:
        /* <DEDUP_REMOVED lines=17> */
.L_x_739:
[----:B------:R-:W1:Y:S01]  /*9f40*/  LDCU.64 UR10, c[0x0][0x5c8] ;  /* 0x0000b900ff0a77ac */ /* 0x000e620008000a00 */
[----:B------:R-:W-:-:S05]  /*9f50*/  IADD3 R2, PT, PT, R11, UR37, RZ ;  /* 0x000000250b027c10 */ /* 0x000fca000fffe0ff */
[C---:B-1----:R-:W-:Y:S02]  /*9f60*/  IMAD R0, R2.reuse, UR11, RZ ;  /* 0x0000000b02007c24 */ /* 0x042fe4000f8e02ff */
[----:B------:R-:W-:-:S05]  /*9f70*/  IMAD.WIDE.U32 R2, R2, UR10, RZ ;  /* 0x0000000a02027c25 */ /* 0x000fca000f8e00ff */
[----:B------:R-:W-:Y:S02]  /*9f80*/  IADD3 R19, PT, PT, R3, R0, RZ ;  /* 0x0000000003137210 */ /* 0x000fe40007ffe0ff */
[----:B------:R-:W-:-:S07]  /*9f90*/  MOV R18, R2 ;  /* 0x0000000200127202 */ /* 0x000fce0000000f00 */
.L_x_740:
        /* <DEDUP_REMOVED lines=42> */
.L_x_742:
[----:B------:R-:W-:Y:S05]  /*a240*/  BSYNC.RECONVERGENT B0 ;  /* 0x0000000000007941 */ /* 0x000fea0003800200 */
.L_x_741:
        /* <DEDUP_REMOVED lines=11> */
.L_x_744:
[----:B------:R-:W-:Y:S05]  /*a300*/  BSYNC.RECONVERGENT B0 ;  /* 0x0000000000007941 */ /* 0x000fea0003800200 */
.L_x_743:
        /* <DEDUP_REMOVED lines=25> */
.L_x_709:
[----:B------:R-:W-:Y:S05]  /*a4a0*/  BSYNC.RECONVERGENT B1 ;  /* 0x0000000000017941 */ /* 0x000fea0003800200 */
.L_x_691:
        /* <DEDUP_REMOVED lines=11> */
.L_x_746:
        /* <DEDUP_REMOVED lines=10> */
.L_x_1594:


//--------------------- .text._ZN5flash44flash_bwd_dq_dk_dv_loop_seqk_parallel_kernelI23Flash_bwd_kernel_traitsILi32ELi128ELi128ELi8ELi4ELi4ELi4ELb1ELb0EN7cutlass10bfloat16_tE19Flash_kernel_traitsILi32ELi128ELi128ELi8ES3_EELb1ELb0ELb1ELb0ELb0ELb1ELb0EEEvNS_16Flash_bwd_paramsE --------------------------
	.section	.text._ZN5flash44flash_bwd_dq_dk_dv_loop_seqk_parallel_kernelI23Flash_bwd_kernel_traitsILi32ELi128ELi128ELi8ELi4ELi4ELi4ELb1ELb0EN7cutlass10bfloat16_tE19Flash_kernel_traitsILi32ELi128ELi128ELi8ES3_EELb1ELb0ELb1ELb0ELb0ELb1ELb0EEEvNS_16Flash_bwd_paramsE,"ax",@progbits
	.align	128
        .global         _ZN5flash44flash_bwd_dq_dk_dv_loop_seqk_parallel_kernelI23Flash_bwd_kernel_traitsILi32ELi128ELi128ELi8ELi4ELi4ELi4ELb1ELb0EN7cutlass10bfloat16_tE19Flash_kernel_traitsILi32ELi128ELi128ELi8ES3_EELb1ELb0ELb1ELb0ELb0ELb1ELb0EEEvNS_16Flash_bwd_paramsE
        .type           _ZN5flash44flash_bwd_dq_dk_dv_loop_seqk_parallel_kernelI23Flash_bwd_kernel_traitsILi32ELi128ELi128ELi8ELi4ELi4ELi4ELb1ELb0EN7cutlass10bfloat16_tE19Flash_kernel_traitsILi32ELi128ELi128ELi8ES3_EELb1ELb0ELb1ELb0ELb0ELb1ELb0EEEvNS_16Flash_bwd_paramsE,@function
        .size           _ZN5flash44flash_bwd_dq_dk_dv_loop_seqk_parallel_kernelI23Flash_bwd_kernel_traitsILi32ELi128ELi128ELi8ELi4ELi4ELi4ELb1ELb0EN7cutlass10bfloat16_tE19Flash_kernel_traitsILi32ELi128ELi128ELi8ES3_EELb1ELb0ELb1ELb0ELb0ELb1ELb0EEEvNS_16Flash_bwd_paramsE,(.L_x_1595 - _ZN5flash44flash_bwd_dq_dk_dv_loop_seqk_parallel_kernelI23Flash_bwd_kernel_traitsILi32ELi128ELi128ELi8ELi4ELi4ELi4ELb1ELb0EN7cutlass10bfloat16_tE19Flash_kernel_traitsILi32ELi128ELi128ELi8ES3_EELb1ELb0ELb1ELb0ELb0ELb1ELb0EEEvNS_16Flash_bwd_paramsE)
        .other          _ZN5flash44flash_bwd_dq_dk_dv_loop_seqk_parallel_kernelI23Flash_bwd_kernel_traitsILi32ELi128ELi128ELi8ELi4ELi4ELi4ELb1ELb0EN7cutlass10bfloat16_tE19Flash_kernel_traitsILi32ELi128ELi128ELi8ES3_EELb1ELb0ELb1ELb0ELb0ELb1ELb0EEEvNS_16Flash_bwd_paramsE,@"STO_CUDA_ENTRY STV_DEFAULT"
_ZN5flash44flash_bwd_dq_dk_dv_loop_seqk_parallel_kernelI23Flash_bwd_kernel_traitsILi32ELi128ELi128ELi8ELi4ELi4ELi4ELb1ELb0EN7cutlass10bfloat16_tE19Flash_kernel_traitsILi32ELi128ELi128ELi8ES3_EELb1ELb0ELb1ELb0ELb0ELb1ELb0EEEvNS_16Flash_bwd_paramsE:
.text._ZN5flash44flash_bwd_dq_dk_dv_loop_seqk_parallel_kernelI23Flash_bwd_kernel_traitsILi32ELi128ELi128ELi8ELi4ELi4ELi4ELb1ELb0EN7cutlass10bfloat16_tE19Flash_kernel_traitsILi32ELi128ELi128ELi8ES3_EELb1ELb0ELb1ELb0ELb0ELb1ELb0EEEvNS_16Flash_bwd_paramsE:
        /* <DEDUP_REMOVED lines=13> */
[----:B------:R-:W-:Y:S01]  /*00d0*/  UMOV UR5, 0x400 ;  /* 0x0000040000057882 */ /* 0x000fe20000000000 */
[----:B------:R-:W-:-:S04]  /*00e0*/  UMOV UR9, 0x400 ;  /* 0x0000040000097882 */ /* 0x000fc80000000000 */
[----:B------:R-:W4:Y:S01]  /*00f0*/  S2UR UR4, SR_CgaCtaId ;  /* 0x00000000000479c3 */ /* 0x000f220000008800 */
[----:B------:R-:W-:Y:S01]  /*0100*/  UMOV UR8, 0x400 ;  /* 0x0000040000087882 */ /* 0x000fe20000000000 */
[----:B------:R-:W1:Y:S01]  /*0110*/  LDCU.64 UR28, c[0x0][0x358] ;  /* 0x00006b00ff1c77ac */ /* 0x000e620008000a00 */
[----:B------:R-:W1:Y:S05]  /*0120*/  LDCU.64 UR14, c[0x0][0x460] ;  /* 0x00008c00ff0e77ac */ /* 0x000e6a0008000a00 */
[----:B------:R-:W5:Y:S01]  /*0130*/  S2UR UR24, SR_CgaCtaId ;  /* 0x00000000001879c3 */ /* 0x000f620000008800 */
[----:B------:R-:W4:Y:S01]  /*0140*/  LDCU.64 UR12, c[0x0][0x470] ;  /* 0x00008e00ff0c77ac */ /* 0x000f220008000a00 */
[----:B---3--:R-:W-:Y:S01]  /*0150*/  IMAD.U32 R7, RZ, RZ, UR7 ;  /* 0x00000007ff077e24 */ /* 0x008fe2000f8e00ff */
[----:B------:R-:W-:Y:S01]  /*0160*/  UMOV UR31, URZ ;  /* 0x000000ff001f7c82 */ /* 0x000fe20008000000 */
[----:B------:R-:W-:-:S04]  /*0170*/  UMOV UR32, URZ ;  /* 0x000000ff00207c82 */ /* 0x000fc80008000000 */
[----:B------:R-:W3:Y:S01]  /*0180*/  S2UR UR27, SR_CgaCtaId ;  /* 0x00000000001b79c3 */ /* 0x000ee20000008800 */
[----:B--2---:R-:W-:Y:S01]  /*0190*/  ULEA UR6, UR6, UR10, 0x18 ;  /* 0x0000000a06067291 */ /* 0x004fe2000f8ec0ff */
[C---:B-1----:R-:W-:Y:S01]  /*01a0*/  IMAD.SHL.U32 R2, R8.reuse, 0x40, RZ ;  /* 0x0000004008027824 */ /* 0x042fe200078e00ff */
[--C-:B------:R-:W-:Y:S01]  /*01b0*/  SHF.R.U32.HI R6, RZ, 0x1, R8.reuse ;  /* 0x00000001ff067819 */ /* 0x100fe20000011608 */
[C---:B------:R-:W-:Y:S01]  /*01c0*/  IMAD.SHL.U32 R3, R8.reuse, 0x10, RZ ;  /* 0x0000001008037824 */ /* 0x040fe200078e00ff */
[--C-:B------:R-:W-:Y:S01]  /*01d0*/  SHF.R.U32.HI R203, RZ, 0x4, R8.reuse ;  /* 0x00000004ffcb7819 */ /* 0x100fe20000011608 */
[----:B------:R-:W-:Y:S01]  /*01e0*/  IMAD.SHL.U32 R0, R8, 0x8, RZ ;  /* 0x0000000808007824 */ /* 0x000fe200078e00ff */
[----:B------:R-:W-:Y:S01]  /*01f0*/  LOP3.LUT R201, R2, 0x1c0, RZ, 0xc0, !PT ;  /* 0x000001c002c97812 */ /* 0x000fe200078ec0ff */
[----:B------:R-:W-:Y:S01]  /*0200*/  IMAD.SHL.U32 R209, R8, 0x2, RZ ;  /* 0x0000000208d17824 */ /* 0x000fe200078e00ff */
[----:B------:R-:W-:Y:S01]  /*0210*/  SHF.R.U32.HI R5, RZ, 0x2, R8 ;  /* 0x00000002ff057819 */ /* 0x000fe20000011608 */
[----:B------:R-:W1:Y:S01]  /*0220*/  S2UR UR25, SR_CTAID.X ;  /* 0x00000000001979c3 */ /* 0x000e620000002500 */
[----:B------:R-:W-:Y:S01]  /*0230*/  LOP3.LUT R208, R6, 0x30, RZ, 0xc0, !PT ;  /* 0x0000003006d07812 */ /* 0x000fe200078ec0ff */
[----:B----4-:R-:W-:Y:S01]  /*0240*/  ULEA UR4, UR4, UR5, 0x18 ;  /* 0x0000000504047291 */ /* 0x010fe2000f8ec0ff */
[C---:B------:R-:W-:Y:S01]  /*0250*/  LOP3.LUT P0, R4, R8.reuse, 0x10, RZ, 0xc0, !PT ;  /* 0x0000001008047812 */ /* 0x040fe2000780c0ff */
[----:B------:R-:W-:Y:S01]  /*0260*/  UIADD3 UR5, UPT, UPT, UR6, 0x8000, URZ ;  /* 0x0000800006057890 */ /* 0x000fe2000fffe0ff */
[----:B------:R-:W-:Y:S01]  /*0270*/  LOP3.LUT R203, R203, 0x8, RZ, 0xc0, !PT ;  /* 0x00000008cbcb7812 */ /* 0x000fe200078ec0ff */
[----:B-----5:R-:W-:Y:S01]  /*0280*/  ULEA UR24, UR24, UR9, 0x18 ;  /* 0x0000000918187291 */ /* 0x020fe2000f8ec0ff */
[----:B------:R-:W-:Y:S01]  /*0290*/  LOP3.LUT R10, R3, 0x1c0, RZ, 0xc0, !PT ;  /* 0x000001c0030a7812 */ /* 0x000fe200078ec0ff */
[----:B------:R-:W2:Y:S01]  /*02a0*/  S2UR UR23, SR_CTAID.Y ;  /* 0x00000000001779c3 */ /* 0x000ea20000002600 */
[----:B------:R-:W-:Y:S01]  /*02b0*/  LOP3.LUT R201, R201, 0x38, R0, 0xf8, !PT ;  /* 0x00000038c9c97812 */ /* 0x000fe200078ef800 */
[----:B------:R-:W-:Y:S01]  /*02c0*/  IMAD.SHL.U32 R0, R8, 0x20, RZ ;  /* 0x0000002008007824 */ /* 0x000fe200078e00ff */
[----:B------:R-:W-:Y:S01]  /*02d0*/  LOP3.LUT R208, R208, 0x7, R5, 0xf8, !PT ;  /* 0x00000007d0d07812 */ /* 0x000fe200078ef805 */
[----:B------:R-:W-:Y:S01]  /*02e0*/  IMAD.SHL.U32 R5, R8, 0x4, RZ ;  /* 0x0000000408057824 */ /* 0x000fe200078e00ff */
[----:B------:R-:W-:Y:S01]  /*02f0*/  LOP3.LUT R203, R203, R4, RZ, 0xfc, !PT ;  /* 0x00000004cbcb7212 */ /* 0x000fe200078efcff */
[----:B---3--:R-:W-:Y:S01]  /*0300*/  ULEA UR27, UR27, UR8, 0x18 ;  /* 0x000000081b1b7291 */ /* 0x008fe2000f8ec0ff */
[----:B------:R-:W-:Y:S01]  /*0310*/  LOP3.LUT R10, R10, 0x38, R209, 0xf8, !PT ;  /* 0x000000380a0a7812 */ /* 0x000fe200078ef8d1 */
[----:B------:R-:W3:Y:S01]  /*0320*/  S2UR UR22, SR_CTAID.Z ;  /* 0x00000000001679c3 */ /* 0x000ee20000002700 */
[----:B------:R-:W-:-:S02]  /*0330*/  LOP3.LUT R209, R209, 0xe006, R2, 0xc8, !PT ;  /* 0x0000e006d1d17812 */ /* 0x000fc400078ec802 */
[----:B------:R-:W-:Y:S02]  /*0340*/  LOP3.LUT R5, R5, 0x18, RZ, 0xc0, !PT ;  /* 0x0000001805057812 */ /* 0x000fe400078ec0ff */
[--C-:B------:R-:W-:Y:S02]  /*0350*/  LOP3.LUT R203, R203, 0xc0, R0.reuse, 0xf8, !PT ;  /* 0x000000c0cbcb7812 */ /* 0x100fe400078ef800 */
[--C-:B------:R-:W-:Y:S02]  /*0360*/  LOP3.LUT R209, R209, 0xc00, R0.reuse, 0xf8, !PT ;  /* 0x00000c00d1d17812 */ /* 0x100fe400078ef800 */
[----:B------:R-:W-:Y:S02]  /*0370*/  LOP3.LUT R204, R0, 0x20, RZ, 0xc0, !PT ;  /* 0x0000002000cc7812 */ /* 0x000fe400078ec0ff */
[----:B------:R-:W-:Y:S02]  /*0380*/  LOP3.LUT R205, R5, 0xc0, R0, 0xf8, !PT ;  /* 0x000000c005cd7812 */ /* 0x000fe400078ef800 */
[----:B------:R-:W-:-:S02]  /*0390*/  LOP3.LUT R203, R203, R5, RZ, 0x3c, !PT ;  /* 0x00000005cbcb7212 */ /* 0x000fc400078e3cff */
[----:B------:R-:W-:Y:S02]  /*03a0*/  LOP3.LUT R209, R209, R10, RZ, 0xfc, !PT ;  /* 0x0000000ad1d17212 */ /* 0x000fe400078efcff */
[----:B------:R-:W-:Y:S02]  /*03b0*/  LOP3.LUT R5, R2, 0x200, RZ, 0xc0, !PT ;  /* 0x0000020002057812 */ /* 0x000fe400078ec0ff */
[----:B------:R-:W-:Y:S02]  /*03c0*/  LOP3.LUT R4, R0, 0x120, RZ, 0xc0, !PT ;  /* 0x0000012000047812 */ /* 0x000fe400078ec0ff */
[----:B------:R-:W-:Y:S02]  /*03d0*/  LOP3.LUT R204, R204, 0x3800, R3, 0xf8, !PT ;  /* 0x00003800cccc7812 */ /* 0x000fe400078ef803 */
[----:B------:R-:W-:Y:S02]  /*03e0*/  LOP3.LUT R201, R201, 0x8, R6, 0x78, !PT ;  /* 0x00000008c9c97812 */ /* 0x000fe400078e7806 */
[----:B------:R-:W-:-:S02]  /*03f0*/  LOP3.LUT R2, R5, 0xc00, R0, 0xf8, !PT ;  /* 0x00000c0005027812 */ /* 0x000fc400078ef800 */
[----:B------:R-:W-:Y:S02]  /*0400*/  LEA R209, R209, UR6, 0x1 ;  /* 0x00000006d1d17c11 */ /* 0x000fe4000f8e08ff */
[----:B------:R-:W-:Y:S01]  /*0410*/  LOP3.LUT R203, R203, 0x120, R0, 0xf8, !PT ;  /* 0x00000120cbcb7812 */ /* 0x000fe200078ef800 */
[----:B------:R-:W-:Y:S01]  /*0420*/  IMAD.MOV.U32 R0, RZ, RZ, 0x20 ;  /* 0x00000020ff007424 */ /* 0x000fe200078e00ff */
[--C-:B------:R-:W-:Y:S01]  /*0430*/  LOP3.LUT R4, R4, 0x600, R3.reuse, 0xf8, !PT ;  /* 0x0000060004047812 */ /* 0x100fe200078ef803 */
[----:B------:R-:W-:Y:S01]  /*0440*/  VIADD R207, R209, 0x10040 ;  /* 0x00010040d1cf7836 */ /* 0x000fe20000000000 */
[----:B------:R-:W-:Y:S02]  /*0450*/  LOP3.LUT R204, R204, 0x100, R3, 0xf8, !PT ;  /* 0x00000100cccc7812 */ /* 0x000fe400078ef803 */
[----:B------:R-:W-:Y:S02]  /*0460*/  LOP3.LUT P1, RZ, R8, 0x8, RZ, 0xc0, !PT ;  /* 0x0000000808ff7812 */ /* 0x000fe4000782c0ff */
[----:B------:R-:W-:-:S02]  /*0470*/  LOP3.LUT R3, R205, 0x8, R8, 0x78, !PT ;  /* 0x00000008cd037812 */ /* 0x000fc400078e7808 */
[----:B------:R-:W-:Y:S01]  /*0480*/  LOP3.LUT R201, R2, R201, RZ, 0xfc, !PT ;  /* 0x000000c902c97212 */ /* 0x000fe200078efcff */
[----:B------:R-:W-:Y:S01]  /*0490*/  VIADD R2, R209, 0x10000 ;  /* 0x00010000d1027836 */ /* 0x000fe20000000000 */
[----:B------:R-:W-:Y:S02]  /*04a0*/  LOP3.LUT R205, R205, 0x8, R6, 0x78, !PT ;  /* 0x00000008cdcd7812 */ /* 0x000fe400078e7806 */
[----:B------:R-:W-:Y:S01]  /*04b0*/  SEL R0, R0, 0xffffffe0, !P1 ;  /* 0xffffffe000007807 */ /* 0x000fe20004800000 */
[----:B------:R-:W-:Y:S01]  /*04c0*/  @P0 VIADD R207, R2, 0xffffffc0 ;  /* 0xffffffc002cf0836 */ /* 0x000fe20000000000 */
[----:B------:R-:W-:Y:S02]  /*04d0*/  LOP3.LUT R205, R4, R205, RZ, 0xfc, !PT ;  /* 0x000000cd04cd7212 */ /* 0x000fe400078efcff */
[----:B------:R-:W-:Y:S01]  /*04e0*/  LOP3.LUT R204, R204, R3, RZ, 0xfc, !PT ;  /* 0x00000003cccc7212 */ /* 0x000fe200078efcff */
[----:B------:R-:W-:Y:S01]  /*04f0*/  IMAD.IADD R210, R209, 0x1, R0 ;  /* 0x00000001d1d27824 */ /* 0x000fe200078e0200 */
[----:B------:R-:W-:Y:S01]  /*0500*/  LEA R205, R205, UR6, 0x1 ;  /* 0x00000006cdcd7c11 */ /* 0x000fe2000f8e08ff */
[----:B------:R-:W-:Y:S01]  /*0510*/  IMAD.IADD R213, R0, 0x1, R207 ;  /* 0x0000000100d57824 */ /* 0x000fe200078e02cf */
[----:B------:R-:W-:-:S02]  /*0520*/  LEA R204, R204, UR5, 0x1 ;  /* 0x00000005cccc7c11 */ /* 0x000fc4000f8e08ff */
[----:B------:R-:W-:Y:S02]  /*0530*/  LEA R201, R201, UR5, 0x1 ;  /* 0x00000005c9c97c11 */ /* 0x000fe4000f8e08ff */
[----:B-123--:R-:W-:-:S07]  /*0540*/  LEA R203, R203, UR6, 0x1 ;  /* 0x00000006cbcb7c11 */ /* 0x00efce000f8e08ff */
.L_x_780:
[----:B-1----:R-:W1:Y:S01]  /*0550*/  LDC.64 R2, c[0x0][0x478] ;  /* 0x00011e00ff027b82 */ /* 0x002e620000000a00 */
[----:B----4-:R-:W2:Y:S01]  /*0560*/  S2R R8, SR_CTAID.Y ;  /* 0x0000000000087919 */ /* 0x010ea20000002600 */
        /* <DEDUP_REMOVED lines=17> */
[----:B------:R-:W-:Y:S01]  /*0680*/  IMAD.MOV.U32 R0, RZ, RZ, -0x1 ;  /* 0xffffffffff007424 */ /* 0x000fe200078e00ff */
[----:B------:R-:W2:Y:S02]  /*0690*/  @P0 LDG.E R228, desc[UR28][R16.64] ;  /* 0x0000001c10e40981 */ /* 0x000ea4000c1e1900 */
[----:B------:R-:W-:Y:S01]  /*06a0*/  ISETP.NE.AND.EX P3, PT, RZ, UR15, PT, P3 ;  /* 0x0000000fff007c0c */ /* 0x000fe2000bf65330 */
[----:B---3--:R-:W-:Y:S01]  /*06b0*/  IMAD.WIDE.U32 R14, R8, 0x4, R14 ;  /* 0x00000004080e7825 */ /* 0x008fe200078e000e */
[----:B------:R-:W2:Y:S04]  /*06c0*/  @P2 LDG.E R11, desc[UR28][R2.64] ;  /* 0x0000001c020b2981 */ /* 0x000ea8000c1e1900 */
[----:B-----5:R3:W5:Y:S07]  /*06d0*/  @P5 LDG.E R0, desc[UR28][R14.64] ;  /* 0x0000001c0e005981 */ /* 0x02076e000c1e1900 */
[----:B------:R3:W5:Y:S01]  /*06e0*/  @P3 LDG.E R9, desc[UR28][R14.64+0x4] ;  /* 0x0000041c0e093981 */ /* 0x000762000c1e1900 */
[----:B----4-:R-:W-:-:S02]  /*06f0*/  ISETP.NE.AND P4, PT, R10, RZ, PT ;  /* 0x000000ff0a00720c */ /* 0x010fc40003f85270 */
[----:B-1----:R-:W-:-:S04]  /*0700*/  ISETP.EQ.U32.AND P1, PT, R4, RZ, PT ;  /* 0x000000ff0400720c */ /* 0x002fc80003f22070 */
[----:B------:R-:W-:Y:S02]  /*0710*/  ISETP.EQ.OR.EX P1, PT, R5, RZ, !P4, P1 ;  /* 0x000000ff0500720c */ /* 0x000fe40006722710 */
[----:B------:R-:W-:Y:S01]  /*0720*/  IADD3 R12, P0, PT, R13, R4, RZ ;  /* 0x000000040d0c7210 */ /* 0x000fe20007f1e0ff */
[----:B------:R-:W1:Y:S01]  /*0730*/  @!P2 LDC.64 R2, c[0x0][0x488] ;  /* 0x00012200ff02ab82 */ /* 0x000e620000000a00 */
[----:B------:R-:W-:-:S03]  /*0740*/  IMAD.MOV.U32 R233, RZ, RZ, -0x1 ;  /* 0xffffffffffe97424 */ /* 0x000fc600078e00ff */
[----:B------:R-:W-:-:S04]  /*0750*/  IMAD.X R13, R6, 0x1, R5, P0 ;  /* 0x00000001060d7824 */ /* 0x000fc800000e0605 */
[----:B------:R-:W4:Y:S02]  /*0760*/  @!P2 LDC R6, c[0x0][0x43c] ;  /* 0x00010f00ff06ab82 */ /* 0x000f240000000800 */
[----:B------:R3:W5:Y:S01]  /*0770*/  @!P1 LDG.E R233, desc[UR28][R12.64] ;  /* 0x0000001c0ce99981 */ /* 0x000762000c1e1900 */
[----:B------:R-:W-:-:S05]  /*0780*/  ISETP.NE.U32.AND P1, PT, R4, RZ, PT ;  /* 0x000000ff0400720c */ /* 0x000fca0003f25070 */
        /* <DEDUP_REMOVED lines=11> */
.L_x_747:
        /* <DEDUP_REMOVED lines=12> */
[----:B------:R-:W3:Y:S08]  /*0900*/  @!P3 LDC.64 R4, c[0x0][0x398] ;  /* 0x0000e600ff04bb82 */ /* 0x000ef00000000a00 */
[----:B------:R-:W4:Y:S01]  /*0910*/  @P3 LDC.64 R2, c[0x0][0x3b0] ;  /* 0x0000ec00ff023b82 */ /* 0x000f220000000a00 */
[----:B--2---:R-:W-:-:S05]  /*0920*/  IADD3 R10, PT, PT, R211, R10, -R226 ;  /* 0x0000000ad30a7210 */ /* 0x004fca0007ffe8e2 */
[----:B------:R-:W-:-:S05]  /*0930*/  VIADD R10, R10, 0x7f ;  /* 0x0000007f0a0a7836 */ /* 0x000fca0000000000 */
[----:B------:R-:W-:-:S04]  /*0940*/  SHF.R.S32.HI R11, RZ, 0x1f, R10 ;  /* 0x0000001fff0b7819 */ /* 0x000fc8000001140a */
[----:B------:R-:W-:Y:S01]  /*0950*/  LEA.HI R11, R11, R10, RZ, 0x7 ;  /* 0x0000000a0b0b7211 */ /* 0x000fe200078f38ff */
[C---:B---3--:R-:W-:Y:S01]  /*0960*/  @!P3 IMAD.WIDE.U32 R28, R8.reuse, R4, RZ ;  /* 0x00000004081cb225 */ /* 0x048fe200078e00ff */
[----:B------:R-:W-:Y:S02]  /*0970*/  SHF.R.S32.HI R4, RZ, 0x7, R6 ;  /* 0x00000007ff047819 */ /* 0x000fe40000011406 */
[----:B------:R-:W-:Y:S01]  /*0980*/  SHF.R.S32.HI R11, RZ, 0x7, R11 ;  /* 0x00000007ff0b7819 */ /* 0x000fe2000001140b */
[----:B------:R-:W-:-:S03]  /*0990*/  @!P3 IMAD R10, R8, R5, R29 ;  /* 0x00000005080ab224 */ /* 0x000fc600078e021d */
        /* <DEDUP_REMOVED lines=16> */
[----:B------:R-:W-:Y:S06]  /*0aa0*/  BRA `(.L_x_750) ;  /* 0x0000000000147947 */ /* 0x000fec0003800000 */
.L_x_749:
[----:B------:R-:W2:Y:S01]  /*0ab0*/  LDCU.64 UR16, c[0x0][0x3b8] ;  /* 0x00007700ff1077ac */ /* 0x000ea20008000a00 */
[----:B------:R-:W-:-:S05]  /*0ac0*/  IADD3 R26, PT, PT, R228, R233, RZ ;  /* 0x000000e9e41a7210 */ /* 0x000fca0007ffe0ff */
[C---:B--2---:R-:W-:Y:S02]  /*0ad0*/  IMAD R18, R26.reuse, UR17, RZ ;  /* 0x000000111a127c24 */ /* 0x044fe4000f8e02ff */
[----:B------:R-:W-:-:S05]  /*0ae0*/  IMAD.WIDE.U32 R26, R26, UR16, RZ ;  /* 0x000000101a1a7c25 */ /* 0x000fca000f8e00ff */
[----:B------:R-:W-:Y:S02]  /*0af0*/  IADD3 R18, PT, PT, R27, R18, RZ ;  /* 0x000000121b127210 */ /* 0x000fe40007ffe0ff */
.L_x_750:
[----:B------:R-:W2:Y:S01]  /*0b00*/  LDC R2, c[0x0][0x3e8] ;  /* 0x0000fa00ff027b82 */ /* 0x000ea20000000800 */
[----:B------:R-:W3:Y:S01]  /*0b10*/  S2R R7, SR_CTAID.Z ;  /* 0x0000000000077919 */ /* 0x000ee20000002700 */
[----:B------:R-:W-:Y:S01]  /*0b20*/  USHF.R.S32.HI UR5, URZ, 0x1f, UR30 ;  /* 0x0000001fff057899 */ /* 0x000fe2000801141e */
[----:B--2---:R-:W-:-:S04]  /*0b30*/  IABS R5, R2 ;  /* 0x0000000200057213 */ /* 0x004fc80000000000 */
[----:B------:R-:W1:Y:S08]  /*0b40*/  I2F.RP R6, R5 ;  /* 0x0000000500067306 */ /* 0x000e700000209400 */
[----:B-1----:R-:W1:Y:S02]  /*0b50*/  MUFU.RCP R12, R6 ;  /* 0x00000006000c7308 */ /* 0x002e640000001000 */
[----:B-1----:R-:W-:-:S06]  /*0b60*/  VIADD R12, R12, 0xffffffe ;  /* 0x0ffffffe0c0c7836 */ /* 0x002fcc0000000000 */
[----:B------:R-:W1:Y:S02]  /*0b70*/  F2I.FTZ.U32.TRUNC.NTZ R13, R12 ;  /* 0x0000000c000d7305 */ /* 0x000e64000021f000 */
[----:B-1----:R-:W-:Y:S01]  /*0b80*/  IMAD.MOV R3, RZ, RZ, -R13 ;  /* 0x000000ffff037224 */ /* 0x002fe200078e0a0d */
[----:B------:R-:W-:-:S03]  /*0b90*/  MOV R12, RZ ;  /* 0x000000ff000c7202 */ /* 0x000fc60000000f00 */
[----:B------:R-:W-:Y:S01]  /*0ba0*/  IMAD R4, R3, R5, RZ ;  /* 0x0000000503047224 */ /* 0x000fe200078e02ff */
[----:B---3--:R-:W-:-:S03]  /*0bb0*/  IABS R3, R7 ;  /* 0x0000000700037213 */ /* 0x008fc60000000000 */
        /* <DEDUP_REMOVED lines=26> */
.L_x_751:
[----:B------:R-:W1:Y:S01]  /*0d60*/  LDCU.64 UR6, c[0x0][0x3c0] ;  /* 0x00007800ff0677ac */ /* 0x000e620008000a00 */
[----:B------:R-:W-:-:S05]  /*0d70*/  IADD3 R22, PT, PT, R228, R233, RZ ;  /* 0x000000e9e4167210 */ /* 0x000fca0007ffe0ff */
[C---:B-1----:R-:W-:Y:S02]  /*0d80*/  IMAD R20, R22.reuse, UR7, RZ ;  /* 0x0000000716147c24 */ /* 0x042fe4000f8e02ff */
[----:B------:R-:W-:-:S05]  /*0d90*/  IMAD.WIDE.U32 R22, R22, UR6, RZ ;  /* 0x0000000616167c25 */ /* 0x000fca000f8e00ff */
[----:B------:R-:W-:Y:S02]  /*0da0*/  IADD3 R20, PT, PT, R23, R20, RZ ;  /* 0x0000001417147210 */ /* 0x000fe40007ffe0ff */
.L_x_752:
        /* <DEDUP_REMOVED lines=20> */
[----:B------:R-:W-:Y:S02]  /*0ef0*/  IMAD R3, R3, R24, R2 ;  /* 0x0000001803037224 */ /* 0x000fe400078e0202 */
[----:B------:R-:W-:-:S03]  /*0f00*/  IMAD.WIDE.U32 R32, R12, UR19, RZ ;  /* 0x000000130c207c25 */ /* 0x000fc6000f8e00ff */
[----:B------:R-:W-:-:S05]  /*0f10*/  IADD3 R3, PT, PT, R13, R3, RZ ;  /* 0x000000030d037210 */ /* 0x000fca0007ffe0ff */
[----:B------:R-:W-:-:S04]  /*0f20*/  IMAD R30, R3, UR19, RZ ;  /* 0x00000013031e7c24 */ /* 0x000fc8000f8e02ff */
[----:B------:R-:W-:-:S05]  /*0f30*/  IMAD R30, R12, UR8, R30 ;  /* 0x000000080c1e7c24 */ /* 0x000fca000f8e021e */
[----:B------:R-:W-:Y:S01]  /*0f40*/  IADD3 R30, PT, PT, R33, R30, RZ ;  /* 0x0000001e211e7210 */ /* 0x000fe20007ffe0ff */
[----:B------:R-:W-:Y:S06]  /*0f50*/  BRA `(.L_x_754) ;  /* 0x00000000000c7947 */ /* 0x000fec0003800000 */
.L_x_753:
[-C--:B------:R-:W-:Y:S02]  /*0f60*/  IMAD R30, R5, R0.reuse, RZ ;  /* 0x00000000051e7224 */ /* 0x080fe400078e02ff */
[----:B------:R-:W-:-:S05]  /*0f70*/  IMAD.WIDE.U32 R32, R4, R0, RZ ;  /* 0x0000000004207225 */ /* 0x000fca00078e00ff */
[----:B------:R-:W-:Y:S02]  /*0f80*/  IADD3 R30, PT, PT, R33, R30, RZ ;  /* 0x0000001e211e7210 */ /* 0x000fe40007ffe0ff */
.L_x_754:
        /* <DEDUP_REMOVED lines=20> */
.L_x_755:
[----:B------:R-:W1:Y:S01]  /*10d0*/  LDC R12, c[0x0][0x434] ;  /* 0x00010d00ff0c7b82 */ /* 0x000e620000000800 */
[----:B------:R-:W-:-:S04]  /*10e0*/  IMAD R3, R8, R6, R7 ;  /* 0x0000000608037224 */ /* 0x000fc800078e0207 */
[----:B-1----:R-:W-:-:S03]  /*10f0*/  IMAD R12, R3, R12, RZ ;  /* 0x0000000c030c7224 */ /* 0x002fc600078e02ff */
.L_x_756:
        /* <DEDUP_REMOVED lines=11> */
.L_x_757:
[----:B------:R-:W1:Y:S01]  /*11b0*/  LDC R16, c[0x0][0x444] ;  /* 0x00011100ff107b82 */ /* 0x000e620000000800 */
[----:B------:R-:W-:-:S04]  /*11c0*/  IMAD R3, R8, R6, R7 ;  /* 0x0000000608037224 */ /* 0x000fc800078e0207 */
[----:B-1----:R-:W-:-:S07]  /*11d0*/  IMAD R16, R3, R16, RZ ;  /* 0x0000001003107224 */ /* 0x002fce00078e02ff */
.L_x_758:
[----:B------:R-:W1:Y:S01]  /*11e0*/  S2R R0, SR_TID.X ;  /* 0x0000000000007919 */ /* 0x000e620000002100 */
[----:B------:R-:W2:Y:S01]  /*11f0*/  LDCU.128 UR8, c[0x0][0x590] ;  /* 0x0000b200ff0877ac */ /* 0x000ea20008000c00 */
[----:B------:R-:W3:Y:S01]  /*1200*/  LDC.64 R4, c[0x0][0x5f8] ;  /* 0x00017e00ff047b82 */ /* 0x000ee20000000a00 */
[----:B------:R-:W-:Y:S01]  /*1210*/  IMAD.MOV.U32 R25, RZ, RZ, RZ ;  /* 0x000000ffff197224 */ /* 0x000fe200078e00ff */
[----:B------:R-:W-:Y:S01]  /*1220*/  ISETP.NE.AND P6, PT, RZ, UR18, PT ;  /* 0x00000012ff007c0c */ /* 0x000fe2000bfc5270 */
[----:B------:R-:W4:Y:S01]  /*1230*/  LDCU.64 UR20, c[0x0][0x3c8] ;  /* 0x00007900ff1477ac */ /* 0x000f220008000a00 */
[----:B------:R-:W-:Y:S01]  /*1240*/  IMAD R221, R6, UR19, RZ ;  /* 0x0000001306dd7c24 */ /* 0x000fe2000f8e02ff */
[----:B------:R-:W-:Y:S01]  /*1250*/  BSSY.RECONVERGENT B1, `(.L_x_748) ;  /* 0x000083b000017945 */ /* 0x000fe20003800200 */
[----:B------:R-:W5:Y:S02]  /*1260*/  LDCU.64 UR18, c[0x0][0x550] ;  /* 0x0000aa00ff1277ac */ /* 0x000f640008000a00 */
[----:B------:R-:W4:Y:S08]  /*1270*/  LDC.64 R2, c[0x0][0x3b0] ;  /* 0x0000ec00ff027b82 */ /* 0x000f300000000a00 */
[----:B------:R-:W5:Y:S01]  /*1280*/  LDC.64 R236, c[0x0][0x420] ;  /* 0x00010800ffec7b82 */ /* 0x000f620000000a00 */
[----:B--2---:R-:W-:Y:S01]  /*1290*/  IMAD R34, R17, UR8, RZ ;  /* 0x0000000811227c24 */ /* 0x004fe2000f8e02ff */
[----:B------:R-:W-:-:S03]  /*12a0*/  USHF.L.U64.HI UR33, UR8, 0x6, UR9 ;  /* 0x0000000608217899 */ /* 0x000fc60008010209 */
[----:B------:R-:W-:Y:S02]  /*12b0*/  IMAD R31, R19, UR9, R34 ;  /* 0x00000009131f7c24 */ /* 0x000fe4000f8e0222 */
[C---:B-1----:R-:W-:Y:S01]  /*12c0*/  IMAD.SHL.U32 R13, R0.reuse, 0x8, RZ ;  /* 0x00000008000d7824 */ /* 0x042fe200078e00ff */
[----:B------:R-:W-:-:S04]  /*12d0*/  LOP3.LUT R238, R0, 0x1f, RZ, 0xc0, !PT ;  /* 0x0000001f00ee7812 */ /* 0x000fc800078ec0ff */
[----:B------:R-:W-:-:S04]  /*12e0*/  LOP3.LUT R24, R13, 0x18, RZ, 0xc0, !PT ;  /* 0x000000180d187812 */ /* 0x000fc800078ec0ff */
[----:B------:R-:W-:-:S05]  /*12f0*/  IADD3 R38, P1, PT, R24, R38, RZ ;  /* 0x0000002618267210 */ /* 0x000fca0007f3e0ff */
[----:B------:R-:W-:Y:S01]  /*1300*/  IMAD.X R39, RZ, RZ, R9, P1 ;  /* 0x000000ffff277224 */ /* 0x000fe200008e0609 */
[--C-:B------:R-:W-:Y:S01]  /*1310*/  IADD3 R32, P2, P1, R36, R32, R23.reuse ;  /* 0x0000002024207210 */ /* 0x100fe2000795e017 */
[----:B------:R-:W1:Y:S01]  /*1320*/  S2R R9, SR_TID.X ;  /* 0x0000000000097919 */ /* 0x000e620000002100 */
[----:B------:R-:W-:Y:S01]  /*1330*/  SHF.R.S32.HI R23, RZ, 0x1f, R23 ;  /* 0x0000001fff177819 */ /* 0x000fe20000011417 */
[----:B------:R-:W-:-:S03]  /*1340*/  IMAD.WIDE.U32 R34, R19, UR8, R38 ;  /* 0x0000000813227c25 */ /* 0x000fc6000f8e0026 */
[----:B------:R-:W-:Y:S01]  /*1350*/  IADD3.X R21, PT, PT, R21, R30, R23, P2, P1 ;  /* 0x0000001e15157210 */ /* 0x000fe200017e2417 */
[----:B------:R-:W-:Y:S01]  /*1360*/  IMAD.IADD R31, R35, 0x1, R31 ;  /* 0x00000001231f7824 */ /* 0x000fe200078e021f */
[----:B------:R-:W-:Y:S01]  /*1370*/  SHF.R.U32.HI R23, RZ, 0x5, R0 ;  /* 0x00000005ff177819 */ /* 0x000fe20000011600 */
[----:B------:R-:W-:Y:S02]  /*1380*/  IMAD.MOV.U32 R30, RZ, RZ, R34 ;  /* 0x000000ffff1e7224 */ /* 0x000fe400078e0022 */
[----:B---3--:R-:W-:-:S04]  /*1390*/  IMAD.WIDE.U32 R34, R4, UR25, RZ ;  /* 0x0000001904227c25 */ /* 0x008fc8000f8e00ff */
[-C--:B----4-:R-:W-:Y:S01]  /*13a0*/  IMAD R4, R17, R2.reuse, RZ ;  /* 0x0000000211047224 */ /* 0x090fe200078e02ff */
[----:B------:R-:W-:Y:S01]  /*13b0*/  SEL R27, R34, RZ, P6 ;  /* 0x000000ff221b7207 */ /* 0x000fe20003000000 */
[----:B------:R-:W2:Y:S01]  /*13c0*/  LDC R17, c[0x0][0x508] ;  /* 0x00014200ff117b82 */ /* 0x000ea20000000800 */
[----:B------:R-:W-:-:S04]  /*13d0*/  IMAD.WIDE.U32 R36, R19, R2, R24 ;  /* 0x0000000213247225 */ /* 0x000fc800078e0018 */
[----:B------:R-:W-:Y:S01]  /*13e0*/  IMAD R19, R19, R3, R4 ;  /* 0x0000000313137224 */ /* 0x000fe200078e0204 */
[----:B------:R-:W-:Y:S01]  /*13f0*/  IADD3 R34, P3, PT, R28, R36, RZ ;  /* 0x000000241c227210 */ /* 0x000fe20007f7e0ff */
[----:B------:R-:W-:Y:S01]  /*1400*/  IMAD R5, R5, UR25, R35 ;  /* 0x0000001905057c24 */ /* 0x000fe2000f8e0223 */
[----:B------:R-:W3:Y:S01]  /*1410*/  LDC.64 R28, c[0x0][0x5e8] ;  /* 0x00017a00ff1c7b82 */ /* 0x000ee20000000a00 */
[----:B------:R-:W-:Y:S01]  /*1420*/  IMAD R23, R221, R23, R238 ;  /* 0x00000017dd177224 */ /* 0x000fe200078e02ee */
[----:B------:R-:W-:Y:S01]  /*1430*/  IADD3.X R35, PT, PT, R10, R37, R19, P3, !PT ;  /* 0x000000250a237210 */ /* 0x000fe20001ffe413 */
[----:B------:R-:W-:Y:S01]  /*1440*/  IMAD.WIDE.U32 R30, R7, UR10, R30 ;  /* 0x0000000a071e7c25 */ /* 0x000fe2000f8e001e */
[----:B------:R-:W-:Y:S02]  /*1450*/  SEL R5, R5, RZ, P6 ;  /* 0x000000ff05057207 */ /* 0x000fe40003000000 */
[----:B------:R-:W-:Y:S01]  /*1460*/  IADD3 R32, P2, P1, R23, R32, R27 ;  /* 0x0000002017207210 */ /* 0x000fe2000795e01b */
[----:B------:R-:W-:Y:S01]  /*1470*/  IMAD.WIDE.U32 R34, R7, UR20, R34 ;  /* 0x0000001407227c25 */ /* 0x000fe2000f8e0022 */
[----:B------:R-:W-:-:S02]  /*1480*/  SHF.R.S32.HI R4, RZ, 0x1f, R23 ;  /* 0x0000001fff047819 */ /* 0x000fc40000011417 */
[----:B-1----:R-:W-:Y:S01]  /*1490*/  SHF.R.U32.HI R9, RZ, 0x2, R9 ;  /* 0x00000002ff097819 */ /* 0x002fe20000011609 */
[----:B------:R-:W-:Y:S01]  /*14a0*/  IMAD R33, R7, UR21, R35 ;  /* 0x0000001507217c24 */ /* 0x000fe2000f8e0223 */
[----:B------:R-:W1:Y:S01]  /*14b0*/  LDCU.64 UR20, c[0x0][0x380] ;  /* 0x00007000ff1477ac */ /* 0x000e620008000a00 */
[----:B------:R-:W-:Y:S01]  /*14c0*/  IMAD.MOV.U32 R36, RZ, RZ, R30 ;  /* 0x000000ffff247224 */ /* 0x000fe200078e001e */
[----:B------:R-:W-:Y:S01]  /*14d0*/  IADD3.X R4, PT, PT, R4, R21, R5, P2, P1 ;  /* 0x0000001504047210 */ /* 0x000fe200017e2405 */
[----:B------:R-:W-:Y:S02]  /*14e0*/  IMAD.SHL.U32 R19, R221, 0x80, RZ ;  /* 0x00000080dd137824 */ /* 0x000fe400078e00ff */
[----:B--2---:R-:W-:Y:S02]  /*14f0*/  IMAD.IADD R10, R226, 0x1, R17 ;  /* 0x00000001e20a7824 */ /* 0x004fe400078e0211 */
[----:B------:R-:W-:Y:S01]  /*1500*/  IMAD R37, R7, UR11, R31 ;  /* 0x0000000b07257c24 */ /* 0x000fe2000f8e021f */
[----:B------:R-:W-:Y:S01]  /*1510*/  IADD3 R5, P1, PT, R19, R32, RZ ;  /* 0x0000002013057210 */ /* 0x000fe20007f3e0ff */
[----:B------:R-:W2:Y:S01]  /*1520*/  LDCU.64 UR10, c[0x0][0x570] ;  /* 0x0000ae00ff0a77ac */ /* 0x000ea20008000a00 */
[----:B------:R-:W-:Y:S01]  /*1530*/  IADD3 R30, PT, PT, R211, -0x80, -R10 ;  /* 0xffffff80d31e7810 */ /* 0x000fe20007ffe80a */
[----:B------:R-:W-:Y:S01]  /*1540*/  IMAD.WIDE.U32 R36, R9, UR8, R36 ;  /* 0x0000000809247c25 */ /* 0x000fe2000f8e0024 */
[----:B------:R-:W-:-:S02]  /*1550*/  LEA.HI.X.SX32 R4, R19, R4, 0x1, P1 ;  /* 0x0000000413047211 */ /* 0x000fc400008f0eff */
[----:B------:R-:W-:Y:S01]  /*1560*/  SHF.R.S32.HI R17, RZ, 0x1f, R30 ;  /* 0x0000001fff117819 */ /* 0x000fe2000001141e */
[----:B------:R-:W-:Y:S01]  /*1570*/  IMAD.MOV.U32 R32, RZ, RZ, R34 ;  /* 0x000000ffff207224 */ /* 0x000fe200078e0022 */
[C---:B-----5:R-:W-:Y:S01]  /*1580*/  LEA R218, P2, R36.reuse, UR18, 0x1 ;  /* 0x0000001224da7c11 */ /* 0x060fe2000f8408ff */
[----:B------:R-:W-:Y:S01]  /*1590*/  IMAD R219, R9, UR9, R37 ;  /* 0x0000000909db7c24 */ /* 0x000fe2000f8e0225 */
[----:B------:R-:W-:Y:S01]  /*15a0*/  LEA.HI R17, R17, R30, RZ, 0x7 ;  /* 0x0000001e11117211 */ /* 0x000fe200078f38ff */
[C---:B------:R-:W-:Y:S01]  /*15b0*/  IMAD.WIDE.U32 R32, R9.reuse, R2, R32 ;  /* 0x0000000209207225 */ /* 0x040fe200078e0020 */
[----:B------:R-:W-:Y:S02]  /*15c0*/  USHF.L.U32 UR18, UR8, 0x6, URZ ;  /* 0x0000000608127899 */ /* 0x000fe400080006ff */
[----:B------:R-:W-:Y:S01]  /*15d0*/  SHF.R.S32.HI R17, RZ, 0x7, R17 ;  /* 0x00000007ff117819 */ /* 0x000fe20000011411 */
[----:B------:R-:W-:Y:S01]  /*15e0*/  IMAD R217, R9, R3, R33 ;  /* 0x0000000309d97224 */ /* 0x000fe200078e0221 */
[----:B------:R-:W-:Y:S01]  /*15f0*/  LEA.HI.X R219, R36, UR19, R219, 0x1, P2 ;  /* 0x0000001324db7c11 */ /* 0x000fe200090f0cdb */
[----:B------:R-:W-:Y:S01]  /*1600*/  IMAD R19, R229, 0x80, R16 ;  /* 0x00000080e5137824 */ /* 0x000fe200078e0210 */
[----:B-1----:R-:W-:-:S02]  /*1610*/  LEA R216, P2, R32, UR20, 0x1 ;  /* 0x0000001420d87c11 */ /* 0x002fc4000f8408ff */
[----:B------:R-:W-:Y:S01]  /*1620*/  VIMNMX R212, PT, PT, RZ, R17, !PT ;  /* 0x00000011ffd47248 */ /* 0x000fe20007fe0100 */
[----:B---3--:R-:W-:Y:S01]  /*1630*/  IMAD.WIDE R214, R19, 0x4, R28 ;  /* 0x0000000413d67825 */ /* 0x008fe200078e021c */
[----:B------:R-:W-:Y:S02]  /*1640*/  LEA.HI.X R217, R32, UR21, R217, 0x1, P2 ;  /* 0x0000001520d97c11 */ /* 0x000fe400090f0cd9 */
[----:B------:R-:W-:Y:S01]  /*1650*/  ISETP.GT.AND P2, PT, R11, R212, PT ;  /* 0x000000d40b00720c */ /* 0x000fe20003f44270 */
[C---:B------:R-:W-:Y:S01]  /*1660*/  IMAD.SHL.U32 R19, R2.reuse, 0x40, RZ ;  /* 0x0000004002137824 */ /* 0x040fe200078e00ff */
[C---:B--2---:R-:W-:Y:S02]  /*1670*/  LEA R234, P1, R5.reuse, UR10, 0x2 ;  /* 0x0000000a05ea7c11 */ /* 0x044fe4000f8210ff */
[----:B------:R-:W-:Y:S02]  /*1680*/  SHF.L.U64.HI R16, R2, 0x6, R3 ;  /* 0x0000000602107819 */ /* 0x000fe40000010203 */
[----:B------:R-:W-:Y:S01]  /*1690*/  LEA.HI.X R235, R5, UR11, R4, 0x2, P1 ;  /* 0x0000000b05eb7c11 */ /* 0x000fe200088f1404 */
[----:B------:R-:W-:Y:S01]  /*16a0*/  IMAD R5, R229, 0x80, R12 ;  /* 0x00000080e5057824 */ /* 0x000fe200078e020c */
[----:B------:R-:W-:-:S02]  /*16b0*/  IADD3 R12, P1, PT, R9, 0x40, RZ ;  /* 0x00000040090c7810 */ /* 0x000fc40007f3e0ff */
[----:B------:R-:W-:Y:S01]  /*16c0*/  LEA.HI R4, R0, 0x40, RZ, 0x1e ;  /* 0x0000004000047811 */ /* 0x000fe200078ff0ff */
[----:B------:R-:W-:-:S04]  /*16d0*/  IMAD.WIDE R236, R5, 0x4, R236 ;  /* 0x0000000405ec7825 */ /* 0x000fc800078e02ec */
        /* <DEDUP_REMOVED lines=13> */
.L_x_760:
[----:B------:R-:W1:Y:S01]  /*17b0*/  LDCU.64 UR10, c[0x0][0x5c0] ;  /* 0x0000b800ff0a77ac */ /* 0x000e620008000a00 */
[----:B------:R-:W-:-:S05]  /*17c0*/  IADD3 R0, PT, PT, R228, R233, RZ ;  /* 0x000000e9e4007210 */ /* 0x000fca0007ffe0ff */
[C---:B-1----:R-:W-:Y:S02]  /*17d0*/  IMAD R2, R0.reuse, UR11, RZ ;  /* 0x0000000b00027c24 */ /* 0x042fe4000f8e02ff */
[----:B------:R-:W-:-:S05]  /*17e0*/  IMAD.WIDE.U32 R10, R0, UR10, RZ ;  /* 0x0000000a000a7c25 */ /* 0x000fca000f8e00ff */
[----:B------:R-:W-:Y:S02]  /*17f0*/  IADD3 R0, PT, PT, R11, R2, RZ ;  /* 0x000000020b007210 */ /* 0x000fe40007ffe0ff */
[----:B------:R-:W-:Y:S02]  /*1800*/  MOV R2, R10 ;  /* 0x0000000a00027202 */ /* 0x000fe40000000f00 */
.L_x_761:
        /* <DEDUP_REMOVED lines=12> */
.L_x_762:
[----:B------:R-:W1:Y:S01]  /*18d0*/  LDCU.64 UR8, c[0x0][0x5c8] ;  /* 0x0000b900ff0877ac */ /* 0x000e620008000a00 */
[----:B------:R-:W-:-:S05]  /*18e0*/  IADD3 R228, PT, PT, R228, R233, RZ ;  /* 0x000000e9e4e47210 */ /* 0x000fca0007ffe0ff */
[C---:B-1----:R-:W-:Y:S02]  /*18f0*/  IMAD R8, R228.reuse, UR9, RZ ;  /* 0x00000009e4087c24 */ /* 0x042fe4000f8e02ff */
[----:B------:R-:W-:-:S05]  /*1900*/  IMAD.WIDE.U32 R228, R228, UR8, RZ ;  /* 0x00000008e4e47c25 */ /* 0x000fca000f8e00ff */
[----:B------:R-:W-:Y:S02]  /*1910*/  IADD3 R8, PT, PT, R229, R8, RZ ;  /* 0x00000008e5087210 */ /* 0x000fe40007ffe0ff */
[----:B------:R-:W-:Y:S02]  /*1920*/  MOV R6, R228 ;  /* 0x000000e400067202 */ /* 0x000fe40000000f00 */
.L_x_763:
[----:B------:R-:W-:Y:S01]  /*1930*/  VIADD R226, R226, -UR30 ;  /* 0x8000001ee2e27c36 */ /* 0x000fe20008000000 */
[----:B------:R-:W1:Y:S01]  /*1940*/  LDCU.64 UR6, c[0x0][0x5d8] ;  /* 0x0000bb00ff0677ac */ /* 0x000e620008000a00 */
[----:B------:R-:W-:Y:S01]  /*1950*/  IMAD.U32 R11, RZ, RZ, UR10 ;  /* 0x0000000aff0b7e24 */ /* 0x000fe2000f8e00ff */
[----:B------:R-:W-:Y:S01]  /*1960*/  BSSY.RECONVERGENT B0, `(.L_x_764) ;  /* 0x000001c000007945 */ /* 0x000fe20003800200 */
[----:B------:R-:W-:Y:S01]  /*1970*/  MOV R5, UR8 ;  /* 0x0000000800057c02 */ /* 0x000fe20008000f00 */
[----:B------:R-:W-:Y:S01]  /*1980*/  UIMAD UR16, UR5, UR10, URZ ;  /* 0x0000000a051072a4 */ /* 0x000fe2000f8e02ff */
[-C--:B------:R-:W-:Y:S01]  /*1990*/  ISETP.GE.AND P2, PT, R9, R226.reuse, PT ;  /* 0x000000e20900720c */ /* 0x080fe20003f46270 */
[----:B------:R-:W-:Y:S01]  /*19a0*/  IMAD.WIDE.U32 R10, R11, UR30, R24 ;  /* 0x0000001e0b0a7c25 */ /* 0x000fe2000f8e0018 */
[----:B------:R-:W-:Y:S01]  /*19b0*/  ISETP.GE.AND P1, PT, R4, R226, PT ;  /* 0x000000e20400720c */ /* 0x000fe20003f26270 */
[----:B------:R-:W-:Y:S01]  /*19c0*/  UIMAD UR16, UR30, UR11, UR16 ;  /* 0x0000000b1e1072a4 */ /* 0x000fe2000f8e0210 */
[----:B------:R-:W-:-:S05]  /*19d0*/  IADD3 R10, P0, PT, R2, R10, RZ ;  /* 0x0000000a020a7210 */ /* 0x000fca0007f1e0ff */
[----:B------:R-:W-:-:S04]  /*19e0*/  IADD3.X R11, PT, PT, R0, UR16, R11, P0, !PT ;  /* 0x00000010000b7c10 */ /* 0x000fc800087fe40b */
        /* <DEDUP_REMOVED lines=12> */
[----:B-1----:R-:W-:Y:S02]  /*1ab0*/  IMAD R3, R17, UR10, RZ ;  /* 0x0000000a11037c24 */ /* 0x002fe4000f8e02ff */
[----:B------:R-:W-:-:S04]  /*1ac0*/  IMAD.WIDE.U32 R10, R12, UR10, R10 ;  /* 0x0000000a0c0a7c25 */ /* 0x000fc8000f8e000a */
[----:B------:R-:W-:-:S05]  /*1ad0*/  IMAD R3, R12, UR11, R3 ;  /* 0x0000000b0c037c24 */ /* 0x000fca000f8e0203 */
[----:B------:R-:W-:Y:S02]  /*1ae0*/  IADD3 R3, PT, PT, R11, R3, RZ ;  /* 0x000000030b037210 */ /* 0x000fe40007ffe0ff */
[----:B--2---:R-:W-:-:S04]  /*1af0*/  LEA R2, P0, R10, UR6, 0x1 ;  /* 0x000000060a027c11 */ /* 0x004fc8000f8008ff */
[----:B------:R-:W-:-:S05]  /*1b00*/  LEA.HI.X R3, R10, UR7, R3, 0x1, P0 ;  /* 0x000000070a037c11 */ /* 0x000fca00080f0c03 */
[----:B------:R2:W-:Y:S04]  /*1b10*/  STG.E.128 desc[UR28][R2.64], RZ ;  /* 0x000000ff02007986 */ /* 0x0005e8000c101d1c */
.L_x_765:
[----:B------:R-:W-:Y:S05]  /*1b20*/  BSYNC.RECONVERGENT B0 ;  /* 0x0000000000007941 */ /* 0x000fea0003800200 */
.L_x_764:
        /* <DEDUP_REMOVED lines=20> */
[----:B--2---:R-:W-:-:S05]  /*1c70*/  IMAD R3, R12, UR9, R17 ;  /* 0x000000090c037c24 */ /* 0x004fca000f8e0211 */
[----:B------:R-:W-:Y:S02]  /*1c80*/  IADD3 R3, PT, PT, R5, R3, RZ ;  /* 0x0000000305037210 */ /* 0x000fe40007ffe0ff */
[----:B-1----:R-:W-:-:S04]  /*1c90*/  LEA R2, P0, R4, UR6, 0x1 ;  /* 0x0000000604027c11 */ /* 0x002fc8000f8008ff */
[----:B------:R-:W-:-:S05]  /*1ca0*/  LEA.HI.X R3, R4, UR7, R3, 0x1, P0 ;  /* 0x0000000704037c11 */ /* 0x000fca00080f0c03 */
[----:B------:R3:W-:Y:S01]  /*1cb0*/  STG.E.128 desc[UR28][R2.64], RZ ;  /* 0x000000ff02007986 */ /* 0x0007e2000c101d1c */
[----:B------:R-:W-:Y:S05]  /*1cc0*/  BRA `(.L_x_766) ;  /* 0x00000078004c7947 */ /* 0x000fea0003800000 */
.L_x_759:
[----:B------:R-:W-:Y:S01]  /*1cd0*/  VIADD R2, R226, -UR30 ;  /* 0x8000001ee2027c36 */ /* 0x000fe20008000000 */
[----:B------:R-:W1:Y:S01]  /*1ce0*/  LDCU.64 UR10, c[0x0][0x3d8] ;  /* 0x00007b00ff0a77ac */ /* 0x000e620008000a00 */
[----:B------:R-:W-:Y:S01]  /*1cf0*/  IMAD.U32 R5, RZ, RZ, UR6 ;  /* 0x00000006ff057e24 */ /* 0x000fe2000f8e00ff */
[----:B------:R-:W-:Y:S01]  /*1d00*/  LOP3.LUT R21, R229, 0x80000001, RZ, 0xc0, !PT ;  /* 0x80000001e5157812 */ /* 0x000fe200078ec0ff */
[----:B------:R-:W-:Y:S01]  /*1d10*/  IMAD.U32 R3, RZ, RZ, UR16 ;  /* 0x00000010ff037e24 */ /* 0x000fe2000f8e00ff */
[-C--:B------:R-:W-:Y:S01]  /*1d20*/  ISETP.GE.AND P3, PT, R4, R2.reuse, PT ;  /* 0x000000020400720c */ /* 0x080fe20003f66270 */
[----:B------:R-:W-:Y:S01]  /*1d30*/  UIMAD UR19, UR5, UR6, URZ ;  /* 0x00000006051372a4 */ /* 0x000fe2000f8e02ff */
[--C-:B------:R-:W-:Y:S01]  /*1d40*/  IMAD.WIDE.U32 R30, R5, UR30, R24.reuse ;  /* 0x0000001e051e7c25 */ /* 0x100fe2000f8e0018 */
[----:B------:R-:W-:Y:S01]  /*1d50*/  ISETP.GE.AND P4, PT, R9, R2, PT ;  /* 0x000000020900720c */ /* 0x000fe20003f86270 */
[----:B------:R-:W2:Y:S01]  /*1d60*/  LDCU.64 UR8, c[0x0][0x3d0] ;  /* 0x00007a00ff0877ac */ /* 0x000ea20008000a00 */
[----:B------:R-:W-:Y:S01]  /*1d70*/  ISETP.NE.AND P5, PT, R21, 0x1, PT ;  /* 0x000000011500780c */ /* 0x000fe20003fa5270 */
[----:B------:R-:W-:Y:S01]  /*1d80*/  IMAD.WIDE.U32 R28, R3, UR30, R24 ;  /* 0x0000001e031c7c25 */ /* 0x000fe2000f8e0018 */
[----:B------:R-:W-:Y:S01]  /*1d90*/  IADD3 R24, P0, PT, R22, R30, RZ ;  /* 0x0000001e16187210 */ /* 0x000fe20007f1e0ff */
[----:B------:R-:W-:Y:S01]  /*1da0*/  UIMAD UR19, UR30, UR7, UR19 ;  /* 0x000000071e1372a4 */ /* 0x000fe2000f8e0213 */
[----:B------:R-:W-:Y:S01]  /*1db0*/  SEL R200, RZ, 0x2000, P5 ;  /* 0x00002000ffc87807 */ /* 0x000fe20002800000 */
[----:B------:R-:W-:Y:S01]  /*1dc0*/  UIMAD UR5, UR5, UR16, URZ ;  /* 0x00000010050572a4 */ /* 0x000fe2000f8e02ff */
[----:B------:R-:W-:-:S02]  /*1dd0*/  IMAD R11, R229, -0x80, R231 ;  /* 0xffffff80e50b7824 */ /* 0x000fc400078e02e7 */
[----:B------:R-:W3:Y:S01]  /*1de0*/  @!P3 LDC.64 R2, c[0x0][0x390] ;  /* 0x0000e400ff02bb82 */ /* 0x000ee20000000a00 */
[----:B------:R-:W-:Y:S01]  /*1df0*/  IADD3.X R25, PT, PT, R20, UR19, R31, P0, !PT ;  /* 0x0000001314197c10 */ /* 0x000fe200087fe41f */
[----:B-1----:R-:W-:Y:S01]  /*1e00*/  IMAD R20, R14, UR10, RZ ;  /* 0x0000000a0e147c24 */ /* 0x002fe2000f8e02ff */
[----:B------:R-:W-:Y:S01]  /*1e10*/  UIMAD UR5, UR30, UR17, UR5 ;  /* 0x000000111e0572a4 */ /* 0x000fe2000f8e0205 */
[----:B------:R-:W-:Y:S01]  /*1e20*/  IADD3 R26, P0, PT, R26, R28, RZ ;  /* 0x0000001c1a1a7210 */ /* 0x000fe20007f1e0ff */
[----:B------:R-:W-:Y:S01]  /*1e30*/  @!P3 IMAD R23, R17, UR6, RZ ;  /* 0x000000061117bc24 */ /* 0x000fe2000f8e02ff */
[----:B------:R-:W-:Y:S01]  /*1e40*/  ISETP.GE.AND P2, PT, R4, R11, PT ;  /* 0x0000000b0400720c */ /* 0x000fe20003f46270 */
[C---:B------:R-:W-:Y:S02]  /*1e50*/  IMAD R5, R15.reuse, UR11, R20 ;  /* 0x0000000b0f057c24 */ /* 0x040fe4000f8e0214 */
[----:B------:R-:W-:Y:S01]  /*1e60*/  IMAD.WIDE.U32 R24, R15, UR10, R24 ;  /* 0x0000000a0f187c25 */ /* 0x000fe2000f8e0018 */
[----:B------:R-:W-:-:S02]  /*1e70*/  IADD3.X R27, PT, PT, R18, UR5, R29, P0, !PT ;  /* 0x00000005121b7c10 */ /* 0x000fc400087fe41d */
[----:B------:R-:W-:Y:S01]  /*1e80*/  LOP3.LUT R29, R13, 0xd8, RZ, 0xc0, !PT ;  /* 0x000000d80d1d7812 */ /* 0x000fe200078ec0ff */
[----:B------:R-:W-:Y:S02]  /*1e90*/  IMAD.IADD R25, R25, 0x1, R5 ;  /* 0x0000000119197824 */ /* 0x000fe400078e0205 */
[----:B------:R-:W-:Y:S01]  /*1ea0*/  IMAD.MOV.U32 R225, RZ, RZ, 0x7f800000 ;  /* 0x7f800000ffe17424 */ /* 0x000fe200078e00ff */
[----:B------:R-:W1:Y:S01]  /*1eb0*/  @!P4 LDC.64 R4, c[0x0][0x390] ;  /* 0x0000e400ff04cb82 */ /* 0x000e620000000a00 */
[C---:B------:R-:W-:Y:S01]  /*1ec0*/  @!P3 IMAD R18, R12.reuse, UR7, R23 ;  /* 0x000000070c12bc24 */ /* 0x040fe2000f8e0217 */
[----:B------:R-:W-:Y:S01]  /*1ed0*/  LOP3.LUT R20, R29, 0x18, R0, 0x78, !PT ;  /* 0x000000181d147812 */ /* 0x000fe200078e7800 */
[----:B------:R-:W-:-:S04]  /*1ee0*/  @!P3 IMAD.WIDE.U32 R22, R12, UR6, R24 ;  /* 0x000000060c16bc25 */ /* 0x000fc8000f8e0018 */
[----:B------:R-:W-:Y:S01]  /*1ef0*/  IMAD.MOV.U32 R224, RZ, RZ, 0x7f800000 ;  /* 0x7f800000ffe07424 */ /* 0x000fe200078e00ff */
[----:B------:R-:W-:Y:S01]  /*1f00*/  LOP3.LUT R13, R20, 0x1f20, R13, 0xf8, !PT ;  /* 0x00001f20140d7812 */ /* 0x000fe200078ef80d */
[----:B--2---:R-:W-:Y:S01]  /*1f10*/  IMAD R14, R14, UR8, RZ ;  /* 0x000000080e0e7c24 */ /* 0x004fe2000f8e02ff */
[C---:B---3--:R-:W-:Y:S01]  /*1f20*/  @!P3 LEA R20, P0, R22.reuse, R2, 0x1 ;  /* 0x000000021614b211 */ /* 0x048fe200078008ff */
[----:B------:R-:W-:Y:S02]  /*1f30*/  @!P3 IMAD.IADD R18, R23, 0x1, R18 ;  /* 0x000000011712b824 */ /* 0x000fe400078e0212 */
[----:B------:R-:W-:Y:S02]  /*1f40*/  IMAD.MOV.U32 R223, RZ, RZ, 0x7f800000 ;  /* 0x7f800000ffdf7424 */ /* 0x000fe400078e00ff */
[----:B------:R-:W-:Y:S01]  /*1f50*/  IMAD.MOV.U32 R222, RZ, RZ, 0x7f800000 ;  /* 0x7f800000ffde7424 */ /* 0x000fe200078e00ff */
[----:B------:R-:W-:Y:S01]  /*1f60*/  @!P3 LEA.HI.X R21, R22, R3, R18, 0x1, P0 ;  /* 0x000000031615b211 */ /* 0x000fe200000f0c12 */
[----:B------:R-:W-:Y:S01]  /*1f70*/  IMAD R14, R15, UR9, R14 ;  /* 0x000000090f0e7c24 */ /* 0x000fe2000f8e020e */
[----:B------:R-:W-:Y:S01]  /*1f80*/  @!P2 LEA R18, P0, R19, R216, 0x1 ;  /* 0x000000d81312a211 */ /* 0x000fe200078008ff */
[----:B------:R-:W-:Y:S01]  /*1f90*/  IMAD.WIDE.U32 R26, R15, UR8, R26 ;  /* 0x000000080f1a7c25 */ /* 0x000fe2000f8e001a */
[----:B------:R-:W2:Y:S02]  /*1fa0*/  LDCU UR9, c[0x0][0x590] ;  /* 0x0000b200ff0977ac */ /* 0x000ea40008000800 */
[----:B------:R-:W-:Y:S01]  /*1fb0*/  @!P2 LEA.HI.X R19, R19, R217, R16, 0x1, P0 ;  /* 0x000000d91313a211 */ /* 0x000fe200000f0c10 */
[----:B------:R-:W-:Y:S01]  /*1fc0*/  IMAD.U32 R15, RZ, RZ, UR18 ;  /* 0x00000012ff0f7e24 */ /* 0x000fe2000f8e00ff */
[----:B------:R-:W-:Y:S01]  /*1fd0*/  ISETP.GE.AND P0, PT, R9, R11, PT ;  /* 0x0000000b0900720c */ /* 0x000fe20003f06270 */
[----:B------:R-:W-:Y:S01]  /*1fe0*/  IMAD.U32 R3, RZ, RZ, UR18 ;  /* 0x00000012ff037e24 */ /* 0x000fe2000f8e00ff */
[----:B------:R-:W-:Y:S01]  /*1ff0*/  @P6 BAR.SYNC.DEFER_BLOCKING 0x0 ;  /* 0x0000000000006b1d */ /* 0x000fe20000010000 */
[----:B------:R-:W-:Y:S01]  /*2000*/  IMAD.U32 R2, RZ, RZ, UR33 ;  /* 0x00000021ff027e24 */ /* 0x000fe2000f8e00ff */
[----:B------:R-:W-:Y:S01]  /*2010*/  @!P2 LEA R22, P1, R15, R218, 0x1 ;  /* 0x000000da0f16a211 */ /* 0x000fe200078208ff */
[----:B------:R-:W-:Y:S01]  /*2020*/  @!P4 IMAD.WIDE.U32 R30, R9, UR6, R24 ;  /* 0x00000006091ecc25 */ /* 0x000fe2000f8e0018 */
[----:B------:R-:W-:-:S02]  /*2030*/  LEA R15, R13, UR24, 0x1 ;  /* 0x000000180d0f7c11 */ /* 0x000fc4000f8e08ff */
[----:B------:R-:W-:Y:S01]  /*2040*/  @!P2 LEA.HI.X R23, R3, R219, R2, 0x1, P1 ;  /* 0x000000db0317a211 */ /* 0x000fe200008f0c02 */
[----:B------:R-:W-:Y:S01]  /*2050*/  @!P4 IMAD R2, R9, UR7, R31 ;  /* 0x000000070902cc24 */ /* 0x000fe2000f8e021f */
[C---:B-1----:R-:W-:Y:S01]  /*2060*/  @!P4 LEA R24, P1, R30.reuse, R4, 0x1 ;  /* 0x000000041e18c211 */ /* 0x042fe200078208ff */
[----:B------:R-:W-:Y:S01]  /*2070*/  IMAD.IADD R27, R27, 0x1, R14 ;  /* 0x000000011b1b7824 */ /* 0x000fe200078e020e */
[----:B------:R-:W-:Y:S01]  /*2080*/  CS2R R154, SRZ ;  /* 0x00000000009a7805 */ /* 0x000fe2000001ff00 */
[----:B------:R-:W-:Y:S01]  /*2090*/  @!P3 IMAD.MOV.U32 R28, RZ, RZ, R26 ;  /* 0x000000ffff1cb224 */ /* 0x000fe200078e001a */
[----:B------:R-:W-:Y:S01]  /*20a0*/  @!P4 LEA.HI.X R25, R30, R5, R2, 0x1, P1 ;  /* 0x000000051e19c211 */ /* 0x000fe200008f0c02 */
[--C-:B------:R-:W-:Y:S01]  /*20b0*/  @!P3 IMAD.MOV.U32 R29, RZ, RZ, R27.reuse ;  /* 0x000000ffff1db224 */ /* 0x100fe200078e001b */
[----:B------:R-:W1:Y:S01]  /*20c0*/  @!P4 LDC.64 R4, c[0x0][0x388] ;  /* 0x0000e200ff04cb82 */ /* 0x000e620000000a00 */
[----:B------:R-:W-:Y:S01]  /*20d0*/  @!P3 IMAD R17, R17, UR16, RZ ;  /* 0x000000101111bc24 */ /* 0x000fe2000f8e02ff */
[----:B------:R-:W-:Y:S01]  /*20e0*/  CS2R R152, SRZ ;  /* 0x0000000000987805 */ /* 0x000fe2000001ff00 */
[----:B------:R-:W-:Y:S01]  /*20f0*/  @!P4 IMAD.WIDE.U32 R26, R9, UR16, R26 ;  /* 0x00000010091acc25 */ /* 0x000fe2000f8e001a */
[----:B------:R-:W-:-:S02]  /*2100*/  CS2R R158, SRZ ;  /* 0x00000000009e7805 */ /* 0x000fc4000001ff00 */
[----:B------:R-:W-:Y:S02]  /*2110*/  CS2R R156, SRZ ;  /* 0x00000000009c7805 */ /* 0x000fe4000001ff00 */
[----:B------:R-:W-:Y:S01]  /*2120*/  CS2R R150, SRZ ;  /* 0x0000000000967805 */ /* 0x000fe2000001ff00 */
[C---:B------:R-:W-:Y:S01]  /*2130*/  @!P3 IMAD R13, R12.reuse, UR17, R17 ;  /* 0x000000110c0dbc24 */ /* 0x040fe2000f8e0211 */
[----:B------:R-:W3:Y:S01]  /*2140*/  @!P3 LDC.64 R2, c[0x0][0x388] ;  /* 0x0000e200ff02bb82 */ /* 0x000ee20000000a00 */
[----:B------:R-:W-:Y:S01]  /*2150*/  @!P3 IMAD.WIDE.U32 R28, R12, UR16, R28 ;  /* 0x000000100c1cbc25 */ /* 0x000fe2000f8e001c */
[----:B------:R-:W-:Y:S01]  /*2160*/  @!PT LDS RZ, [RZ] ;  /* 0x00000000fffff984 */ /* 0x000fe20000000800 */
[----:B------:R-:W-:Y:S01]  /*2170*/  @!PT LDS RZ, [RZ] ;  /* 0x00000000fffff984 */ /* 0x000fe20000000800 */
[----:B------:R-:W-:Y:S01]  /*2180*/  @!PT LDS RZ, [RZ] ;  /* 0x00000000fffff984 */ /* 0x000fe20000000800 */
[----:B------:R-:W-:Y:S01]  /*2190*/  @!P4 LDGSTS.E.BYPASS.LTC128B.128 [R15+0x8000], desc[UR28][R24.64] ;  /* 0x08000000180fcfae */ /* 0x000fe2000b981a1c */
[----:B------:R-:W-:Y:S02]  /*21a0*/  CS2R R148, SRZ ;  /* 0x0000000000947805 */ /* 0x000fe4000001ff00 */
[----:B------:R-:W-:Y:S01]  /*21b0*/  CS2R R146, SRZ ;  /* 0x0000000000927805 */ /* 0x000fe2000001ff00 */
[----:B------:R-:W-:Y:S01]  /*21c0*/  @!P4 IMAD R12, R9, UR17, R27 ;  /* 0x00000011090ccc24 */ /* 0x000fe2000f8e021b */
[----:B------:R-:W-:Y:S01]  /*21d0*/  @P4 STS.128 [R15+0x8000], RZ ;  /* 0x008000ff0f004388 */ /* 0x000fe20000000c00 */
[----:B------:R-:W-:Y:S01]  /*21e0*/  IMAD.IADD R227, R200, 0x1, R15 ;  /* 0x00000001c8e37824 */ /* 0x000fe200078e020f */
[----:B------:R-:W4:Y:S01]  /*21f0*/  LDC.64 R16, c[0x0][0x528] ;  /* 0x00014a00ff107b82 */ /* 0x000f220000000a00 */
[----:B------:R-:W-:Y:S01]  /*2200*/  @!P3 IMAD.IADD R13, R29, 0x1, R13 ;  /* 0x000000011d0db824 */ /* 0x000fe200078e020d */
[----:B------:R-:W-:Y:S01]  /*2210*/  @P3 STS.128 [R15+0x9000], RZ ;  /* 0x009000ff0f003388 */ /* 0x000fe20000000c00 */
[----:B------:R-:W-:Y:S01]  /*2220*/  VIADD R14, R208, 0x48 ;  /* 0x00000048d00e7836 */ /* 0x000fe20000000000 */
[----:B------:R-:W-:Y:S01]  /*2230*/  CS2R R144, SRZ ;  /* 0x0000000000907805 */ /* 0x000fe2000001ff00 */
[----:B------:R-:W-:Y:S01]  /*2240*/  IMAD.IADD R202, R205, 0x1, R200 ;  /* 0x00000001cdca7824 */ /* 0x000fe200078e02c8 */
[----:B------:R-:W-:Y:S01]  /*2250*/  @!PT LDS RZ, [RZ] ;  /* 0x00000000fffff984 */ /* 0x000fe20000000800 */
[----:B------:R-:W-:Y:S01]  /*2260*/  @!PT LDS RZ, [RZ] ;  /* 0x00000000fffff984 */ /* 0x000fe20000000800 */
[----:B------:R-:W-:Y:S01]  /*2270*/  @!PT LDS RZ, [RZ] ;  /* 0x00000000fffff984 */ /* 0x000fe20000000800 */
[----:B------:R2:W-:Y:S01]  /*2280*/  @!P3 LDGSTS.E.BYPASS.LTC128B.128 [R15+0x9000], desc[UR28][R20.64] ;  /* 0x09000000140fbfae */ /* 0x0005e2000b981a1c */
[----:B------:R-:W-:Y:S01]  /*2290*/  IMAD.IADD R211, R211, 0x1, -R10 ;  /* 0x00000001d3d37824 */ /* 0x000fe200078e0a0a */
[----:B-1----:R-:W-:Y:S01]  /*22a0*/  @!P4 LEA R4, P5, R26, R4, 0x1 ;  /* 0x000000041a04c211 */ /* 0x002fe200078a08ff */
[----:B------:R-:W-:Y:S01]  /*22b0*/  IMAD.SHL.U32 R221, R221, 0x8, RZ ;  /* 0x00000008dddd7824 */ /* 0x000fe200078e00ff */
[----:B------:R-:W0:Y:S01]  /*22c0*/  LDGDEPBAR ;  /* 0x00000000000079af */ /* 0x000e220000000000 */
[----:B------:R-:W-:-:S02]  /*22d0*/  CS2R R138, SRZ ;  /* 0x00000000008a7805 */ /* 0x000fc4000001ff00 */
[----:B------:R-:W-:Y:S01]  /*22e0*/  @!P4 LEA.HI.X R5, R26, R5, R12, 0x1, P5 ;  /* 0x000000051a05c211 */ /* 0x000fe200028f0c0c */
[----:B------:R-:W-:Y:S01]  /*22f0*/  VIADD R12, R208, 0x8 ;  /* 0x00000008d00c7836 */ /* 0x000fe20000000000 */
[----:B------:R-:W-:Y:S01]  /*2300*/  @!P0 LDGSTS.E.BYPASS.LTC128B.128 [R15+0x4000], desc[UR28][R218.64] ;  /* 0x04000000da0f8fae */ /* 0x000fe2000b981a1c */
[----:B------:R-:W-:Y:S02]  /*2310*/  CS2R R136, SRZ ;  /* 0x0000000000887805 */ /* 0x000fe4000001ff00 */
[C---:B---3--:R-:W-:Y:S02]  /*2320*/  @!P3 LEA R2, P1, R28.reuse, R2, 0x1 ;  /* 0x000000021c02b211 */ /* 0x048fe400078208ff */
[----:B------:R-:W-:Y:S01]  /*2330*/  CS2R R142, SRZ ;  /* 0x00000000008e7805 */ /* 0x000fe2000001ff00 */
[----:B------:R-:W-:Y:S01]  /*2340*/  @P0 STS.128 [R15+0x4000], RZ ;  /* 0x004000ff0f000388 */ /* 0x000fe20000000c00 */
[----:B------:R-:W-:Y:S02]  /*2350*/  CS2R R140, SRZ ;  /* 0x00000000008c7805 */ /* 0x000fe4000001ff00 */
[----:B------:R-:W-:-:S02]  /*2360*/  @!P3 LEA.HI.X R3, R28, R3, R13, 0x1, P1 ;  /* 0x000000031c03b211 */ /* 0x000fc400008f0c0d */
[----:B------:R-:W-:Y:S01]  /*2370*/  CS2R R134, SRZ ;  /* 0x0000000000867805 */ /* 0x000fe2000001ff00 */
[----:B------:R-:W-:Y:S01]  /*2380*/  @P2 STS.128 [R15+0x5000], RZ ;  /* 0x005000ff0f002388 */ /* 0x000fe20000000c00 */
[----:B------:R-:W-:Y:S02]  /*2390*/  CS2R R132, SRZ ;  /* 0x0000000000847805 */ /* 0x000fe4000001ff00 */
[----:B------:R-:W-:Y:S02]  /*23a0*/  CS2R R130, SRZ ;  /* 0x0000000000827805 */ /* 0x000fe4000001ff00 */
[----:B------:R-:W-:Y:S01]  /*23b0*/  CS2R R128, SRZ ;  /* 0x0000000000807805 */ /* 0x000fe2000001ff00 */
[----:B------:R-:W-:Y:S01]  /*23c0*/  @!PT LDS RZ, [RZ] ;  /* 0x00000000fffff984 */ /* 0x000fe20000000800 */
[----:B------:R-:W-:Y:S01]  /*23d0*/  @!PT LDS RZ, [RZ] ;  /* 0x00000000fffff984 */ /* 0x000fe20000000800 */
[----:B------:R-:W-:Y:S01]  /*23e0*/  @!PT LDS RZ, [RZ] ;  /* 0x00000000fffff984 */ /* 0x000fe20000000800 */
[----:B------:R-:W-:Y:S01]  /*23f0*/  @!P2 LDGSTS.E.BYPASS.LTC128B.128 [R15+0x5000], desc[UR28][R22.64] ;  /* 0x05000000160fafae */ /* 0x000fe2000b981a1c */
[----:B------:R-:W1:Y:S03]  /*2400*/  LDCU UR6, c[0x0][0x504] ;  /* 0x0000a080ff0677ac */ /* 0x000e660008000800 */
[----:B------:R-:W-:Y:S01]  /*2410*/  @!P0 LDGSTS.E.BYPASS.LTC128B.128 [R227], desc[UR28][R216.64] ;  /* 0x00000000d8e38fae */ /* 0x000fe2000b981a1c */
[----:B------:R-:W3:Y:S01]  /*2420*/  LDCU UR5, c[0x0][0x3e0] ;  /* 0x00007c00ff0577ac */ /* 0x000ee20008000800 */
[----:B--2---:R-:W-:-:S02]  /*2430*/  LOP3.LUT R20, R208, 0x40, RZ, 0xfc, !PT ;  /* 0x00000040d0147812 */ /* 0x004fc400078efcff */
[----:B------:R-:W-:Y:S01]  /*2440*/  @P0 STS.128 [R227], RZ ;  /* 0x000000ffe3000388 */ /* 0x000fe20000000c00 */
[-C--:B------:R-:W-:Y:S01]  /*2450*/  ISETP.GE.AND P0, PT, R14, R11.reuse, PT ;  /* 0x0000000b0e00720c */ /* 0x080fe20003f06270 */
[----:B------:R-:W2:Y:S01]  /*2460*/  LDCU UR8, c[0x0][0x45c] ;  /* 0x00008b80ff0877ac */ /* 0x000ea20008000800 */
[-C--:B------:R-:W-:Y:S01]  /*2470*/  ISETP.GE.AND P1, PT, R20, R11.reuse, PT ;  /* 0x0000000b1400720c */ /* 0x080fe20003f26270 */
[----:B------:R-:W-:Y:S01]  /*2480*/  @P2 STS.128 [R227+0x1000], RZ ;  /* 0x001000ffe3002388 */ /* 0x000fe20000000c00 */
[----:B------:R-:W1:Y:S03]  /*2490*/  LDCU.U8 UR7, c[0x0][0x4f8] ;  /* 0x00009f00ff0777ac */ /* 0x000e660008000000 */
[----:B------:R-:W-:Y:S01]  /*24a0*/  @!PT LDS RZ, [RZ] ;  /* 0x00000000fffff984 */ /* 0x000fe20000000800 */
[----:B------:R-:W-:Y:S01]  /*24b0*/  @!PT LDS RZ, [RZ] ;  /* 0x00000000fffff984 */ /* 0x000fe20000000800 */
[----:B------:R-:W-:Y:S01]  /*24c0*/  @!PT LDS RZ, [RZ] ;  /* 0x00000000fffff984 */ /* 0x000fe20000000800 */
[----:B------:R-:W-:Y:S01]  /*24d0*/  @!P2 LDGSTS.E.BYPASS.LTC128B.128 [R227+0x1000], desc[UR28][R18.64] ;  /* 0x0100000012e3afae */ /* 0x000fe2000b981a1c */
[----:B------:R-:W-:Y:S01]  /*24e0*/  ISETP.GE.AND P2, PT, R12, R11, PT ;  /* 0x0000000b0c00720c */ /* 0x000fe20003f46270 */
[----:B------:R-:W-:-:S02]  /*24f0*/  IMAD.WIDE.U32 R12, R208, 0x4, R236 ;  /* 0x00000004d00c7825 */ /* 0x000fc400078e00ec */
[----:B------:R3:W-:Y:S04]  /*2500*/  @!P4 LDGSTS.E.BYPASS.LTC128B.128 [R15+0x6000], desc[UR28][R4.64] ;  /* 0x06000000040fcfae */ /* 0x0007e8000b981a1c */
[----:B------:R-:W-:Y:S04]  /*2510*/  @P4 STS.128 [R15+0x6000], RZ ;  /* 0x006000ff0f004388 */ /* 0x000fe80000000c00 */
[----:B------:R-:W-:Y:S04]  /*2520*/  @P3 STS.128 [R15+0x7000], RZ ;  /* 0x007000ff0f003388 */ /* 0x000fe80000000c00 */
[----:B------:R-:W-:Y:S01]  /*2530*/  @!PT LDS RZ, [RZ] ;  /* 0x00000000fffff984 */ /* 0x000fe20000000800 */
[----:B------:R-:W-:Y:S01]  /*2540*/  @!PT LDS RZ, [RZ] ;  /* 0x00000000fffff984 */ /* 0x000fe20000000800 */
[----:B------:R-:W-:Y:S01]  /*2550*/  @!PT LDS RZ, [RZ] ;  /* 0x00000000fffff984 */ /* 0x000fe20000000800 */
[----:B------:R2:W-:Y:S01]  /*2560*/  @!P3 LDGSTS.E.BYPASS.LTC128B.128 [R15+0x7000], desc[UR28][R2.64] ;  /* 0x07000000020fbfae */ /* 0x0005e2000b981a1c */
[----:B------:R-:W-:-:S03]  /*2570*/  ISETP.GE.AND P3, PT, R208, R11, PT ;  /* 0x0000000bd000720c */ /* 0x000fc60003f66270 */
[----:B------:R-:W0:Y:S04]  /*2580*/  LDGDEPBAR ;  /* 0x00000000000079af */ /* 0x000e280000000000 */
[----:B------:R1:W5:Y:S04]  /*2590*/  @!P2 LDG.E R224, desc[UR28][R12.64+0x20] ;  /* 0x0000201c0ce0a981 */ /* 0x000368000c1e1900 */
[----:B------:R1:W5:Y:S04]  /*25a0*/  @!P1 LDG.E R223, desc[UR28][R12.64+0x100] ;  /* 0x0001001c0cdf9981 */ /* 0x000368000c1e1900 */
[----:B------:R1:W5:Y:S04]  /*25b0*/  @!P3 LDG.E R225, desc[UR28][R12.64] ;  /* 0x0000001c0ce1b981 */ /* 0x000368000c1e1900 */
[----:B------:R1:W5:Y:S01]  /*25c0*/  @!P0 LDG.E R222, desc[UR28][R12.64+0x120] ;  /* 0x0001201c0cde8981 */ /* 0x000362000c1e1900 */
[----:B------:R-:W-:-:S04]  /*25d0*/  DEPBAR.LE SB0, 0x1 ;  /* 0x000080400000791a */ /* 0x000fc80000000000 */
[----:B------:R-:W-:Y:S06]  /*25e0*/  BAR.SYNC.DEFER_BLOCKING 0x0 ;  /* 0x0000000000007b1d */ /* 0x000fec0000010000 */
[----:B----4-:R-:W4:Y:S04]  /*25f0*/  LDG.E.64 R2, desc[UR28][R16.64] ;  /* 0x0000001c10027981 */ /* 0x010f28000c1e1b00 */
[----:B------:R-:W3:Y:S04]  /*2600*/  LDG.E.64 R4, desc[UR28][R16.64+0x8] ;  /* 0x0000081c10047981 */ /* 0x000ee8000c1e1b00 */
[----:B------:R-:W1:Y:S04]  /*2610*/  LDSM.16.M88.4 R160, [R204] ;  /* 0x00000000cca0783b */ /* 0x000e680000000200 */
[----:B------:R-:W1:Y:S04]  /*2620*/  LDSM.16.M88.4 R164, [R204+0x400] ;  /* 0x00040000cca4783b */ /* 0x000e680000000200 */
[----:B------:R-:W1:Y:S04]  /*2630*/  LDSM.16.M88.4 R168, [R204+0x800] ;  /* 0x00080000cca8783b */ /* 0x000e680000000200 */
[----:B------:R-:W1:Y:S01]  /*2640*/  LDSM.16.M88.4 R172, [R204+0xc00] ;  /* 0x000c0000ccac783b */ /* 0x000e620000000200 */
[----:B------:R-:W-:Y:S01]  /*2650*/  IMAD R9, R8, R6, R7 ;  /* 0x0000000608097224 */ /* 0x000fe200078e0207 */
[----:B------:R-:W-:-:S02]  /*2660*/  SHF.R.U32.HI R6, RZ, 0x6, R0 ;  /* 0x00000006ff067819 */ /* 0x000fc40000011600 */
[----:B------:R-:W-:Y:S01]  /*2670*/  LOP3.LUT P0, RZ, R0, 0x4, RZ, 0xc0, !PT ;  /* 0x0000000400ff7812 */ /* 0x000fe2000780c0ff */
[----:B------:R-:W-:Y:S01]  /*2680*/  IMAD.SHL.U32 R9, R9, 0x20, RZ ;  /* 0x0000002009097824 */ /* 0x000fe200078e00ff */
[----:B------:R-:W-:Y:S01]  /*2690*/  LOP3.LUT R6, R6, 0xe, RZ, 0xc0, !PT ;  /* 0x0000000e06067812 */ /* 0x000fe200078ec0ff */
[----:B------:R-:W-:-:S04]  /*26a0*/  IMAD.U32 R7, RZ, RZ, UR26 ;  /* 0x0000001aff077e24 */ /* 0x000fc8000f8e00ff */
[----:B------:R-:W-:Y:S02]  /*26b0*/  IMAD R7, R7, 0x4, R6 ;  /* 0x0000000407077824 */ /* 0x000fe400078e0206 */
[----:B------:R-:W-:-:S04]  /*26c0*/  VIADD R0, R204, 0x20 ;  /* 0x00000020cc007836 */ /* 0x000fc80000000000 */
[----:B------:R-:W-:Y:S02]  /*26d0*/  @P0 VIADD R0, R204, 0xffffffe0 ;  /* 0xffffffe0cc000836 */ /* 0x000fe40000000000 */
[----:B------:R-:W-:-:S03]  /*26e0*/  IMAD.IADD R200, R203, 0x1, R200 ;  /* 0x00000001cbc87824 */ /* 0x000fc600078e02c8 */
[----:B------:R-:W1:Y:S04]  /*26f0*/  LDSM.16.M88.4 R180, [R0] ;  /* 0x0000000000b4783b */ /* 0x000e680000000200 */
[----:B------:R-:W1:Y:S04]  /*2700*/  LDSM.16.M88.4 R188, [R0+0x400] ;  /* 0x0004000000bc783b */ /* 0x000e680000000200 */
[----:B------:R-:W1:Y:S04]  /*2710*/  LDSM.16.M88.4 R192, [R0+0x800] ;  /* 0x0008000000c0783b */ /* 0x000e680000000200 */
[----:B------:R2:W1:Y:S01]  /*2720*/  LDSM.16.M88.4 R196, [R0+0xc00] ;  /* 0x000c000000c4783b */ /* 0x0004620000000200 */
[----:B------:R-:W-:Y:S01]  /*2730*/  USHF.L.U32 UR9, UR9, 0x7, URZ ;  /* 0x0000000709097899 */ /* 0x000fe200080006ff */
[----:B----4-:R-:W-:-:S02]  /*2740*/  R2UR UR10, R3 ;  /* 0x00000000030a72ca */ /* 0x010fc400000e0000 */
[----:B---3--:R-:W-:Y:S02]  /*2750*/  IADD3 R238, P2, P1, R9, R4, R238 ;  /* 0x0000000409ee7210 */ /* 0x008fe4000795e0ee */
[----:B------:R-:W-:Y:S01]  /*2760*/  SHF.R.S32.HI R4, RZ, 0x1f, R9 ;  /* 0x0000001fff047819 */ /* 0x000fe20000011409 */
[----:B--2---:R-:W-:-:S03]  /*2770*/  IMAD.MOV.U32 R3, RZ, RZ, 0x20 ;  /* 0x00000020ff037424 */ /* 0x004fc600078e00ff */
[----:B------:R-:W-:Y:S01]  /*2780*/  IADD3.X R220, PT, PT, R4, R5, RZ, P2, P1 ;  /* 0x0000000504dc7210 */ /* 0x000fe200017e24ff */
[----:B------:R-:W-:Y:S01]  /*2790*/  VIADD R5, R7, 0x1 ;  /* 0x0000000107057836 */ /* 0x000fe20000000000 */
[----:B------:R-:W-:Y:S01]  /*27a0*/  SEL R3, R3, 0xffffffe0, !P0 ;  /* 0xffffffe003037807 */ /* 0x000fe20004000000 */
[----:B------:R-:W-:Y:S02]  /*27b0*/  IMAD.WIDE.U32 R238, R238, -0x2daee0ad, RZ ;  /* 0xd2511f53eeee7825 */ /* 0x000fe400078e00ff */
[----:B------:R-:W-:Y:S02]  /*27c0*/  LOP3.LUT R7, R7, UR10, RZ, 0x3c, !PT ;  /* 0x0000000a07077c12 */ /* 0x000fe4000f8e3cff */
[----:B------:R-:W-:Y:S01]  /*27d0*/  LOP3.LUT R5, R5, UR10, RZ, 0x3c, !PT ;  /* 0x0000000a05057c12 */ /* 0x000fe2000f8e3cff */
[----:B------:R-:W-:Y:S01]  /*27e0*/  IMAD.IADD R0, R204, 0x1, R3 ;  /* 0x00000001cc007824 */ /* 0x000fe200078e0203 */
[----:B------:R-:W-:Y:S01]  /*27f0*/  R2UR UR34, R2 ;  /* 0x00000000022272ca */ /* 0x000fe200000e0000 */
[----:B------:R-:W-:Y:S01]  /*2800*/  IMAD.MOV.U32 R2, RZ, RZ, 0x20 ;  /* 0x00000020ff027424 */ /* 0x000fe200078e00ff */
[----:B------:R-:W-:-:S02]  /*2810*/  LOP3.LUT R232, R239, R7, RZ, 0x3c, !PT ;  /* 0x00000007efe87212 */ /* 0x000fc400078e3cff */
[----:B------:R-:W-:Y:S01]  /*2820*/  LOP3.LUT R230, R239, R5, RZ, 0x3c, !PT ;  /* 0x00000005efe67212 */ /* 0x000fe200078e3cff */
[----:B------:R-:W-:Y:S02]  /*2830*/  UIADD3 UR30, UPT, UPT, UR10, -0x4498517b, URZ ;  /* 0xbb67ae850a1e7890 */ /* 0x000fe4000fffe0ff */
[----:B------:R-:W-:Y:S02]  /*2840*/  UIADD3 UR21, UPT, UPT, UR10, 0x76cf5d0a, URZ ;  /* 0x76cf5d0a0a157890 */ /* 0x000fe4000fffe0ff */
[----:B------:R-:W-:Y:S02]  /*2850*/  UIADD3 UR20, UPT, UPT, UR10, 0x32370b8f, URZ ;  /* 0x32370b8f0a147890 */ /* 0x000fe4000fffe0ff */
[----:B------:R-:W-:Y:S02]  /*2860*/  UIADD3 UR19, UPT, UPT, UR10, -0x126145ec, URZ ;  /* 0xed9eba140a137890 */ /* 0x000fe4000fffe0ff */
[----:B------:R-:W-:Y:S02]  /*2870*/  UIADD3 UR17, UPT, UPT, UR10, -0x56f99767, URZ ;  /* 0xa90668990a117890 */ /* 0x000fe4000fffe0ff */
[----:B-1----:R-:W-:-:S12]  /*2880*/  UIADD3 UR16, UPT, UPT, UR10, 0x646e171e, URZ ;  /* 0x646e171e0a107890 */ /* 0x002fd8000fffe0ff */
.L_x_771:
[----:B------:R-:W0:Y:S01]  /*2890*/  LDGDEPBAR ;  /* 0x00000000000079af */ /* 0x000e220000000000 */
[----:B------:R-:W-:Y:S01]  /*28a0*/  LEA R118, P0, R208, R214, 0x2 ;  /* 0x000000d6d0767211 */ /* 0x000fe200078010ff */
[----:B------:R-:W-:Y:S02]  /*28b0*/  IMAD.IADD R116, R202, 0x1, R3 ;  /* 0x00000001ca747824 */ /* 0x000fe400078e0203 */
[----:B------:R-:W-:Y:S01]  /*28c0*/  IMAD.SHL.U32 R117, R229, 0x80, RZ ;  /* 0x00000080e5757824 */ /* 0x000fe200078e00ff */
[----:B------:R-:W-:Y:S04]  /*28d0*/  LEA.HI.X R119, R208, R215, RZ, 0x2, P0 ;  /* 0x000000d7d0777211 */ /* 0x000fe800000f14ff */
[----:B------:R-:W-:Y:S01]  /*28e0*/  ISETP.GE.AND P0, PT, R117, R211, PT ;  /* 0x000000d37500720c */ /* 0x000fe20003f06270 */
[----:B------:R-:W-:Y:S04]  /*28f0*/  DEPBAR.LE SB0, 0x0 ;  /* 0x000080000000791a */ /* 0x000fe80000000000 */
[----:B------:R-:W-:Y:S06]  /*2900*/  BAR.SYNC.DEFER_BLOCKING 0x0 ;  /* 0x0000000000007b1d */ /* 0x000fec0000010000 */
[----:B------:R-:W-:Y:S05]  /*2910*/  LDSM.16.M88.4 R68, [R202] ;  /* 0x00000000ca44783b */ /* 0x000fea0000000200 */
[----:B------:R-:W1:Y:S05]  /*2920*/  LDSM.16.M88.4 R72, [R204+-0x2000] ;  /* 0xffe00000cc48783b */ /* 0x000e6a0000000200 */
[----:B------:R-:W2:Y:S05]  /*2930*/  LDSM.16.M88.4 R76, [R202+0x1000] ;  /* 0x00100000ca4c783b */ /* 0x000eaa0000000200 */
[----:B-----5:R3:W5:Y:S05]  /*2940*/  LDG.E R243, desc[UR28][R118.64] ;  /* 0x0000001c76f37981 */ /* 0x02076a000c1e1900 */
[----:B------:R3:W5:Y:S05]  /*2950*/  LDG.E R242, desc[UR28][R118.64+0x20] ;  /* 0x0000201c76f27981 */ /* 0x00076a000c1e1900 */
[----:B------:R3:W5:Y:S05]  /*2960*/  LDG.E R241, desc[UR28][R118.64+0x100] ;  /* 0x0001001c76f17981 */ /* 0x00076a000c1e1900 */
[----:B------:R3:W5:Y:S05]  /*2970*/  LDG.E R240, desc[UR28][R118.64+0x120] ;  /* 0x0001201c76f07981 */ /* 0x00076a000c1e1900 */
[----:B------:R-:W4:Y:S05]  /*2980*/  LDSM.16.M88.4 R80, [R204+-0x1c00] ;  /* 0xffe40000cc50783b */ /* 0x000f2a0000000200 */
[----:B------:R-:W3:Y:S05]  /*2990*/  LDSM.16.M88.4 R84, [R204+-0x1800] ;  /* 0xffe80000cc54783b */ /* 0x000eea0000000200 */
[----:B------:R-:W3:Y:S01]  /*29a0*/  LDSM.16.M88.4 R88, [R204+-0x1400] ;  /* 0xffec0000cc58783b */ /* 0x000ee20000000200 */
[-C--:B-1----:R-:W-:Y:S04]  /*29b0*/  HMMA.16816.F32.BF16 R4, R68, R72.reuse, RZ ;  /* 0x000000484404723c */ /* 0x082fe800000418ff */
[----:B------:R-:W-:Y:S05]  /*29c0*/  LDSM.16.M88.4 R92, [R116] ;  /* 0x00000000745c783b */ /* 0x000fea0000000200 */
[----:B------:R-:W1:Y:S01]  /*29d0*/  LDSM.16.M88.4 R96, [R0+-0x2000] ;  /* 0xffe000000060783b */ /* 0x000e620000000200 */
[C---:B--2---:R-:W-:Y:S04]  /*29e0*/  HMMA.16816.F32.BF16 R8, R76.reuse, R72, RZ ;  /* 0x000000484c08723c */ /* 0x044fe800000418ff */
[----:B------:R-:W2:Y:S04]  /*29f0*/  LDSM.16.M88.4 R100, [R116+0x1000] ;  /* 0x001000007464783b */ /* 0x000ea80000000200 */
[-C--:B------:R-:W-:Y:S01]  /*2a00*/  HMMA.16816.F32.BF16 R12, R76, R74.reuse, RZ ;  /* 0x0000004a4c0c723c */ /* 0x080fe200000418ff */
[----:B------:R-:W2:Y:S05]  /*2a10*/  LDSM.16.M88.4 R104, [R0+-0x1c00] ;  /* 0xffe400000068783b */ /* 0x000eaa0000000200 */
[----:B------:R-:W2:Y:S02]  /*2a20*/  LDSM.16.M88.4 R108, [R0+-0x1800] ;  /* 0xffe80000006c783b */ /* 0x000ea40000000200 */
[C---:B------:R-:W-:Y:S03]  /*2a30*/  HMMA.16816.F32.BF16 R16, R68.reuse, R74, RZ ;  /* 0x0000004a4410723c */ /* 0x040fe600000418ff */
[----:B------:R-:W2:Y:S05]  /*2a40*/  LDSM.16.M88.4 R112, [R0+-0x1400] ;  /* 0xffec00000070783b */ /* 0x000eaa0000000200 */
[-C--:B----4-:R-:W-:Y:S08]  /*2a50*/  HMMA.16816.F32.BF16 R20, R68, R80.reuse, RZ ;  /* 0x000000504414723c */ /* 0x090ff000000418ff */
[C---:B------:R-:W-:Y:S08]  /*2a60*/  HMMA.16816.F32.BF16 R24, R76.reuse, R80, RZ ;  /* 0x000000504c18723c */ /* 0x040ff000000418ff */
[-C--:B------:R-:W-:Y:S08]  /*2a70*/  HMMA.16816.F32.BF16 R28, R76, R82.reuse, RZ ;  /* 0x000000524c1c723c */ /* 0x080ff000000418ff */
[C---:B------:R-:W-:Y:S08]  /*2a80*/  HMMA.16816.F32.BF16 R32, R68.reuse, R82, RZ ;  /* 0x000000524420723c */ /* 0x040ff000000418ff */
[-C--:B---3--:R-:W-:Y:S08]  /*2a90*/  HMMA.16816.F32.BF16 R36, R68, R84.reuse, RZ ;  /* 0x000000544424723c */ /* 0x088ff000000418ff */
        /* <DEDUP_REMOVED lines=25> */
[----:B------:R-:W-:Y:S06]  /*2c30*/  USHF.L.U32 UR10, UR26, 0x7, URZ ;  /* 0x000000071a0a7899 */ /* 0x000fec00080006ff */
[----:B------:R-:W-:Y:S01]  /*2c40*/  VIADD R69, R231, UR10 ;  /* 0x0000000ae7457c36 */ /* 0x000fe20008000000 */
[----:B------:R-:W-:Y:S03]  /*2c50*/  UIADD3 UR10, UPT, UPT, UR10, 0x80, URZ ;  /* 0x000000800a0a7890 */ /* 0x000fe6000fffe0ff */
[----:B------:R-:W-:Y:S03]  /*2c60*/  VIADD R69, R69, 0x80 ;  /* 0x0000008045457836 */ /* 0x000fe60000000000 */
[----:B------:R-:W-:Y:S02]  /*2c70*/  ISETP.GT.AND P0, PT, R226, UR10, PT ;  /* 0x0000000ae2007c0c */ /* 0x000fe4000bf04270 */
[----:B------:R-:W-:Y:S02]  /*2c80*/  IADD3 R68, PT, PT, R69, UR6, -R226 ;  /* 0x0000000645447c10 */ /* 0x000fe4000fffe8e2 */
[----:B------:R-:W-:Y:S03]  /*2c90*/  IADD3 R69, PT, PT, R117, 0x80, RZ ;  /* 0x0000008075457810 */ /* 0x000fe60007ffe0ff */
[----:B------:R-:W-:Y:S05]  /*2ca0*/  VIADD R68, R68, 0xffffff80 ;  /* 0xffffff8044447836 */ /* 0x000fea0000000000 */
[----:B------:R-:W-:Y:S11]  /*2cb0*/  ISETP.GE.AND P1, PT, R69, R68, PT ;  /* 0x000000444500720c */ /* 0x000ff60003f26270 */
[----:B------:R-:W-:Y:S02]  /*2cc0*/  @!UPT UIADD3 URZ, UPT, UPT, URZ, URZ, URZ ;  /* 0x000000fffffff290 */ /* 0x000fe4000fffe0ff */
[----:B------:R-:W-:Y:S05]  /*2cd0*/  @!P1 BRA P0, `(.L_x_768) ;  /* 0x0000001000949947 */ /* 0x000fea0000000000 */
.L_x_767:
[----:B------:R-:W1:Y:S01]  /*2ce0*/  LDC R69, c[0x0][0x504] ;  /* 0x00014100ff457b82 */ /* 0x000e620000000800 */
[----:B------:R-:W2:Y:S01]  /*2cf0*/  S2R R70, SR_TID.X ;  /* 0x0000000000467919 */ /* 0x000ea20000002100 */
[----:B------:R-:W-:Y:S06]  /*2d00*/  IMAD.IADD R68, R208, 0x1, R117 ;  /* 0x00000001d0447824 */ /* 0x000fec00078e0275 */
[----:B------:R-:W3:Y:S01]  /*2d10*/  LDC R85, c[0x0][0x508] ;  /* 0x00014200ff557b82 */ /* 0x000ee20000000800 */
[----:B------:R-:W-:Y:S01]  /*2d20*/  IMAD.U32 R83, RZ, RZ, UR26 ;  /* 0x0000001aff537e24 */ /* 0x000fe2000f8e00ff */
[C-C-:B-1----:R-:W-:Y:S02]  /*2d30*/  IADD3 R69, PT, PT, R226.reuse, -R69, -R231.reuse ;  /* 0x80000045e2457210 */ /* 0x142fe40007ffe8e7 */
[----:B---3--:R-:W-:Y:S03]  /*2d40*/  IADD3 R85, PT, PT, R226, R85, -R231 ;  /* 0x00000055e2557210 */ /* 0x008fe60007ffe8e7 */
[----:B------:R-:W-:Y:S02]  /*2d50*/  IMAD.IADD R84, R68, 0x1, R69 ;  /* 0x0000000144547824 */ /* 0x000fe400078e0245 */
[----:B--2---:R-:W-:Y:S01]  /*2d60*/  IMAD.SHL.U32 R71, R70, 0x2, RZ ;  /* 0x0000000246477824 */ /* 0x004fe200078e00ff */
[----:B------:R-:W-:Y:S01]  /*2d70*/  SHF.R.U32.HI R70, RZ, 0x1, R70 ;  /* 0x00000001ff467819 */ /* 0x000fe20000011646 */
[----:B------:R-:W-:Y:S01]  /*2d80*/  IMAD.IADD R85, R68, 0x1, R85 ;  /* 0x0000000144557824 */ /* 0x000fe200078e0255 */
[----:B------:R-:W-:Y:S02]  /*2d90*/  VIMNMX R87, PT, PT, RZ, R84, !PT ;  /* 0x00000054ff577248 */ /* 0x000fe40007fe0100 */
[----:B------:R-:W-:Y:S02]  /*2da0*/  LOP3.LUT R71, R71, 0x6, RZ, 0xc0, !PT ;  /* 0x0000000647477812 */ /* 0x000fe400078ec0ff */
[----:B------:R-:W-:Y:S02]  /*2db0*/  VIADDMNMX R86, R84, 0x8, RZ, !PT ;  /* 0x0000000854567846 */ /* 0x000fe400078001ff */
[----:B------:R-:W-:Y:S02]  /*2dc0*/  LOP3.LUT R70, R71, 0x1c0, R70, 0xf8, !PT ;  /* 0x000001c047467812 */ /* 0x000fe400078ef846 */
[----:B------:R-:W-:Y:S03]  /*2dd0*/  VIADDMNMX R125, R85, 0x49, R226, PT ;  /* 0x00000049557d7846 */ /* 0x000fe600038001e2 */
        /* <DEDUP_REMOVED lines=73> */
[----:B------:R-:W-:Y:S02]  /*3270*/  ISETP.GE.AND P2, PT, R82, R86, PT ;  /* 0x000000565200720c */ /* 0x000fe40003f46270 */
        /* <DEDUP_REMOVED lines=41> */
[----:B------:R-:W-:Y:S02]  /*3510*/  FSEL R178, R41, -INF , P2 ;  /* 0xff80000029b27808 */ /* 0x000fe40001000000 */
[----:B------:R-:W-:Y:S02]  /*3520*/  ISETP.GE.AND P5, PT, R69, R87, PT ;  /* 0x000000574500720c */ /* 0x000fe40003fa6270 */
[----:B------:R-:W-:Y:S02]  /*3530*/  ISETP.GE.AND P3, PT, R72, R86, PT ;  /* 0x000000564800720c */ /* 0x000fe40003f66270 */
[----:B------:R-:W-:Y:S02]  /*3540*/  ISETP.GE.AND P2, PT, R73, R84, PT ;  /* 0x000000544900720c */ /* 0x000fe40003f46270 */
[----:B------:R-:W-:Y:S02]  /*3550*/  FSEL R247, R53, -INF , P6 ;  /* 0xff80000035f77808 */ /* 0x000fe40003000000 */
[----:B------:R-:W-:Y:S02]  /*3560*/  FSEL R249, R65, -INF , P4 ;  /* 0xff80000041f97808 */ /* 0x000fe40002000000 */
[----:B------:R-:W-:Y:S02]  /*3570*/  FSEL R90, R42, -INF , P1 ;  /* 0xff8000002a5a7808 */ /* 0x000fe40000800000 */
[----:B------:R-:W-:Y:S02]  /*3580*/  FSEL R89, R43, -INF , P0 ;  /* 0xff8000002b597808 */ /* 0x000fe40000000000 */
[----:B------:R-:W-:Y:S02]  /*3590*/  ISETP.GE.AND P4, PT, R73, R86, PT ;  /* 0x000000564900720c */ /* 0x000fe40003f86270 */
[----:B------:R-:W-:Y:S02]  /*35a0*/  ISETP.GE.AND P1, PT, R72, R84, PT ;  /* 0x000000544800720c */ /* 0x000fe40003f26270 */
[-C--:B------:R-:W-:Y:S02]  /*35b0*/  ISETP.GE.AND P0, PT, R71, R86.reuse, PT ;  /* 0x000000564700720c */ /* 0x080fe40003f06270 */
[-C--:B------:R-:W-:Y:S02]  /*35c0*/  ISETP.GE.AND P6, PT, R70, R86.reuse, PT ;  /* 0x000000564600720c */ /* 0x080fe40003fc6270 */
[--C-:B------:R-:W-:Y:S02]  /*35d0*/  VIADDMNMX R7, R85, 0x1, R226.reuse, PT ;  /* 0x0000000155077846 */ /* 0x100fe400038001e2 */
[----:B------:R-:W-:Y:S02]  /*35e0*/  FSEL R250, R64, -INF , P5 ;  /* 0xff80000040fa7808 */ /* 0x000fe40002800000 */
[----:B------:R-:W-:Y:S02]  /*35f0*/  FSEL R186, R45, -INF , P3 ;  /* 0xff8000002dba7808 */ /* 0x000fe40001800000 */
[----:B------:R-:W-:Y:S02]  /*3600*/  FSEL R88, R46, -INF , P2 ;  /* 0xff8000002e587808 */ /* 0x000fe40001000000 */
[----:B------:R-:W-:Y:S02]  /*3610*/  ISETP.GE.AND P5, PT, R69, R86, PT ;  /* 0x000000564500720c */ /* 0x000fe40003fa6270 */
[-C--:B------:R-:W-:Y:S02]  /*3620*/  ISETP.GE.AND P3, PT, R71, R84.reuse, PT ;  /* 0x000000544700720c */ /* 0x080fe40003f66270 */
[----:B------:R-:W-:Y:S02]  /*3630*/  ISETP.GE.AND P2, PT, R70, R84, PT ;  /* 0x000000544600720c */ /* 0x000fe40003f46270 */
[----:B------:R-:W-:Y:S02]  /*3640*/  FSEL R187, R44, -INF , P4 ;  /* 0xff8000002cbb7808 */ /* 0x000fe40002000000 */
[----:B------:R-:W-:Y:S02]  /*3650*/  FSEL R87, R47, -INF , P1 ;  /* 0xff8000002f577808 */ /* 0x000fe40000800000 */
[----:B------:R-:W-:Y:S02]  /*3660*/  FSEL R246, R56, -INF , P0 ;  /* 0xff80000038f67808 */ /* 0x000fe40000000000 */
[----:B------:R-:W-:Y:S02]  /*3670*/  FSEL R245, R57, -INF , P6 ;  /* 0xff80000039f57808 */ /* 0x000fe40003000000 */
[C-C-:B------:R-:W-:Y:S02]  /*3680*/  VIADDMNMX R9, R85.reuse, 0x9, R226.reuse, PT ;  /* 0x0000000955097846 */ /* 0x140fe400038001e2 */
        /* <DEDUP_REMOVED lines=9> */
[C---:B------:R-:W-:Y:S02]  /*3720*/  ISETP.GE.AND P2, PT, R83.reuse, R11, PT ;  /* 0x0000000b5300720c */ /* 0x040fe40003f46270 */
        /* <DEDUP_REMOVED lines=128> */
.L_x_768:
[----:B------:R-:W-:Y:S01]  /*3f30*/  FSETP.NEU.FTZ.AND P0, PT, R224, -INF , PT ;  /* 0xff800000e000780b */ /* 0x000fe20003f1d000 */
[----:B------:R-:W1:Y:S01]  /*3f40*/  S2R R206, SR_TID.X ;  /* 0x0000000000ce7919 */ /* 0x000e620000002100 */
[C---:B------:R-:W-:Y:S01]  /*3f50*/  FSETP.NEU.FTZ.AND P1, PT, R225.reuse, -INF , PT ;  /* 0xff800000e100780b */ /* 0x040fe20003f3d000 */
[----:B------:R-:W-:Y:S01]  /*3f60*/  FMUL.FTZ R112, R222, 1.4426950216293334961 ;  /* 0x3fb8aa3bde707820 */ /* 0x000fe20000410000 */
[----:B------:R-:W-:Y:S04]  /*3f70*/  IMAD.WIDE.U32 R124, R232, -0x326172a9, RZ ;  /* 0xcd9e8d57e87c7825 */ /* 0x000fe800078e00ff */
[----:B------:R-:W-:Y:S01]  /*3f80*/  FMUL.FTZ R68, R224, 1.4426950216293334961 ;  /* 0x3fb8aa3be0447820 */ /* 0x000fe20000410000 */
[----:B------:R-:W-:Y:S01]  /*3f90*/  UIADD3 UR10, UPT, UPT, UR34, -0x61c88647, URZ ;  /* 0x9e3779b9220a7890 */ /* 0x000fe2000fffe0ff */
[----:B------:R-:W-:Y:S01]  /*3fa0*/  FMUL.FTZ R71, R225, 1.4426950216293334961 ;  /* 0x3fb8aa3be1477820 */ /* 0x000fe20000410000 */
[----:B------:R-:W-:Y:S04]  /*3fb0*/  IMAD.WIDE.U32 R120, R230, -0x326172a9, RZ ;  /* 0xcd9e8d57e6787825 */ /* 0x000fe800078e00ff */
[----:B------:R-:W-:Y:S01]  /*3fc0*/  FMUL.FTZ R97, R223, 1.4426950216293334961 ;  /* 0x3fb8aa3bdf617820 */ /* 0x000fe20000410000 */
[----:B------:R-:W-:Y:S01]  /*3fd0*/  UIADD3 UR11, UPT, UPT, UR34, 0x3c6ef372, URZ ;  /* 0x3c6ef372220b7890 */ /* 0x000fe2000fffe0ff */
[----:B------:R-:W-:Y:S02]  /*3fe0*/  FSEL R68, R68, RZ, P0 ;  /* 0x000000ff44447208 */ /* 0x000fe40000000000 */
[----:B------:R-:W-:Y:S02]  /*3ff0*/  FSETP.NEU.FTZ.AND P0, PT, R222, -INF , PT ;  /* 0xff800000de00780b */ /* 0x000fe40003f1d000 */
[----:B------:R-:W-:Y:S01]  /*4000*/  FSEL R71, R71, RZ, P1 ;  /* 0x000000ff47477208 */ /* 0x000fe20000800000 */
[--C-:B------:R-:W-:Y:S01]  /*4010*/  FFMA.FTZ R69, R6, UR8, -R68.reuse ;  /* 0x0000000806457c23 */ /* 0x100fe20008010844 */
[----:B------:R-:W-:Y:S01]  /*4020*/  FSEL R112, R112, RZ, P0 ;  /* 0x000000ff70707208 */ /* 0x000fe20000000000 */
[--C-:B------:R-:W-:Y:S01]  /*4030*/  FFMA.FTZ R90, R34, UR8, -R68.reuse ;  /* 0x00000008225a7c23 */ /* 0x100fe20008010844 */
[----:B------:R-:W-:Y:S01]  /*4040*/  FSETP.NEU.FTZ.AND P1, PT, R223, -INF , PT ;  /* 0xff800000df00780b */ /* 0x000fe20003f3d000 */
[----:B------:R-:W-:Y:S01]  /*4050*/  FFMA.FTZ R89, R35, UR8, -R68 ;  /* 0x0000000823597c23 */ /* 0x000fe20008010844 */
[----:B------:R-:W-:Y:S01]  /*4060*/  FFMA.FTZ R104, R20, UR8, -R71 ;  /* 0x0000000814687c23 */ /* 0x000fe20008010847 */
[--C-:B------:R-:W-:Y:S01]  /*4070*/  FFMA.FTZ R103, R14, UR8, -R112.reuse ;  /* 0x000000080e677c23 */ /* 0x100fe20008010870 */
[----:B------:R-:W-:Y:S01]  /*4080*/  FSEL R97, R97, RZ, P1 ;  /* 0x000000ff61617208 */ /* 0x000fe20000800000 */
[--C-:B------:R-:W-:Y:S01]  /*4090*/  FFMA.FTZ R113, R30, UR8, -R112.reuse ;  /* 0x000000081e717c23 */ /* 0x100fe20008010870 */
[--C-:B------:R-:W-:Y:S01]  /*40a0*/  FFMA.FTZ R99, R46, UR8, -R112.reuse ;  /* 0x000000082e637c23 */ /* 0x100fe20008010870 */
[--C-:B------:R-:W-:Y:S01]  /*40b0*/  FFMA.FTZ R30, R58, UR8, -R112.reuse ;  /* 0x000000083a1e7c23 */ /* 0x100fe20008010870 */
[----:B------:R-:W-:Y:S01]  /*40c0*/  FFMA.FTZ R101, R26, UR8, -R112 ;  /* 0x000000081a657c23 */ /* 0x000fe20008010870 */
[--C-:B------:R-:W-:Y:S01]  /*40d0*/  FFMA.FTZ R110, R28, UR8, -R97.reuse ;  /* 0x000000081c6e7c23 */ /* 0x100fe20008010861 */
[--C-:B------:R-:W-:Y:S01]  /*40e0*/  FFMA.FTZ R109, R29, UR8, -R97.reuse ;  /* 0x000000081d6d7c23 */ /* 0x100fe20008010861 */
[--C-:B------:R-:W-:Y:S01]  /*40f0*/  FFMA.FTZ R108, R60, UR8, -R97.reuse ;  /* 0x000000083c6c7c23 */ /* 0x100fe20008010861 */
[--C-:B------:R-:W-:Y:S01]  /*4100*/  FFMA.FTZ R77, R41, UR8, -R97.reuse ;  /* 0x00000008294d7c23 */ /* 0x100fe20008010861 */
[--C-:B------:R-:W-:Y:S01]  /*4110*/  FFMA.FTZ R56, R56, UR8, -R97.reuse ;  /* 0x0000000838387c23 */ /* 0x100fe20008010861 */
[----:B-1----:R-:W-:Y:S01]  /*4120*/  SHF.R.U32.HI R14, RZ, 0x5, R206 ;  /* 0x00000005ff0e7819 */ /* 0x002fe200000116ce */
[----:B------:R-:W-:Y:S01]  /*4130*/  FFMA.FTZ R57, R57, UR8, -R97 ;  /* 0x0000000839397c23 */ /* 0x000fe20008010861 */
[--C-:B------:R-:W-:Y:S01]  /*4140*/  FFMA.FTZ R26, R62, UR8, -R112.reuse ;  /* 0x000000083e1a7c23 */ /* 0x100fe20008010870 */
[--C-:B------:R-:W-:Y:S01]  /*4150*/  FFMA.FTZ R111, R27, UR8, -R112.reuse ;  /* 0x000000081b6f7c23 */ /* 0x100fe20008010870 */
[----:B------:R-:W-:Y:S01]  /*4160*/  LOP3.LUT R118, R14, 0x3, RZ, 0xc0, !PT ;  /* 0x000000030e767812 */ /* 0x000fe200078ec0ff */
[--C-:B------:R-:W-:Y:S01]  /*4170*/  FFMA.FTZ R14, R10, UR8, -R112.reuse ;  /* 0x000000080a0e7c23 */ /* 0x100fe20008010870 */
[--C-:B------:R-:W-:Y:S01]  /*4180*/  FFMA.FTZ R98, R47, UR8, -R112.reuse ;  /* 0x000000082f627c23 */ /* 0x100fe20008010870 */
[--C-:B------:R-:W-:Y:S01]  /*4190*/  FFMA.FTZ R27, R59, UR8, -R112.reuse ;  /* 0x000000083b1b7c23 */ /* 0x100fe20008010870 */
[--C-:B------:R-:W-:Y:S01]  /*41a0*/  FFMA.FTZ R102, R15, UR8, -R112.reuse ;  /* 0x000000080f667c23 */ /* 0x100fe20008010870 */
[--C-:B------:R-:W-:Y:S01]  /*41b0*/  FFMA.FTZ R15, R63, UR8, -R112.reuse ;  /* 0x000000083f0f7c23 */ /* 0x100fe20008010870 */
[--C-:B------:R-:W-:Y:S01]  /*41c0*/  FFMA.FTZ R31, R31, UR8, -R112.reuse ;  /* 0x000000081f1f7c23 */ /* 0x100fe20008010870 */
[----:B------:R-:W-:Y:S01]  /*41d0*/  FFMA.FTZ R43, R43, UR8, -R112 ;  /* 0x000000082b2b7c23 */ /* 0x000fe20008010870 */
[--C-:B------:R-:W-:Y:S01]  /*41e0*/  FFMA.FTZ R72, R5, UR8, -R71.reuse ;  /* 0x0000000805487c23 */ /* 0x100fe20008010847 */
[----:B------:R-:W-:Y:S01]  /*41f0*/  FFMA.FTZ R81, R36, UR8, -R71 ;  /* 0x0000000824517c23 */ /* 0x000fe20008010847 */
[----:B------:R-:W-:Y:S01]  /*4200*/  FFMA.FTZ R80, R55, UR8, -R68 ;  /* 0x0000000837507c23 */ /* 0x000fe20008010844 */
        /* <DEDUP_REMOVED lines=15> */
[----:B------:R-:W-:Y:S01]  /*4300*/  FFMA.FTZ R11, R42, UR8, -R112 ;  /* 0x000000082a0b7c23 */ /* 0x000fe20008010870 */
[--C-:B------:R-:W-:Y:S01]  /*4310*/  FFMA.FTZ R73, R7, UR8, -R68.reuse ;  /* 0x0000000807497c23 */ /* 0x100fe20008010844 */
[--C-:B------:R-:W-:Y:S01]  /*4320*/  FFMA.FTZ R76, R18, UR8, -R68.reuse ;  /* 0x00000008124c7c23 */ /* 0x100fe20008010844 */
[--C-:B------:R-:W-:Y:S01]  /*4330*/  FFMA.FTZ R75, R19, UR8, -R68.reuse ;  /* 0x00000008134b7c23 */ /* 0x100fe20008010844 */
[--C-:B------:R-:W-:Y:S01]  /*4340*/  FFMA.FTZ R106, R32, UR8, -R71.reuse ;  /* 0x00000008206a7c23 */ /* 0x100fe20008010847 */
[--C-:B------:R-:W-:Y:S01]  /*4350*/  FFMA.FTZ R105, R33, UR8, -R71.reuse ;  /* 0x0000000821697c23 */ /* 0x100fe20008010847 */
[--C-:B------:R-:W-:Y:S01]  /*4360*/  FFMA.FTZ R85, R23, UR8, -R68.reuse ;  /* 0x0000000817557c23 */ /* 0x100fe20008010844 */
        /* <DEDUP_REMOVED lines=23> */
[--C-:B------:R-:W-:Y:S01]  /*44e0*/  FFMA.FTZ R246, R54, UR8, -R68.reuse ;  /* 0x0000000836f67c23 */ /* 0x100fe20008010844 */
[----:B------:R-:W-:Y:S06]  /*44f0*/  FFMA.FTZ R68, R38, UR8, -R68 ;  /* 0x0000000826447c23 */ /* 0x000fec0008010844 */
[----:B------:R-:W-:Y:S01]  /*4500*/  MUFU.EX2 R54, R81 ;  /* 0x0000005100367308 */ /* 0x000fe20000000800 */
[----:B------:R-:W-:Y:S09]  /*4510*/  IMAD R118, R229, 0x8, R118 ;  /* 0x00000008e5767824 */ /* 0x000ff200078e0276 */
[----:B------:R-:W-:Y:S01]  /*4520*/  MUFU.EX2 R50, R68 ;  /* 0x0000004400327308 */ /* 0x000fe20000000800 */
[C---:B------:R-:W-:Y:S02]  /*4530*/  VIADD R114, R118.reuse, 0x4 ;  /* 0x0000000476727836 */ /* 0x040fe40000000000 */
[----:B------:R-:W-:Y:S07]  /*4540*/  IMAD.WIDE.U32 R118, R118, -0x326172a9, RZ ;  /* 0xcd9e8d5776767825 */ /* 0x000fee00078e00ff */
[----:B------:R-:W2:Y:S01]  /*4550*/  MUFU.EX2 R23, R105 ;  /* 0x0000006900177308 */ /* 0x000ea20000000800 */
[----:B------:R-:W-:Y:S01]  /*4560*/  IMAD.WIDE.U32 R114, R114, -0x326172a9, RZ ;  /* 0xcd9e8d5772727825 */ /* 0x000fe200078e00ff */
[----:B------:R-:W-:Y:S08]  /*4570*/  LOP3.LUT R178, R220, UR34, R119, 0x96, !PT ;  /* 0x00000022dcb27c12 */ /* 0x000ff0000f8e9677 */
[----:B------:R-:W3:Y:S01]  /*4580*/  MUFU.EX2 R244, R244 ;  /* 0x000000f400f47308 */ /* 0x000ee20000000800 */
[C---:B------:R-:W-:Y:S02]  /*4590*/  LOP3.LUT R186, R118.reuse, UR10, R125, 0x96, !PT ;  /* 0x0000000a76ba7c12 */ /* 0x040fe4000f8e967d */
[----:B------:R-:W-:Y:S01]  /*45a0*/  LOP3.LUT R118, R118, UR10, R121, 0x96, !PT ;  /* 0x0000000a76767c12 */ /* 0x000fe2000f8e9679 */
[----:B------:R-:W-:Y:S01]  /*45b0*/  IMAD.WIDE.U32 R178, R178, -0x2daee0ad, RZ ;  /* 0xd2511f53b2b27825 */ /* 0x000fe200078e00ff */
[----:B------:R-:W-:Y:S05]  /*45c0*/  LOP3.LUT R126, R220, UR34, R115, 0x96, !PT ;  /* 0x00000022dc7e7c12 */ /* 0x000fea000f8e9673 */
[----:B------:R-:W-:Y:S01]  /*45d0*/  MUFU.EX2 R248, R248 ;  /* 0x000000f800f87308 */ /* 0x000fe20000000800 */
[----:B------:R-:W-:Y:S01]  /*45e0*/  LOP3.LUT R116, R114, UR10, R125, 0x96, !PT ;  /* 0x0000000a72747c12 */ /* 0x000fe2000f8e967d */
[----:B------:R-:W-:Y:S01]  /*45f0*/  IMAD.WIDE.U32 R118, R118, -0x2daee0ad, RZ ;  /* 0xd2511f5376767825 */ /* 0x000fe200078e00ff */
[----:B------:R-:W-:Y:S07]  /*4600*/  LOP3.LUT R10, R238, UR30, R179, 0x96, !PT ;  /* 0x0000001eee0a7c12 */ /* 0x000fee000f8e96b3 */
[----:B------:R-:W-:Y:S01]  /*4610*/  MUFU.EX2 R51, R85 ;  /* 0x0000005500337308 */ /* 0x000fe20000000800 */
[----:B------:R-:W-:Y:S01]  /*4620*/  LOP3.LUT R114, R114, UR10, R121, 0x96, !PT ;  /* 0x0000000a72727c12 */ /* 0x000fe2000f8e9679 */
[----:B------:R-:W-:Y:S01]  /*4630*/  IMAD.WIDE.U32 R116, R116, -0x2daee0ad, RZ ;  /* 0xd2511f5374747825 */ /* 0x000fe200078e00ff */
[----:B------:R-:W-:Y:S07]  /*4640*/  UIADD3 UR10, UPT, UPT, UR34, -0x255992d5, URZ ;  /* 0xdaa66d2b220a7890 */ /* 0x000fee000fffe0ff */
[----:B------:R-:W-:Y:S01]  /*4650*/  MUFU.EX2 R29, R31 ;  /* 0x0000001f001d7308 */ /* 0x000fe20000000800 */
[----:B------:R-:W-:Y:S09]  /*4660*/  IMAD.WIDE.U32 R176, R10, -0x326172a9, RZ ;  /* 0xcd9e8d570ab07825 */ /* 0x000ff200078e00ff */
[----:B------:R-:W-:Y:S01]  /*4670*/  MUFU.EX2 R31, R108 ;  /* 0x0000006c001f7308 */ /* 0x000fe20000000800 */
[----:B------:R-:W-:Y:S01]  /*4680*/  IMAD.WIDE.U32 R114, R114, -0x2daee0ad, RZ ;  /* 0xd2511f5372727825 */ /* 0x000fe200078e00ff */
[--C-:B------:R-:W-:Y:S08]  /*4690*/  LOP3.LUT R46, R124, UR11, R177.reuse, 0x96, !PT ;  /* 0x0000000b7c2e7c12 */ /* 0x100ff0000f8e96b1 */
[----:B------:R-:W-:Y:S01]  /*46a0*/  MUFU.EX2 R250, R250 ;  /* 0x000000fa00fa7308 */ /* 0x000fe20000000800 */
[----:B------:R-:W-:Y:S01]  /*46b0*/  LOP3.LUT R42, R120, UR11, R177, 0x96, !PT ;  /* 0x0000000b782a7c12 */ /* 0x000fe2000f8e96b1 */
[----:B------:R-:W-:Y:S08]  /*46c0*/  IMAD.WIDE.U32 R186, R186, -0x2daee0ad, RZ ;  /* 0xd2511f53baba7825 */ /* 0x000ff000078e00ff */
[----:B------:R-:W-:Y:S01]  /*46d0*/  MUFU.EX2 R65, R75 ;  /* 0x0000004b00417308 */ /* 0x000fe20000000800 */
[----:B------:R-:W-:Y:S01]  /*46e0*/  IMAD.WIDE.U32 R6, R42, -0x2daee0ad, RZ ;  /* 0xd2511f532a067825 */ /* 0x000fe200078e00ff */
[C---:B------:R-:W-:Y:S08]  /*46f0*/  LOP3.LUT R184, R178.reuse, UR21, R187, 0x96, !PT ;  /* 0x00000015b2b87c12 */ /* 0x040ff0000f8e96bb */
[----:B------:R-:W-:Y:S01]  /*4700*/  MUFU.EX2 R12, R94 ;  /* 0x0000005e000c7308 */ /* 0x000fe20000000800 */
[----:B------:R-:W-:Y:S01]  /*4710*/  LOP3.LUT R178, R178, UR21, R119, 0x96, !PT ;  /* 0x00000015b2b27c12 */ /* 0x000fe2000f8e9677 */
[----:B------:R-:W-:Y:S01]  /*4720*/  IMAD.WIDE.U32 R126, R126, -0x2daee0ad, RZ ;  /* 0xd2511f537e7e7825 */ /* 0x000fe200078e00ff */
[----:B------:R-:W-:Y:S07]  /*4730*/  LOP3.LUT R42, R118, UR20, R7, 0x96, !PT ;  /* 0x00000014762a7c12 */ /* 0x000fee000f8e9607 */
[----:B------:R-:W-:Y:S01]  /*4740*/  MUFU.EX2 R67, R76 ;  /* 0x0000004c00437308 */ /* 0x000fe20000000800 */
[----:B------:R-:W-:Y:S01]  /*4750*/  IMAD.WIDE.U32 R178, R178, -0x326172a9, RZ ;  /* 0xcd9e8d57b2b27825 */ /* 0x000fe200078e00ff */
[----:B------:R-:W-:Y:S08]  /*4760*/  LOP3.LUT R122, R238, UR30, R127, 0x96, !PT ;  /* 0x0000001eee7a7c12 */ /* 0x000ff0000f8e967f */
[----:B------:R-:W4:Y:S01]  /*4770*/  MUFU.EX2 R245, R245 ;  /* 0x000000f500f57308 */ /* 0x000f220000000800 */
[----:B------:R-:W-:Y:S01]  /*4780*/  LOP3.LUT R58, R126, UR21, R117, 0x96, !PT ;  /* 0x000000157e3a7c12 */ /* 0x000fe2000f8e9675 */
[----:B------:R-:W-:Y:S01]  /*4790*/  IMAD.WIDE.U32 R184, R184, -0x326172a9, RZ ;  /* 0xcd9e8d57b8b87825 */ /* 0x000fe200078e00ff */
[----:B------:R-:W-:Y:S07]  /*47a0*/  LOP3.LUT R126, R126, UR21, R115, 0x96, !PT ;  /* 0x000000157e7e7c12 */ /* 0x000fee000f8e9673 */
[----:B------:R-:W-:Y:S01]  /*47b0*/  MUFU.EX2 R8, R93 ;  /* 0x0000005d00087308 */ /* 0x000fe20000000800 */
[----:B------:R-:W-:Y:S01]  /*47c0*/  IMAD.WIDE.U32 R122, R122, -0x326172a9, RZ ;  /* 0xcd9e8d577a7a7825 */ /* 0x000fe200078e00ff */
[C---:B------:R-:W-:Y:S08]  /*47d0*/  LOP3.LUT R62, R176.reuse, UR10, R185, 0x96, !PT ;  /* 0x0000000ab03e7c12 */ /* 0x040ff0000f8e96b9 */
[----:B------:R-:W-:Y:S01]  /*47e0*/  MUFU.EX2 R53, R74 ;  /* 0x0000004a00357308 */ /* 0x000fe20000000800 */
[----:B------:R-:W-:Y:S01]  /*47f0*/  LOP3.LUT R176, R176, UR10, R179, 0x96, !PT ;  /* 0x0000000ab0b07c12 */ /* 0x000fe2000f8e96b3 */
[----:B------:R-:W-:Y:S01]  /*4800*/  IMAD.WIDE.U32 R58, R58, -0x326172a9, RZ ;  /* 0xcd9e8d573a3a7825 */ /* 0x000fe200078e00ff */
[--C-:B------:R-:W-:Y:S07]  /*4810*/  LOP3.LUT R47, R120, UR11, R123.reuse, 0x96, !PT ;  /* 0x0000000b782f7c12 */ /* 0x100fee000f8e967b */
[----:B------:R-:W-:Y:S01]  /*4820*/  MUFU.EX2 R49, R100 ;  /* 0x0000006400317308 */ /* 0x000fe20000000800 */
[----:B------:R-:W-:Y:S01]  /*4830*/  LOP3.LUT R10, R124, UR11, R123, 0x96, !PT ;  /* 0x0000000b7c0a7c12 */ /* 0x000fe2000f8e967b */
[----:B------:R-:W-:Y:S01]  /*4840*/  IMAD.WIDE.U32 R176, R176, -0x2daee0ad, RZ ;  /* 0xd2511f53b0b07825 */ /* 0x000fe200078e00ff */
[----:B------:R-:W-:Y:S01]  /*4850*/  LOP3.LUT R124, R122, UR10, R59, 0x96, !PT ;  /* 0x0000000a7a7c7c12 */ /* 0x000fe2000f8e963b */
[----:B------:R-:W-:Y:S06]  /*4860*/  UIADD3 UR11, UPT, UPT, UR34, 0x78dde6e4, URZ ;  /* 0x78dde6e4220b7890 */ /* 0x000fec000fffe0ff */
[----:B------:R-:W-:Y:S01]  /*4870*/  MUFU.EX2 R39, R111 ;  /* 0x0000006f00277308 */ /* 0x000fe20000000800 */
[----:B------:R-:W-:Y:S01]  /*4880*/  IMAD.WIDE.U32 R62, R62, -0x2daee0ad, RZ ;  /* 0xd2511f533e3e7825 */ /* 0x000fe200078e00ff */
[----:B------:R-:W-:Y:S08]  /*4890*/  LOP3.LUT R118, R6, UR19, R177, 0x96, !PT ;  /* 0x0000001306767c12 */ /* 0x000ff0000f8e96b1 */
        /* <DEDUP_REMOVED lines=8> */
[----:B------:R-:W-:Y:S02]  /*4920*/  LOP3.LUT R46, R186, UR20, R121, 0x96, !PT ;  /* 0x00000014ba2e7c12 */ /* 0x000fe4000f8e9679 */
[----:B------:R-:W-:Y:S01]  /*4930*/  LOP3.LUT R120, R120, UR19, R63, 0x96, !PT ;  /* 0x0000001378787c12 */ /* 0x000fe2000f8e963f */
[----:B------:R-:W-:Y:S01]  /*4940*/  IMAD.WIDE.U32 R186, R10, -0x2daee0ad, RZ ;  /* 0xd2511f530aba7825 */ /* 0x000fe200078e00ff */
[----:B------:R-:W-:Y:S01]  /*4950*/  LOP3.LUT R122, R122, UR10, R127, 0x96, !PT ;  /* 0x0000000a7a7a7c12 */ /* 0x000fe2000f8e967f */
[----:B------:R-:W-:Y:S03]  /*4960*/  UIADD3 UR10, UPT, UPT, UR34, 0x1715609d, URZ ;  /* 0x1715609d220a7890 */ /* 0x000fe6000fffe0ff */
[----:B------:R-:W-:Y:S01]  /*4970*/  MUFU.EX2 R44, R96 ;  /* 0x00000060002c7308 */ /* 0x000fe20000000800 */
[----:B------:R-:W-:Y:S01]  /*4980*/  IMAD.WIDE.U32 R120, R120, -0x326172a9, RZ ;  /* 0xcd9e8d5778787825 */ /* 0x000fe200078e00ff */
[----:B------:R-:W-:Y:S02]  /*4990*/  LOP3.LUT R10, R116, UR20, R187, 0x96, !PT ;  /* 0x00000014740a7c12 */ /* 0x000fe4000f8e96bb */
[----:B------:R-:W-:Y:S01]  /*49a0*/  LOP3.LUT R116, R186, UR19, R125, 0x96, !PT ;  /* 0x00000013ba747c12 */ /* 0x000fe2000f8e967d */
[----:B------:R-:W-:Y:S05]  /*49b0*/  IMAD.WIDE.U32 R122, R122, -0x2daee0ad, RZ ;  /* 0xd2511f537a7a7825 */ /* 0x000fea00078e00ff */
[----:B------:R-:W-:Y:S01]  /*49c0*/  MUFU.EX2 R40, R95 ;  /* 0x0000005f00287308 */ /* 0x000fe20000000800 */
[----:B------:R-:W-:Y:S09]  /*49d0*/  IMAD.WIDE.U32 R186, R10, -0x326172a9, RZ ;  /* 0xcd9e8d570aba7825 */ /* 0x000ff200078e00ff */
[----:B------:R-:W-:Y:S01]  /*49e0*/  MUFU.EX2 R55, R79 ;  /* 0x0000004f00377308 */ /* 0x000fe20000000800 */
[----:B------:R-:W-:Y:S01]  /*49f0*/  IMAD.WIDE.U32 R116, R116, -0x326172a9, RZ ;  /* 0xcd9e8d5774747825 */ /* 0x000fe200078e00ff */
[----:B------:R-:W-:Y:S08]  /*4a00*/  LOP3.LUT R58, R58, UR11, R187, 0x96, !PT ;  /* 0x0000000b3a3a7c12 */ /* 0x000ff0000f8e96bb */
        /* <DEDUP_REMOVED lines=11> */
[----:B------:R-:W-:Y:S01]  /*4ac0*/  LOP3.LUT R59, R178, UR11, R185, 0x96, !PT ;  /* 0x0000000bb23b7c12 */ /* 0x000fe2000f8e96b9 */
[----:B------:R-:W-:Y:S01]  /*4ad0*/  IMAD.WIDE.U32 R178, R10, -0x2daee0ad, RZ ;  /* 0xd2511f530ab27825 */ /* 0x000fe200078e00ff */
[----:B------:R-:W-:Y:S05]  /*4ae0*/  LOP3.LUT R42, R184, UR10, R119, 0x96, !PT ;  /* 0x0000000ab82a7c12 */ /* 0x000fea000f8e9677 */
[----:B------:R-:W-:Y:S01]  /*4af0*/  MUFU.EX2 R19, R71 ;  /* 0x0000004700137308 */ /* 0x000fe20000000800 */
[----:B------:R-:W-:Y:S01]  /*4b00*/  IMAD.WIDE.U32 R184, R47, -0x326172a9, RZ ;  /* 0xcd9e8d572fb87825 */ /* 0x000fe200078e00ff */
[----:B------:R-:W-:Y:S08]  /*4b10*/  LOP3.LUT R47, R186, UR10, R117, 0x96, !PT ;  /* 0x0000000aba2f7c12 */ /* 0x000ff0000f8e9675 */
[----:B------:R-:W-:Y:S01]  /*4b20*/  MUFU.EX2 R22, R92 ;  /* 0x0000005c00167308 */ /* 0x000fe20000000800 */
[----:B------:R-:W-:Y:S01]  /*4b30*/  PRMT R121, R178, 0x7771, RZ ;  /* 0x00007771b2797816 */ /* 0x000fe200000000ff */
[----:B------:R-:W-:Y:S01]  /*4b40*/  IMAD.WIDE.U32 R186, R46, -0x2daee0ad, RZ ;  /* 0xd2511f532eba7825 */ /* 0x000fe200078e00ff */
[----:B------:R-:W-:Y:S07]  /*4b50*/  LOP3.LUT R10, R126, UR11, R185, 0x96, !PT ;  /* 0x0000000b7e0a7c12 */ /* 0x000fee000f8e96b9 */
[----:B------:R-:W-:Y:S01]  /*4b60*/  MUFU.EX2 R7, R91 ;  /* 0x0000005b00077308 */ /* 0x000fe20000000800 */
[----:B------:R-:W-:Y:S01]  /*4b70*/  PRMT R117, R178, 0x7772, RZ ;  /* 0x00007772b2757816 */ /* 0x000fe200000000ff */
[----:B------:R-:W-:Y:S01]  /*4b80*/  IMAD.WIDE.U32 R114, R114, -0x326172a9, RZ ;  /* 0xcd9e8d5772727825 */ /* 0x000fe200078e00ff */
[----:B------:R-:W-:Y:S07]  /*4b90*/  ISETP.GT.U32.AND P2, PT, R121, UR7, PT ;  /* 0x0000000779007c0c */ /* 0x000fee000bf44070 */
[----:B------:R-:W-:Y:S01]  /*4ba0*/  MUFU.EX2 R18, R99 ;  /* 0x0000006300127308 */ /* 0x000fe20000000800 */
[----:B------:R-:W-:Y:S01]  /*4bb0*/  ISETP.GT.U32.AND P4, PT, R117, UR7, PT ;  /* 0x0000000775007c0c */ /* 0x000fe2000bf84070 */
[----:B------:R-:W-:Y:S01]  /*4bc0*/  IMAD.WIDE.U32 R126, R42, -0x2daee0ad, RZ ;  /* 0xd2511f532a7e7825 */ /* 0x000fe200078e00ff */
[----:B------:R-:W-:Y:S01]  /*4bd0*/  LOP3.LUT R46, R184, UR10, R115, 0x96, !PT ;  /* 0x0000000ab82e7c12 */ /* 0x000fe2000f8e9673 */
[----:B------:R-:W-:Y:S01]  /*4be0*/  UIADD3 UR10, UPT, UPT, UR34, -0x4ab325aa, URZ ;  /* 0xb54cda56220a7890 */ /* 0x000fe2000fffe0ff */
[----:B------:R-:W-:Y:S01]  /*4bf0*/  LOP3.LUT R112, R186, UR16, R179, 0x96, !PT ;  /* 0x00000010ba707c12 */ /* 0x000fe2000f8e96b3 */
[----:B------:R-:W-:Y:S01]  /*4c00*/  IMAD.WIDE.U32 R184, R59, -0x2daee0ad, RZ ;  /* 0xd2511f533bb87825 */ /* 0x000fe200078e00ff */
[C---:B------:R-:W-:Y:S03]  /*4c10*/  PRMT R119, R126.reuse, 0x7770, RZ ;  /* 0x000077707e777816 */ /* 0x040fe600000000ff */
[----:B------:R-:W-:Y:S01]  /*4c20*/  MUFU.EX2 R5, R98 ;  /* 0x0000006200057308 */ /* 0x000fe20000000800 */
[----:B-1----:R-:W-:Y:S02]  /*4c30*/  PRMT R106, R126, 0x7771, RZ ;  /* 0x000077717e6a7816 */ /* 0x002fe400000000ff */
[----:B------:R-:W-:Y:S01]  /*4c40*/  LOP3.LUT R42, R176, UR17, R185, 0x96, !PT ;  /* 0x00000011b02a7c12 */ /* 0x000fe2000f8e96b9 */
[----:B------:R-:W-:Y:S01]  /*4c50*/  IMAD.WIDE.U32 R176, R58, -0x2daee0ad, RZ ;  /* 0xd2511f533ab07825 */ /* 0x000fe200078e00ff */
[----:B------:R-:W-:Y:S05]  /*4c60*/  LOP3.LUT R59, R184, UR16, R127, 0x96, !PT ;  /* 0x00000010b83b7c12 */ /* 0x000fea000f8e967f */
[----:B------:R-:W-:Y:S01]  /*4c70*/  MUFU.EX2 R247, R247 ;  /* 0x000000f700f77308 */ /* 0x000fe20000000800 */
[C---:B------:R-:W-:Y:S01]  /*4c80*/  PRMT R63, R126.reuse, 0x7772, RZ ;  /* 0x000077727e3f7816 */ /* 0x040fe200000000ff */
[----:B--2---:R-:W-:Y:S01]  /*4c90*/  @P2 FADD.FTZ R23, -R23, -RZ ;  /* 0x800000ff17172221 */ /* 0x004fe20000010100 */
[----:B------:R-:W-:Y:S01]  /*4ca0*/  PRMT R105, R126, 0x7773, RZ ;  /* 0x000077737e697816 */ /* 0x000fe200000000ff */
[----:B------:R-:W-:Y:S01]  /*4cb0*/  IMAD.WIDE.U32 R126, R47, -0x2daee0ad, RZ ;  /* 0xd2511f532f7e7825 */ /* 0x000fe200078e00ff */
[----:B------:R-:W-:Y:S05]  /*4cc0*/  ISETP.LE.U32.AND P6, PT, R119, UR7, PT ;  /* 0x0000000777007c0c */ /* 0x000fea000bfc3070 */
[----:B------:R1:W2:Y:S01]  /*4cd0*/  MUFU.EX2 R47, R86 ;  /* 0x00000056002f7308 */ /* 0x0002a20000000800 */
[----:B------:R-:W-:Y:S01]  /*4ce0*/  ISETP.GT.U32.AND P1, PT, R63, UR7, PT ;  /* 0x000000073f007c0c */ /* 0x000fe2000bf24070 */
[----:B------:R-:W-:Y:S01]  /*4cf0*/  @P4 FADD.FTZ R66, -R66, -RZ ;  /* 0x800000ff42424221 */ /* 0x000fe20000010100 */
[----:B------:R-:W-:Y:S01]  /*4d00*/  LOP3.LUT R58, R176, UR16, R127, 0x96, !PT ;  /* 0x00000010b03a7c12 */ /* 0x000fe2000f8e967f */
[----:B------:R-:W-:Y:S01]  /*4d10*/  VIADD R184, R205, 0x4020 ;  /* 0x00004020cdb87836 */ /* 0x000fe20000000000 */
[C---:B------:R-:W-:Y:S05]  /*4d20*/  PRMT R121, R126.reuse, 0x7770, RZ ;  /* 0x000077707e797816 */ /* 0x040fea00000000ff */
[----:B------:R-:W-:Y:S01]  /*4d30*/  MUFU.EX2 R20, R84 ;  /* 0x0000005400147308 */ /* 0x000fe20000000800 */
[C---:B------:R-:W-:Y:S02]  /*4d40*/  PRMT R119, R126.reuse, 0x7771, RZ ;  /* 0x000077717e777816 */ /* 0x040fe400000000ff */
[C---:B------:R-:W-:Y:S07]  /*4d50*/  PRMT R117, R126.reuse, 0x7772, RZ ;  /* 0x000077727e757816 */ /* 0x040fee00000000ff */
[----:B------:R-:W-:Y:S01]  /*4d60*/  MUFU.EX2 R60, R97 ;  /* 0x00000061003c7308 */ /* 0x000fe20000000800 */
[----:B------:R-:W-:Y:S01]  /*4d70*/  PRMT R63, R126, 0x7773, RZ ;  /* 0x000077737e3f7816 */ /* 0x000fe200000000ff */
[----:B------:R-:W-:Y:S01]  /*4d80*/  IMAD.WIDE.U32 R126, R10, -0x2daee0ad, RZ ;  /* 0xd2511f530a7e7825 */ /* 0x000fe200078e00ff */
[C---:B------:R-:W-:Y:S07]  /*4d90*/  PRMT R123, R178.reuse, 0x7770, RZ ;  /* 0x00007770b27b7816 */ /* 0x040fee00000000ff */
[----:B------:R-:W-:Y:S01]  /*4da0*/  MUFU.EX2 R38, R82 ;  /* 0x0000005200267308 */ /* 0x000fe20000000800 */
[----:B------:R-:W-:Y:S01]  /*4db0*/  PRMT R115, R178, 0x7773, RZ ;  /* 0x00007773b2737816 */ /* 0x000fe200000000ff */
[----:B---3--:R-:W-:Y:S01]  /*4dc0*/  @P1 FADD.FTZ R244, -R244, -RZ ;  /* 0x800000fff4f41221 */ /* 0x008fe20000010100 */
[----:B------:R-:W-:Y:S01]  /*4dd0*/  LOP3.LUT R10, R122, UR17, R127, 0x96, !PT ;  /* 0x000000117a0a7c12 */ /* 0x000fe2000f8e967f */
[----:B----4-:R-:W-:Y:S01]  /*4de0*/  @!P6 FADD.FTZ R245, -R245, -RZ ;  /* 0x800000fff5f5e221 */ /* 0x010fe20000010100 */
[----:B------:R-:W-:Y:S05]  /*4df0*/  LOP3.LUT R122, R112, 0xff, RZ, 0xc0, !PT ;  /* 0x000000ff707a7812 */ /* 0x000fea00078ec0ff */
[----:B------:R-:W-:Y:S01]  /*4e00*/  MUFU.EX2 R9, R43 ;  /* 0x0000002b00097308 */ /* 0x000fe20000000800 */
[----:B------:R-:W-:Y:S02]  /*4e10*/  ISETP.LE.U32.AND P0, PT, R123, UR7, PT ;  /* 0x000000077b007c0c */ /* 0x000fe4000bf03070 */
[----:B------:R-:W-:Y:S07]  /*4e20*/  ISETP.GT.U32.AND P3, PT, R115, UR7, PT ;  /* 0x0000000773007c0c */ /* 0x000fee000bf64070 */
[----:B------:R-:W-:Y:S01]  /*4e30*/  MUFU.EX2 R4, R14 ;  /* 0x0000000e00047308 */ /* 0x000fe20000000800 */
[----:B------:R-:W-:Y:S02]  /*4e40*/  ISETP.LE.U32.AND P2, PT, R122, UR7, PT ;  /* 0x000000077a007c0c */ /* 0x000fe4000bf43070 */
[----:B------:R-:W-:Y:S07]  /*4e50*/  ISETP.GT.U32.AND P5, PT, R106, UR7, PT ;  /* 0x000000076a007c0c */ /* 0x000fee000bfa4070 */
[----:B------:R-:W-:Y:S01]  /*4e60*/  MUFU.EX2 R34, R11 ;  /* 0x0000000b00227308 */ /* 0x000fe20000000800 */
[----:B-1----:R-:W-:Y:S02]  /*4e70*/  SHF.R.U32.HI R86, RZ, 0x18, R112 ;  /* 0x00000018ff567819 */ /* 0x002fe40000011670 */
[----:B------:R-:W-:Y:S07]  /*4e80*/  ISETP.GT.U32.AND P1, PT, R63, UR7, PT ;  /* 0x000000073f007c0c */ /* 0x000fee000bf24070 */
[----:B------:R-:W-:Y:S01]  /*4e90*/  MUFU.EX2 R45, R83 ;  /* 0x00000053002d7308 */ /* 0x000fe20000000800 */
[----:B------:R-:W-:Y:S01]  /*4ea0*/  SHF.R.U32.HI R63, RZ, 0x18, R59 ;  /* 0x00000018ff3f7819 */ /* 0x000fe2000001163b */
[----:B------:R-:W-:Y:S01]  /*4eb0*/  @!P0 FADD.FTZ R25, -R25, -RZ ;  /* 0x800000ff19198221 */ /* 0x000fe20000010100 */
[----:B------:R-:W-:Y:S01]  /*4ec0*/  ISETP.GT.U32.AND P0, PT, R105, UR7, PT ;  /* 0x0000000769007c0c */ /* 0x000fe2000bf04070 */
[----:B------:R-:W-:Y:S01]  /*4ed0*/  @P3 FADD.FTZ R21, -R21, -RZ ;  /* 0x800000ff15153221 */ /* 0x000fe20000010100 */
[----:B------:R-:W-:Y:S01]  /*4ee0*/  ISETP.LE.U32.AND P4, PT, R86, UR7, PT ;  /* 0x0000000756007c0c */ /* 0x000fe2000bf83070 */
[----:B------:R-:W-:Y:S01]  /*4ef0*/  @!P2 FADD.FTZ R61, -R61, -RZ ;  /* 0x800000ff3d3da221 */ /* 0x000fe20000010100 */
[----:B------:R-:W-:Y:S01]  /*4f00*/  LOP3.LUT R62, R62, UR17, R187, 0x96, !PT ;  /* 0x000000113e3e7c12 */ /* 0x000fe2000f8e96bb */
[----:B------:R-:W-:Y:S01]  /*4f10*/  @P5 FADD.FTZ R248, -R248, -RZ ;  /* 0x800000fff8f85221 */ /* 0x000fe20000010100 */
[----:B------:R-:W-:Y:S01]  /*4f20*/  ISETP.LE.U32.AND P3, PT, R121, UR7, PT ;  /* 0x0000000779007c0c */ /* 0x000fe2000bf63070 */
[----:B------:R-:W-:Y:S01]  /*4f30*/  MUFU.EX2 R16, R78 ;  /* 0x0000004e00107308 */ /* 0x000fe20000000800 */
[----:B------:R-:W-:Y:S01]  /*4f40*/  ISETP.LE.U32.AND P2, PT, R63, UR7, PT ;  /* 0x000000073f007c0c */ /* 0x000fe2000bf43070 */
[----:B------:R-:W-:Y:S01]  /*4f50*/  IMAD.WIDE.U32 R122, R62, -0x326172a9, RZ ;  /* 0xcd9e8d573e7a7825 */ /* 0x000fe200078e00ff */
[----:B------:R-:W-:Y:S07]  /*4f60*/  LOP3.LUT R90, R124, UR17, R177, 0x96, !PT ;  /* 0x000000117c5a7c12 */ /* 0x000fee000f8e96b1 */
[----:B------:R-:W1:Y:S01]  /*4f70*/  MUFU.EX2 R63, R80 ;  /* 0x00000050003f7308 */ /* 0x000e620000000800 */
[----:B------:R-:W-:Y:S01]  /*4f80*/  ISETP.GT.U32.AND P5, PT, R117, UR7, PT ;  /* 0x0000000775007c0c */ /* 0x000fe2000bfa4070 */
[----:B------:R-:W-:Y:S01]  /*4f90*/  IMAD.WIDE.U32 R124, R46, -0x2daee0ad, RZ ;  /* 0xd2511f532e7c7825 */ /* 0x000fe200078e00ff */
[----:B------:R-:W-:Y:S07]  /*4fa0*/  LOP3.LUT R85, R59, 0xff, RZ, 0xc0, !PT ;  /* 0x000000ff3b557812 */ /* 0x000fee00078ec0ff */
[----:B------:R-:W-:Y:S01]  /*4fb0*/  MUFU.EX2 R246, R246 ;  /* 0x000000f600f67308 */ /* 0x000fe20000000800 */
[----:B------:R-:W-:Y:S01]  /*4fc0*/  LOP3.LUT R62, R120, UR10, R123, 0x96, !PT ;  /* 0x0000000a783e7c12 */ /* 0x000fe2000f8e967b */
[----:B------:R-:W-:Y:S01]  /*4fd0*/  IMAD.WIDE.U32 R120, R42, -0x326172a9, RZ ;  /* 0xcd9e8d572a787825 */ /* 0x000fe200078e00ff */
[C---:B------:R-:W-:Y:S07]  /*4fe0*/  PRMT R115, R124.reuse, 0x7770, RZ ;  /* 0x000077707c737816 */ /* 0x040fee00000000ff */
[----:B------:R-:W3:Y:S01]  /*4ff0*/  MUFU.EX2 R42, R107 ;  /* 0x0000006b002a7308 */ /* 0x000ee20000000800 */
[----:B------:R-:W-:Y:S01]  /*5000*/  PRMT R106, R124, 0x7771, RZ ;  /* 0x000077717c6a7816 */ /* 0x000fe200000000ff */
[----:B--2---:R-:W-:Y:S01]  /*5010*/  @P0 FADD.FTZ R47, -R47, -RZ ;  /* 0x800000ff2f2f0221 */ /* 0x004fe20000010100 */
[----:B------:R-:W-:Y:S01]  /*5020*/  ISETP.LE.U32.AND P0, PT, R85, UR7, PT ;  /* 0x0000000755007c0c */ /* 0x000fe2000bf03070 */
[----:B------:R-:W-:Y:S01]  /*5030*/  @!P4 FADD.FTZ R51, -R51, -RZ ;  /* 0x800000ff3333c221 */ /* 0x000fe20000010100 */
[----:B------:R-:W-:Y:S01]  /*5040*/  ISETP.LE.U32.AND P4, PT, R115, UR7, PT ;  /* 0x0000000773007c0c */ /* 0x000fe2000bf83070 */
[----:B------:R-:W-:Y:S01]  /*5050*/  @!P3 FADD.FTZ R37, -R37, -RZ ;  /* 0x800000ff2525b221 */ /* 0x000fe20000010100 */
[----:B------:R-:W-:Y:S01]  /*5060*/  ISETP.GT.U32.AND P3, PT, R106, UR7, PT ;  /* 0x000000076a007c0c */ /* 0x000fe2000bf64070 */
[----:B------:R-:W-:Y:S01]  /*5070*/  @P5 FADD.FTZ R33, -R33, -RZ ;  /* 0x800000ff21215221 */ /* 0x000fe20000010100 */
[----:B------:R-:W-:Y:S01]  /*5080*/  PRMT R89, R124, 0x7773, RZ ;  /* 0x000077737c597816 */ /* 0x000fe200000000ff */
[----:B------:R-:W-:Y:S01]  /*5090*/  @P1 FADD.FTZ R29, -R29, -RZ ;  /* 0x800000ff1d1d1221 */ /* 0x000fe20000010100 */
[C---:B------:R-:W-:Y:S01]  /*50a0*/  PRMT R113, R122.reuse, 0x7770, RZ ;  /* 0x000077707a717816 */ /* 0x040fe200000000ff */
[----:B-1----:R-:W-:Y:S01]  /*50b0*/  @!P2 FADD.FTZ R63, -R63, -RZ ;  /* 0x800000ff3f3fa221 */ /* 0x002fe20000010100 */
[----:B------:R-:W-:Y:S01]  /*50c0*/  PRMT R109, R122, 0x7772, RZ ;  /* 0x000077727a6d7816 */ /* 0x000fe200000000ff */
[----:B------:R-:W-:Y:S01]  /*50d0*/  MUFU.EX2 R28, R103 ;  /* 0x00000067001c7308 */ /* 0x000fe20000000800 */
[----:B------:R-:W-:Y:S01]  /*50e0*/  ISETP.GT.U32.AND P5, PT, R89, UR7, PT ;  /* 0x0000000759007c0c */ /* 0x000fe2000bfa4070 */
[----:B------:R-:W-:Y:S01]  /*50f0*/  @!P0 FADD.FTZ R250, -R250, -RZ ;  /* 0x800000fffafa8221 */ /* 0x000fe20000010100 */
[----:B------:R-:W-:Y:S01]  /*5100*/  ISETP.LE.U32.AND P1, PT, R113, UR7, PT ;  /* 0x0000000771007c0c */ /* 0x000fe2000bf23070 */
[----:B------:R-:W-:Y:S01]  /*5110*/  @!P4 FADD.FTZ R31, -R31, -RZ ;  /* 0x800000ff1f1fc221 */ /* 0x000fe20000010100 */
[----:B------:R-:W-:Y:S01]  /*5120*/  ISETP.GT.U32.AND P2, PT, R109, UR7, PT ;  /* 0x000000076d007c0c */ /* 0x000fe2000bf44070 */
[----:B---3--:R-:W-:Y:S01]  /*5130*/  @P3 FADD.FTZ R42, -R42, -RZ ;  /* 0x800000ff2a2a3221 */ /* 0x008fe20000010100 */
[----:B------:R-:W-:Y:S03]  /*5140*/  PRMT R89, R112, 0x7632, R89 ;  /* 0x0000763270597816 */ /* 0x000fe60000000059 */
[----:B------:R-:W-:Y:S01]  /*5150*/  MUFU.EX2 R27, R27 ;  /* 0x0000001b001b7308 */ /* 0x000fe20000000800 */
[C---:B------:R-:W-:Y:S02]  /*5160*/  PRMT R110, R122.reuse, 0x7771, RZ ;  /* 0x000077717a6e7816 */ /* 0x040fe400000000ff */
[----:B------:R-:W-:Y:S07]  /*5170*/  PRMT R86, R122, 0x7773, RZ ;  /* 0x000077737a567816 */ /* 0x000fee00000000ff */
[----:B------:R-:W-:Y:S01]  /*5180*/  MUFU.EX2 R30, R30 ;  /* 0x0000001e001e7308 */ /* 0x000fe20000000800 */
[----:B------:R-:W-:Y:S02]  /*5190*/  LOP3.LUT R89, R89, 0xff, RZ, 0xc0, !PT ;  /* 0x000000ff59597812 */ /* 0x000fe400078ec0ff */
[----:B------:R-:W-:Y:S01]  /*51a0*/  ISETP.GT.U32.AND P0, PT, R110, UR7, PT ;  /* 0x000000076e007c0c */ /* 0x000fe2000bf04070 */
[----:B------:R-:W-:Y:S01]  /*51b0*/  @!P1 FADD.FTZ R12, -R12, -RZ ;  /* 0x800000ff0c0c9221 */ /* 0x000fe20000010100 */
[----:B------:R-:W-:Y:S01]  /*51c0*/  ISETP.GT.U32.AND P4, PT, R86, UR7, PT ;  /* 0x0000000756007c0c */ /* 0x000fe2000bf84070 */
[----:B------:R-:W-:Y:S01]  /*51d0*/  @P2 FADD.FTZ R67, -R67, -RZ ;  /* 0x800000ff43432221 */ /* 0x000fe20000010100 */
[----:B------:R-:W-:Y:S03]  /*51e0*/  ISETP.LE.U32.AND P3, PT, R89, UR7, PT ;  /* 0x0000000759007c0c */ /* 0x000fe6000bf63070 */
[----:B------:R-:W-:Y:S01]  /*51f0*/  MUFU.EX2 R26, R26 ;  /* 0x0000001a001a7308 */ /* 0x000fe20000000800 */
[----:B------:R-:W-:Y:S01]  /*5200*/  PRMT R108, R120, 0x7770, RZ ;  /* 0x00007770786c7816 */ /* 0x000fe200000000ff */
[----:B------:R-:W-:Y:S01]  /*5210*/  IMAD.WIDE.U32 R86, R90, -0x326172a9, RZ ;  /* 0xcd9e8d575a567825 */ /* 0x000fe200078e00ff */
[----:B------:R-:W-:Y:S07]  /*5220*/  LOP3.LUT R75, R58, 0xff, RZ, 0xc0, !PT ;  /* 0x000000ff3a4b7812 */ /* 0x000fee00078ec0ff */
[----:B------:R-:W1:Y:S01]  /*5230*/  MUFU.EX2 R15, R15 ;  /* 0x0000000f000f7308 */ /* 0x000e620000000800 */
[----:B------:R-:W-:Y:S02]  /*5240*/  ISETP.LE.U32.AND P2, PT, R108, UR7, PT ;  /* 0x000000076c007c0c */ /* 0x000fe4000bf43070 */
[----:B------:R-:W-:Y:S01]  /*5250*/  ISETP.LE.U32.AND P1, PT, R75, UR7, PT ;  /* 0x000000074b007c0c */ /* 0x000fe2000bf23070 */
[----:B------:R-:W-:Y:S01]  /*5260*/  @P0 FADD.FTZ R8, -R8, -RZ ;  /* 0x800000ff08080221 */ /* 0x000fe20000010100 */
[----:B------:R-:W-:Y:S01]  /*5270*/  ISETP.GT.U32.AND P6, PT, R119, UR7, PT ;  /* 0x0000000777007c0c */ /* 0x000fe2000bfc4070 */
[----:B------:R-:W-:Y:S01]  /*5280*/  @P4 FADD.FTZ R65, -R65, -RZ ;  /* 0x800000ff41414221 */ /* 0x000fe20000010100 */
[C---:B------:R-:W-:Y:S01]  /*5290*/  PRMT R106, R120.reuse, 0x7771, RZ ;  /* 0x00007771786a7816 */ /* 0x040fe200000000ff */
[----:B------:R-:W-:Y:S01]  /*52a0*/  @!P3 FADD.FTZ R53, -R53, -RZ ;  /* 0x800000ff3535b221 */ /* 0x000fe20000010100 */
[----:B------:R-:W-:Y:S02]  /*52b0*/  SHF.R.U32.HI R76, RZ, 0x18, R58 ;  /* 0x00000018ff4c7819 */ /* 0x000fe4000001163a */
[----:B------:R-:W-:Y:S02]  /*52c0*/  PRMT R104, R120, 0x7772, RZ ;  /* 0x0000777278687816 */ /* 0x000fe400000000ff */
[----:B------:R-:W-:Y:S01]  /*52d0*/  ISETP.LE.U32.AND P0, PT, R76, UR7, PT ;  /* 0x000000074c007c0c */ /* 0x000fe2000bf03070 */
[----:B------:R-:W-:Y:S01]  /*52e0*/  @!P2 FADD.FTZ R6, -R6, -RZ ;  /* 0x800000ff0606a221 */ /* 0x000fe20000010100 */
[----:B------:R-:W-:Y:S01]  /*52f0*/  ISETP.GT.U32.AND P4, PT, R106, UR7, PT ;  /* 0x000000076a007c0c */ /* 0x000fe2000bf84070 */
[----:B------:R-:W-:Y:S01]  /*5300*/  @!P1 FADD.FTZ R49, -R49, -RZ ;  /* 0x800000ff31319221 */ /* 0x000fe20000010100 */
[----:B------:R-:W-:Y:S01]  /*5310*/  ISETP.GT.U32.AND P3, PT, R104, UR7, PT ;  /* 0x0000000768007c0c */ /* 0x000fe2000bf64070 */
[----:B------:R-:W-:Y:S01]  /*5320*/  @P6 FADD.FTZ R35, -R35, -RZ ;  /* 0x800000ff23236221 */ /* 0x000fe20000010100 */
[----:B------:R-:W-:Y:S01]  /*5330*/  PRMT R85, R120, 0x7773, RZ ;  /* 0x0000777378557816 */ /* 0x000fe200000000ff */
[----:B-1----:R-:W-:Y:S01]  /*5340*/  @P5 FADD.FTZ R15, -R15, -RZ ;  /* 0x800000ff0f0f5221 */ /* 0x002fe20000010100 */
[----:B------:R-:W-:Y:S02]  /*5350*/  SHF.R.U32.HI R94, RZ, 0x18, R62 ;  /* 0x00000018ff5e7819 */ /* 0x000fe4000001163e */
[----:B------:R-:W-:Y:S02]  /*5360*/  PRMT R105, R124, 0x7772, RZ ;  /* 0x000077727c697816 */ /* 0x000fe400000000ff */
[----:B------:R-:W-:Y:S01]  /*5370*/  PRMT R74, R59, 0x7632, R74 ;  /* 0x000076323b4a7816 */ /* 0x000fe2000000004a */
[----:B------:R-:W-:Y:S01]  /*5380*/  @!P0 FADD.FTZ R39, -R39, -RZ ;  /* 0x800000ff27278221 */ /* 0x000fe20000010100 */
[----:B------:R-:W-:Y:S01]  /*5390*/  ISETP.GT.U32.AND P1, PT, R85, UR7, PT ;  /* 0x0000000755007c0c */ /* 0x000fe2000bf24070 */
[----:B------:R-:W-:Y:S01]  /*53a0*/  @P4 FADD.FTZ R251, -R251, -RZ ;  /* 0x800000fffbfb4221 */ /* 0x000fe20000010100 */
[----:B------:R-:W-:Y:S01]  /*53b0*/  ISETP.LE.U32.AND P2, PT, R94, UR7, PT ;  /* 0x000000075e007c0c */ /* 0x000fe2000bf43070 */
[----:B------:R-:W-:Y:S01]  /*53c0*/  @P3 FADD.FTZ R252, -R252, -RZ ;  /* 0x800000fffcfc3221 */ /* 0x000fe20000010100 */
[----:B------:R-:W-:Y:S01]  /*53d0*/  ISETP.GT.U32.AND P6, PT, R105, UR7, PT ;  /* 0x0000000769007c0c */ /* 0x000fe2000bfc4070 */
[----:B------:R-:W-:Y:S01]  /*53e0*/  IMAD.WIDE.U32 R104, R10, -0x326172a9, RZ ;  /* 0xcd9e8d570a687825 */ /* 0x000fe200078e00ff */
[----:B------:R-:W-:Y:S01]  /*53f0*/  LOP3.LUT R74, R74, 0xff, RZ, 0xc0, !PT ;  /* 0x000000ff4a4a7812 */ /* 0x000fe200078ec0ff */
[----:B------:R-:W1:Y:S01]  /*5400*/  MUFU.EX2 R10, R88 ;  /* 0x00000058000a7308 */ /* 0x000e620000000800 */
[----:B------:R-:W-:Y:S02]  /*5410*/  LOP3.LUT R100, R62, 0xff, RZ, 0xc0, !PT ;  /* 0x000000ff3e647812 */ /* 0x000fe400078ec0ff */
[----:B------:R-:W-:Y:S02]  /*5420*/  PRMT R93, R86, 0x7770, RZ ;  /* 0x00007770565d7816 */ /* 0x000fe400000000ff */
[----:B------:R-:W-:Y:S01]  /*5430*/  ISETP.LE.U32.AND P0, PT, R74, UR7, PT ;  /* 0x000000074a007c0c */ /* 0x000fe2000bf03070 */
[----:B------:R-:W-:Y:S01]  /*5440*/  @P1 FADD.FTZ R249, -R249, -RZ ;  /* 0x800000fff9f91221 */ /* 0x000fe20000010100 */
[----:B------:R-:W-:Y:S01]  /*5450*/  ISETP.LE.U32.AND P4, PT, R100, UR7, PT ;  /* 0x0000000764007c0c */ /* 0x000fe2000bf83070 */
[----:B------:R-:W-:Y:S01]  /*5460*/  @!P2 FADD.FTZ R32, -R32, -RZ ;  /* 0x800000ff2020a221 */ /* 0x000fe20000010100 */
[----:B------:R-:W-:Y:S01]  /*5470*/  LOP3.LUT R74, R116, UR10, R87, 0x96, !PT ;  /* 0x0000000a744a7c12 */ /* 0x000fe2000f8e9657 */
[----:B------:R-:W-:Y:S01]  /*5480*/  @P6 FADD.FTZ R26, -R26, -RZ ;  /* 0x800000ff1a1a6221 */ /* 0x000fe20000010100 */
[----:B------:R-:W-:Y:S02]  /*5490*/  ISETP.LE.U32.AND P3, PT, R93, UR7, PT ;  /* 0x000000075d007c0c */ /* 0x000fe4000bf63070 */
[C---:B------:R-:W-:Y:S02]  /*54a0*/  PRMT R90, R86.reuse, 0x7771, RZ ;  /* 0x00007771565a7816 */ /* 0x040fe400000000ff */
[----:B------:R-:W-:Y:S02]  /*54b0*/  PRMT R87, R86, 0x7773, RZ ;  /* 0x0000777356577816 */ /* 0x000fe400000000ff */
[----:B------:R-:W-:Y:S01]  /*54c0*/  LOP3.LUT R112, R112, 0xffff, RZ, 0xc0, !PT ;  /* 0x0000ffff70707812 */ /* 0x000fe200078ec0ff */
[----:B------:R-:W-:Y:S01]  /*54d0*/  @!P0 FADD.FTZ R246, -R246, -RZ ;  /* 0x800000fff6f68221 */ /* 0x000fe20000010100 */
[----:B------:R-:W-:Y:S01]  /*54e0*/  ISETP.GT.U32.AND P1, PT, R90, UR7, PT ;  /* 0x000000075a007c0c */ /* 0x000fe2000bf24070 */
[----:B-1----:R-:W-:Y:S01]  /*54f0*/  @!P4 FADD.FTZ R10, -R10, -RZ ;  /* 0x800000ff0a0ac221 */ /* 0x002fe20000010100 */
[----:B------:R-:W-:Y:S02]  /*5500*/  SHF.R.U32.HI R73, RZ, 0x8, R112 ;  /* 0x00000008ff497819 */ /* 0x000fe40000011670 */
[----:B------:R-:W-:Y:S01]  /*5510*/  ISETP.GT.U32.AND P2, PT, R87, UR7, PT ;  /* 0x0000000757007c0c */ /* 0x000fe2000bf44070 */
[----:B------:R-:W-:Y:S01]  /*5520*/  @!P3 FADD.FTZ R44, -R44, -RZ ;  /* 0x800000ff2c2cb221 */ /* 0x000fe20000010100 */
[----:B------:R-:W-:Y:S02]  /*5530*/  PRMT R87, R58, 0x7632, R87 ;  /* 0x000076323a577816 */ /* 0x000fe40000000057 */
[----:B------:R-:W-:Y:S02]  /*5540*/  LOP3.LUT R73, R73, 0xffff, RZ, 0xc0, !PT ;  /* 0x0000ffff49497812 */ /* 0x000fe400078ec0ff */
[----:B------:R-:W-:Y:S02]  /*5550*/  LOP3.LUT R87, R87, 0xff, RZ, 0xc0, !PT ;  /* 0x000000ff57577812 */ /* 0x000fe400078ec0ff */
[----:B------:R-:W-:Y:S01]  /*5560*/  LOP3.LUT R80, R118, UR10, R121, 0x96, !PT ;  /* 0x0000000a76507c12 */ /* 0x000fe2000f8e9679 */
[----:B------:R-:W-:Y:S01]  /*5570*/  @P1 FADD.FTZ R40, -R40, -RZ ;  /* 0x800000ff28281221 */ /* 0x000fe20000010100 */
[----:B------:R-:W-:Y:S02]  /*5580*/  ISETP.LE.U32.AND P4, PT, R73, UR7, PT ;  /* 0x0000000749007c0c */ /* 0x000fe4000bf83070 */
[----:B------:R-:W-:Y:S01]  /*5590*/  ISETP.LE.U32.AND P3, PT, R87, UR7, PT ;  /* 0x0000000757007c0c */ /* 0x000fe2000bf63070 */
[----:B------:R-:W-:Y:S01]  /*55a0*/  @P2 FADD.FTZ R24, -R24, -RZ ;  /* 0x800000ff18182221 */ /* 0x000fe20000010100 */
[----:B------:R-:W-:Y:S02]  /*55b0*/  LOP3.LUT R73, R80, 0xff, RZ, 0xc0, !PT ;  /* 0x000000ff50497812 */ /* 0x000fe400078ec0ff */
[----:B------:R-:W-:Y:S02]  /*55c0*/  PRMT R89, R86, 0x7772, RZ ;  /* 0x0000777256597816 */ /* 0x000fe400000000ff */
[----:B------:R-:W-:Y:S02]  /*55d0*/  ISETP.LE.U32.AND P1, PT, R73, UR7, PT ;  /* 0x0000000749007c0c */ /* 0x000fe4000bf23070 */
[C---:B------:R-:W-:Y:S02]  /*55e0*/  PRMT R86, R104.reuse, 0x7770, RZ ;  /* 0x0000777068567816 */ /* 0x040fe400000000ff */
[----:B------:R-:W-:Y:S01]  /*55f0*/  SHF.R.U32.HI R79, RZ, 0x18, R80 ;  /* 0x00000018ff4f7819 */ /* 0x000fe20000011650 */
[----:B------:R-:W-:Y:S01]  /*5600*/  @!P4 FADD.FTZ R55, -R55, -RZ ;  /* 0x800000ff3737c221 */ /* 0x000fe20000010100 */
[----:B------:R-:W-:Y:S01]  /*5610*/  PRMT R85, R104, 0x7771, RZ ;  /* 0x0000777168557816 */ /* 0x000fe200000000ff */
[----:B------:R-:W-:Y:S01]  /*5620*/  @!P3 FADD.FTZ R41, -R41, -RZ ;  /* 0x800000ff2929b221 */ /* 0x000fe20000010100 */
[----:B------:R-:W-:Y:S02]  /*5630*/  ISETP.LE.U32.AND P2, PT, R79, UR7, PT ;  /* 0x000000074f007c0c */ /* 0x000fe4000bf43070 */
[----:B------:R-:W-:Y:S02]  /*5640*/  ISETP.LE.U32.AND P4, PT, R86, UR7, PT ;  /* 0x0000000756007c0c */ /* 0x000fe4000bf83070 */
[----:B------:R-:W-:Y:S01]  /*5650*/  ISETP.GT.U32.AND P3, PT, R85, UR7, PT ;  /* 0x0000000755007c0c */ /* 0x000fe2000bf64070 */
[----:B------:R-:W-:Y:S01]  /*5660*/  @!P1 FADD.FTZ R54, -R54, -RZ ;  /* 0x800000ff36369221 */ /* 0x000fe20000010100 */
[----:B------:R-:W-:Y:S02]  /*5670*/  PRMT R76, R104, 0x7772, RZ ;  /* 0x00007772684c7816 */ /* 0x000fe400000000ff */
[----:B------:R-:W-:Y:S02]  /*5680*/  LOP3.LUT R59, R59, 0xffff, RZ, 0xc0, !PT ;  /* 0x0000ffff3b3b7812 */ /* 0x000fe400078ec0ff */
[----:B------:R-:W-:Y:S02]  /*5690*/  ISETP.GT.U32.AND P1, PT, R76, UR7, PT ;  /* 0x000000074c007c0c */ /* 0x000fe4000bf24070 */
[--C-:B------:R-:W-:Y:S01]  /*56a0*/  SHF.R.U32.HI R70, RZ, 0x8, R59.reuse ;  /* 0x00000008ff467819 */ /* 0x100fe2000001163b */
[----:B------:R-:W-:Y:S01]  /*56b0*/  @!P2 FADD.FTZ R17, -R17, -RZ ;  /* 0x800000ff1111a221 */ /* 0x000fe20000010100 */
[----:B------:R-:W-:Y:S01]  /*56c0*/  PRMT R59, R62, 0x7632, R59 ;  /* 0x000076323e3b7816 */ /* 0x000fe2000000003b */
[----:B------:R-:W-:Y:S01]  /*56d0*/  @!P4 FADD.FTZ R22, -R22, -RZ ;  /* 0x800000ff1616c221 */ /* 0x000fe20000010100 */
[----:B------:R-:W-:Y:S01]  /*56e0*/  PRMT R75, R104, 0x7773, RZ ;  /* 0x00007773684b7816 */ /* 0x000fe200000000ff */
[----:B------:R-:W-:Y:S01]  /*56f0*/  @P3 FADD.FTZ R7, -R7, -RZ ;  /* 0x800000ff07073221 */ /* 0x000fe20000010100 */
[----:B------:R-:W-:Y:S02]  /*5700*/  LOP3.LUT R70, R70, 0xffff, RZ, 0xc0, !PT ;  /* 0x0000ffff46467812 */ /* 0x000fe400078ec0ff */
[----:B------:R-:W-:Y:S02]  /*5710*/  LOP3.LUT R59, R59, 0xff, RZ, 0xc0, !PT ;  /* 0x000000ff3b3b7812 */ /* 0x000fe400078ec0ff */
[----:B------:R-:W-:Y:S01]  /*5720*/  ISETP.GT.U32.AND P2, PT, R75, UR7, PT ;  /* 0x000000074b007c0c */ /* 0x000fe2000bf44070 */
[----:B------:R-:W-:Y:S01]  /*5730*/  @P1 FADD.FTZ R18, -R18, -RZ ;  /* 0x800000ff12121221 */ /* 0x000fe20000010100 */
[----:B------:R-:W-:Y:S02]  /*5740*/  ISETP.LE.U32.AND P4, PT, R70, UR7, PT ;  /* 0x0000000746007c0c */ /* 0x000fe4000bf83070 */
[----:B------:R-:W-:Y:S02]  /*5750*/  ISETP.LE.U32.AND P3, PT, R59, UR7, PT ;  /* 0x000000073b007c0c */ /* 0x000fe4000bf63070 */
[----:B------:R-:W-:Y:S02]  /*5760*/  LOP3.LUT R59, R74, 0xff, RZ, 0xc0, !PT ;  /* 0x000000ff4a3b7812 */ /* 0x000fe400078ec0ff */
[----:B------:R-:W-:Y:S02]  /*5770*/  LOP3.LUT R58, R58, 0xffff, RZ, 0xc0, !PT ;  /* 0x0000ffff3a3a7812 */ /* 0x000fe400078ec0ff */
[----:B------:R-:W-:Y:S02]  /*5780*/  ISETP.LE.U32.AND P1, PT, R59, UR7, PT ;  /* 0x000000073b007c0c */ /* 0x000fe4000bf23070 */
[----:B------:R-:W-:Y:S01]  /*5790*/  SHF.R.U32.HI R58, RZ, 0x8, R58 ;  /* 0x00000008ff3a7819 */ /* 0x000fe2000001163a */
[----:B------:R-:W-:Y:S01]  /*57a0*/  @P2 FADD.FTZ R5, -R5, -RZ ;  /* 0x800000ff05052221 */ /* 0x000fe20000010100 */
[----:B------:R-:W-:Y:S01]  /*57b0*/  SHF.R.U32.HI R70, RZ, 0x18, R74 ;  /* 0x00000018ff467819 */ /* 0x000fe2000001164a */
[----:B------:R-:W-:Y:S01]  /*57c0*/  @!P4 FADD.FTZ R247, -R247, -RZ ;  /* 0x800000fff7f7c221 */ /* 0x000fe20000010100 */
[----:B------:R-:W-:Y:S01]  /*57d0*/  LOP3.LUT R58, R58, 0xffff, RZ, 0xc0, !PT ;  /* 0x0000ffff3a3a7812 */ /* 0x000fe200078ec0ff */
[----:B------:R-:W-:Y:S01]  /*57e0*/  @!P3 FADD.FTZ R36, -R36, -RZ ;  /* 0x800000ff2424b221 */ /* 0x000fe20000010100 */
[----:B------:R-:W-:Y:S02]  /*57f0*/  LOP3.LUT R114, R114, UR10, R105, 0x96, !PT ;  /* 0x0000000a72727c12 */ /* 0x000fe4000f8e9669 */
[----:B------:R-:W-:Y:S02]  /*5800*/  ISETP.LE.U32.AND P2, PT, R70, UR7, PT ;  /* 0x0000000746007c0c */ /* 0x000fe4000bf43070 */
[----:B------:R-:W-:Y:S01]  /*5810*/  ISETP.LE.U32.AND P4, PT, R58, UR7, PT ;  /* 0x000000073a007c0c */ /* 0x000fe2000bf83070 */
[----:B------:R-:W-:Y:S01]  /*5820*/  @!P1 FADD.FTZ R20, -R20, -RZ ;  /* 0x800000ff14149221 */ /* 0x000fe20000010100 */
[----:B------:R-:W-:Y:S02]  /*5830*/  LOP3.LUT R58, R114, 0xff, RZ, 0xc0, !PT ;  /* 0x000000ff723a7812 */ /* 0x000fe400078ec0ff */
[----:B------:R-:W-:Y:S02]  /*5840*/  PRMT R59, R80, 0x7632, R59 ;  /* 0x00007632503b7816 */ /* 0x000fe4000000003b */
[----:B------:R-:W-:Y:S02]  /*5850*/  ISETP.LE.U32.AND P1, PT, R58, UR7, PT ;  /* 0x000000073a007c0c */ /* 0x000fe4000bf23070 */
[----:B------:R-:W-:Y:S02]  /*5860*/  LOP3.LUT R80, R80, 0xffff, RZ, 0xc0, !PT ;  /* 0x0000ffff50507812 */ /* 0x000fe400078ec0ff */
[----:B------:R-:W-:Y:S01]  /*5870*/  SHF.R.U32.HI R58, RZ, 0x18, R114 ;  /* 0x00000018ff3a7819 */ /* 0x000fe20000011672 */
[----:B------:R-:W-:Y:S01]  /*5880*/  @!P2 FADD.FTZ R60, -R60, -RZ ;  /* 0x800000ff3c3ca221 */ /* 0x000fe20000010100 */
[----:B------:R-:W-:Y:S01]  /*5890*/  SHF.R.U32.HI R80, RZ, 0x8, R80 ;  /* 0x00000008ff507819 */ /* 0x000fe20000011650 */
[----:B------:R-:W-:Y:S01]  /*58a0*/  @!P4 FADD.FTZ R45, -R45, -RZ ;  /* 0x800000ff2d2dc221 */ /* 0x000fe20000010100 */
[----:B------:R-:W-:Y:S02]  /*58b0*/  ISETP.LE.U32.AND P2, PT, R58, UR7, PT ;  /* 0x000000073a007c0c */ /* 0x000fe4000bf43070 */
[----:B------:R-:W-:Y:S02]  /*58c0*/  PRMT R58, R74, 0x7632, R58 ;  /* 0x000076324a3a7816 */ /* 0x000fe4000000003a */
[----:B------:R-:W-:Y:S01]  /*58d0*/  LOP3.LUT R80, R80, 0xffff, RZ, 0xc0, !PT ;  /* 0x0000ffff50507812 */ /* 0x000fe200078ec0ff */
[----:B------:R-:W-:Y:S01]  /*58e0*/  @!P1 FADD.FTZ R38, -R38, -RZ ;  /* 0x800000ff26269221 */ /* 0x000fe20000010100 */
[----:B------:R-:W-:Y:S02]  /*58f0*/  LOP3.LUT R59, R59, 0xff, RZ, 0xc0, !PT ;  /* 0x000000ff3b3b7812 */ /* 0x000fe400078ec0ff */
[----:B------:R-:W-:Y:S02]  /*5900*/  ISETP.LE.U32.AND P1, PT, R80, UR7, PT ;  /* 0x0000000750007c0c */ /* 0x000fe4000bf23070 */
[----:B------:R-:W-:Y:S02]  /*5910*/  ISETP.LE.U32.AND P3, PT, R59, UR7, PT ;  /* 0x000000073b007c0c */ /* 0x000fe4000bf63070 */
[----:B------:R-:W-:Y:S01]  /*5920*/  LOP3.LUT R46, R126, UR16, R125, 0x96, !PT ;  /* 0x000000107e2e7c12 */ /* 0x000fe2000f8e967d */
[----:B------:R-:W-:Y:S01]  /*5930*/  @!P2 FADD.FTZ R9, -R9, -RZ ;  /* 0x800000ff0909a221 */ /* 0x000fe20000010100 */
[----:B------:R-:W-:Y:S02]  /*5940*/  LOP3.LUT R58, R58, 0xff, RZ, 0xc0, !PT ;  /* 0x000000ff3a3a7812 */ /* 0x000fe400078ec0ff */
[----:B------:R-:W-:Y:S02]  /*5950*/  PRMT R43, R114, 0x7632, R43 ;  /* 0x00007632722b7816 */ /* 0x000fe4000000002b */
[----:B------:R-:W-:Y:S02]  /*5960*/  PRMT R14, R46, 0x7632, R14 ;  /* 0x000076322e0e7816 */ /* 0x000fe4000000000e */
[----:B------:R-:W-:Y:S01]  /*5970*/  LOP3.LUT R43, R43, 0xff, RZ, 0xc0, !PT ;  /* 0x000000ff2b2b7812 */ /* 0x000fe200078ec0ff */
[----:B------:R-:W-:Y:S01]  /*5980*/  @!P1 FADD.FTZ R19, -R19, -RZ ;  /* 0x800000ff13139221 */ /* 0x000fe20000010100 */
[----:B------:R-:W-:Y:S01]  /*5990*/  LOP3.LUT P1, RZ, R206, 0x4, RZ, 0xc0, !PT ;  /* 0x00000004ceff7812 */ /* 0x000fe2000782c0ff */
[----:B------:R-:W-:Y:S01]  /*59a0*/  @!P3 FADD.FTZ R50, -R50, -RZ ;  /* 0x800000ff3232b221 */ /* 0x000fe20000010100 */
[----:B------:R-:W-:Y:S02]  /*59b0*/  ISETP.LE.U32.AND P3, PT, R58, UR7, PT ;  /* 0x000000073a007c0c */ /* 0x000fe4000bf63070 */
[----:B------:R-:W-:Y:S02]  /*59c0*/  ISETP.LE.U32.AND P2, PT, R43, UR7, PT ;  /* 0x000000072b007c0c */ /* 0x000fe4000bf43070 */
[----:B------:R-:W-:Y:S02]  /*59d0*/  LOP3.LUT R114, R114, 0xffff, RZ, 0xc0, !PT ;  /* 0x0000ffff72727812 */ /* 0x000fe400078ec0ff */
[----:B------:R-:W-:Y:S02]  /*59e0*/  LOP3.LUT R73, R46, 0xff, RZ, 0xc0, !PT ;  /* 0x000000ff2e497812 */ /* 0x000fe400078ec0ff */
[----:B------:R-:W-:Y:S02]  /*59f0*/  SHF.R.U32.HI R114, RZ, 0x8, R114 ;  /* 0x00000008ff727819 */ /* 0x000fe40000011672 */
[----:B------:R-:W-:Y:S02]  /*5a00*/  SHF.R.U32.HI R11, RZ, 0x18, R46 ;  /* 0x00000018ff0b7819 */ /* 0x000fe4000001162e */
[----:B------:R-:W-:Y:S01]  /*5a10*/  LOP3.LUT R114, R114, 0xffff, RZ, 0xc0, !PT ;  /* 0x0000ffff72727812 */ /* 0x000fe200078ec0ff */
[----:B------:R-:W-:Y:S01]  /*5a20*/  @!P3 FADD.FTZ R4, -R4, -RZ ;  /* 0x800000ff0404b221 */ /* 0x000fe20000010100 */
[----:B------:R-:W-:Y:S01]  /*5a30*/  LOP3.LUT R46, R46, 0xffff, RZ, 0xc0, !PT ;  /* 0x0000ffff2e2e7812 */ /* 0x000fe200078ec0ff */
[----:B------:R-:W-:Y:S01]  /*5a40*/  @!P2 FADD.FTZ R34, -R34, -RZ ;  /* 0x800000ff2222a221 */ /* 0x000fe20000010100 */
[----:B------:R-:W-:Y:S02]  /*5a50*/  ISETP.LE.U32.AND P2, PT, R11, UR7, PT ;  /* 0x000000070b007c0c */ /* 0x000fe4000bf43070 */
[----:B------:R-:W-:Y:S02]  /*5a60*/  ISETP.LE.U32.AND P3, PT, R114, UR7, PT ;  /* 0x0000000772007c0c */ /* 0x000fe4000bf63070 */
[----:B------:R-:W-:Y:S02]  /*5a70*/  SHF.R.U32.HI R11, RZ, 0x8, R46 ;  /* 0x00000008ff0b7819 */ /* 0x000fe4000001162e */
[----:B------:R-:W-:Y:S02]  /*5a80*/  FSETP.GE.FTZ.AND P5, PT, R248, RZ, PT ;  /* 0x000000fff800720b */ /* 0x000fe40003fb6000 */
[----:B------:R-:W-:Y:S02]  /*5a90*/  LOP3.LUT R11, R11, 0xffff, RZ, 0xc0, !PT ;  /* 0x0000ffff0b0b7812 */ /* 0x000fe400078ec0ff */
[----:B------:R-:W-:Y:S02]  /*5aa0*/  LOP3.LUT R62, R62, 0xffff, RZ, 0xc0, !PT ;  /* 0x0000ffff3e3e7812 */ /* 0x000fe400078ec0ff */
[----:B------:R-:W-:Y:S01]  /*5ab0*/  LOP3.LUT R74, R74, 0xffff, RZ, 0xc0, !PT ;  /* 0x0000ffff4a4a7812 */ /* 0x000fe200078ec0ff */
[----:B------:R-:W-:Y:S01]  /*5ac0*/  @!P2 FADD.FTZ R27, -R27, -RZ ;  /* 0x800000ff1b1ba221 */ /* 0x000fe20000010100 */
[----:B------:R-:W-:Y:S01]  /*5ad0*/  FSETP.GE.FTZ.AND P2, PT, R36, RZ, PT ;  /* 0x000000ff2400720b */ /* 0x000fe20003f56000 */
[----:B------:R-:W-:Y:S01]  /*5ae0*/  @!P3 FADD.FTZ R13, -R13, -RZ ;  /* 0x800000ff0d0db221 */ /* 0x000fe20000010100 */
[----:B------:R-:W-:Y:S02]  /*5af0*/  ISETP.LE.U32.AND P3, PT, R11, UR7, PT ;  /* 0x000000070b007c0c */ /* 0x000fe4000bf63070 */
[----:B------:R-:W-:Y:S02]  /*5b00*/  F2FP.RELU.BF16.F32.PACK_AB R11, R21, R66 ;  /* 0x00000042150b723e */ /* 0x000fe400000018ff */
[----:B------:R-:W-:Y:S02]  /*5b10*/  SHF.R.U32.HI R62, RZ, 0x8, R62 ;  /* 0x00000008ff3e7819 */ /* 0x000fe4000001163e */
[----:B------:R-:W-:Y:S02]  /*5b20*/  SHF.R.U32.HI R74, RZ, 0x8, R74 ;  /* 0x00000008ff4a7819 */ /* 0x000fe4000001164a */
[----:B------:R-:W-:Y:S02]  /*5b30*/  LOP3.LUT R62, R62, 0xffff, RZ, 0xc0, !PT ;  /* 0x0000ffff3e3e7812 */ /* 0x000fe400078ec0ff */
[----:B------:R-:W-:Y:S02]  /*5b40*/  LOP3.LUT R74, R74, 0xffff, RZ, 0xc0, !PT ;  /* 0x0000ffff4a4a7812 */ /* 0x000fe400078ec0ff */
[----:B------:R-:W-:Y:S01]  /*5b50*/  ISETP.LE.U32.AND P4, PT, R62, UR7, PT ;  /* 0x000000073e007c0c */ /* 0x000fe2000bf83070 */
[----:B------:R-:W-:Y:S01]  /*5b60*/  IMAD.MOV.U32 R62, RZ, RZ, 0x10 ;  /* 0x00000010ff3e7424 */ /* 0x000fe200078e00ff */
[----:B------:R-:W-:Y:S02]  /*5b70*/  LOP3.LUT R14, R14, 0xff, RZ, 0xc0, !PT ;  /* 0x000000ff0e0e7812 */ /* 0x000fe400078ec0ff */
[----:B------:R-:W-:Y:S02]  /*5b80*/  F2FP.RELU.BF16.F32.PACK_AB R58, R32, R36 ;  /* 0x00000024203a723e */ /* 0x000fe400000018ff */
[----:B------:R-:W-:Y:S02]  /*5b90*/  SEL R62, R62, 0xfffffff0, !P1 ;  /* 0xfffffff03e3e7807 */ /* 0x000fe40004800000 */
[----:B------:R-:W-:Y:S01]  /*5ba0*/  F2FP.RELU.BF16.F32.PACK_AB R43, R65, R67 ;  /* 0x00000043412b723e */ /* 0x000fe200000018ff */
[----:B------:R1:W-:Y:S01]  /*5bb0*/  STS [R209+0x10400], R58 ;  /* 0x0104003ad1007388 */ /* 0x0003e20000000800 */
[----:B------:R-:W-:Y:S02]  /*5bc0*/  ISETP.GT.U32.AND P0, PT, R89, UR7, PT ;  /* 0x0000000759007c0c */ /* 0x000fe4000bf04070 */
[----:B------:R-:W-:Y:S01]  /*5bd0*/  F2FP.RELU.BF16.F32.PACK_AB R69, R8, R12 ;  /* 0x0000000c0845723e */ /* 0x000fe200000018ff */
[----:B------:R-:W-:Y:S01]  /*5be0*/  @!P4 FADD.FTZ R48, -R48, -RZ ;  /* 0x800000ff3030c221 */ /* 0x000fe20000010100 */
[----:B------:R-:W-:Y:S02]  /*5bf0*/  ISETP.LE.U32.AND P4, PT, R74, UR7, PT ;  /* 0x000000074a007c0c */ /* 0x000fe4000bf83070 */
[----:B------:R-:W-:Y:S02]  /*5c00*/  F2FP.RELU.BF16.F32.PACK_AB R46, R60, R4 ;  /* 0x000000043c2e723e */ /* 0x000fe400000018ff */
[----:B------:R-:W-:Y:S02]  /*5c10*/  F2FP.RELU.BF16.F32.PACK_AB R70, R48, R10 ;  /* 0x0000000a3046723e */ /* 0x000fe400000018ff */
[----:B------:R-:W-:Y:S02]  /*5c20*/  F2FP.RELU.BF16.F32.PACK_AB R77, R40, R44 ;  /* 0x0000002c284d723e */ /* 0x000fe400000018ff */
[----:B------:R-:W-:Y:S01]  /*5c30*/  F2FP.RELU.BF16.F32.PACK_AB R59, R55, R61 ;  /* 0x0000003d373b723e */ /* 0x000fe200000018ff */
[----:B------:R2:W-:Y:S01]  /*5c40*/  STS [R209+0x10000], R70 ;  /* 0x01000046d1007388 */ /* 0x0005e20000000800 */
[----:B------:R-:W-:Y:S01]  /*5c50*/  F2FP.RELU.BF16.F32.PACK_AB R75, R51, R53 ;  /* 0x00000035334b723e */ /* 0x000fe200000018ff */
[----:B------:R-:W-:Y:S01]  /*5c60*/  @P0 FADD.FTZ R28, -R28, -RZ ;  /* 0x800000ff1c1c0221 */ /* 0x000fe20000010100 */
[----:B------:R-:W-:Y:S01]  /*5c70*/  ISETP.LE.U32.AND P0, PT, R73, UR7, PT ;  /* 0x0000000749007c0c */ /* 0x000fe2000bf03070 */
[----:B------:R-:W-:Y:S01]  /*5c80*/  @!P4 FADD.FTZ R16, -R16, -RZ ;  /* 0x800000ff1010c221 */ /* 0x000fe20000010100 */
[----:B------:R-:W-:Y:S01]  /*5c90*/  ISETP.LE.U32.AND P4, PT, R14, UR7, PT ;  /* 0x000000070e007c0c */ /* 0x000fe2000bf83070 */
[----:B------:R-:W-:Y:S01]  /*5ca0*/  IMAD.IADD R14, R209, 0x1, R62 ;  /* 0x00000001d10e7824 */ /* 0x000fe200078e023e */
[----:B------:R-:W-:Y:S02]  /*5cb0*/  F2FP.RELU.BF16.F32.PACK_AB R71, R24, R28 ;  /* 0x0000001c1847723e */ /* 0x000fe400000018ff */
[----:B------:R-:W-:Y:S02]  /*5cc0*/  F2FP.RELU.BF16.F32.PACK_AB R68, R16, R20 ;  /* 0x000000141044723e */ /* 0x000fe400000018ff */
[----:B------:R-:W-:Y:S01]  /*5cd0*/  F2FP.RELU.BF16.F32.PACK_AB R73, R45, R49 ;  /* 0x000000312d49723e */ /* 0x000fe200000018ff */
[----:B------:R3:W-:Y:S01]  /*5ce0*/  STS [R14+0x10400], R43 ;  /* 0x0104002b0e007388 */ /* 0x0007e20000000800 */
[----:B------:R-:W-:Y:S01]  /*5cf0*/  F2FP.RELU.BF16.F32.PACK_AB R74, R19, R54 ;  /* 0x00000036134a723e */ /* 0x000fe200000018ff */
[----:B-1----:R-:W-:Y:S01]  /*5d00*/  IMAD.IADD R58, R62, 0x1, R210 ;  /* 0x000000013e3a7824 */ /* 0x002fe200078e02d2 */
[----:B------:R-:W-:Y:S01]  /*5d10*/  F2FP.RELU.BF16.F32.PACK_AB R72, R17, R50 ;  /* 0x000000321148723e */ /* 0x000fe200000018ff */
[----:B------:R1:W-:Y:S01]  /*5d20*/  STS [R14+0x10000], R69 ;  /* 0x010000450e007388 */ /* 0x0003e20000000800 */
[----:B------:R-:W-:Y:S01]  /*5d30*/  F2FP.RELU.BF16.F32.PACK_AB R81, R15, R26 ;  /* 0x0000001a0f51723e */ /* 0x000fe200000018ff */
[----:B------:R-:W-:Y:S01]  /*5d40*/  @!P4 FADD.FTZ R30, -R30, -RZ ;  /* 0x800000ff1e1ec221 */ /* 0x000fe20000010100 */
[----:B------:R-:W-:Y:S01]  /*5d50*/  FSETP.GE.FTZ.AND P4, PT, R20, RZ, PT ;  /* 0x000000ff1400720b */ /* 0x000fe20003f96000 */
[----:B------:R4:W-:Y:S04]  /*5d60*/  STS [R209+0x12000], R68 ;  /* 0x01200044d1007388 */ /* 0x0009e80000000800 */
[----:B------:R4:W-:Y:S01]  /*5d70*/  STS [R209+0x12400], R46 ;  /* 0x0124002ed1007388 */ /* 0x0009e20000000800 */
[----:B--2---:R-:W-:Y:S03]  /*5d80*/  F2FP.RELU.BF16.F32.PACK_AB R70, R13, R38 ;  /* 0x000000260d46723e */ /* 0x004fe600000018ff */
[----:B------:R2:W-:Y:S04]  /*5d90*/  STS [R14+0x12000], R77 ;  /* 0x0120004d0e007388 */ /* 0x0005e80000000800 */
[----:B------:R2:W-:Y:S04]  /*5da0*/  STS [R14+0x12400], R71 ;  /* 0x012400470e007388 */ /* 0x0005e80000000800 */
[----:B------:R2:W-:Y:S01]  /*5db0*/  STS [R210+0x10000], R59 ;  /* 0x0100003bd2007388 */ /* 0x0005e20000000800 */
[----:B---3--:R-:W-:Y:S03]  /*5dc0*/  F2FP.RELU.BF16.F32.PACK_AB R43, R23, R25 ;  /* 0x00000019172b723e */ /* 0x008fe600000018ff */
[----:B------:R-:W-:Y:S01]  /*5dd0*/  STS [R210+0x10400], R75 ;  /* 0x0104004bd2007388 */ /* 0x000fe20000000800 */
[----:B-1----:R-:W-:Y:S03]  /*5de0*/  F2FP.RELU.BF16.F32.PACK_AB R69, R39, R41 ;  /* 0x000000292745723e */ /* 0x002fe600000018ff */
[----:B------:R1:W-:Y:S01]  /*5df0*/  STS [R58+0x10000], R43 ;  /* 0x0100002b3a007388 */ /* 0x0003e20000000800 */
[----:B----4-:R-:W-:Y:S03]  /*5e00*/  F2FP.RELU.BF16.F32.PACK_AB R68, R9, R34 ;  /* 0x000000220944723e */ /* 0x010fe600000018ff */
[----:B------:R3:W-:Y:S01]  /*5e10*/  STS [R58+0x10400], R11 ;  /* 0x0104000b3a007388 */ /* 0x0007e20000000800 */
[----:B------:R4:W4:Y:S03]  /*5e20*/  MUFU.EX2 R46, R56 ;  /* 0x00000038002e7308 */ /* 0x0009260000000800 */
[----:B------:R3:W-:Y:S01]  /*5e30*/  STS [R210+0x12400], R69 ;  /* 0x01240045d2007388 */ /* 0x0007e20000000800 */
[----:B--2---:R-:W-:Y:S03]  /*5e40*/  F2FP.RELU.BF16.F32.PACK_AB R77, R42, R31 ;  /* 0x0000001f2a4d723e */ /* 0x004fe600000018ff */
[----:B------:R-:W-:Y:S01]  /*5e50*/  STS [R210+0x12000], R73 ;  /* 0x01200049d2007388 */ /* 0x000fe20000000800 */
[----:B------:R-:W-:Y:S01]  /*5e60*/  F2FP.RELU.BF16.F32.PACK_AB R71, R35, R37 ;  /* 0x000000252347723e */ /* 0x000fe200000018ff */
[--C-:B------:R-:W-:Y:S02]  /*5e70*/  IMAD.IADD R14, R207, 0x1, R62.reuse ;  /* 0x00000001cf0e7824 */ /* 0x100fe400078e023e */
[----:B------:R-:W-:Y:S01]  /*5e80*/  IMAD.IADD R62, R213, 0x1, R62 ;  /* 0x00000001d53e7824 */ /* 0x000fe200078e023e */
[----:B------:R-:W-:Y:S01]  /*5e90*/  F2FP.RELU.BF16.F32.PACK_AB R59, R29, R33 ;  /* 0x000000211d3b723e */ /* 0x000fe200000018ff */
[----:B------:R-:W-:Y:S01]  /*5ea0*/  STS [R58+0x12000], R71 ;  /* 0x012000473a007388 */ /* 0x000fe20000000800 */
[----:B----4-:R-:W-:Y:S01]  /*5eb0*/  F2FP.RELU.BF16.F32.PACK_AB R56, R63, R246 ;  /* 0x000000f63f38723e */ /* 0x010fe200000018ff */
[----:B------:R-:W-:Y:S01]  /*5ec0*/  @!P0 FADD.FTZ R46, -R46, -RZ ;  /* 0x800000ff2e2e8221 */ /* 0x000fe20000010100 */
[----:B------:R-:W-:Y:S01]  /*5ed0*/  FSETP.GE.FTZ.AND P0, PT, R10, RZ, PT ;  /* 0x000000ff0a00720b */ /* 0x000fe20003f16000 */
[----:B------:R2:W-:Y:S01]  /*5ee0*/  STS [R58+0x12400], R59 ;  /* 0x0124003b3a007388 */ /* 0x0005e20000000800 */
[----:B-1----:R1:W4:Y:S03]  /*5ef0*/  MUFU.EX2 R43, R57 ;  /* 0x00000039002b7308 */ /* 0x0023260000000800 */
[----:B------:R-:W-:Y:S01]  /*5f00*/  STS [R207], R74 ;  /* 0x0000004acf007388 */ /* 0x000fe20000000800 */
[----:B---3--:R-:W-:Y:S03]  /*5f10*/  F2FP.RELU.BF16.F32.PACK_AB R11, R251, R6 ;  /* 0x00000006fb0b723e */ /* 0x008fe600000018ff */
[----:B------:R3:W-:Y:S01]  /*5f20*/  STS [R207+0x400], R72 ;  /* 0x00040048cf007388 */ /* 0x0007e20000000800 */
[----:B------:R-:W-:Y:S03]  /*5f30*/  F2FP.RELU.BF16.F32.PACK_AB R69, R249, R252 ;  /* 0x000000fcf945723e */ /* 0x000fe600000018ff */
[----:B------:R3:W-:Y:S04]  /*5f40*/  STS [R14], R11 ;  /* 0x0000000b0e007388 */ /* 0x0007e80000000800 */
[----:B------:R-:W-:Y:S01]  /*5f50*/  STS [R14+0x400], R69 ;  /* 0x000400450e007388 */ /* 0x000fe20000000800 */
[----:B-1----:R-:W-:Y:S01]  /*5f60*/  F2FP.RELU.BF16.F32.PACK_AB R57, R7, R22 ;  /* 0x000000160739723e */ /* 0x002fe200000018ff */
[----:B----4-:R-:W-:Y:S01]  /*5f70*/  @!P3 FADD.FTZ R43, -R43, -RZ ;  /* 0x800000ff2b2bb221 */ /* 0x010fe20000010100 */
[----:B------:R-:W-:Y:S01]  /*5f80*/  FSETP.GE.FTZ.AND P3, PT, R48, RZ, PT ;  /* 0x000000ff3000720b */ /* 0x000fe20003f76000 */
[----:B------:R-:W-:Y:S04]  /*5f90*/  STS [R207+0x2000], R70 ;  /* 0x00200046cf007388 */ /* 0x000fe80000000800 */
[----:B------:R1:W-:Y:S01]  /*5fa0*/  STS [R207+0x2400], R68 ;  /* 0x00240044cf007388 */ /* 0x0003e20000000800 */
[----:B--2---:R-:W-:Y:S02]  /*5fb0*/  F2FP.RELU.BF16.F32.PACK_AB R59, R5, R18 ;  /* 0x00000012053b723e */ /* 0x004fe400000018ff */
[----:B------:R-:W-:Y:S01]  /*5fc0*/  F2FP.RELU.BF16.F32.PACK_AB R58, R247, R250 ;  /* 0x000000faf73a723e */ /* 0x000fe200000018ff */
[----:B------:R2:W-:Y:S04]  /*5fd0*/  STS [R14+0x2000], R57 ;  /* 0x002000390e007388 */ /* 0x0005e80000000800 */
[----:B------:R-:W-:Y:S01]  /*5fe0*/  STS [R14+0x2400], R59 ;  /* 0x0024003b0e007388 */ /* 0x000fe20000000800 */
[----:B---3--:R-:W-:Y:S03]  /*5ff0*/  F2FP.RELU.BF16.F32.PACK_AB R72, R27, R30 ;  /* 0x0000001e1b48723e */ /* 0x008fe600000018ff */
[----:B------:R-:W-:Y:S01]  /*6000*/  STS [R213], R58 ;  /* 0x0000003ad5007388 */ /* 0x000fe20000000800 */
[----:B------:R-:W-:Y:S03]  /*6010*/  F2FP.RELU.BF16.F32.PACK_AB R11, R248, R245 ;  /* 0x000000f5f80b723e */ /* 0x000fe600000018ff */
[----:B------:R-:W-:Y:S04]  /*6020*/  STS [R213+0x400], R56 ;  /* 0x00040038d5007388 */ /* 0x000fe80000000800 */
[----:B------:R3:W-:Y:S01]  /*6030*/  STS [R62], R11 ;  /* 0x0000000b3e007388 */ /* 0x0007e20000000800 */
[----:B-1----:R-:W-:Y:S02]  /*6040*/  F2FP.RELU.BF16.F32.PACK_AB R68, R43, R46 ;  /* 0x0000002e2b44723e */ /* 0x002fe400000018ff */
[----:B--2---:R-:W-:Y:S05]  /*6050*/  F2FP.RELU.BF16.F32.PACK_AB R57, R47, R244 ;  /* 0x000000f42f39723e */ /* 0x004fea00000018ff */
[----:B------:R-:W-:Y:S04]  /*6060*/  STS [R62+0x400], R57 ;  /* 0x000400393e007388 */ /* 0x000fe80000000800 */
[----:B------:R-:W-:Y:S04]  /*6070*/  STS [R213+0x2000], R68 ;  /* 0x00200044d5007388 */ /* 0x000fe80000000800 */
[----:B------:R-:W-:Y:S01]  /*6080*/  STS [R213+0x2400], R72 ;  /* 0x00240048d5007388 */ /* 0x000fe20000000800 */
[----:B---3--:R-:W-:Y:S03]  /*6090*/  VIADD R11, R205, 0x4000 ;  /* 0x00004000cd0b7836 */ /* 0x008fe60000000000 */
[----:B------:R-:W-:Y:S01]  /*60a0*/  STS [R62+0x2000], R77 ;  /* 0x0020004d3e007388 */ /* 0x000fe20000000800 */
[----:B------:R-:W-:Y:S01]  /*60b0*/  @P1 VIADD R184, R11, 0xffffffe0 ;  /* 0xffffffe00bb81836 */ /* 0x000fe20000000000 */
[--C-:B------:R-:W-:Y:S02]  /*60c0*/  SHF.R.U32.HI R11, RZ, 0x1, R206.reuse ;  /* 0x00000001ff0b7819 */ /* 0x100fe400000116ce */
[----:B------:R-:W-:Y:S02]  /*60d0*/  STS [R62+0x2400], R81 ;  /* 0x002400513e007388 */ /* 0x000fe40000000800 */
[----:B------:R-:W-:Y:S02]  /*60e0*/  LOP3.LUT R11, R11, 0x30, RZ, 0xc0, !PT ;  /* 0x000000300b0b7812 */ /* 0x000fe400078ec0ff */
[----:B------:R-:W1:Y:S02]  /*60f0*/  LDSM.16.M88.4 R124, [R205+0x4000] ;  /* 0x00400000cd7c783b */ /* 0x000e640000000200 */
[----:B------:R-:W-:Y:S06]  /*6100*/  LOP3.LUT R11, R11, 0x8, R206, 0xf8, !PT ;  /* 0x000000080b0b7812 */ /* 0x000fec00078ef8ce */
[----:B------:R-:W2:Y:S08]  /*6110*/  LDSM.16.M88.4 R120, [R205+0x5000] ;  /* 0x00500000cd78783b */ /* 0x000eb00000000200 */
[----:B------:R-:W3:Y:S08]  /*6120*/  LDSM.16.M88.4 R176, [R184] ;  /* 0x00000000b8b0783b */ /* 0x000ef00000000200 */
        /* <DEDUP_REMOVED lines=20> */
[----:B-----5:R-:W-:Y:S01]  /*6270*/  FADD.FTZ R56, -R243, R56 ;  /* 0x00000038f3387221 */ /* 0x020fe20000010100 */
[----:B------:R-:W-:Y:S04]  /*6280*/  FADD.FTZ R59, -R242, R59 ;  /* 0x0000003bf23b7221 */ /* 0x000fe80000010100 */
[-C--:B------:R-:W-:Y:S01]  /*6290*/  FSEL R56, R56, R243.reuse, P0 ;  /* 0x000000f338387208 */ /* 0x080fe20000000000 */
[C---:B------:R-:W-:Y:S04]  /*62a0*/  HMMA.16816.F32.BF16 R76, R176.reuse, R182, R76 ;  /* 0x000000b6b04c723c */ /* 0x040fe8000004184c */
[----:B------:R-:W-:Y:S01]  /*62b0*/  FSETP.GE.FTZ.AND P0, PT, R32, RZ, PT ;  /* 0x000000ff2000720b */ /* 0x000fe20003f16000 */
[----:B------:R-:W-:Y:S01]  /*62c0*/  FMUL.FTZ R52, R10, R56 ;  /* 0x000000380a347220 */ /* 0x000fe20000410000 */
[C---:B------:R-:W-:Y:S02]  /*62d0*/  IMAD.SHL.U32 R10, R206.reuse, 0x40, RZ ;  /* 0x00000040ce0a7824 */ /* 0x040fe400078e00ff */
[----:B------:R-:W-:Y:S01]  /*62e0*/  FADD.FTZ R68, -R241, R68 ;  /* 0x00000044f1447221 */ /* 0x000fe20000010100 */
[----:B------:R-:W-:Y:S01]  /*62f0*/  FSEL R59, R59, R242, P0 ;  /* 0x000000f23b3b7208 */ /* 0x000fe20000000000 */
[-C--:B------:R-:W-:Y:S03]  /*6300*/  HMMA.16816.F32.BF16 R80, R176, R188.reuse, R80 ;  /* 0x000000bcb050723c */ /* 0x080fe60000041850 */
[----:B------:R-:W-:Y:S01]  /*6310*/  LOP3.LUT R11, R11, 0x1c0, R10, 0xf8, !PT ;  /* 0x000001c00b0b7812 */ /* 0x000fe200078ef80a */
[----:B------:R-:W-:Y:S01]  /*6320*/  IMAD.SHL.U32 R56, R206, 0x8, RZ ;  /* 0x00000008ce387824 */ /* 0x000fe200078e00ff */
[----:B------:R-:W-:Y:S01]  /*6330*/  LOP3.LUT R62, R10, 0x400, RZ, 0xc0, !PT ;  /* 0x000004000a3e7812 */ /* 0x000fe200078ec0ff */
[----:B------:R-:W-:Y:S01]  /*6340*/  FADD.FTZ R10, -R243, R57 ;  /* 0x00000039f30a7221 */ /* 0x000fe20000010100 */
[----:B------:R-:W-:Y:S01]  /*6350*/  FSETP.GE.FTZ.AND P0, PT, R60, RZ, PT ;  /* 0x000000ff3c00720b */ /* 0x000fe20003f16000 */
[C---:B------:R-:W-:Y:S04]  /*6360*/  HMMA.16816.F32.BF16 R84, R184.reuse, R188, R84 ;  /* 0x000000bcb854723c */ /* 0x040fe80000041854 */
[----:B------:R-:W-:Y:S01]  /*6370*/  LOP3.LUT R11, R11, 0x38, R56, 0x78, !PT ;  /* 0x000000380b0b7812 */ /* 0x000fe200078e7838 */
[----:B------:R-:W-:Y:S01]  /*6380*/  FADD.FTZ R71, -R240, R71 ;  /* 0x00000047f0477221 */ /* 0x000fe20000010100 */
[----:B------:R-:W-:Y:S01]  /*6390*/  FSEL R57, R10, R243, P3 ;  /* 0x000000f30a397208 */ /* 0x000fe20001800000 */
[----:B------:R-:W-:Y:S01]  /*63a0*/  FADD.FTZ R10, -R241, R69 ;  /* 0x00000045f10a7221 */ /* 0x000fe20000010100 */
[----:B------:R-:W-:Y:S01]  /*63b0*/  FSETP.GE.FTZ.AND P3, PT, R16, RZ, PT ;  /* 0x000000ff1000720b */ /* 0x000fe20003f76000 */
[-C--:B------:R-:W-:Y:S03]  /*63c0*/  HMMA.16816.F32.BF16 R88, R184, R190.reuse, R88 ;  /* 0x000000beb858723c */ /* 0x080fe60000041858 */
[----:B------:R-:W-:Y:S01]  /*63d0*/  FSEL R10, R10, R241, P3 ;  /* 0x000000f10a0a7208 */ /* 0x000fe20001800000 */
[----:B------:R-:W-:Y:S01]  /*63e0*/  IMAD R62, R11, 0x2, R62 ;  /* 0x000000020b3e7824 */ /* 0x000fe200078e023e */
[----:B------:R-:W-:Y:S01]  /*63f0*/  FSETP.GE.FTZ.AND P3, PT, R40, RZ, PT ;  /* 0x000000ff2800720b */ /* 0x000fe20003f76000 */
[----:B------:R-:W-:Y:S01]  /*6400*/  FADD.FTZ R11, -R242, R58 ;  /* 0x0000003af20b7221 */ /* 0x000fe20000010100 */
[----:B------:R-:W-:Y:S01]  /*6410*/  FSEL R71, R71, R240, P0 ;  /* 0x000000f047477208 */ /* 0x000fe20000000000 */
[C---:B------:R-:W-:Y:S04]  /*6420*/  HMMA.16816.F32.BF16 R92, R176.reuse, R190, R92 ;  /* 0x000000beb05c723c */ /* 0x040fe8000004185c */
[----:B------:R-:W-:Y:S01]  /*6430*/  FSEL R11, R11, R242, P2 ;  /* 0x000000f20b0b7208 */ /* 0x000fe20001000000 */
        /* <DEDUP_REMOVED lines=8> */
[C---:B------:R-:W-:Y:S01]  /*64c0*/  FADD.FTZ R72, -R241.reuse, R72 ;  /* 0x00000048f1487221 */ /* 0x040fe20000010100 */
[----:B------:R-:W-:Y:S01]  /*64d0*/  FSETP.GE.FTZ.AND P2, PT, R28, RZ, PT ;  /* 0x000000ff1c00720b */ /* 0x000fe20003f56000 */
[----:B------:R-:W-:Y:S01]  /*64e0*/  FADD.FTZ R68, -R241, R73 ;  /* 0x00000049f1447221 */ /* 0x000fe20000010100 */
[----:B------:R-:W-:Y:S01]  /*64f0*/  F2FP.BF16.F32.PACK_AB R58, R57, R52 ;  /* 0x00000034393a723e */ /* 0x000fe200000010ff */
[----:B------:R-:W-:Y:S01]  /*6500*/  FADD.FTZ R73, -R240, R74 ;  /* 0x0000004af0497221 */ /* 0x000fe20000010100 */
[----:B------:R-:W-:Y:S01]  /*6510*/  FSETP.GE.FTZ.AND P0, PT, R24, RZ, PT ;  /* 0x000000ff1800720b */ /* 0x000fe20003f16000 */
[----:B------:R-:W-:Y:S01]  /*6520*/  FADD.FTZ R75, -R240, R75 ;  /* 0x0000004bf04b7221 */ /* 0x000fe20000010100 */
[----:B------:R-:W-:Y:S01]  /*6530*/  FSEL R57, R68, R241, P3 ;  /* 0x000000f144397208 */ /* 0x000fe20001800000 */
[----:B------:R-:W-:Y:S01]  /*6540*/  FMUL.FTZ R74, R16, R10 ;  /* 0x0000000a104a7220 */ /* 0x000fe20000410000 */
[----:B------:R-:W-:Y:S01]  /*6550*/  F2FP.BF16.F32.PACK_AB R10, R70, R11 ;  /* 0x0000000b460a723e */ /* 0x000fe200000010ff */
[-C--:B------:R-:W-:Y:S03]  /*6560*/  HMMA.16816.F32.BF16 R96, R176, R192.reuse, R96 ;  /* 0x000000c0b060723c */ /* 0x080fe60000041860 */
[----:B------:R-:W-:Y:S01]  /*6570*/  FSEL R11, R72, R241, P4 ;  /* 0x000000f1480b7208 */ /* 0x000fe20002000000 */
[----:B------:R-:W-:Y:S01]  /*6580*/  FMUL.FTZ R59, R20, R59 ;  /* 0x0000003b143b7220 */ /* 0x000fe20000410000 */
[-C--:B------:R-:W-:Y:S01]  /*6590*/  FSEL R73, R73, R240.reuse, P2 ;  /* 0x000000f049497208 */ /* 0x080fe20001000000 */
[C---:B------:R-:W-:Y:S01]  /*65a0*/  FADD.FTZ R76, -R243.reuse, R76 ;  /* 0x0000004cf34c7221 */ /* 0x040fe20000010100 */
[----:B------:R-:W-:Y:S01]  /*65b0*/  FSETP.GE.FTZ.AND P4, PT, R12, RZ, PT ;  /* 0x000000ff0c00720b */ /* 0x000fe20003f96000 */
[----:B------:R-:W-:Y:S01]  /*65c0*/  FADD.FTZ R72, -R243, R77 ;  /* 0x0000004df3487221 */ /* 0x000fe20000010100 */
[----:B------:R-:W-:Y:S01]  /*65d0*/  FSETP.GE.FTZ.AND P3, PT, R8, RZ, PT ;  /* 0x000000ff0800720b */ /* 0x000fe20003f76000 */
[----:B------:R-:W-:Y:S01]  /*65e0*/  FMUL.FTZ R69, R4, R69 ;  /* 0x0000004504457220 */ /* 0x000fe20000410000 */
[----:B------:R-:W-:Y:S01]  /*65f0*/  FSEL R75, R75, R240, P0 ;  /* 0x000000f04b4b7208 */ /* 0x000fe20000000000 */
[----:B------:R-:W-:Y:S01]  /*6600*/  FMUL.FTZ R71, R60, R71 ;  /* 0x000000473c477220 */ /* 0x000fe20000410000 */
[----:B------:R-:W-:Y:S01]  /*6610*/  FSETP.GE.FTZ.AND P2, PT, R67, RZ, PT ;  /* 0x000000ff4300720b */ /* 0x000fe20003f56000 */
[C---:B------:R-:W-:Y:S01]  /*6620*/  FADD.FTZ R77, -R242.reuse, R78 ;  /* 0x0000004ef24d7221 */ /* 0x040fe20000010100 */
[----:B------:R-:W-:Y:S01]  /*6630*/  FSETP.GE.FTZ.AND P0, PT, R65, RZ, PT ;  /* 0x000000ff4100720b */ /* 0x000fe20003f16000 */
[----:B------:R-:W-:Y:S01]  /*6640*/  FADD.FTZ R79, -R242, R79 ;  /* 0x0000004ff24f7221 */ /* 0x000fe20000010100 */
[----:B------:R-:W-:Y:S01]  /*6650*/  F2FP.BF16.F32.PACK_AB R70, R74, R59 ;  /* 0x0000003b4a46723e */ /* 0x000fe200000010ff */
[----:B------:R-:W-:Y:S01]  /*6660*/  FMUL.FTZ R78, R40, R57 ;  /* 0x00000039284e7220 */ /* 0x000fe20000410000 */
[-C--:B------:R-:W-:Y:S01]  /*6670*/  FSEL R57, R76, R243.reuse, P4 ;  /* 0x000000f34c397208 */ /* 0x080fe20002000000 */
[C---:B------:R-:W-:Y:S04]  /*6680*/  HMMA.16816.F32.BF16 R100, R184.reuse, R192, R100 ;  /* 0x000000c0b864723c */ /* 0x040fe80000041864 */
[----:B------:R-:W-:Y:S01]  /*6690*/  FSEL R59, R72, R243, P3 ;  /* 0x000000f3483b7208 */ /* 0x000fe20001800000 */
[----:B------:R-:W-:Y:S01]  /*66a0*/  FMUL.FTZ R11, R44, R11 ;  /* 0x0000000b2c0b7220 */ /* 0x000fe20000410000 */
[----:B------:R-:W-:Y:S01]  /*66b0*/  F2FP.BF16.F32.PACK_AB R68, R71, R69 ;  /* 0x000000454744723e */ /* 0x000fe200000010ff */
[----:B------:R-:W-:Y:S01]  /*66c0*/  FADD.FTZ R80, -R243, R80 ;  /* 0x00000050f3507221 */ /* 0x000fe20000010100 */
[-C--:B------:R-:W-:Y:S01]  /*66d0*/  FSEL R72, R77, R242.reuse, P2 ;  /* 0x000000f24d487208 */ /* 0x080fe20001000000 */
[C---:B------:R-:W-:Y:S01]  /*66e0*/  FADD.FTZ R71, -R242.reuse, R82 ;  /* 0x00000052f2477221 */ /* 0x040fe20000010100 */
        /* <DEDUP_REMOVED lines=13> */
[----:B------:R-:W-:Y:S01]  /*67c0*/  FMUL.FTZ R59, R67, R72 ;  /* 0x00000048433b7220 */ /* 0x000fe20000410000 */
[----:B------:R-:W-:Y:S01]  /*67d0*/  FSEL R72, R71, R242, P2 ;  /* 0x000000f247487208 */ /* 0x000fe20001000000 */
[----:B------:R-:W-:Y:S01]  /*67e0*/  FMUL.FTZ R74, R65, R74 ;  /* 0x0000004a414a7220 */ /* 0x000fe20000410000 */
[----:B------:R-:W-:Y:S01]  /*67f0*/  FSEL R78, R83, R242, P0 ;  /* 0x000000f2534e7208 */ /* 0x000fe20000000000 */
[C---:B------:R-:W-:Y:S01]  /*6800*/  FADD.FTZ R84, -R241.reuse, R84 ;  /* 0x00000054f1547221 */ /* 0x040fe20000010100 */
[----:B------:R-:W-:Y:S01]  /*6810*/  FSEL R76, R76, R243, P3 ;  /* 0x000000f34c4c7208 */ /* 0x000fe20001800000 */
[----:B------:R-:W-:Y:S01]  /*6820*/  FADD.FTZ R85, -R241, R85 ;  /* 0x00000055f1557221 */ /* 0x000fe20000010100 */
[----:B------:R-:W-:Y:S01]  /*6830*/  FSETP.GE.FTZ.AND P4, PT, R49, RZ, PT ;  /* 0x000000ff3100720b */ /* 0x000fe20003f96000 */
[C---:B------:R-:W-:Y:S01]  /*6840*/  FADD.FTZ R71, -R240.reuse, R86 ;  /* 0x00000056f0477221 */ /* 0x040fe20000010100 */
[----:B------:R-:W-:Y:S01]  /*6850*/  FSETP.GE.FTZ.AND P3, PT, R45, RZ, PT ;  /* 0x000000ff2d00720b */ /* 0x000fe20003f76000 */
[----:B------:R-:W-:Y:S01]  /*6860*/  FADD.FTZ R87, -R240, R87 ;  /* 0x00000057f0577221 */ /* 0x000fe20000010100 */
[----:B------:R-:W-:Y:S01]  /*6870*/  FSETP.GE.FTZ.AND P2, PT, R41, RZ, PT ;  /* 0x000000ff2900720b */ /* 0x000fe20003f56000 */
[-C--:B------:R-:W-:Y:S03]  /*6880*/  HMMA.16816.F32.BF16 R104, R184, R194.reuse, R104 ;  /* 0x000000c2b868723c */ /* 0x080fe60000041868 */
[----:B------:R-:W-:Y:S01]  /*6890*/  FSETP.GE.FTZ.AND P0, PT, R39, RZ, PT ;  /* 0x000000ff2700720b */ /* 0x000fe20003f16000 */
[----:B------:R-:W-:Y:S01]  /*68a0*/  FMUL.FTZ R72, R53, R72 ;  /* 0x0000004835487220 */ /* 0x000fe20000410000 */
[----:B------:R-:W-:Y:S01]  /*68b0*/  F2FP.BF16.F32.PACK_AB R11, R75, R73 ;  /* 0x000000494b0b723e */ /* 0x000fe200000010ff */
[----:B------:R-:W-:Y:S01]  /*68c0*/  FMUL.FTZ R73, R61, R80 ;  /* 0x000000503d497220 */ /* 0x000fe20000410000 */
[----:B------:R-:W-:Y:S01]  /*68d0*/  F2FP.BF16.F32.PACK_AB R59, R74, R59 ;  /* 0x0000003b4a3b723e */ /* 0x000fe200000010ff */
[----:B------:R-:W-:Y:S01]  /*68e0*/  FMUL.FTZ R75, R51, R78 ;  /* 0x0000004e334b7220 */ /* 0x000fe20000410000 */
[-C--:B------:R-:W-:Y:S01]  /*68f0*/  FSEL R84, R84, R241.reuse, P4 ;  /* 0x000000f154547208 */ /* 0x080fe20002000000 */
[----:B------:R-:W-:Y:S01]  /*6900*/  FMUL.FTZ R76, R55, R76 ;  /* 0x0000004c374c7220 */ /* 0x000fe20000410000 */
[----:B------:R-:W-:Y:S01]  /*6910*/  FSEL R74, R85, R241, P3 ;  /* 0x000000f1554a7208 */ /* 0x000fe20001800000 */
[C---:B------:R-:W-:Y:S01]  /*6920*/  FADD.FTZ R79, -R240.reuse, R90 ;  /* 0x0000005af04f7221 */ /* 0x040fe20000010100 */
[-C--:B------:R-:W-:Y:S01]  /*6930*/  FSEL R78, R71, R240.reuse, P2 ;  /* 0x000000f0474e7208 */ /* 0x080fe20001000000 */
[----:B------:R-:W-:Y:S01]  /*6940*/  FADD.FTZ R91, -R240, R91 ;  /* 0x0000005bf05b7221 */ /* 0x000fe20000010100 */
[----:B------:R-:W-:Y:S01]  /*6950*/  FSEL R80, R87, R240, P0 ;  /* 0x000000f057507208 */ /* 0x000fe20000000000 */
[C---:B------:R-:W-:Y:S04]  /*6960*/  HMMA.16816.F32.BF16 R108, R176.reuse, R194, R108 ;  /* 0x000000c2b06c723c */ /* 0x040fe8000004186c */
[----:B------:R-:W-:Y:S01]  /*6970*/  FSETP.GE.FTZ.AND P2, PT, R33, RZ, PT ;  /* 0x000000ff2100720b */ /* 0x000fe20003f56000 */
[----:B------:R-:W-:Y:S01]  /*6980*/  FMUL.FTZ R77, R49, R84 ;  /* 0x00000054314d7220 */ /* 0x000fe20000410000 */
[----:B------:R-:W-:Y:S01]  /*6990*/  FSETP.GE.FTZ.AND P0, PT, R29, RZ, PT ;  /* 0x000000ff1d00720b */ /* 0x000fe20003f16000 */
[----:B------:R-:W-:Y:S01]  /*69a0*/  FMUL.FTZ R74, R45, R74 ;  /* 0x0000004a2d4a7220 */ /* 0x000fe20000410000 */
[----:B------:R-:W-:Y:S01]  /*69b0*/  F2FP.BF16.F32.PACK_AB R71, R75, R72 ;  /* 0x000000484b47723e */ /* 0x000fe200000010ff */
[----:B------:R-:W-:Y:S01]  /*69c0*/  FMUL.FTZ R78, R41, R78 ;  /* 0x0000004e294e7220 */ /* 0x000fe20000410000 */
[----:B------:R-:W-:Y:S01]  /*69d0*/  F2FP.BF16.F32.PACK_AB R73, R76, R73 ;  /* 0x000000494c49723e */ /* 0x000fe200000010ff */
[----:B------:R-:W-:Y:S01]  /*69e0*/  FMUL.FTZ R81, R39, R80 ;  /* 0x0000005027517220 */ /* 0x000fe20000410000 */
[-C--:B------:R-:W-:Y:S01]  /*69f0*/  FSEL R72, R79, R240.reuse, P2 ;  /* 0x000000f04f487208 */ /* 0x080fe20001000000 */
[C---:B------:R-:W-:Y:S01]  /*6a00*/  FADD.FTZ R79, -R242.reuse, R94 ;  /* 0x0000005ef24f7221 */ /* 0x040fe20000010100 */
[----:B------:R-:W-:Y:S01]  /*6a10*/  FSEL R76, R91, R240, P0 ;  /* 0x000000f05b4c7208 */ /* 0x000fe20000000000 */
[----:B------:R-:W-:Y:S01]  /*6a20*/  FADD.FTZ R95, -R242, R95 ;  /* 0x0000005ff25f7221 */ /* 0x000fe20000010100 */
[----:B------:R-:W-:Y:S01]  /*6a30*/  FSETP.GE.FTZ.AND P2, PT, R66, RZ, PT ;  /* 0x000000ff4200720b */ /* 0x000fe20003f56000 */
[----:B------:R-:W-:Y:S01]  /*6a40*/  FADD.FTZ R88, -R241, R88 ;  /* 0x00000058f1587221 */ /* 0x000fe20000010100 */
[----:B------:R-:W-:Y:S01]  /*6a50*/  FSETP.GE.FTZ.AND P0, PT, R21, RZ, PT ;  /* 0x000000ff1500720b */ /* 0x000fe20003f16000 */
[----:B------:R-:W-:Y:S01]  /*6a60*/  FADD.FTZ R99, -R242, R99 ;  /* 0x00000063f2637221 */ /* 0x000fe20000010100 */
[----:B------:R-:W-:Y:S01]  /*6a70*/  F2FP.BF16.F32.PACK_AB R69, R82, R69 ;  /* 0x000000455245723e */ /* 0x000fe200000010ff */
[----:B------:R-:W-:Y:S01]  /*6a80*/  FADD.FTZ R82, -R241, R89 ;  /* 0x00000059f1527221 */ /* 0x000fe20000010100 */
[----:B------:R-:W-:Y:S01]  /*6a90*/  F2FP.BF16.F32.PACK_AB R77, R74, R77 ;  /* 0x0000004d4a4d723e */ /* 0x000fe200000010ff */
[-C--:B------:R-:W-:Y:S03]  /*6aa0*/  HMMA.16816.F32.BF16 R112, R176, R196.reuse, R112 ;  /* 0x000000c4b070723c */ /* 0x080fe60000041870 */
[----:B------:R-:W-:Y:S01]  /*6ab0*/  F2FP.BF16.F32.PACK_AB R75, R81, R78 ;  /* 0x0000004e514b723e */ /* 0x000fe200000010ff */
[----:B------:R-:W-:Y:S01]  /*6ac0*/  FADD.FTZ R81, -R242, R98 ;  /* 0x00000062f2517221 */ /* 0x000fe20000010100 */
[----:B------:R-:W-:Y:S01]  /*6ad0*/  FSETP.GE.FTZ.AND P4, PT, R37, RZ, PT ;  /* 0x000000ff2500720b */ /* 0x000fe20003f96000 */
[----:B------:R-:W-:Y:S01]  /*6ae0*/  FADD.FTZ R92, -R243, R92 ;  /* 0x0000005cf35c7221 */ /* 0x000fe20000010100 */
[----:B------:R-:W-:Y:S01]  /*6af0*/  FSETP.GE.FTZ.AND P3, PT, R35, RZ, PT ;  /* 0x000000ff2300720b */ /* 0x000fe20003f76000 */
[----:B------:R-:W-:Y:S01]  /*6b00*/  FADD.FTZ R80, -R243, R93 ;  /* 0x0000005df3507221 */ /* 0x000fe20000010100 */
[-C--:B------:R-:W-:Y:S01]  /*6b10*/  FSEL R79, R79, R242.reuse, P2 ;  /* 0x000000f24f4f7208 */ /* 0x080fe20001000000 */
[C---:B------:R-:W-:Y:S01]  /*6b20*/  FADD.FTZ R89, -R240.reuse, R102 ;  /* 0x00000066f0597221 */ /* 0x040fe20000010100 */
[----:B------:R-:W-:Y:S01]  /*6b30*/  FSEL R74, R95, R242, P0 ;  /* 0x000000f25f4a7208 */ /* 0x000fe20000000000 */
[----:B------:R-:W-:Y:S01]  /*6b40*/  FADD.FTZ R103, -R240, R103 ;  /* 0x00000067f0677221 */ /* 0x000fe20000010100 */
[----:B------:R-:W-:Y:S01]  /*6b50*/  FSETP.GE.FTZ.AND P2, PT, R50, RZ, PT ;  /* 0x000000ff3200720b */ /* 0x000fe20003f56000 */
[C---:B------:R-:W-:Y:S04]  /*6b60*/  HMMA.16816.F32.BF16 R116, R184.reuse, R196, R116 ;  /* 0x000000c4b874723c */ /* 0x040fe80000041874 */
[----:B------:R-:W-:Y:S01]  /*6b70*/  FSETP.GE.FTZ.AND P0, PT, R17, RZ, PT ;  /* 0x000000ff1100720b */ /* 0x000fe20003f16000 */
[----:B------:R-:W-:Y:S01]  /*6b80*/  FADD.FTZ R91, -R240, R106 ;  /* 0x0000006af05b7221 */ /* 0x000fe20000010100 */
[-C--:B------:R-:W-:Y:S01]  /*6b90*/  FSEL R88, R88, R241.reuse, P4 ;  /* 0x000000f158587208 */ /* 0x080fe20002000000 */
        /* <DEDUP_REMOVED lines=10> */
[C---:B------:R-:W-:Y:S01]  /*6c40*/  FADD.FTZ R96, -R243.reuse, R96 ;  /* 0x00000060f3607221 */ /* 0x040fe20000010100 */
[----:B------:R-:W-:Y:S01]  /*6c50*/  FSETP.GE.FTZ.AND P2, PT, R34, RZ, PT ;  /* 0x000000ff2200720b */ /* 0x000fe20003f56000 */
[----:B------:R-:W-:Y:S01]  /*6c60*/  FADD.FTZ R76, -R243, R97 ;  /* 0x00000061f34c7221 */ /* 0x000fe20000010100 */
[----:B------:R-:W-:Y:S01]  /*6c70*/  FSETP.GE.FTZ.AND P0, PT, R9, RZ, PT ;  /* 0x000000ff0900720b */ /* 0x000fe20003f16000 */
[----:B------:R-:W-:Y:S01]  /*6c80*/  FADD.FTZ R111, -R242, R111 ;  /* 0x0000006ff26f7221 */ /* 0x000fe20000010100 */
[----:B------:R-:W-:Y:S01]  /*6c90*/  FSEL R92, R92, R243, P4 ;  /* 0x000000f35c5c7208 */ /* 0x000fe20002000000 */
[----:B------:R-:W-:Y:S01]  /*6ca0*/  FMUL.FTZ R79, R66, R79 ;  /* 0x0000004f424f7220 */ /* 0x000fe20000410000 */
[----:B------:R-:W-:Y:S01]  /*6cb0*/  FSEL R80, R80, R243, P3 ;  /* 0x000000f350507208 */ /* 0x000fe20001800000 */
[----:B------:R-:W-:Y:S01]  /*6cc0*/  FMUL.FTZ R74, R21, R74 ;  /* 0x0000004a154a7220 */ /* 0x000fe20000410000 */
[----:B------:R-:W-:Y:S01]  /*6cd0*/  FSEL R89, R89, R240, P2 ;  /* 0x000000f059597208 */ /* 0x000fe20001000000 */
[----:B------:R-:W-:Y:S01]  /*6ce0*/  FMUL.FTZ R92, R25, R92 ;  /* 0x0000005c195c7220 */ /* 0x000fe20000410000 */
[----:B------:R-:W-:Y:S01]  /*6cf0*/  FSEL R82, R103, R240, P0 ;  /* 0x000000f067527208 */ /* 0x000fe20000000000 */
[----:B------:R-:W-:Y:S01]  /*6d00*/  FMUL.FTZ R87, R23, R80 ;  /* 0x0000005017577220 */ /* 0x000fe20000410000 */
[----:B------:R-:W-:Y:S01]  /*6d10*/  FSETP.GE.FTZ.AND P2, PT, R18, RZ, PT ;  /* 0x000000ff1200720b */ /* 0x000fe20003f56000 */
[----:B------:R-:W-:Y:S01]  /*6d20*/  FADD.FTZ R100, -R241, R100 ;  /* 0x00000064f1647221 */ /* 0x000fe20000010100 */
[----:B------:R-:W-:Y:S01]  /*6d30*/  FSETP.GE.FTZ.AND P0, PT, R5, RZ, PT ;  /* 0x000000ff0500720b */ /* 0x000fe20003f16000 */
[----:B------:R-:W-:Y:S01]  /*6d40*/  FADD.FTZ R80, -R241, R101 ;  /* 0x00000065f1507221 */ /* 0x000fe20000010100 */
[----:B------:R-:W-:Y:S01]  /*6d50*/  F2FP.BF16.F32.PACK_AB R83, R83, R88 ;  /* 0x000000585353723e */ /* 0x000fe200000010ff */
[----:B------:R-:W-:Y:S01]  /*6d60*/  FADD.FTZ R115, -R242, R115 ;  /* 0x00000073f2737221 */ /* 0x000fe20000010100 */
[----:B------:R-:W-:Y:S01]  /*6d70*/  FSETP.GE.FTZ.AND P4, PT, R54, RZ, PT ;  /* 0x000000ff3600720b */ /* 0x000fe20003f96000 */
[-C--:B------:R-:W-:Y:S03]  /*6d80*/  HMMA.16816.F32.BF16 R120, R184, R198.reuse, R120 ;  /* 0x000000c6b878723c */ /* 0x080fe60000041878 */
[----:B------:R-:W-:Y:S01]  /*6d90*/  FSETP.GE.FTZ.AND P3, PT, R19, RZ, PT ;  /* 0x000000ff1300720b */ /* 0x000fe20003f76000 */
[----:B------:R-:W-:Y:S01]  /*6da0*/  FADD.FTZ R116, -R241, R116 ;  /* 0x00000074f1747221 */ /* 0x000fe20000010100 */
[-C--:B------:R-:W-:Y:S01]  /*6db0*/  FSEL R91, R91, R240.reuse, P2 ;  /* 0x000000f05b5b7208 */ /* 0x080fe20001000000 */
[----:B------:R-:W-:Y:S01]  /*6dc0*/  FMUL.FTZ R81, R50, R81 ;  /* 0x0000005132517220 */ /* 0x000fe20000410000 */
[----:B------:R-:W-:Y:S01]  /*6dd0*/  FSEL R88, R107, R240, P0 ;  /* 0x000000f06b587208 */ /* 0x000fe20000000000 */
[----:B------:R-:W-:Y:S01]  /*6de0*/  FMUL.FTZ R78, R17, R78 ;  /* 0x0000004e114e7220 */ /* 0x000fe20000410000 */
[----:B------:R-:W-:Y:S01]  /*6df0*/  F2FP.BF16.F32.PACK_AB R72, R85, R72 ;  /* 0x000000485548723e */ /* 0x000fe200000010ff */
        /* <DEDUP_REMOVED lines=16> */
[----:B------:R-:W-:Y:S01]  /*6f00*/  FMUL.FTZ R82, R9, R82 ;  /* 0x0000005209527220 */ /* 0x000fe20000410000 */
[----:B------:R-:W-:Y:S01]  /*6f10*/  FSETP.GE.FTZ.AND P0, PT, R63, RZ, PT ;  /* 0x000000ff3f00720b */ /* 0x000fe20003f16000 */
[----:B------:R-:W-:Y:S01]  /*6f20*/  FADD.FTZ R108, -R243, R108 ;  /* 0x0000006cf36c7221 */ /* 0x000fe20000010100 */
[-C--:B------:R-:W-:Y:S01]  /*6f30*/  FSEL R79, R100, R241.reuse, P4 ;  /* 0x000000f1644f7208 */ /* 0x080fe20002000000 */
[----:B------:R-:W-:Y:S04]  /*6f40*/  HMMA.16816.F32.BF16 R124, R176, R198, R124 ;  /* 0x000000c6b07c723c */ /* 0x000fe8000004187c */
[----:B------:R-:W-:Y:S01]  /*6f50*/  FSEL R80, R80, R241, P3 ;  /* 0x000000f150507208 */ /* 0x000fe20001800000 */
[----:B------:R-:W-:Y:S01]  /*6f60*/  FMUL.FTZ R79, R38, R79 ;  /* 0x0000004f264f7220 */ /* 0x000fe20000410000 */
[----:B------:R-:W-:Y:S01]  /*6f70*/  F2FP.BF16.F32.PACK_AB R91, R88, R91 ;  /* 0x0000005b585b723e */ /* 0x000fe200000010ff */
[----:B------:R-:W-:Y:S01]  /*6f80*/  FADD.FTZ R93, -R240, R118 ;  /* 0x00000076f05d7221 */ /* 0x000fe20000010100 */
[----:B------:R-:W-:Y:S01]  /*6f90*/  FSEL R88, R115, R242, P0 ;  /* 0x000000f273587208 */ /* 0x000fe20000000000 */
[----:B------:R-:W-:Y:S01]  /*6fa0*/  FMUL.FTZ R80, R13, R80 ;  /* 0x000000500d507220 */ /* 0x000fe20000410000 */
[----:B------:R-:W-:Y:S01]  /*6fb0*/  F2FP.BF16.F32.PACK_AB R76, R76, R85 ;  /* 0x000000554c4c723e */ /* 0x000fe200000010ff */
[----:B------:R-:W-:Y:S01]  /*6fc0*/  FADD.FTZ R85, -R242, R110 ;  /* 0x0000006ef2557221 */ /* 0x000fe20000010100 */
[----:B------:R-:W-:Y:S01]  /*6fd0*/  FSETP.GE.FTZ.AND P0, PT, R46, RZ, PT ;  /* 0x000000ff2e00720b */ /* 0x000fe20003f16000 */
[----:B------:R-:W-:Y:S01]  /*6fe0*/  FMUL.FTZ R88, R63, R88 ;  /* 0x000000583f587220 */ /* 0x000fe20000410000 */
[----:B------:R-:W-:Y:S01]  /*6ff0*/  FSETP.GE.FTZ.AND P2, PT, R252, RZ, PT ;  /* 0x000000fffc00720b */ /* 0x000fe20003f56000 */
[C---:B------:R-:W-:Y:S01]  /*7000*/  FADD.FTZ R86, -R243.reuse, R109 ;  /* 0x0000006df3567221 */ /* 0x040fe20000010100 */
[----:B------:R-:W-:Y:S01]  /*7010*/  FSETP.GE.FTZ.AND P4, PT, R22, RZ, PT ;  /* 0x000000ff1600720b */ /* 0x000fe20003f96000 */
[C---:B------:R-:W-:Y:S01]  /*7020*/  FADD.FTZ R112, -R243.reuse, R112 ;  /* 0x00000070f3707221 */ /* 0x040fe20000010100 */
[----:B------:R-:W-:Y:S01]  /*7030*/  FSEL R63, R116, R241, P0 ;  /* 0x000000f1743f7208 */ /* 0x000fe20000000000 */
[----:B------:R-:W-:Y:S01]  /*7040*/  FADD.FTZ R90, -R243, R113 ;  /* 0x00000071f35a7221 */ /* 0x000fe20000010100 */
[----:B------:R-:W-:Y:S01]  /*7050*/  F2FP.BF16.F32.PACK_AB R80, R80, R79 ;  /* 0x0000004f5050723e */ /* 0x000fe200000010ff */
[----:B------:R-:W-:Y:S01]  /*7060*/  FADD.FTZ R79, -R242, R114 ;  /* 0x00000072f24f7221 */ /* 0x000fe20000010100 */
[----:B------:R-:W-:Y:S01]  /*7070*/  FSEL R85, R85, R242, P2 ;  /* 0x000000f255557208 */ /* 0x000fe20001000000 */
[----:B------:R-:W-:Y:S01]  /*7080*/  FMUL.FTZ R63, R46, R63 ;  /* 0x0000003f2e3f7220 */ /* 0x000fe20000410000 */
[----:B------:R-:W-:Y:S01]  /*7090*/  FSETP.GE.FTZ.AND P0, PT, R27, RZ, PT ;  /* 0x000000ff1b00720b */ /* 0x000fe20003f16000 */
[----:B------:R-:W-:Y:S01]  /*70a0*/  FADD.FTZ R120, -R241, R120 ;  /* 0x00000078f1787221 */ /* 0x000fe20000010100 */
[----:B------:R-:W-:Y:S01]  /*70b0*/  F2FP.BF16.F32.PACK_AB R78, R78, R81 ;  /* 0x000000514e4e723e */ /* 0x000fe200000010ff */
[----:B------:R-:W-:Y:S01]  /*70c0*/  FADD.FTZ R124, -R243, R124 ;  /* 0x0000007cf37c7221 */ /* 0x000fe20000010100 */
[----:B------:R-:W-:Y:S01]  /*70d0*/  FSETP.GE.FTZ.AND P3, PT, R7, RZ, PT ;  /* 0x000000ff0700720b */ /* 0x000fe20003f76000 */
[----:B------:R-:W-:Y:S01]  /*70e0*/  FMUL.FTZ R85, R252, R85 ;  /* 0x00000055fc557220 */ /* 0x000fe20000410000 */
[----:B------:R-:W-:Y:S01]  /*70f0*/  FSETP.GE.FTZ.AND P2, PT, R246, RZ, PT ;  /* 0x000000fff600720b */ /* 0x000fe20003f56000 */
[----:B------:R-:W-:Y:S01]  /*7100*/  FMUL.FTZ R92, R249, R92 ;  /* 0x0000005cf95c7220 */ /* 0x000fe20000410000 */
[----:B------:R-:W-:Y:S02]  /*7110*/  FSEL R81, R104, R241, P4 ;  /* 0x000000f168517208 */ /* 0x000fe40002000000 */
[----:B------:R-:W-:Y:S02]  /*7120*/  FSETP.GE.FTZ.AND P4, PT, R6, RZ, PT ;  /* 0x000000ff0600720b */ /* 0x000fe40003f96000 */
[----:B------:R-:W-:Y:S01]  /*7130*/  FSEL R46, R119, R240, P0 ;  /* 0x000000f0772e7208 */ /* 0x000fe20000000000 */
[----:B------:R-:W-:Y:S01]  /*7140*/  FMUL.FTZ R81, R22, R81 ;  /* 0x0000005116517220 */ /* 0x000fe20000410000 */
[----:B------:R-:W-:Y:S02]  /*7150*/  FSEL R84, R84, R241, P3 ;  /* 0x000000f154547208 */ /* 0x000fe40001800000 */
[----:B------:R-:W-:Y:S01]  /*7160*/  FSEL R79, R79, R242, P2 ;  /* 0x000000f24f4f7208 */ /* 0x000fe20001000000 */
[----:B------:R-:W-:Y:S01]  /*7170*/  FMUL.FTZ R46, R27, R46 ;  /* 0x0000002e1b2e7220 */ /* 0x000fe20000410000 */
[----:B------:R-:W-:Y:S01]  /*7180*/  F2FP.BF16.F32.PACK_AB R82, R82, R89 ;  /* 0x000000595252723e */ /* 0x000fe200000010ff */
[----:B------:R-:W-:Y:S01]  /*7190*/  FMUL.FTZ R84, R7, R84 ;  /* 0x0000005407547220 */ /* 0x000fe20000410000 */
[----:B------:R-:W-:Y:S01]  /*71a0*/  FSETP.GE.FTZ.AND P2, PT, R30, RZ, PT ;  /* 0x000000ff1e00720b */ /* 0x000fe20003f56000 */
[----:B------:R-:W-:Y:S01]  /*71b0*/  FADD.FTZ R27, -R240, R122 ;  /* 0x0000007af01b7221 */ /* 0x000fe20000010100 */
[----:B------:R-:W-:Y:S01]  /*71c0*/  FSETP.GE.FTZ.AND P3, PT, R251, RZ, PT ;  /* 0x000000fffb00720b */ /* 0x000fe20003f76000 */
[----:B------:R-:W-:Y:S01]  /*71d0*/  FMUL.FTZ R79, R246, R79 ;  /* 0x0000004ff64f7220 */ /* 0x000fe20000410000 */
[----:B------:R-:W-:Y:S02]  /*71e0*/  FSEL R89, R108, R243, P4 ;  /* 0x000000f36c597208 */ /* 0x000fe40002000000 */
[----:B------:R-:W-:Y:S02]  /*71f0*/  FSETP.GE.FTZ.AND P4, PT, R250, RZ, PT ;  /* 0x000000fffa00720b */ /* 0x000fe40003f96000 */
[----:B------:R-:W-:Y:S01]  /*7200*/  FSEL R93, R93, R240, P2 ;  /* 0x000000f05d5d7208 */ /* 0x000fe20001000000 */
[----:B------:R-:W-:Y:S01]  /*7210*/  FMUL.FTZ R89, R6, R89 ;  /* 0x0000005906597220 */ /* 0x000fe20000410000 */
[----:B------:R-:W-:Y:S02]  /*7220*/  FSETP.GE.FTZ.AND P0, PT, R15, RZ, PT ;  /* 0x000000ff0f00720b */ /* 0x000fe40003f16000 */
[----:B------:R-:W-:Y:S01]  /*7230*/  FSEL R86, R86, R243, P3 ;  /* 0x000000f356567208 */ /* 0x000fe20001800000 */
[----:B------:R-:W-:Y:S01]  /*7240*/  FMUL.FTZ R93, R30, R93 ;  /* 0x0000005d1e5d7220 */ /* 0x000fe20000410000 */
[----:B------:R-:W-:Y:S02]  /*7250*/  FSETP.GE.FTZ.AND P2, PT, R26, RZ, PT ;  /* 0x000000ff1a00720b */ /* 0x000fe40003f56000 */
[----:B------:R-:W-:Y:S01]  /*7260*/  FSETP.GE.FTZ.AND P3, PT, R247, RZ, PT ;  /* 0x000000fff700720b */ /* 0x000fe20003f76000 */
[----:B------:R-:W-:Y:S01]  /*7270*/  FMUL.FTZ R86, R251, R86 ;  /* 0x00000056fb567220 */ /* 0x000fe20000410000 */
[----:B------:R-:W-:Y:S02]  /*7280*/  FSEL R95, R112, R243, P4 ;  /* 0x000000f3705f7208 */ /* 0x000fe40002000000 */
[----:B------:R-:W-:Y:S02]  /*7290*/  FSETP.GE.FTZ.AND P4, PT, R31, RZ, PT ;  /* 0x000000ff1f00720b */ /* 0x000fe40003f96000 */
[----:B------:R-:W-:Y:S01]  /*72a0*/  F2FP.BF16.F32.PACK_AB R81, R84, R81 ;  /* 0x000000515451723e */ /* 0x000fe200000010ff */
[----:B------:R-:W-:Y:S01]  /*72b0*/  FADD.FTZ R84, -R241, R117 ;  /* 0x00000075f1547221 */ /* 0x000fe20000010100 */
[----:B------:R-:W-:Y:S01]  /*72c0*/  FSEL R27, R27, R240, P2 ;  /* 0x000000f01b1b7208 */ /* 0x000fe20001000000 */
[----:B------:R-:W-:Y:S01]  /*72d0*/  @P0 FADD.FTZ R240, -R240, R123 ;  /* 0x0000007bf0f00221 */ /* 0x000fe20000010100 */
[----:B------:R-:W-:Y:S01]  /*72e0*/  FSEL R90, R90, R243, P3 ;  /* 0x000000f35a5a7208 */ /* 0x000fe20001800000 */
[----:B------:R-:W-:Y:S01]  /*72f0*/  FMUL.FTZ R95, R250, R95 ;  /* 0x0000005ffa5f7220 */ /* 0x000fe20000410000 */
[----:B------:R-:W-:Y:S01]  /*7300*/  FSETP.GE.FTZ.AND P2, PT, R47, RZ, PT ;  /* 0x000000ff2f00720b */ /* 0x000fe20003f56000 */
[----:B------:R-:W-:Y:S01]  /*7310*/  FMUL.FTZ R240, R15, R240 ;  /* 0x000000f00ff07220 */ /* 0x000fe20000410000 */
[----:B------:R-:W-:Y:S01]  /*7320*/  FSETP.GE.FTZ.AND P3, PT, R43, RZ, PT ;  /* 0x000000ff2b00720b */ /* 0x000fe20003f76000 */
[----:B------:R-:W-:Y:S01]  /*7330*/  IMAD.MOV.U32 R15, RZ, RZ, 0x10 ;  /* 0x00000010ff0f7424 */ /* 0x000fe200078e00ff */
        /* <DEDUP_REMOVED lines=8> */
[----:B------:R-:W-:Y:S01]  /*73c0*/  SEL R26, R15, 0xfffffff0, !P1 ;  /* 0xfffffff00f1a7807 */ /* 0x000fe20004800000 */
[----:B------:R-:W-:Y:S01]  /*73d0*/  FMUL.FTZ R84, R43, R84 ;  /* 0x000000542b547220 */ /* 0x000fe20000410000 */
[----:B------:R-:W-:Y:S02]  /*73e0*/  F2FP.BF16.F32.PACK_AB R89, R86, R89 ;  /* 0x000000595659723e */ /* 0x000fe400000010ff */
[----:B------:R-:W-:Y:S01]  /*73f0*/  FSEL R31, R31, R242, P0 ;  /* 0x000000f21f1f7208 */ /* 0x000fe20000000000 */
[----:B------:R-:W-:Y:S01]  /*7400*/  @P2 FADD.FTZ R242, -R242, R127 ;  /* 0x0000007ff2f22221 */ /* 0x000fe20000010100 */
[----:B------:R-:W-:Y:S01]  /*7410*/  ISETP.GT.AND P2, PT, R229, R212, PT ;  /* 0x000000d4e500720c */ /* 0x000fe20003f44270 */
[----:B------:R-:W-:Y:S01]  /*7420*/  IMAD.IADD R30, R209, 0x1, R26 ;  /* 0x00000001d11e7824 */ /* 0x000fe200078e021a */
[----:B------:R-:W-:Y:S01]  /*7430*/  F2FP.BF16.F32.PACK_AB R85, R92, R85 ;  /* 0x000000555c55723e */ /* 0x000fe200000010ff */
[----:B------:R-:W-:Y:S01]  /*7440*/  @P3 FADD.FTZ R241, -R241, R121 ;  /* 0x00000079f1f13221 */ /* 0x000fe20000010100 */
[----:B------:R-:W-:Y:S01]  /*7450*/  FSETP.GE.FTZ.AND P3, PT, R245, RZ, PT ;  /* 0x000000fff500720b */ /* 0x000fe20003f76000 */
[----:B------:R-:W-:Y:S01]  /*7460*/  FMUL.FTZ R31, R244, R31 ;  /* 0x0000001ff41f7220 */ /* 0x000fe20000410000 */
[----:B------:R-:W-:Y:S01]  /*7470*/  F2FP.BF16.F32.PACK_AB R90, R90, R95 ;  /* 0x0000005f5a5a723e */ /* 0x000fe200000010ff */
[----:B------:R-:W-:Y:S01]  /*7480*/  FMUL.FTZ R241, R42, R241 ;  /* 0x000000f12af17220 */ /* 0x000fe20000410000 */
[----:B------:R-:W-:Y:S01]  /*7490*/  FSEL R124, R124, R243, P3 ;  /* 0x000000f37c7c7208 */ /* 0x000fe20001800000 */
[----:B------:R-:W-:Y:S01]  /*74a0*/  @P5 FADD.FTZ R243, -R243, R125 ;  /* 0x0000007df3f35221 */ /* 0x000fe20000010100 */
[----:B------:R-:W-:Y:S01]  /*74b0*/  F2FP.BF16.F32.PACK_AB R88, R88, R79 ;  /* 0x0000004f5858723e */ /* 0x000fe200000010ff */
[----:B------:R-:W-:Y:S01]  /*74c0*/  FMUL.FTZ R242, R47, R242 ;  /* 0x000000f22ff27220 */ /* 0x000fe20000410000 */
[----:B------:R-:W-:Y:S01]  /*74d0*/  F2FP.BF16.F32.PACK_AB R84, R84, R63 ;  /* 0x0000003f5454723e */ /* 0x000fe200000010ff */
[----:B------:R-:W-:Y:S01]  /*74e0*/  FMUL.FTZ R124, R245, R124 ;  /* 0x0000007cf57c7220 */ /* 0x000fe20000410000 */
[----:B------:R-:W-:Y:S01]  /*74f0*/  F2FP.BF16.F32.PACK_AB R46, R46, R93 ;  /* 0x0000005d2e2e723e */ /* 0x000fe200000010ff */
[----:B------:R-:W-:Y:S01]  /*7500*/  FMUL.FTZ R243, R248, R243 ;  /* 0x000000f3f8f37220 */ /* 0x000fe20000410000 */
[----:B------:R-:W-:Y:S02]  /*7510*/  F2FP.BF16.F32.PACK_AB R120, R241, R120 ;  /* 0x00000078f178723e */ /* 0x000fe400000010ff */
        /* <DEDUP_REMOVED lines=24> */
.L_x_769:
[----:B------:R-:W-:Y:S01]  /*76a0*/  STS [R209+0x8000], R58 ;  /* 0x0080003ad1007388 */ /* 0x000fe20000000800 */
[----:B------:R-:W-:Y:S01]  /*76b0*/  IMAD.IADD R4, R26, 0x1, R210 ;  /* 0x000000011a047824 */ /* 0x000fe200078e02d2 */
[----:B------:R-:W-:Y:S01]  /*76c0*/  F2FP.BF16.F32.PACK_AB R31, R242, R31 ;  /* 0x0000001ff21f723e */ /* 0x000fe200000010ff */
[----:B------:R-:W-:Y:S01]  /*76d0*/  IMAD.IADD R29, R213, 0x1, R26 ;  /* 0x00000001d51d7824 */ /* 0x000fe200078e021a */
[----:B------:R-:W-:Y:S01]  /*76e0*/  STS [R209+0x8400], R10 ;  /* 0x0084000ad1007388 */ /* 0x000fe20000000800 */
[----:B------:R-:W-:Y:S01]  /*76f0*/  F2FP.BF16.F32.PACK_AB R124, R243, R124 ;  /* 0x0000007cf37c723e */ /* 0x000fe200000010ff */
[----:B------:R-:W2:Y:S01]  /*7700*/  LDC R60, c[0x0][0x44c] ;  /* 0x00011300ff3c7b82 */ /* 0x000ea20000000800 */
[----:B------:R-:W-:Y:S01]  /*7710*/  LOP3.LUT R61, R56, 0xd8, RZ, 0xc0, !PT ;  /* 0x000000d8383d7812 */ /* 0x000fe200078ec0ff */
[----:B------:R-:W-:Y:S03]  /*7720*/  STS [R30+0x8000], R69 ;  /* 0x008000451e007388 */ /* 0x000fe60000000800 */
[----:B------:R-:W-:Y:S01]  /*7730*/  LOP3.LUT R61, R61, 0x18, R206, 0x78, !PT ;  /* 0x000000183d3d7812 */ /* 0x000fe200078e78ce */
[----:B------:R-:W-:Y:S03]  /*7740*/  STS [R30+0x8400], R59 ;  /* 0x0084003b1e007388 */ /* 0x000fe60000000800 */
[----:B------:R-:W-:Y:S01]  /*7750*/  LOP3.LUT R61, R61, 0x1f20, R56, 0xf8, !PT ;  /* 0x00001f203d3d7812 */ /* 0x000fe200078ef838 */
[----:B------:R-:W-:Y:S03]  /*7760*/  STS [R209+0xa000], R70 ;  /* 0x00a00046d1007388 */ /* 0x000fe60000000800 */
[----:B------:R-:W-:Y:S01]  /*7770*/  LEA R61, R61, UR4, 0x1 ;  /* 0x000000043d3d7c11 */ /* 0x000fe2000f8e08ff */
[----:B------:R-:W-:Y:S04]  /*7780*/  STS [R209+0xa400], R68 ;  /* 0x00a40044d1007388 */ /* 0x000fe80000000800 */
[----:B------:R-:W-:Y:S04]  /*7790*/  STS [R30+0xa000], R57 ;  /* 0x00a000391e007388 */ /* 0x000fe80000000800 */
[----:B------:R-:W-:Y:S01]  /*77a0*/  STS [R30+0xa400], R11 ;  /* 0x00a4000b1e007388 */ /* 0x000fe20000000800 */
[----:B--2---:R-:W-:Y:S03]  /*77b0*/  IMAD R60, R60, UR5, RZ ;  /* 0x000000053c3c7c24 */ /* 0x004fe6000f8e02ff */
        /* <DEDUP_REMOVED lines=82> */
[----:B------:R-:W-:Y:S04]  /*7ce0*/  LEA.HI.X.SX32 R235, R5, R235, 0x2, P0 ;  /* 0x000000eb05eb7211 */ /* 0x000fe800000f16ff */
[-C--:B------:R-:W-:Y:S08]  /*7cf0*/  HMMA.16816.F32.BF16 R136, R28, R22.reuse, R136 ;  /* 0x000000161c88723c */ /* 0x080ff00000041888 */
        /* <DEDUP_REMOVED lines=19> */
.L_x_770:
[----:B------:R-:W-:Y:S01]  /*7e30*/  LDSM.16.M88.4 R20, [R201] ;  /* 0x00000000c914783b */ /* 0x000fe20000000200 */
[----:B------:R-:W-:Y:S01]  /*7e40*/  LOP3.LUT P0, RZ, R206, 0x2, RZ, 0xc0, !PT ;  /* 0x00000002ceff7812 */ /* 0x000fe2000780c0ff */
[----:B------:R-:W-:Y:S01]  /*7e50*/  VIADD R58, R201, 0x40 ;  /* 0x00000040c93a7836 */ /* 0x000fe20000000000 */
[----:B------:R-:W-:Y:S01]  /*7e60*/  ISETP.GT.AND P4, PT, R229, R212, PT ;  /* 0x000000d4e500720c */ /* 0x000fe20003f84270 */
[----:B------:R-:W2:Y:S01]  /*7e70*/  LDSM.16.MT88.4 R16, [R203+0x6000] ;  /* 0x00600000cb10783b */ /* 0x000ea20000004200 */
[----:B------:R-:W-:Y:S01]  /*7e80*/  SEL R57, R2, 0xffffffe0, !P0 ;  /* 0xffffffe002397807 */ /* 0x000fe20004000000 */
[C---:B------:R-:W-:Y:S01]  /*7e90*/  @P1 VIADD R58, R201.reuse, 0xffffffc0 ;  /* 0xffffffc0c93a1836 */ /* 0x040fe20000000000 */
[----:B------:R-:W-:Y:S01]  /*7ea0*/  @P2 IADD3 R214, P1, PT, R214, -0x200, RZ ;  /* 0xfffffe00d6d62810 */ /* 0x000fe20007f3e0ff */
[----:B------:R-:W1:Y:S02]  /*7eb0*/  LDSM.16.M88.4 R12, [R201+0x2000] ;  /* 0x00200000c90c783b */ /* 0x000e640000000200 */
[----:B------:R-:W-:Y:S01]  /*7ec0*/  IMAD.IADD R59, R201, 0x1, R57 ;  /* 0x00000001c93b7824 */ /* 0x000fe200078e0239 */
[----:B------:R-:W-:Y:S01]  /*7ed0*/  @P2 IADD3.X R215, PT, PT, R215, -0x1, RZ, P1, !PT ;  /* 0xffffffffd7d72810 */ /* 0x000fe20000ffe4ff */
[----:B------:R-:W-:Y:S01]  /*7ee0*/  LDSM.16.MT88.4 R28, [R203+0x6400] ;  /* 0x00640000cb1c783b */ /* 0x000fe20000004200 */
[----:B------:R-:W-:Y:S03]  /*7ef0*/  IMAD.IADD R57, R57, 0x1, R58 ;  /* 0x0000000139397824 */ /* 0x000fe600078e023a */
[----:B------:R-:W3:Y:S04]  /*7f00*/  LDSM.16.M88.4 R24, [R59] ;  /* 0x000000003b18783b */ /* 0x000ee80000000200 */
        /* <DEDUP_REMOVED lines=61> */
[----:B------:R-:W-:Y:S04]  /*82e0*/  LEA R44, P0, R60, R42, 0x5 ;  /* 0x0000002a3c2c7211 */ /* 0x000fe800078028ff */
        /* <DEDUP_REMOVED lines=92> */
[C---:B------:R-:W-:Y:S01]  /*88b0*/  LOP3.LUT R4, R229.reuse, 0x1, RZ, 0xc0, !PT ;  /* 0x00000001e5047812 */ /* 0x040fe200078ec0ff */
        /* <DEDUP_REMOVED lines=15> */
[----:B------:R-:W-:Y:S01]  /*89b0*/  @!UPT UIADD3 URZ, UPT, UPT, URZ, URZ, URZ ;  /* 0x000000fffffff290 */ /* 0x000fe2000fffe0ff */
        /* <DEDUP_REMOVED lines=96> */
.L_x_772:
[----:B------:R-:W2:Y:S01]  /*8fc0*/  LDCU.64 UR10, c[0x0][0x5c0] ;  /* 0x0000b800ff0a77ac */ /* 0x000ea20008000a00 */
[----:B------:R-:W-:-:S05]  /*8fd0*/  IADD3 R14, PT, PT, R228, R233, RZ ;  /* 0x000000e9e40e7210 */ /* 0x000fca0007ffe0ff */
[C---:B--2---:R-:W-:Y:S02]  /*8fe0*/  IMAD R6, R14.reuse, UR11, RZ ;  /* 0x0000000b0e067c24 */ /* 0x044fe4000f8e02ff */
[----:B------:R-:W-:-:S05]  /*8ff0*/  IMAD.WIDE.U32 R14, R14, UR10, RZ ;  /* 0x0000000a0e0e7c25 */ /* 0x000fca000f8e00ff */
[----:B------:R-:W-:Y:S02]  /*9000*/  IADD3 R6, PT, PT, R15, R6, RZ ;  /* 0x000000060f067210 */ /* 0x000fe40007ffe0ff */
.L_x_773:
        /* <DEDUP_REMOVED lines=11> */
.L_x_774:
[----:B------:R-:W2:Y:S01]  /*90c0*/  LDCU.64 UR8, c[0x0][0x5c8] ;  /* 0x0000b900ff0877ac */ /* 0x000ea20008000a00 */
[----:B------:R-:W-:-:S05]  /*90d0*/  IADD3 R16, PT, PT, R228, R233, RZ ;  /* 0x000000e9e4107210 */ /* 0x000fca0007ffe0ff */
[C---:B--2---:R-:W-:Y:S02]  /*90e0*/  IMAD R12, R16.reuse, UR9, RZ ;  /* 0x00000009100c7c24 */ /* 0x044fe4000f8e02ff */
[----:B------:R-:W-:-:S05]  /*90f0*/  IMAD.WIDE.U32 R16, R16, UR8, RZ ;  /* 0x0000000810107c25 */ /* 0x000fca000f8e00ff */
[----:B------:R-:W-:Y:S02]  /*9100*/  IADD3 R12, PT, PT, R17, R12, RZ ;  /* 0x0000000c110c7210 */ /* 0x000fe40007ffe0ff */
.L_x_775:
[----:B------:R-:W-:Y:S01]  /*9110*/  BAR.SYNC.DEFER_BLOCKING 0x0 ;  /* 0x0000000000007b1d */ /* 0x000fe20000010000 */
[----:B------:R-:W-:Y:S01]  /*9120*/  USHF.L.U32 UR5, UR26, 0x7, URZ ;  /* 0x000000071a057899 */ /* 0x000fe200080006ff */
[----:B------:R-:W-:Y:S01]  /*9130*/  SHF.R.U32.HI R0, RZ, 0x2, R0 ;  /* 0x00000002ff007819 */ /* 0x000fe20000011600 */
[----:B------:R-:W-:Y:S01]  /*9140*/  USHF.L.U32 UR6, UR26, 0x7, URZ ;  /* 0x000000071a067899 */ /* 0x000fe200080006ff */
[----:B------:R-:W-:Y:S01]  /*9150*/  LEA.HI R206, R206, 0x40, RZ, 0x1e ;  /* 0x00000040cece7811 */ /* 0x000fe200078ff0ff */
[----:B------:R-:W-:-:S03]  /*9160*/  UIMAD.WIDE.U32 UR18, UR5, UR10, URZ ;  /* 0x0000000a051272a5 */ /* 0x000fc6000f8e00ff */
[----:B-1----:R-:W1:Y:S01]  /*9170*/  LDC.64 R4, c[0x0][0x5d8] ;  /* 0x00017600ff047b82 */ /* 0x002e620000000a00 */
[----:B------:R-:W-:Y:S01]  /*9180*/  USHF.R.S32.HI UR16, URZ, 0x1f, UR5 ;  /* 0x0000001fff107899 */ /* 0x000fe20008011405 */
[----:B------:R-:W-:Y:S01]  /*9190*/  IMAD.U32 R18, RZ, RZ, UR8 ;  /* 0x00000008ff127e24 */ /* 0x000fe2000f8e00ff */
[----:B------:R-:W-:Y:S01]  /*91a0*/  BSSY.RECONVERGENT B0, `(.L_x_776) ;  /* 0x000001f000007945 */ /* 0x000fe20003800200 */
[----:B------:R-:W-:Y:S01]  /*91b0*/  VIADD R13, R226, -UR6 ;  /* 0x80000006e20d7c36 */ /* 0x000fe20008000000 */
[----:B------:R-:W-:Y:S01]  /*91c0*/  UIMAD UR7, UR16, UR10, URZ ;  /* 0x0000000a100772a4 */ /* 0x000fe2000f8e02ff */
[----:B------:R-:W-:Y:S02]  /*91d0*/  IMAD.U32 R2, RZ, RZ, UR18 ;  /* 0x00000012ff027e24 */ /* 0x000fe4000f8e00ff */
[----:B------:R-:W-:Y:S01]  /*91e0*/  IMAD.U32 R3, RZ, RZ, UR19 ;  /* 0x00000013ff037e24 */ /* 0x000fe2000f8e00ff */
[----:B------:R-:W-:Y:S01]  /*91f0*/  UIMAD UR7, UR5, UR11, UR7 ;  /* 0x0000000b050772a4 */ /* 0x000fe2000f8e0207 */
[----:B------:R-:W-:Y:S01]  /*9200*/  ISETP.GE.AND P1, PT, R0, R13, PT ;  /* 0x0000000d0000720c */ /* 0x000fe20003f26270 */
[----:B------:R-:W-:Y:S01]  /*9210*/  IMAD.MOV.U32 R57, RZ, RZ, RZ ;  /* 0x000000ffff397224 */ /* 0x000fe200078e00ff */
[----:B------:R-:W-:-:S02]  /*9220*/  LOP3.LUT R15, R2, 0x18, R56, 0xf8, !PT ;  /* 0x00000018020f7812 */ /* 0x000fc400078ef838 */
[----:B------:R-:W2:Y:S01]  /*9230*/  LDC.64 R2, c[0x0][0x5e0] ;  /* 0x00017800ff027b82 */ /* 0x000ea20000000a00 */
[----:B------:R-:W-:Y:S02]  /*9240*/  MOV R7, UR7 ;  /* 0x0000000700077c02 */ /* 0x000fe40008000f00 */
[----:B------:R-:W-:Y:S01]  /*9250*/  IADD3 R14, P0, PT, R14, R15, RZ ;  /* 0x0000000f0e0e7210 */ /* 0x000fe20007f1e0ff */
[----:B------:R3:W4:Y:S01]  /*9260*/  LDS.128 R8, [R61+0x7000] ;  /* 0x007000003d087984 */ /* 0x0007220000000c00 */
[----:B------:R-:W-:Y:S02]  /*9270*/  ISETP.GE.AND P2, PT, R206, R13, PT ;  /* 0x0000000dce00720c */ /* 0x000fe40003f46270 */
[----:B------:R-:W-:Y:S02]  /*9280*/  IADD3.X R15, PT, PT, R6, UR19, R7, P0, !PT ;  /* 0x00000013060f7c10 */ /* 0x000fe400087fe407 */
[----:B------:R-:W-:Y:S02]  /*9290*/  LOP3.LUT R56, R56, 0x18, RZ, 0xc0, !PT ;  /* 0x0000001838387812 */ /* 0x000fe400078ec0ff */
[----:B------:R-:W-:Y:S01]  /*92a0*/  IADD3 R13, P0, PT, R0, 0x40, RZ ;  /* 0x00000040000d7810 */ /* 0x000fe20007f1e0ff */
[----:B-1----:R-:W-:-:S03]  /*92b0*/  IMAD.WIDE.U32 R20, R4, UR22, R14 ;  /* 0x0000001604147c25 */ /* 0x002fc6000f8e000e */
[----:B------:R-:W-:Y:S01]  /*92c0*/  IADD3.X R14, PT, PT, RZ, RZ, RZ, P0, !PT ;  /* 0x000000ffff0e7210 */ /* 0x000fe200007fe4ff */
[----:B------:R-:W-:-:S04]  /*92d0*/  IMAD.WIDE.U32 R18, R18, UR5, R56 ;  /* 0x0000000512127c25 */ /* 0x000fc8000f8e0038 */
[----:B------:R-:W-:Y:S01]  /*92e0*/  IMAD R15, R5, UR22, R21 ;  /* 0x00000016050f7c24 */ /* 0x000fe2000f8e0215 */
        /* <DEDUP_REMOVED lines=10> */
.L_x_777:
[----:B------:R-:W-:Y:S05]  /*9390*/  BSYNC.RECONVERGENT B0 ;  /* 0x0000000000007941 */ /* 0x000fea0003800200 */
.L_x_776:
        /* <DEDUP_REMOVED lines=11> */
[----:B----4-:R3:W-:Y:S04]  /*9450*/  STG.E.128 desc[UR28][R20.64], R8 ;  /* 0x0000000814007986 */ /* 0x0107e8000c101d1c */
.L_x_779:
[----:B------:R-:W-:Y:S05]  /*9460*/  BSYNC.RECONVERGENT B0 ;  /* 0x0000000000007941 */ /* 0x000fea0003800200 */
.L_x_778:
[----:B---34-:R-:W3:Y:S01]  /*9470*/  LDS.128 R8, [R61+0x8000] ;  /* 0x008000003d087984 */ /* 0x018ee20000000c00 */
        /* <DEDUP_REMOVED lines=24> */
.L_x_766:
[----:B------:R-:W-:Y:S05]  /*9600*/  BSYNC.RECONVERGENT B1 ;  /* 0x0000000000017941 */ /* 0x000fea0003800200 */
.L_x_748:
        /* <DEDUP_REMOVED lines=11> */
.L_x_781:
        /* <DEDUP_REMOVED lines=12> */
.L_x_1595:


//--------------------- .text._ZN5flash44flash_bwd_dq_dk_dv_loop_seqk_parallel_kernelI23Flash_bwd_kernel_traitsILi32ELi128ELi128ELi8ELi4ELi4ELi4ELb1ELb0EN7cutlass10bfloat16_tE19Flash_kernel_traitsILi32ELi128ELi128ELi8ES3_EELb0ELb0ELb1ELb0ELb0ELb1ELb1EEEvNS_16Flash_bwd_paramsE --------------------------
	.section	.text._ZN5flash44flash_bwd_dq_dk_dv_loop_seqk_parallel_kernelI23Flash_bwd_kernel_traitsILi32ELi128ELi128ELi8ELi4ELi4ELi4ELb1ELb0EN7cutlass10bfloat16_tE19Flash_kernel_traitsILi32ELi128ELi128ELi8ES3_EELb0ELb0ELb1ELb0ELb0ELb1ELb1EEEvNS_16Flash_bwd_paramsE,"ax",@progbits
	.align	128
        .global         _ZN5flash44flash_bwd_dq_dk_dv_loop_seqk_parallel_kernelI23Flash_bwd_kernel_traitsILi32ELi128ELi128ELi8ELi4ELi4ELi4ELb1ELb0EN7cutlass10bfloat16_tE19Flash_kernel_traitsILi32ELi128ELi128ELi8ES3_EELb0ELb0ELb1ELb0ELb0ELb1ELb1EEEvNS_16Flash_bwd_paramsE
        .type           _ZN5flash44flash_bwd_dq_dk_dv_loop_seqk_parallel_kernelI23Flash_bwd_kernel_traitsILi32ELi128ELi128ELi8ELi4ELi4ELi4ELb1ELb0EN7cutlass10bfloat16_tE19Flash_kernel_traitsILi32ELi128ELi128ELi8ES3_EELb0ELb0ELb1ELb0ELb0ELb1ELb1EEEvNS_16Flash_bwd_paramsE,@function
        .size           _ZN5flash44flash_bwd_dq_dk_dv_loop_seqk_parallel_kernelI23Flash_bwd_kernel_traitsILi32ELi128ELi128ELi8ELi4ELi4ELi4ELb1ELb0EN7cutlass10bfloat16_tE19Flash_kernel_traitsILi32ELi128ELi128ELi8ES3_EELb0ELb0ELb1ELb0ELb0ELb1ELb1EEEvNS_16Flash_bwd_paramsE,(.L_x_1596 - _ZN5flash44flash_bwd_dq_dk_dv_loop_seqk_parallel_kernelI23Flash_bwd_kernel_traitsILi32ELi128ELi128ELi8ELi4ELi4ELi4ELb1ELb0EN7cutlass10bfloat16_tE19Flash_kernel_traitsILi32ELi128ELi128ELi8ES3_EELb0ELb0ELb1ELb0ELb0ELb1ELb1EEEvNS_16Flash_bwd_paramsE)
        .other          _ZN5flash44flash_bwd_dq_dk_dv_loop_seqk_parallel_kernelI23Flash_bwd_kernel_traitsILi32ELi128ELi128ELi8ELi4ELi4ELi4ELb1ELb0EN7cutlass10bfloat16_tE19Flash_kernel_traitsILi32ELi128ELi128ELi8ES3_EELb0ELb0ELb1ELb0ELb0ELb1ELb1EEEvNS_16Flash_bwd_paramsE,@"STO_CUDA_ENTRY STV_DEFAULT"
_ZN5flash44flash_bwd_dq_dk_dv_loop_seqk_parallel_kernelI23Flash_bwd_kernel_traitsILi32ELi128ELi128ELi8ELi4ELi4ELi4ELb1ELb0EN7cutlass10bfloat16_tE19Flash_kernel_traitsILi32ELi128ELi128ELi8ES3_EELb0ELb0ELb1ELb0ELb0ELb1ELb1EEEvNS_16Flash_bwd_paramsE:
.text._ZN5flash44flash_bwd_dq_dk_dv_loop_seqk_parallel_kernelI23Flash_bwd_kernel_traitsILi32ELi128ELi128ELi8ELi4ELi4ELi4ELb1ELb0EN7cutlass10bfloat16_tE19Flash_kernel_traitsILi32ELi128ELi128ELi8ES3_EELb0ELb0ELb1ELb0ELb0ELb1ELb1EEEvNS_16Flash_bwd_paramsE:
        /* <DEDUP_REMOVED lines=49> */
.L_x_815:
[----:B-1----:R-:W1:Y:S01]  /*0310*/  LDCU.64 UR8, c[0x0][0x478] ;  /* 0x00008f00ff0877ac */ /* 0x002e620008000a00 */
[----:B------:R-:W-:Y:S02]  /*0320*/  PLOP3.LUT P1, PT, PT, PT, UP3, 0x80, 0x8 ;  /* 0x000000000008781c */ /* 0x000fe40003f2f038 */
[----:B------:R-:W-:Y:S01]  /*0330*/  PLOP3.LUT P4, PT, PT, PT, UP5, 0x80, 0x8 ;  /* 0x000000000008781c */ /* 0x000fe20003f8f058 */
[----:B------:R-:W-:Y:S01]  /*0340*/  @UP3 ULEA UR14, UP0, UR37, UR12, 0x2 ;  /* 0x0000000c250e3291 */ /* 0x000fe2000f8010ff */
[----:B------:R-:W-:Y:S01]  /*0350*/  PLOP3.LUT P2, PT, PT, PT, UP4, 0x80, 0x8 ;  /* 0x000000000008781c */ /* 0x000fe20003f4f048 */
[----:B------:R-:W-:Y:S02]  /*0360*/  UISETP.NE.AND UP2, UPT, UR26, URZ, UPT ;  /* 0x000000ff1a00728c */ /* 0x000fe4000bf45270 */
[----:B------:R-:W-:Y:S02]  /*0370*/  @UP3 ULEA.HI.X UR15, UR37, UR13, URZ, 0x2, UP0 ;  /* 0x0000000d250f3291 */ /* 0x000fe400080f14ff */
[----:B--2---:R-:W-:-:S04]  /*0380*/  IMAD.U32 R4, RZ, RZ, UR14 ;  /* 0x0000000eff047e24 */ /* 0x004fc8000f8e00ff */
        /* <DEDUP_REMOVED lines=15> */
[----:B------:R-:W-:Y:S01]  /*0480*/  UMOV UR19, 0xffffffff ;  /* 0xffffffff00137882 */ /* 0x000fe20000000000 */
[----:B------:R-:W-:Y:S01]  /*0490*/  UMOV UR40, 0xffffffff ;  /* 0xffffffff00287882 */ /* 0x000fe20000000000 */
[----:B---3--:R-:W-:-:S04]  /*04a0*/  @!UP0 UISETP.NE.U32.AND UP1, UPT, UR8, URZ, UPT ;  /* 0x000000ff0800828c */ /* 0x008fc8000bf25070 */
[----:B------:R-:W-:-:S04]  /*04b0*/  @!UP0 UISETP.NE.AND.EX UP1, UPT, UR9, URZ, UPT, UP1 ;  /* 0x000000ff0900828c */ /* 0x000fc8000bf25310 */
        /* <DEDUP_REMOVED lines=25> */
.L_x_782:
        /* <DEDUP_REMOVED lines=15> */
[----:B------:R-:W-:-:S04]  /*0740*/  UIADD3 UR9, UPT, UPT, UR9, 0x7f, URZ ;  /* 0x0000007f09097890 */ /* 0x000fc8000fffe0ff */
[----:B------:R-:W-:-:S04]  /*0750*/  USHF.R.S32.HI UR8, URZ, 0x1f, UR9 ;  /* 0x0000001fff087899 */ /* 0x000fc80008011409 */
[----:B------:R-:W-:-:S04]  /*0760*/  ULEA.HI UR8, UR8, UR9, URZ, 0x7 ;  /* 0x0000000908087291 */ /* 0x000fc8000f8f38ff */
[----:B------:R-:W-:-:S04]  /*0770*/  USHF.R.S32.HI UR8, URZ, 0x7, UR8 ;  /* 0x00000007ff087899 */ /* 0x000fc80008011408 */
[----:B------:R-:W-:-:S04]  /*0780*/  UISETP.LT.AND UP0, UPT, UR10, UR8, UPT ;  /* 0x000000080a00728c */ /* 0x000fc8000bf01270 */
[----:B------:R-:W-:Y:S01]  /*0790*/  USEL UR44, UR10, UR8, UP0 ;  /* 0x000000080a2c7287 */ /* 0x000fe20008000000 */
[----:B------:R-:W1:Y:S02]  /*07a0*/  @!UP1 LDCU.64 UR10, c[0x0][0x398] ;  /* 0x00007300ff0a97ac */ /* 0x000e640008000a00 */
[----:B------:R-:W2:Y:S01]  /*07b0*/  @UP1 LDCU.64 UR8, c[0x0][0x3b0] ;  /* 0x00007600ff0817ac */ /* 0x000ea20008000a00 */
[----:B------:R-:W-:Y:S02]  /*07c0*/  ULEA UR45, UR44, 0xffffff80, 0x7 ;  /* 0xffffff802c2d7891 */ /* 0x000fe4000f8e38ff */
[----:B-1----:R-:W-:Y:S02]  /*07d0*/  @!UP1 UIMAD.WIDE.U32 UR50, UR37, UR10, URZ ;  /* 0x0000000a253292a5 */ /* 0x002fe4000f8e00ff */
[----:B--2---:R-:W-:Y:S02]  /*07e0*/  @UP1 UIMAD.WIDE.U32 UR14, UR19, UR8, URZ ;  /* 0x00000008130e12a5 */ /* 0x004fe4000f8e00ff */
[----:B------:R-:W-:-:S02]  /*07f0*/  @!UP1 UIMAD UR47, UR37, UR11, UR51 ;  /* 0x0000000b252f92a4 */ /* 0x000fc4000f8e0233 */
[----:B------:R-:W-:Y:S02]  /*0800*/  @UP1 UIMAD UR47, UR19, UR9, UR15 ;  /* 0x00000009132f12a4 */ /* 0x000fe4000f8e020f */
[----:B------:R-:W-:Y:S01]  /*0810*/  USHF.R.S32.HI UR51, URZ, 0x1f, UR45 ;  /* 0x0000001fff337899 */ /* 0x000fe2000801142d */
[----:B------:R-:W-:Y:S01]  /*0820*/  @UP1 UMOV UR50, UR14 ;  /* 0x0000000e00321c82 */ /* 0x000fe20008000000 */
[----:B------:R-:W-:Y:S10]  /*0830*/  BRA.U UP2, `(.L_x_784) ;  /* 0x0000000102347547 */ /* 0x000ff4000b800000 */
        /* <DEDUP_REMOVED lines=12> */
[----:B------:R-:W-:Y:S05]  /*0900*/  BRA `(.L_x_785) ;  /* 0x00000000001c7947 */ /* 0x000fea0003800000 */
.L_x_784:
[----:B------:R-:W1:Y:S01]  /*0910*/  LDCU.64 UR16, c[0x0][0x3b8] ;  /* 0x00007700ff1077ac */ /* 0x000e620008000a00 */
[----:B------:R-:W-:-:S04]  /*0920*/  UIADD3 UR8, UPT, UPT, UR35, UR40, URZ ;  /* 0x0000002823087290 */ /* 0x000fc8000fffe0ff */
[----:B-1----:R-:W-:Y:S02]  /*0930*/  UIMAD.WIDE.U32 UR10, UR8, UR16, URZ ;  /* 0x00000010080a72a5 */ /* 0x002fe4000f8e00ff */
[----:B------:R-:W-:-:S04]  /*0940*/  UIMAD UR8, UR8, UR17, URZ ;  /* 0x00000011080872a4 */ /* 0x000fc8000f8e02ff */
[----:B------:R-:W-:Y:S01]  /*0950*/  UIADD3 UR8, UPT, UPT, UR11, UR8, URZ ;  /* 0x000000080b087290 */ /* 0x000fe2000fffe0ff */
[----:B------:R-:W-:-:S05]  /*0960*/  UMOV UR46, UR10 ;  /* 0x0000000a002e7c82 */ /* 0x000fca0008000000 */
[----:B------:R-:W-:Y:S02]  /*0970*/  MOV R19, UR8 ;  /* 0x0000000800137c02 */ /* 0x000fe40008000f00 */
.L_x_785:
        /* <DEDUP_REMOVED lines=9> */
[----:B-1----:R-:W-:Y:S01]  /*0a10*/  IMAD.MOV R0, RZ, RZ, -R3 ;  /* 0x000000ffff007224 */ /* 0x002fe200078e0a03 */
        /* <DEDUP_REMOVED lines=29> */
[----:B------:R-:W-:-:S06]  /*0bf0*/  UIMAD UR9, UR37, UR9, UR49 ;  /* 0x00000009250972a4 */ /* 0x000fcc000f8e0231 */
[----:B------:R-:W-:Y:S01]  /*0c00*/  MOV R18, UR9 ;  /* 0x0000000900127c02 */ /* 0x000fe20008000f00 */
[----:B------:R-:W-:Y:S06]  /*0c10*/  BRA `(.L_x_787) ;  /* 0x0000000000187947 */ /* 0x000fec0003800000 */
.L_x_786:
[----:B------:R-:W1:Y:S01]  /*0c20*/  LDCU.64 UR14, c[0x0][0x3c0] ;  /* 0x00007800ff0e77ac */ /* 0x000e620008000a00 */
[----:B------:R-:W-:-:S04]  /*0c30*/  UIADD3 UR8, UPT, UPT, UR35, UR40, URZ ;  /* 0x0000002823087290 */ /* 0x000fc8000fffe0ff */
[----:B-1----:R-:W-:Y:S02]  /*0c40*/  UIMAD.WIDE.U32 UR48, UR8, UR14, URZ ;  /* 0x0000000e083072a5 */ /* 0x002fe4000f8e00ff */
[----:B------:R-:W-:-:S04]  /*0c50*/  UIMAD UR8, UR8, UR15, URZ ;  /* 0x0000000f080872a4 */ /* 0x000fc8000f8e02ff */
[----:B------:R-:W-:-:S06]  /*0c60*/  UIADD3 UR8, UPT, UPT, UR49, UR8, URZ ;  /* 0x0000000831087290 */ /* 0x000fcc000fffe0ff */
[----:B------:R-:W-:-:S07]  /*0c70*/  MOV R18, UR8 ;  /* 0x0000000800127c02 */ /* 0x000fce0008000f00 */
.L_x_787:
        /* <DEDUP_REMOVED lines=28> */
.L_x_788:
[----:B------:R-:W-:Y:S02]  /*0e40*/  UIMAD.WIDE.U32 UR10, UR52, UR19, URZ ;  /* 0x00000013340a72a5 */ /* 0x000fe4000f8e00ff */
[----:B------:R-:W-:-:S04]  /*0e50*/  UIMAD UR8, UR53, UR19, URZ ;  /* 0x00000013350872a4 */ /* 0x000fc8000f8e02ff */
[----:B------:R-:W-:-:S12]  /*0e60*/  UIADD3 UR8, UPT, UPT, UR11, UR8, URZ ;  /* 0x000000080b087290 */ /* 0x000fd8000fffe0ff */
.L_x_789:
        /* <DEDUP_REMOVED lines=20> */
.L_x_790:
[----:B------:R-:W1:Y:S01]  /*0fb0*/  LDCU UR59, c[0x0][0x434] ;  /* 0x00008680ff3b77ac */ /* 0x000e620008000800 */
[----:B------:R-:W-:-:S04]  /*0fc0*/  UIMAD UR9, UR37, UR18, UR24 ;  /* 0x00000012250972a4 */ /* 0x000fc8000f8e0218 */
[----:B-1----:R-:W-:Y:S02]  /*0fd0*/  UIMAD UR59, UR9, UR59, URZ ;  /* 0x0000003b093b72a4 */ /* 0x002fe4000f8e02ff */
.L_x_791:
        /* <DEDUP_REMOVED lines=11> */
.L_x_792:
[----:B------:R-:W1:Y:S01]  /*1090*/  LDCU UR58, c[0x0][0x444] ;  /* 0x00008880ff3a77ac */ /* 0x000e620008000800 */
[----:B------:R-:W-:-:S04]  /*10a0*/  UIMAD UR9, UR37, UR18, UR24 ;  /* 0x00000012250972a4 */ /* 0x000fc8000f8e0218 */
[----:B-1----:R-:W-:-:S12]  /*10b0*/  UIMAD UR58, UR9, UR58, URZ ;  /* 0x0000003a093a72a4 */ /* 0x002fd8000f8e02ff */
.L_x_793:
[----:B------:R-:W1:Y:S01]  /*10c0*/  LDCU UR52, c[0x0][0x508] ;  /* 0x0000a100ff3477ac */ /* 0x000e620008000800 */
[----:B------:R-:W2:Y:S01]  /*10d0*/  S2R R26, SR_TID.X ;  /* 0x00000000001a7919 */ /* 0x000ea20000002100 */
[----:B------:R-:W3:Y:S01]  /*10e0*/  LDC.64 R12, c[0x0][0x3b0] ;  /* 0x0000ec00ff0c7b82 */ /* 0x000ee20000000a00 */
[----:B------:R-:W-:Y:S01]  /*10f0*/  MOV R11, RZ ;  /* 0x000000ff000b7202 */ /* 0x000fe20000000f00 */
[----:B------:R-:W-:Y:S01]  /*1100*/  USHF.R.S32.HI UR9, URZ, 0x1f, UR57 ;  /* 0x0000001fff097899 */ /* 0x000fe20008011439 */
[----:B------:R-:W-:Y:S01]  /*1110*/  BSSY.RECONVERGENT B1, `(.L_x_783) ;  /* 0x00008a6000017945 */ /* 0x000fe20003800200 */
[----:B------:R-:W-:Y:S02]  /*1120*/  UIADD3 UR57, UP1, UP0, UR64, UR10, UR57 ;  /* 0x0000000a40397290 */ /* 0x000fe4000f83e039 */
[----:B------:R-:W-:Y:S02]  /*1130*/  UIMAD UR54, UR18, UR54, URZ ;  /* 0x00000036123672a4 */ /* 0x000fe4000f8e02ff */
[----:B------:R-:W-:Y:S01]  /*1140*/  UIADD3.X UR56, UPT, UPT, UR56, UR8, UR9, UP1, UP0 ;  /* 0x0000000838387290 */ /* 0x000fe20008fe0409 */
[----:B------:R-:W4:Y:S01]  /*1150*/  LDC.64 R14, c[0x0][0x5f8] ;  /* 0x00017e00ff0e7b82 */ /* 0x000f220000000a00 */
[----:B------:R-:W-:-:S02]  /*1160*/  ULEA UR58, UR53, UR58, 0x7 ;  /* 0x0000003a353a7291 */ /* 0x000fc4000f8e38ff */
[----:B------:R-:W-:Y:S02]  /*1170*/  ULEA UR59, UR53, UR59, 0x7 ;  /* 0x0000003b353b7291 */ /* 0x000fe4000f8e38ff */
[----:B-1----:R-:W-:-:S04]  /*1180*/  UIADD3 UR52, UPT, UPT, UR34, UR52, URZ ;  /* 0x0000003422347290 */ /* 0x002fc8000fffe0ff */
[----:B------:R-:W-:-:S04]  /*1190*/  UIADD3 UR9, UPT, UPT, UR41, -0x80, -UR52 ;  /* 0xffffff8029097890 */ /* 0x000fc8000fffe834 */
[----:B------:R-:W-:Y:S01]  /*11a0*/  USHF.R.S32.HI UR8, URZ, 0x1f, UR9 ;  /* 0x0000001fff087899 */ /* 0x000fe20008011409 */
[----:B---3--:R-:W-:-:S03]  /*11b0*/  SHF.L.U64.HI R17, R12, 0x6, R13 ;  /* 0x000000060c117819 */ /* 0x008fc6000001020d */
        /* <DEDUP_REMOVED lines=26> */
[C---:B------:R-:W-:Y:S02]  /*1360*/  IMAD R0, R12.reuse, UR51, RZ ;  /* 0x000000330c007c24 */ /* 0x040fe4000f8e02ff */
        /* <DEDUP_REMOVED lines=11> */
[----:B------:R-:W-:-:S02]  /*1420*/  ISETP.NE.AND P0, PT, RZ, UR60, PT ;  /* 0x0000003cff007c0c */ /* 0x000fc4000bf05270 */
[----:B-1----:R-:W-:Y:S01]  /*1430*/  LEA R29, P3, R6, UR10, 0x1 ;  /* 0x0000000a061d7c11 */ /* 0x002fe2000f8608ff */
[----:B------:R-:W-:Y:S01]  /*1440*/  IMAD.WIDE.U32 R2, R0, UR24, R2 ;  /* 0x0000001800027c25 */ /* 0x000fe2000f8e0002 */
[----:B------:R-:W-:Y:S01]  /*1450*/  SEL R4, R4, RZ, P0 ;  /* 0x000000ff04047207 */ /* 0x000fe20000000000 */
[----:B------:R-:W-:Y:S01]  /*1460*/  USHF.L.U32 UR47, UR54, 0x7, URZ ;  /* 0x00000007362f7899 */ /* 0x000fe200080006ff */
[----:B------:R-:W-:Y:S01]  /*1470*/  LEA.HI.X R30, R6, UR11, R16, 0x1, P3 ;  /* 0x0000000b061e7c11 */ /* 0x000fe200098f0c10 */
[----:B------:R-:W-:Y:S01]  /*1480*/  IMAD.U32 R0, RZ, RZ, UR19 ;  /* 0x00000013ff007e24 */ /* 0x000fe2000f8e00ff */
[----:B------:R-:W-:Y:S01]  /*1490*/  IADD3 R14, P2, P1, R8, UR57, R4 ;  /* 0x00000039080e7c10 */ /* 0x000fe2000f95e004 */
[----:B------:R-:W-:Y:S01]  /*14a0*/  IMAD R7, R15, UR22, R5 ;  /* 0x000000160f077c24 */ /* 0x000fe2000f8e0205 */
[----:B------:R-:W-:Y:S01]  /*14b0*/  SHF.R.S32.HI R5, RZ, 0x1f, R8 ;  /* 0x0000001fff057819 */ /* 0x000fe20000011408 */
[----:B------:R-:W-:Y:S01]  /*14c0*/  IMAD R3, R0, UR24, R3 ;  /* 0x0000001800037c24 */ /* 0x000fe2000f8e0203 */
[----:B------:R-:W1:Y:S01]  /*14d0*/  LDCU.64 UR18, c[0x0][0x570] ;  /* 0x0000ae00ff1277ac */ /* 0x000e620008000a00 */
[----:B------:R4:W-:Y:S01]  /*14e0*/  STL [R1+0x10], R29 ;  /* 0x0000101d01007387 */ /* 0x0009e20000100800 */
[----:B------:R-:W-:Y:S01]  /*14f0*/  SEL R0, R7, RZ, P0 ;  /* 0x000000ff07007207 */ /* 0x000fe20000000000 */
[----:B------:R-:W-:Y:S01]  /*1500*/  IMAD.WIDE.U32 R2, R25, R12, R2 ;  /* 0x0000000c19027225 */ /* 0x000fe200078e0002 */
[----:B------:R-:W5:Y:S01]  /*1510*/  LDCU.64 UR60, c[0x0][0x420] ;  /* 0x00008400ff3c77ac */ /* 0x000f620008000a00 */
[----:B------:R4:W-:Y:S01]  /*1520*/  STL [R1+0xc], R30 ;  /* 0x00000c1e01007387 */ /* 0x0009e20000100800 */
[----:B------:R-:W-:Y:S01]  /*1530*/  IADD3.X R5, PT, PT, R5, UR56, R0, P2, P1 ;  /* 0x0000003805057c10 */ /* 0x000fe200097e2400 */
[C---:B------:R-:W-:Y:S01]  /*1540*/  IMAD R3, R25.reuse, R13, R3 ;  /* 0x0000000d19037224 */ /* 0x040fe200078e0203 */
[----:B--2---:R-:W-:Y:S01]  /*1550*/  LEA R27, P2, R2, UR8, 0x1 ;  /* 0x00000008021b7c11 */ /* 0x004fe2000f8408ff */
[----:B---3--:R-:W-:Y:S01]  /*1560*/  UIMAD.WIDE UR50, UR58, 0x4, UR50 ;  /* 0x000000043a3278a5 */ /* 0x008fe2000f8e0232 */
[----:B------:R-:W-:Y:S01]  /*1570*/  MOV R4, UR47 ;  /* 0x0000002f00047c02 */ /* 0x000fe20008000f00 */
[----:B------:R-:W-:Y:S01]  /*1580*/  IMAD.SHL.U32 R8, R12, 0x40, RZ ;  /* 0x000000400c087824 */ /* 0x000fe200078e00ff */
[----:B------:R-:W-:Y:S01]  /*1590*/  LEA.HI.X R28, R2, UR9, R3, 0x1, P2 ;  /* 0x00000009021c7c11 */ /* 0x000fe200090f0c03 */
[----:B------:R4:W-:Y:S01]  /*15a0*/  STL [R1+0x8], R27 ;  /* 0x0000081b01007387 */ /* 0x0009e20000100800 */
[----:B------:R-:W-:Y:S01]  /*15b0*/  IADD3 R0, P1, PT, R14, UR47, RZ ;  /* 0x0000002f0e007c10 */ /* 0x000fe2000ff3e0ff */
[----:B------:R-:W-:-:S02]  /*15c0*/  VIADD R14, R25, 0x40 ;  /* 0x00000040190e7836 */ /* 0x000fc40000000000 */
[----:B------:R4:W-:Y:S01]  /*15d0*/  STL [R1+0x4], R28 ;  /* 0x0000041c01007387 */ /* 0x0009e20000100800 */
[----:B------:R-:W-:Y:S02]  /*15e0*/  LEA.HI.X.SX32 R4, R4, R5, 0x1, P1 ;  /* 0x0000000504047211 */ /* 0x000fe400008f0eff */
[C---:B-1----:R-:W-:Y:S01]  /*15f0*/  LEA R230, P1, R0.reuse, UR18, 0x2 ;  /* 0x0000001200e67c11 */ /* 0x042fe2000f8210ff */
[----:B------:R-:W-:Y:S01]  /*1600*/  UMOV UR18, UR50 ;  /* 0x0000003200127c82 */ /* 0x000fe20008000000 */
[----:B-----5:R-:W-:Y:S02]  /*1610*/  UIMAD.WIDE UR60, UR59, 0x4, UR60 ;  /* 0x000000043b3c78a5 */ /* 0x020fe4000f8e023c */
[----:B------:R-:W-:Y:S01]  /*1620*/  LEA.HI.X R231, R0, UR19, R4, 0x2, P1 ;  /* 0x0000001300e77c11 */ /* 0x000fe200088f1404 */
[----:B------:R-:W-:Y:S01]  /*1630*/  UMOV UR19, UR51 ;  /* 0x0000003300137c82 */ /* 0x000fe20008000000 */
[----:B------:R-:W-:-:S04]  /*1640*/  IADD3 R13, P1, PT, R25, 0x40, RZ ;  /* 0x00000040190d7810 */ /* 0x000fc80007f3e0ff */
[----:B------:R-:W-:Y:S01]  /*1650*/  IADD3.X R20, PT, PT, RZ, RZ, RZ, P1, !PT ;  /* 0x000000ffff147210 */ /* 0x000fe20000ffe4ff */
[----:B------:R-:W-:Y:S08]  /*1660*/  BRA.U UP0, `(.L_x_794) ;  /* 0x00000005008c7547 */ /* 0x000ff0000b800000 */
        /* <DEDUP_REMOVED lines=12> */
[----:B------:R-:W-:Y:S05]  /*1730*/  BRA `(.L_x_796) ;  /* 0x0000000000187947 */ /* 0x000fea0003800000 */
.L_x_795:
[----:B------:R-:W1:Y:S01]  /*1740*/  LDCU.64 UR14, c[0x0][0x5c0] ;  /* 0x0000b800ff0e77ac */ /* 0x000e620008000a00 */
[----:B------:R-:W-:-:S04]  /*1750*/  UIADD3 UR8, UPT, UPT, UR35, UR40, URZ ;  /* 0x0000002823087290 */ /* 0x000fc8000fffe0ff */
[----:B-1----:R-:W-:Y:S02]  /*1760*/  UIMAD.WIDE.U32 UR16, UR8, UR14, URZ ;  /* 0x0000000e081072a5 */ /* 0x002fe4000f8e00ff */
[----:B------:R-:W-:-:S04]  /*1770*/  UIMAD UR8, UR8, UR15, URZ ;  /* 0x0000000f080872a4 */ /* 0x000fc8000f8e02ff */
[----:B------:R-:W-:-:S06]  /*1780*/  UIADD3 UR8, UPT, UPT, UR17, UR8, URZ ;  /* 0x0000000811087290 */ /* 0x000fcc000fffe0ff */
[----:B------:R-:W-:Y:S02]  /*1790*/  MOV R0, UR8 ;  /* 0x0000000800007c02 */ /* 0x000fe40008000f00 */
.L_x_796:
        /* <DEDUP_REMOVED lines=12> */
.L_x_797:
[----:B------:R-:W1:Y:S01]  /*1860*/  LDCU.64 UR10, c[0x0][0x5c8] ;  /* 0x0000b900ff0a77ac */ /* 0x000e620008000a00 */
[----:B------:R-:W-:-:S04]  /*1870*/  UIADD3 UR35, UPT, UPT, UR35, UR40, URZ ;  /* 0x0000002823237290 */ /* 0x000fc8000fffe0ff */
[----:B-1----:R-:W-:Y:S02]  /*1880*/  UIMAD.WIDE.U32 UR18, UR35, UR10, URZ ;  /* 0x0000000a231272a5 */ /* 0x002fe4000f8e00ff */
[----:B------:R-:W-:-:S04]  /*1890*/  UIMAD UR35, UR35, UR11, URZ ;  /* 0x0000000b232372a4 */ /* 0x000fc8000f8e02ff */
[----:B------:R-:W-:-:S06]  /*18a0*/  UIADD3 UR35, UPT, UPT, UR19, UR35, URZ ;  /* 0x0000002313237290 */ /* 0x000fcc000fffe0ff */
[----:B------:R-:W-:Y:S02]  /*18b0*/  MOV R12, UR35 ;  /* 0x00000023000c7c02 */ /* 0x000fe40008000f00 */
.L_x_798:
        /* <DEDUP_REMOVED lines=8> */
[----:B------:R-:W-:Y:S01]  /*1940*/  IADD3 R2, P0, PT, R2, UR16, RZ ;  /* 0x0000001002027c10 */ /* 0x000fe2000ff1e0ff */
[----:B------:R-:W-:-:S06]  /*1950*/  UIMAD UR17, UR5, UR15, UR17 ;  /* 0x0000000f051172a4 */ /* 0x000fcc000f8e0211 */
[----:B------:R-:W-:Y:S02]  /*1960*/  IADD3.X R3, PT, PT, R0, UR17, R3, P0, !PT ;  /* 0x0000001100037c10 */ /* 0x000fe400087fe403 */
[----:B------:R-:W2:Y:S01]  /*1970*/  @!P2 LDC.64 R8, c[0x0][0x560] ;  /* 0x00015800ff08ab82 */ /* 0x000ea20000000a00 */
[----:B-1----:R-:W-:Y:S01]  /*1980*/  IMAD.U32 R4, RZ, RZ, UR8 ;  /* 0x00000008ff047e24 */ /* 0x002fe2000f8e00ff */
        /* <DEDUP_REMOVED lines=19> */
.L_x_800:
[----:B------:R-:W-:Y:S05]  /*1ac0*/  BSYNC.RECONVERGENT B0 ;  /* 0x0000000000007941 */ /* 0x000fea0003800200 */
.L_x_799:
[----:B------:R-:W2:Y:S01]  /*1ad0*/  LDCU.64 UR8, c[0x0][0x5e0] ;  /* 0x0000bc00ff0877ac */ /* 0x000ea20008000a00 */
[----:B------:R-:W-:Y:S01]  /*1ae0*/  MOV R2, UR10 ;  /* 0x0000000a00027c02 */ /* 0x000fe20008000f00 */
[----:B-1----:R-:W1:Y:S01]  /*1af0*/  @!P2 LDC.64 R8, c[0x0][0x568] ;  /* 0x00015a00ff08ab82 */ /* 0x002e620000000a00 */
[----:B------:R-:W-:-:S03]  /*1b00*/  UIMAD UR43, UR43, UR10, URZ ;  /* 0x0000000a2b2b72a4 */ /* 0x000fc6000f8e02ff */
[----:B------:R-:W-:Y:S01]  /*1b10*/  IMAD.WIDE.U32 R2, R2, UR5, R10 ;  /* 0x0000000502027c25 */ /* 0x000fe2000f8e000a */
[----:B------:R-:W-:Y:S02]  /*1b20*/  UIMAD UR43, UR5, UR11, UR43 ;  /* 0x0000000b052b72a4 */ /* 0x000fe4000f8e022b */
[----:B------:R-:W-:-:S04]  /*1b30*/  IADD3 R2, P0, PT, R2, UR18, RZ ;  /* 0x0000001202027c10 */ /* 0x000fc8000ff1e0ff */
[----:B------:R-:W-:Y:S02]  /*1b40*/  IADD3.X R3, PT, PT, R12, UR43, R3, P0, !PT ;  /* 0x0000002b0c037c10 */ /* 0x000fe400087fe403 */
[----:B--2---:R-:W-:Y:S02]  /*1b50*/  MOV R4, UR8 ;  /* 0x0000000800047c02 */ /* 0x004fe40008000f00 */
        /* <DEDUP_REMOVED lines=20> */
.L_x_794:
        /* <DEDUP_REMOVED lines=11> */
[----:B------:R-:W-:Y:S01]  /*1d50*/  UIMAD UR47, UR53, -0x80, UR42 ;  /* 0xffffff80352f78a4 */ /* 0x000fe2000f8e022a */
[----:B------:R-:W-:Y:S01]  /*1d60*/  IADD3 R2, P2, PT, R2, UR48, RZ ;  /* 0x0000003002027c10 */ /* 0x000fe2000ff5e0ff */
[----:B------:R-:W2:Y:S01]  /*1d70*/  LDCU.64 UR8, c[0x0][0x3d0] ;  /* 0x00007a00ff0877ac */ /* 0x000ea20008000a00 */
[----:B------:R-:W-:Y:S01]  /*1d80*/  LOP3.LUT R0, R0, 0x18, R26, 0x78, !PT ;  /* 0x0000001800007812 */ /* 0x000fe200078e781a */
[----:B------:R-:W-:Y:S01]  /*1d90*/  IMAD.U32 R11, RZ, RZ, UR45 ;  /* 0x0000002dff0b7e24 */ /* 0x000fe2000f8e00ff */
[----:B------:R-:W-:Y:S01]  /*1da0*/  IADD3 R6, P1, PT, R4, UR46, RZ ;  /* 0x0000002e04067c10 */ /* 0x000fe2000ff3e0ff */
[----:B------:R-:W-:Y:S01]  /*1db0*/  UIMAD UR44, UR5, UR15, UR44 ;  /* 0x0000000f052c72a4 */ /* 0x000fe2000f8e022c */
[----:B------:R-:W-:Y:S01]  /*1dc0*/  ISETP.GE.AND P3, PT, R14, UR47, PT ;  /* 0x0000002f0e007c0c */ /* 0x000fe2000bf66270 */
[----:B------:R-:W-:Y:S01]  /*1dd0*/  UIMAD UR43, UR5, UR17, UR43 ;  /* 0x00000011052b72a4 */ /* 0x000fe2000f8e022b */
[----:B------:R-:W-:Y:S01]  /*1de0*/  LOP3.LUT R24, R0, 0x1f20, R24, 0xf8, !PT ;  /* 0x00001f2000187812 */ /* 0x000fe200078ef818 */
[----:B------:R-:W3:Y:S01]  /*1df0*/  @!P5 LDC.64 R22, c[0x0][0x390] ;  /* 0x0000e400ff16db82 */ /* 0x000ee20000000a00 */
[----:B-1----:R-:W-:Y:S01]  /*1e00*/  IMAD R0, R21, UR10, RZ ;  /* 0x0000000a15007c24 */ /* 0x002fe2000f8e02ff */
[----:B------:R-:W-:Y:S01]  /*1e10*/  IADD3.X R3, PT, PT, R18, UR44, R3, P2, !PT ;  /* 0x0000002c12037c10 */ /* 0x000fe200097fe403 */
[----:B------:R-:W-:Y:S01]  /*1e20*/  IMAD.U32 R10, RZ, RZ, UR55 ;  /* 0x00000037ff0a7e24 */ /* 0x000fe2000f8e00ff */
[----:B------:R-:W-:Y:S01]  /*1e30*/  IADD3.X R7, PT, PT, R19, UR43, R5, P1, !PT ;  /* 0x0000002b13077c10 */ /* 0x000fe20008ffe405 */
[----:B------:R-:W-:Y:S01]  /*1e40*/  IMAD.U32 R5, RZ, RZ, UR45 ;  /* 0x0000002dff057e24 */ /* 0x000fe2000f8e00ff */
[----:B------:R-:W-:Y:S01]  /*1e50*/  ISETP.GE.AND P4, PT, R25, UR47, PT ;  /* 0x0000002f19007c0c */ /* 0x000fe2000bf86270 */
[C---:B------:R-:W-:Y:S01]  /*1e60*/  IMAD R4, R9.reuse, UR11, R0 ;  /* 0x0000000b09047c24 */ /* 0x040fe2000f8e0200 */
[----:B------:R-:W1:Y:S01]  /*1e70*/  @!P6 LDC.64 R18, c[0x0][0x390] ;  /* 0x0000e400ff12eb82 */ /* 0x000e620000000a00 */
[----:B------:R-:W-:Y:S01]  /*1e80*/  IMAD.WIDE.U32 R2, R9, UR10, R2 ;  /* 0x0000000a09027c25 */ /* 0x000fe2000f8e0002 */
[----:B------:R-:W-:Y:S01]  /*1e90*/  @!P3 LEA R14, P2, R5, R29, 0x1 ;  /* 0x0000001d050eb211 */ /* 0x000fe200078408ff */
[----:B------:R-:W-:Y:S01]  /*1ea0*/  ULOP3.LUT UR5, UR53, 0x80000001, URZ, 0xc0, !UPT ;  /* 0x8000000135057892 */ /* 0x000fe2000f8ec0ff */
[C---:B------:R-:W-:Y:S01]  /*1eb0*/  @!P3 LEA R16, P1, R8.reuse, R27, 0x1 ;  /* 0x0000001b0810b211 */ /* 0x040fe200078208ff */
[----:B--2---:R-:W-:Y:S01]  /*1ec0*/  IMAD R0, R21, UR8, RZ ;  /* 0x0000000815007c24 */ /* 0x004fe2000f8e02ff */
[----:B------:R-:W-:Y:S01]  /*1ed0*/  SHF.R.U32.HI R21, RZ, 0x1, R26 ;  /* 0x00000001ff157819 */ /* 0x000fe2000001161a */
[----:B------:R-:W-:Y:S01]  /*1ee0*/  IMAD.IADD R3, R3, 0x1, R4 ;  /* 0x0000000103037824 */ /* 0x000fe200078e0204 */
[----:B------:R-:W-:Y:S01]  /*1ef0*/  @!P3 LEA.HI.X R15, R11, R30, R10, 0x1, P2 ;  /* 0x0000001e0b0fb211 */ /* 0x000fe200010f0c0a */
[----:B------:R-:W-:Y:S01]  /*1f00*/  IMAD R11, R9, UR9, R0 ;  /* 0x00000009090b7c24 */ /* 0x000fe2000f8e0200 */
[----:B------:R-:W-:Y:S01]  /*1f10*/  LOP3.LUT R229, R21, 0x30, RZ, 0xc0, !PT ;  /* 0x0000003015e57812 */ /* 0x000fe200078ec0ff */
[----:B------:R-:W-:Y:S01]  /*1f20*/  IMAD.WIDE.U32 R6, R9, UR8, R6 ;  /* 0x0000000809067c25 */ /* 0x000fe2000f8e0006 */
[----:B------:R-:W-:Y:S01]  /*1f30*/  @!P3 LEA.HI.X R17, R8, R28, R17, 0x1, P1 ;  /* 0x0000001c0811b211 */ /* 0x000fe200008f0c11 */
[----:B------:R-:W-:Y:S01]  /*1f40*/  UISETP.NE.AND UP0, UPT, UR5, 0x1, UPT ;  /* 0x000000010500788c */ /* 0x000fe2000bf05270 */
[----:B------:R-:W-:Y:S01]  /*1f50*/  LOP3.LUT R229, R229, 0x7, R25, 0xf8, !PT ;  /* 0x00000007e5e57812 */ /* 0x000fe200078ef819 */
[----:B------:R-:W-:Y:S01]  /*1f60*/  @!P5 IMAD R0, R20, UR14, RZ ;  /* 0x0000000e1400dc24 */ /* 0x000fe2000f8e02ff */
[----:B------:R-:W-:Y:S01]  /*1f70*/  @P0 BAR.SYNC.DEFER_BLOCKING 0x0 ;  /* 0x0000000000000b1d */ /* 0x000fe20000010000 */
[--C-:B------:R-:W-:Y:S01]  /*1f80*/  @!P5 IMAD.MOV.U32 R8, RZ, RZ, R2.reuse ;  /* 0x000000ffff08d224 */ /* 0x100fe200078e0002 */
[----:B------:R-:W-:Y:S01]  /*1f90*/  LOP3.LUT R12, R229, 0x40, RZ, 0xfc, !PT ;  /* 0x00000040e50c7812 */ /* 0x000fe200078efcff */
[--C-:B------:R-:W-:Y:S01]  /*1fa0*/  @!P5 IMAD.MOV.U32 R9, RZ, RZ, R3.reuse ;  /* 0x000000ffff09d224 */ /* 0x100fe200078e0003 */
[----:B------:R-:W-:Y:S01]  /*1fb0*/  USEL UR5, URZ, 0x2000, UP0 ;  /* 0x00002000ff057887 */ /* 0x000fe20008000000 */
[----:B------:R-:W-:-:S04]  /*1fc0*/  @!P6 IMAD.WIDE.U32 R4, R25, UR14, R2 ;  /* 0x0000000e1904ec25 */ /* 0x000fc8000f8e0002 */
[----:B------:R-:W-:Y:S01]  /*1fd0*/  IMAD.MOV.U32 R152, RZ, RZ, 0x20 ;  /* 0x00000020ff987424 */ /* 0x000fe200078e00ff */
[----:B-1----:R-:W-:Y:S01]  /*1fe0*/  @!P6 LEA R10, P2, R4, R18, 0x1 ;  /* 0x00000012040ae211 */ /* 0x002fe200078408ff */
[C---:B------:R-:W-:Y:S01]  /*1ff0*/  @!P5 IMAD R0, R13.reuse, UR15, R0 ;  /* 0x0000000f0d00dc24 */ /* 0x040fe2000f8e0200 */
[----:B------:R-:W-:Y:S01]  /*2000*/  CS2R R94, SRZ ;  /* 0x00000000005e7805 */ /* 0x000fe2000001ff00 */
[----:B------:R-:W-:Y:S01]  /*2010*/  @!P5 IMAD.WIDE.U32 R2, R13, UR14, R8 ;  /* 0x0000000e0d02dc25 */ /* 0x000fe2000f8e0008 */
[----:B------:R-:W-:Y:S02]  /*2020*/  CS2R R92, SRZ ;  /* 0x00000000005c7805 */ /* 0x000fe4000001ff00 */
[----:B------:R-:W-:Y:S02]  /*2030*/  CS2R R98, SRZ ;  /* 0x0000000000627805 */ /* 0x000fe4000001ff00 */
[----:B------:R-:W-:Y:S01]  /*2040*/  CS2R R96, SRZ ;  /* 0x0000000000607805 */ /* 0x000fe2000001ff00 */
[----:B------:R-:W-:Y:S01]  /*2050*/  @!P6 IMAD R5, R25, UR15, R5 ;  /* 0x0000000f1905ec24 */ /* 0x000fe2000f8e0205 */
[----:B---3--:R-:W-:Y:S01]  /*2060*/  @!P5 LEA R8, P1, R2, R22, 0x1 ;  /* 0x000000160208d211 */ /* 0x008fe200078208ff */
[----:B------:R-:W-:Y:S01]  /*2070*/  VIADD R9, R229, 0x8 ;  /* 0x00000008e5097836 */ /* 0x000fe20000000000 */
[----:B------:R-:W1:Y:S01]  /*2080*/  LDCU UR15, c[0x0][0x590] ;  /* 0x0000b200ff0f77ac */ /* 0x000e620008000800 */
[----:B------:R-:W-:-:S02]  /*2090*/  @!P5 IMAD.IADD R0, R3, 0x1, R0 ;  /* 0x000000010300d824 */ /* 0x000fc400078e0200 */
[----:B------:R-:W-:Y:S01]  /*20a0*/  IMAD.IADD R3, R7, 0x1, R11 ;  /* 0x0000000107037824 */ /* 0x000fe200078e020b */
[----:B------:R-:W-:Y:S01]  /*20b0*/  @!P6 LEA.HI.X R11, R4, R19, R5, 0x1, P2 ;  /* 0x00000013040be211 */ /* 0x000fe200010f0c05 */
[----:B------:R-:W-:Y:S01]  /*20c0*/  @!P5 IMAD.MOV.U32 R4, RZ, RZ, R6 ;  /* 0x000000ffff04d224 */ /* 0x000fe200078e0006 */
[----:B------:R-:W-:Y:S01]  /*20d0*/  ISETP.GE.AND P2, PT, R9, UR47, PT ;  /* 0x0000002f09007c0c */ /* 0x000fe2000bf46270 */
[----:B------:R-:W2:Y:S01]  /*20e0*/  @!P6 LDC.64 R18, c[0x0][0x388] ;  /* 0x0000e200ff12eb82 */ /* 0x000ea20000000a00 */
[----:B------:R-:W-:Y:S01]  /*20f0*/  @!P5 LEA.HI.X R9, R2, R23, R0, 0x1, P1 ;  /* 0x000000170209d211 */ /* 0x000fe200008f0c00 */
[----:B------:R-:W-:Y:S01]  /*2100*/  @!P6 IMAD.MOV.U32 R2, RZ, RZ, R6 ;  /* 0x000000ffff02e224 */ /* 0x000fe200078e0006 */
[----:B------:R-:W-:Y:S01]  /*2110*/  LEA R0, R24, UR6, 0x1 ;  /* 0x0000000618007c11 */ /* 0x000fe2000f8e08ff */
[----:B------:R-:W-:Y:S01]  /*2120*/  @!P5 IMAD R6, R20, UR16, RZ ;  /* 0x000000101406dc24 */ /* 0x000fe2000f8e02ff */
[----:B------:R-:W-:Y:S01]  /*2130*/  ISETP.GE.AND P1, PT, R12, UR47, PT ;  /* 0x0000002f0c007c0c */ /* 0x000fe2000bf26270 */
[----:B------:R-:W-:Y:S01]  /*2140*/  @!P5 IMAD.MOV.U32 R5, RZ, RZ, R3 ;  /* 0x000000ffff05d224 */ /* 0x000fe200078e0003 */
[----:B------:R-:W-:Y:S01]  /*2150*/  CS2R R90, SRZ ;  /* 0x00000000005a7805 */ /* 0x000fe2000001ff00 */
[----:B------:R-:W-:Y:S01]  /*2160*/  @!PT LDS RZ, [RZ] ;  /* 0x00000000fffff984 */ /* 0x000fe20000000800 */
[----:B------:R-:W-:Y:S01]  /*2170*/  @!PT LDS RZ, [RZ] ;  /* 0x00000000fffff984 */ /* 0x000fe20000000800 */
[----:B------:R-:W-:Y:S01]  /*2180*/  @!PT LDS RZ, [RZ] ;  /* 0x00000000fffff984 */ /* 0x000fe20000000800 */
[----:B------:R3:W-:Y:S01]  /*2190*/  @!P6 LDGSTS.E.BYPASS.LTC128B.128 [R0+0x8000], desc[UR32][R10.64] ;  /* 0x080000000a00efae */ /* 0x0007e2000b981a20 */
[----:B------:R-:W-:Y:S01]  /*21a0*/  @!P5 IMAD R12, R13, UR17, R6 ;  /* 0x000000110d0cdc24 */ /* 0x000fe2000f8e0206 */
[----:B------:R-:W-:Y:S01]  /*21b0*/  CS2R R88, SRZ ;  /* 0x0000000000587805 */ /* 0x000fe2000001ff00 */
[----:B------:R-:W-:Y:S01]  /*21c0*/  @!P4 IMAD.MOV.U32 R6, RZ, RZ, R29 ;  /* 0x000000ffff06c224 */ /* 0x000fe200078e001d */
[----:B------:R-:W-:Y:S01]  /*21d0*/  @P6 STS.128 [R0+0x8000], RZ ;  /* 0x008000ff00006388 */ /* 0x000fe20000000c00 */
[----:B------:R-:W-:Y:S01]  /*21e0*/  @!P4 IMAD.MOV.U32 R7, RZ, RZ, R30 ;  /* 0x000000ffff07c224 */ /* 0x000fe200078e001e */
[----:B------:R-:W-:Y:S01]  /*21f0*/  CS2R R86, SRZ ;  /* 0x0000000000567805 */ /* 0x000fe2000001ff00 */
[----:B------:R-:W-:Y:S01]  /*2200*/  @!P6 IMAD.WIDE.U32 R2, R25, UR16, R2 ;  /* 0x000000101902ec25 */ /* 0x000fe2000f8e0002 */
[----:B------:R-:W-:Y:S01]  /*2210*/  @P5 STS.128 [R0+0x9000], RZ ;  /* 0x009000ff00005388 */ /* 0x000fe20000000c00 */
[----:B------:R-:W-:-:S02]  /*2220*/  CS2R R84, SRZ ;  /* 0x0000000000547805 */ /* 0x000fc4000001ff00 */
[----:B------:R-:W-:Y:S01]  /*2230*/  CS2R R78, SRZ ;  /* 0x00000000004e7805 */ /* 0x000fe2000001ff00 */
[----:B------:R-:W-:Y:S01]  /*2240*/  @!P6 IMAD R3, R25, UR17, R3 ;  /* 0x000000111903ec24 */ /* 0x000fe2000f8e0203 */
[----:B------:R-:W-:Y:S01]  /*2250*/  @!PT LDS RZ, [RZ] ;  /* 0x00000000fffff984 */ /* 0x000fe20000000800 */
[----:B------:R-:W-:Y:S01]  /*2260*/  @!PT LDS RZ, [RZ] ;  /* 0x00000000fffff984 */ /* 0x000fe20000000800 */
[----:B------:R-:W-:Y:S01]  /*2270*/  @!PT LDS RZ, [RZ] ;  /* 0x00000000fffff984 */ /* 0x000fe20000000800 */
[----:B------:R5:W-:Y:S01]  /*2280*/  @!P5 LDGSTS.E.BYPASS.LTC128B.128 [R0+0x9000], desc[UR32][R8.64] ;  /* 0x090000000800dfae */ /* 0x000be2000b981a20 */
[----:B------:R-:W-:Y:S01]  /*2290*/  @!P5 IMAD.WIDE.U32 R4, R13, UR16, R4 ;  /* 0x000000100d04dc25 */ /* 0x000fe2000f8e0004 */
[----:B------:R-:W-:Y:S02]  /*22a0*/  CS2R R76, SRZ ;  /* 0x00000000004c7805 */ /* 0x000fe4000001ff00 */
[----:B------:R-:W-:Y:S01]  /*22b0*/  CS2R R82, SRZ ;  /* 0x0000000000527805 */ /* 0x000fe2000001ff00 */
[----:B------:R-:W0:Y:S01]  /*22c0*/  LDGDEPBAR ;  /* 0x00000000000079af */ /* 0x000e220000000000 */
[----:B------:R-:W-:Y:S01]  /*22d0*/  VIADD R13, R0, UR5 ;  /* 0x00000005000d7c36 */ /* 0x000fe20008000000 */
[----:B------:R-:W-:Y:S02]  /*22e0*/  CS2R R80, SRZ ;  /* 0x0000000000507805 */ /* 0x000fe4000001ff00 */
[----:B------:R-:W-:Y:S01]  /*22f0*/  CS2R R74, SRZ ;  /* 0x00000000004a7805 */ /* 0x000fe2000001ff00 */
[----:B------:R2:W-:Y:S01]  /*2300*/  @!P4 LDGSTS.E.BYPASS.LTC128B.128 [R0+0x4000], desc[UR32][R6.64] ;  /* 0x040000000600cfae */ /* 0x0005e2000b981a20 */
[----:B------:R-:W-:-:S02]  /*2310*/  CS2R R72, SRZ ;  /* 0x0000000000487805 */ /* 0x000fc4000001ff00 */
[----:B------:R-:W-:Y:S02]  /*2320*/  CS2R R70, SRZ ;  /* 0x0000000000467805 */ /* 0x000fe4000001ff00 */
[----:B------:R-:W-:Y:S01]  /*2330*/  CS2R R68, SRZ ;  /* 0x0000000000447805 */ /* 0x000fe2000001ff00 */
[----:B------:R-:W-:Y:S01]  /*2340*/  @P4 STS.128 [R0+0x4000], RZ ;  /* 0x004000ff00004388 */ /* 0x000fe20000000c00 */
[----:B------:R-:W-:Y:S01]  /*2350*/  UIADD3 UR41, UPT, UPT, -UR52, UR41, URZ ;  /* 0x0000002934297290 */ /* 0x000fe2000fffe1ff */
[----:B---3--:R-:W3:Y:S02]  /*2360*/  @!P5 LDC.64 R10, c[0x0][0x388] ;  /* 0x0000e200ff0adb82 */ /* 0x008ee40000000a00 */
[----:B------:R-:W-:Y:S01]  /*2370*/  @P3 STS.128 [R0+0x5000], RZ ;  /* 0x005000ff00003388 */ /* 0x000fe20000000c00 */
[----:B------:R-:W-:Y:S01]  /*2380*/  USHF.L.U32 UR54, UR54, 0x3, URZ ;  /* 0x0000000336367899 */ /* 0x000fe200080006ff */
[----:B------:R-:W1:Y:S02]  /*2390*/  LDCU UR10, c[0x0][0x504] ;  /* 0x0000a080ff0a77ac */ /* 0x000e640008000800 */
[----:B------:R-:W-:Y:S01]  /*23a0*/  @!PT LDS RZ, [RZ] ;  /* 0x00000000fffff984 */ /* 0x000fe20000000800 */
[----:B------:R-:W-:Y:S01]  /*23b0*/  @!PT LDS RZ, [RZ] ;  /* 0x00000000fffff984 */ /* 0x000fe20000000800 */
[----:B------:R-:W-:Y:S01]  /*23c0*/  @!PT LDS RZ, [RZ] ;  /* 0x00000000fffff984 */ /* 0x000fe20000000800 */
[----:B------:R-:W-:Y:S01]  /*23d0*/  @!P3 LDGSTS.E.BYPASS.LTC128B.128 [R0+0x5000], desc[UR32][R14.64] ;  /* 0x050000000e00bfae */ /* 0x000fe2000b981a20 */
[----:B------:R-:W1:Y:S03]  /*23e0*/  LDCU UR9, c[0x0][0x508] ;  /* 0x0000a100ff0977ac */ /* 0x000e660008000800 */
[----:B------:R-:W-:Y:S01]  /*23f0*/  STL [R1], R13 ;  /* 0x0000000d01007387 */ /* 0x000fe20000100800 */
[----:B-----5:R-:W-:Y:S01]  /*2400*/  @!P4 IMAD.MOV.U32 R8, RZ, RZ, R27 ;  /* 0x000000ffff08c224 */ /* 0x020fe200078e001b */
[----:B------:R-:W1:Y:S01]  /*2410*/  LDCU UR8, c[0x0][0x3e0] ;  /* 0x00007c00ff0877ac */ /* 0x000e620008000800 */
[----:B------:R-:W-:Y:S01]  /*2420*/  @!P4 IMAD.MOV.U32 R9, RZ, RZ, R28 ;  /* 0x000000ffff09c224 */ /* 0x000fe200078e001c */
[----:B------:R-:W1:Y:S04]  /*2430*/  LDCU UR14, c[0x0][0x50c] ;  /* 0x0000a180ff0e77ac */ /* 0x000e680008000800 */
[----:B------:R5:W-:Y:S01]  /*2440*/  @!P4 LDGSTS.E.BYPASS.LTC128B.128 [R13], desc[UR32][R8.64] ;  /* 0x00000000080dcfae */ /* 0x000be2000b981a20 */
[C---:B--2---:R-:W-:Y:S01]  /*2450*/  @!P6 LEA R6, P0, R2.reuse, R18, 0x1 ;  /* 0x000000120206e211 */ /* 0x044fe200078008ff */
[----:B------:R-:W2:Y:S02]  /*2460*/  LDCU UR11, c[0x0][0x45c] ;  /* 0x00008b80ff0b77ac */ /* 0x000ea40008000800 */
[----:B------:R-:W-:Y:S01]  /*2470*/  @P4 STS.128 [R13], RZ ;  /* 0x000000ff0d004388 */ /* 0x000fe20000000c00 */
[----:B------:R-:W-:Y:S01]  /*2480*/  @!P6 LEA.HI.X R7, R2, R19, R3, 0x1, P0 ;  /* 0x000000130207e211 */ /* 0x000fe200000f0c03 */
[----:B------:R-:W-:Y:S01]  /*2490*/  @!P5 IMAD.IADD R3, R5, 0x1, R12 ;  /* 0x000000010503d824 */ /* 0x000fe200078e020c */
[----:B---3--:R-:W-:Y:S01]  /*24a0*/  @!P5 LEA R2, P0, R4, R10, 0x1 ;  /* 0x0000000a0402d211 */ /* 0x008fe200078008ff */
[----:B------:R3:W-:Y:S01]  /*24b0*/  @P3 STS.128 [R13+0x1000], RZ ;  /* 0x001000ff0d003388 */ /* 0x0007e20000000c00 */
[----:B------:R-:W-:-:S02]  /*24c0*/  IMAD.MOV.U32 R12, RZ, RZ, 0x7f800000 ;  /* 0x7f800000ff0c7424 */ /* 0x000fc400078e00ff */
[----:B------:R-:W-:Y:S01]  /*24d0*/  @!P5 LEA.HI.X R3, R4, R11, R3, 0x1, P0 ;  /* 0x0000000b0403d211 */ /* 0x000fe200000f0c03 */
[----:B------:R-:W-:Y:S01]  /*24e0*/  @!PT LDS RZ, [RZ] ;  /* 0x00000000fffff984 */ /* 0x000fe20000000800 */
[----:B------:R-:W-:Y:S01]  /*24f0*/  @!PT LDS RZ, [RZ] ;  /* 0x00000000fffff984 */ /* 0x000fe20000000800 */
[----:B------:R-:W-:Y:S01]  /*2500*/  @!PT LDS RZ, [RZ] ;  /* 0x00000000fffff984 */ /* 0x000fe20000000800 */
[----:B------:R3:W-:Y:S01]  /*2510*/  @!P3 LDGSTS.E.BYPASS.LTC128B.128 [R13+0x1000], desc[UR32][R16.64] ;  /* 0x01000000100dbfae */ /* 0x0007e2000b981a20 */
[----:B------:R-:W-:Y:S01]  /*2520*/  ISETP.GE.AND P0, PT, R229, UR47, PT ;  /* 0x0000002fe5007c0c */ /* 0x000fe2000bf06270 */
[----:B------:R-:W-:Y:S02]  /*2530*/  IMAD.MOV.U32 R4, RZ, RZ, 0x4 ;  /* 0x00000004ff047424 */ /* 0x000fe400078e00ff */
[----:B------:R-:W-:Y:S01]  /*2540*/  @!P6 LDGSTS.E.BYPASS.LTC128B.128 [R0+0x6000], desc[UR32][R6.64] ;  /* 0x060000000600efae */ /* 0x000fe2000b981a20 */
[----:B------:R-:W-:-:S03]  /*2550*/  IMAD.MOV.U32 R10, RZ, RZ, 0x7f800000 ;  /* 0x7f800000ff0a7424 */ /* 0x000fc600078e00ff */
[----:B------:R-:W-:Y:S04]  /*2560*/  @P6 STS.128 [R0+0x6000], RZ ;  /* 0x006000ff00006388 */ /* 0x000fe80000000c00 */
[----:B------:R4:W-:Y:S01]  /*2570*/  @P5 STS.128 [R0+0x7000], RZ ;  /* 0x007000ff00005388 */ /* 0x0009e20000000c00 */
[----:B-----5:R-:W-:-:S03]  /*2580*/  VIADD R8, R229, 0x48 ;  /* 0x00000048e5087836 */ /* 0x020fc60000000000 */
[----:B------:R-:W-:Y:S01]  /*2590*/  @!PT LDS RZ, [RZ] ;  /* 0x00000000fffff984 */ /* 0x000fe20000000800 */
[----:B------:R-:W-:Y:S01]  /*25a0*/  @!PT LDS RZ, [RZ] ;  /* 0x00000000fffff984 */ /* 0x000fe20000000800 */
[----:B------:R-:W-:Y:S01]  /*25b0*/  @!PT LDS RZ, [RZ] ;  /* 0x00000000fffff984 */ /* 0x000fe20000000800 */
[----:B------:R5:W-:Y:S01]  /*25c0*/  @!P5 LDGSTS.E.BYPASS.LTC128B.128 [R0+0x7000], desc[UR32][R2.64] ;  /* 0x070000000200dfae */ /* 0x000be2000b981a20 */
[----:B------:R-:W-:Y:S01]  /*25d0*/  IMAD.MOV.U32 R9, RZ, RZ, 0x7f800000 ;  /* 0x7f800000ff097424 */ /* 0x000fe200078e00ff */
[----:B------:R-:W-:Y:S02]  /*25e0*/  ISETP.GE.AND P3, PT, R8, UR47, PT ;  /* 0x0000002f08007c0c */ /* 0x000fe4000bf66270 */
[----:B------:R-:W0:Y:S01]  /*25f0*/  LDGDEPBAR ;  /* 0x00000000000079af */ /* 0x000e220000000000 */
[----:B---3--:R-:W-:Y:S02]  /*2600*/  IMAD.MOV.U32 R13, RZ, RZ, 0x7f800000 ;  /* 0x7f800000ff0d7424 */ /* 0x008fe400078e00ff */
[----:B-----5:R-:W-:Y:S01]  /*2610*/  IMAD.WIDE.U32 R2, R229, R4, UR60 ;  /* 0x0000003ce5027e25 */ /* 0x020fe2000f8e0004 */
[----:B------:R-:W-:-:S04]  /*2620*/  DEPBAR.LE SB0, 0x1 ;  /* 0x000080400000791a */ /* 0x000fc80000000000 */
[----:B------:R-:W3:Y:S04]  /*2630*/  @!P0 LDG.E R13, desc[UR32][R2.64] ;  /* 0x00000020020d8981 */ /* 0x000ee8000c1e1900 */
[----:B------:R-:W5:Y:S04]  /*2640*/  @!P2 LDG.E R12, desc[UR32][R2.64+0x20] ;  /* 0x00002020020ca981 */ /* 0x000f68000c1e1900 */
[----:B------:R-:W2:Y:S04]  /*2650*/  @!P1 LDG.E R10, desc[UR32][R2.64+0x100] ;  /* 0x00010020020a9981 */ /* 0x000ea8000c1e1900 */
[----:B------:R4:W2:Y:S01]  /*2660*/  @!P3 LDG.E R9, desc[UR32][R2.64+0x120] ;  /* 0x000120200209b981 */ /* 0x0008a2000c1e1900 */
[C---:B------:R-:W-:Y:S01]  /*2670*/  IMAD.SHL.U32 R6, R26.reuse, 0x20, RZ ;  /* 0x000000201a067824 */ /* 0x040fe200078e00ff */
[C---:B------:R-:W-:Y:S01]  /*2680*/  LOP3.LUT P0, RZ, R26.reuse, 0x4, RZ, 0xc0, !PT ;  /* 0x000000041aff7812 */ /* 0x040fe2000780c0ff */
[C---:B------:R-:W-:Y:S01]  /*2690*/  IMAD.SHL.U32 R7, R26.reuse, 0x4, RZ ;  /* 0x000000041a077824 */ /* 0x040fe200078e00ff */
[----:B-1----:R-:W-:Y:S01]  /*26a0*/  USHF.L.U32 UR15, UR15, 0x7, URZ ;  /* 0x000000070f0f7899 */ /* 0x002fe200080006ff */
[----:B------:R-:W-:Y:S01]  /*26b0*/  IMAD.SHL.U32 R4, R26, 0x10, RZ ;  /* 0x000000101a047824 */ /* 0x000fe200078e00ff */
[----:B----4-:R-:W-:-:S02]  /*26c0*/  LOP3.LUT R0, R6, 0x20, RZ, 0xc0, !PT ;  /* 0x0000002006007812 */ /* 0x010fc400078ec0ff */
[----:B------:R-:W-:Y:S02]  /*26d0*/  LOP3.LUT R7, R7, 0x18, RZ, 0xc0, !PT ;  /* 0x0000001807077812 */ /* 0x000fe400078ec0ff */
[----:B------:R-:W-:Y:S02]  /*26e0*/  LOP3.LUT R0, R0, 0x3800, R4, 0xf8, !PT ;  /* 0x0000380000007812 */ /* 0x000fe400078ef804 */
[----:B------:R-:W-:Y:S02]  /*26f0*/  LOP3.LUT R5, R7, 0xc0, R6, 0xf8, !PT ;  /* 0x000000c007057812 */ /* 0x000fe400078ef806 */
[----:B------:R-:W-:Y:S02]  /*2700*/  LOP3.LUT R0, R0, 0x100, R4, 0xf8, !PT ;  /* 0x0000010000007812 */ /* 0x000fe400078ef804 */
[----:B------:R-:W-:Y:S02]  /*2710*/  LOP3.LUT R8, R6, 0x120, RZ, 0xc0, !PT ;  /* 0x0000012006087812 */ /* 0x000fe400078ec0ff */
[----:B------:R-:W-:-:S02]  /*2720*/  SEL R152, R152, 0xffffffe0, !P0 ;  /* 0xffffffe098987807 */ /* 0x000fc40004000000 */
[----:B------:R-:W-:Y:S02]  /*2730*/  LOP3.LUT R4, R8, 0x600, R4, 0xf8, !PT ;  /* 0x0000060008047812 */ /* 0x000fe400078ef804 */
[--C-:B------:R-:W-:Y:S02]  /*2740*/  SHF.R.U32.HI R2, RZ, 0x4, R26.reuse ;  /* 0x00000004ff027819 */ /* 0x100fe4000001161a */
[--C-:B------:R-:W-:Y:S02]  /*2750*/  LOP3.LUT R3, R5, 0x8, R26.reuse, 0x78, !PT ;  /* 0x0000000805037812 */ /* 0x100fe400078e781a */
[----:B------:R-:W-:Y:S02]  /*2760*/  LOP3.LUT R2, R2, 0x8, RZ, 0xc0, !PT ;  /* 0x0000000802027812 */ /* 0x000fe400078ec0ff */
[----:B------:R-:W-:Y:S02]  /*2770*/  LOP3.LUT R0, R0, R3, RZ, 0xfc, !PT ;  /* 0x0000000300007212 */ /* 0x000fe400078efcff */
[----:B------:R-:W-:-:S02]  /*2780*/  LOP3.LUT R2, R2, 0x10, R26, 0xf8, !PT ;  /* 0x0000001002027812 */ /* 0x000fc400078ef81a */
[----:B------:R-:W-:Y:S01]  /*2790*/  LEA R150, R0, UR6, 0x1 ;  /* 0x0000000600967c11 */ /* 0x000fe2000f8e08ff */
[----:B------:R-:W-:Y:S01]  /*27a0*/  BAR.SYNC.DEFER_BLOCKING 0x0 ;  /* 0x0000000000007b1d */ /* 0x000fe20000010000 */
[----:B------:R-:W-:Y:S02]  /*27b0*/  LOP3.LUT R2, R2, 0xc0, R6, 0xf8, !PT ;  /* 0x000000c002027812 */ /* 0x000fe400078ef806 */
[----:B------:R-:W-:Y:S01]  /*27c0*/  LOP3.LUT R3, R5, 0x8, R21, 0x78, !PT ;  /* 0x0000000805037812 */ /* 0x000fe200078e7815 */
[----:B------:R-:W-:Y:S01]  /*27d0*/  VIADD R144, R150, 0x8020 ;  /* 0x0000802096907836 */ /* 0x000fe20000000000 */
[----:B------:R-:W-:Y:S01]  /*27e0*/  LOP3.LUT R0, R2, R7, RZ, 0x3c, !PT ;  /* 0x0000000702007212 */ /* 0x000fe200078e3cff */
[----:B------:R-:W-:Y:S01]  /*27f0*/  VIADD R2, R150, 0x8000 ;  /* 0x0000800096027836 */ /* 0x000fe20000000000 */
[----:B------:R-:W-:Y:S01]  /*2800*/  LOP3.LUT R3, R4, R3, RZ, 0xfc, !PT ;  /* 0x0000000304037212 */ /* 0x000fe200078efcff */
[----:B------:R-:W-:Y:S01]  /*2810*/  IMAD.IADD R151, R150, 0x1, R152 ;  /* 0x0000000196977824 */ /* 0x000fe200078e0298 */
[----:B------:R-:W-:Y:S01]  /*2820*/  LOP3.LUT R0, R0, 0x120, R6, 0xf8, !PT ;  /* 0x0000012000007812 */ /* 0x000fe200078ef806 */
[----:B------:R-:W-:Y:S01]  /*2830*/  @P0 VIADD R144, R2, 0xffffffe0 ;  /* 0xffffffe002900836 */ /* 0x000fe20000000000 */
[----:B------:R-:W-:-:S02]  /*2840*/  LEA R149, R3, UR6, 0x1 ;  /* 0x0000000603957c11 */ /* 0x000fc4000f8e08ff */
[----:B------:R-:W-:-:S03]  /*2850*/  LEA R148, R0, UR6, 0x1 ;  /* 0x0000000600947c11 */ /* 0x000fc6000f8e08ff */
[----:B------:R-:W-:Y:S02]  /*2860*/  VIADD R149, R149, UR5 ;  /* 0x0000000595957c36 */ /* 0x000fe40008000000 */
[----:B------:R-:W-:Y:S01]  /*2870*/  VIADD R148, R148, UR5 ;  /* 0x0000000594947c36 */ /* 0x000fe20008000000 */
[----:B------:R1:W4:Y:S04]  /*2880*/  LDSM.16.M88.4 R132, [R144] ;  /* 0x000000009084783b */ /* 0x0003280000000200 */
[----:B------:R1:W1:Y:S04]  /*2890*/  LDSM.16.M88.4 R136, [R144+0x400] ;  /* 0x000400009088783b */ /* 0x0002680000000200 */
[----:B------:R1:W1:Y:S04]  /*28a0*/  LDSM.16.M88.4 R140, [R144+0x800] ;  /* 0x00080000908c783b */ /* 0x0002680000000200 */
[----:B------:R-:W1:Y:S04]  /*28b0*/  LDSM.16.M88.4 R144, [R144+0xc00] ;  /* 0x000c00009090783b */ /* 0x000e680000000200 */
[----:B------:R1:W1:Y:S04]  /*28c0*/  LDSM.16.M88.4 R116, [R150+0x8000] ;  /* 0x008000009674783b */ /* 0x0002680000000200 */
[----:B------:R1:W1:Y:S04]  /*28d0*/  LDSM.16.M88.4 R120, [R150+0x8400] ;  /* 0x008400009678783b */ /* 0x0002680000000200 */
[----:B------:R1:W1:Y:S04]  /*28e0*/  LDSM.16.M88.4 R124, [R150+0x8800] ;  /* 0x00880000967c783b */ /* 0x0002680000000200 */
[----:B------:R1:W1:Y:S04]  /*28f0*/  LDSM.16.M88.4 R128, [R150+0x8c00] ;  /* 0x008c00009680783b */ /* 0x0002680000000200 */
[----:B---3--:R3:W-:Y:S04]  /*2900*/  STL [R1+0x24], R13 ;  /* 0x0000240d01007387 */ /* 0x0087e80000100800 */
[----:B-----5:R3:W-:Y:S04]  /*2910*/  STL [R1+0x20], R12 ;  /* 0x0000200c01007387 */ /* 0x0207e80000100800 */
[----:B--2---:R3:W-:Y:S04]  /*2920*/  STL [R1+0x1c], R10 ;  /* 0x00001c0a01007387 */ /* 0x0047e80000100800 */
[----:B-1--4-:R3:W-:Y:S02]  /*2930*/  STL [R1+0x18], R9 ;  /* 0x0000180901007387 */ /* 0x0127e40000100800 */
.L_x_806:
        /* <DEDUP_REMOVED lines=11> */
[----:B------:R-:W1:Y:S08]  /*29f0*/  LDSM.16.M88.4 R16, [R150+0x6000] ;  /* 0x006000009610783b */ /* 0x000e700000000200 */
[----:B------:R-:W3:Y:S08]  /*2a00*/  LDSM.16.M88.4 R60, [R149+0x1000] ;  /* 0x00100000953c783b */ /* 0x000ef00000000200 */
[----:B------:R-:W2:Y:S08]  /*2a10*/  LDSM.16.M88.4 R32, [R150+0x6400] ;  /* 0x006400009620783b */ /* 0x000eb00000000200 */
[----:B------:R-:W4:Y:S08]  /*2a20*/  LDSM.16.M88.4 R48, [R150+0x6800] ;  /* 0x006800009630783b */ /* 0x000f300000000200 */
[----:B------:R-:W4:Y:S08]  /*2a30*/  LDSM.16.M88.4 R100, [R150+0x6c00] ;  /* 0x006c00009664783b */ /* 0x000f300000000200 */
[----:B------:R-:W-:Y:S01]  /*2a40*/  LDSM.16.M88.4 R104, [R112] ;  /* 0x000000007068783b */ /* 0x000fe20000000200 */
[-C--:B-1----:R-:W-:Y:S07]  /*2a50*/  HMMA.16816.F32.BF16 R4, R64, R16.reuse, RZ ;  /* 0x000000104004723c */ /* 0x082fee00000418ff */
[----:B------:R-:W1:Y:S01]  /*2a60*/  LDSM.16.M88.4 R108, [R151+0x6000] ;  /* 0x00600000976c783b */ /* 0x000e620000000200 */
[C---:B---3--:R-:W-:Y:S07]  /*2a70*/  HMMA.16816.F32.BF16 R8, R60.reuse, R16, RZ ;  /* 0x000000103c08723c */ /* 0x048fee00000418ff */
[----:B------:R-:W3:Y:S01]  /*2a80*/  LDSM.16.M88.4 R112, [R112+0x1000] ;  /* 0x001000007070783b */ /* 0x000ee20000000200 */
        /* <DEDUP_REMOVED lines=243> */
.L_x_802:
        /* <DEDUP_REMOVED lines=296> */
.L_x_803:
        /* <DEDUP_REMOVED lines=213> */
[----:B------:R-:W-:Y:S01]  /*5990*/  IADD3 R112, PT, PT, R3, 0x10040, RZ ;  /* 0x0001004003707810 */ /* 0x000fe20007ffe0ff */
        /* <DEDUP_REMOVED lines=103> */
[----:B------:R-:W-:Y:S01]  /*6010*/  FMUL.FTZ R7, R234, R7 ;  /* 0x00000007ea077220 */ /* 0x000fe20000410000 */
[-C--:B------:R-:W-:Y:S03]  /*6020*/  HMMA.16816.F32.BF16 R20, R100, R136.reuse, R20 ;  /* 0x000000886414723c */ /* 0x080fe60000041814 */
[----:B------:R-:W-:Y:S01]  /*6030*/  FMUL.FTZ R162, R162, R9 ;  /* 0x00000009a2a27220 */ /* 0x000fe20000410000 */
[----:B------:R-:W-:Y:S01]  /*6040*/  FADD.FTZ R13, -R154, R13 ;  /* 0x0000000d9a0d7221 */ /* 0x000fe20000010100 */
[C---:B------:R-:W-:Y:S01]  /*6050*/  FADD.FTZ R14, -R153.reuse, R14 ;  /* 0x0000000e990e7221 */ /* 0x040fe20000010100 */
[C---:B------:R-:W-:Y:S01]  /*6060*/  FADD.FTZ R15, -R153.reuse, R15 ;  /* 0x0000000f990f7221 */ /* 0x040fe20000010100 */
[----:B------:R-:W-:Y:S01]  /*6070*/  FADD.FTZ R11, -R153, R11 ;  /* 0x0000000b990b7221 */ /* 0x000fe20000010100 */
[C---:B------:R-:W-:Y:S04]  /*6080*/  HMMA.16816.F32.BF16 R24, R104.reuse, R136, R24 ;  /* 0x000000886818723c */ /* 0x040fe80000041818 */
[----:B------:R-:W-:Y:S01]  /*6090*/  FMUL.FTZ R15, R235, R15 ;  /* 0x0000000feb0f7220 */ /* 0x000fe20000410000 */
[C---:B------:R-:W-:Y:S01]  /*60a0*/  FADD.FTZ R16, -R156.reuse, R16 ;  /* 0x000000109c107221 */ /* 0x040fe20000010100 */
[----:B------:R-:W-:Y:S01]  /*60b0*/  FADD.FTZ R17, -R156, R17 ;  /* 0x000000119c117221 */ /* 0x000fe20000010100 */
[C---:B------:R-:W-:Y:S01]  /*60c0*/  FADD.FTZ R18, -R155.reuse, R18 ;  /* 0x000000129b127221 */ /* 0x040fe20000010100 */
        /* <DEDUP_REMOVED lines=13> */
[----:B------:R-:W-:Y:S01]  /*61a0*/  FADD.FTZ R29, -R154, R29 ;  /* 0x0000001d9a1d7221 */ /* 0x000fe20000010100 */
        /* <DEDUP_REMOVED lines=9> */
[----:B------:R-:W-:Y:S01]  /*6240*/  FMUL.FTZ R32, R149, R32 ;  /* 0x0000002095207220 */ /* 0x000fe20000410000 */
[C---:B------:R-:W-:Y:S01]  /*6250*/  FADD.FTZ R35, -R155.reuse, R35 ;  /* 0x000000239b237221 */ /* 0x040fe20000010100 */
[C---:B------:R-:W-:Y:S01]  /*6260*/  FADD.FTZ R36, -R156.reuse, R36 ;  /* 0x000000249c247221 */ /* 0x040fe20000010100 */
[----:B------:R-:W-:Y:S01]  /*6270*/  FADD.FTZ R37, -R156, R37 ;  /* 0x000000259c257221 */ /* 0x000fe20000010100 */
[----:B------:R-:W-:Y:S01]  /*6280*/  FADD.FTZ R38, -R155, R38 ;  /* 0x000000269b267221 */ /* 0x000fe20000010100 */
[C---:B------:R-:W-:Y:S04]  /*6290*/  HMMA.16816.F32.BF16 R48, R100.reuse, R142, R48 ;  /* 0x0000008e6430723c */ /* 0x040fe80000041830 */
[----:B------:R-:W-:Y:S01]  /*62a0*/  FMUL.FTZ R36, R97, R36 ;  /* 0x0000002461247220 */ /* 0x000fe20000410000 */
[----:B------:R-:W-:Y:S01]  /*62b0*/  FMUL.FTZ R38, R95, R38 ;  /* 0x000000265f267220 */ /* 0x000fe20000410000 */
[----:B------:R-:W-:Y:S01]  /*62c0*/  FADD.FTZ R39, -R155, R39 ;  /* 0x000000279b277221 */ /* 0x000fe20000010100 */
[C---:B------:R-:W-:Y:S01]  /*62d0*/  FADD.FTZ R40, -R154.reuse, R40 ;  /* 0x000000289a287221 */ /* 0x040fe20000010100 */
[-C--:B------:R-:W-:Y:S03]  /*62e0*/  HMMA.16816.F32.BF16 R52, R100, R144.reuse, R52 ;  /* 0x000000906434723c */ /* 0x080fe60000041834 */
[----:B------:R-:W-:Y:S01]  /*62f0*/  FMUL.FTZ R40, R93, R40 ;  /* 0x000000285d287220 */ /* 0x000fe20000410000 */
[C---:B------:R-:W-:Y:S01]  /*6300*/  FADD.FTZ R41, -R154.reuse, R41 ;  /* 0x000000299a297221 */ /* 0x040fe20000010100 */
[C---:B------:R-:W-:Y:S01]  /*6310*/  FADD.FTZ R42, -R153.reuse, R42 ;  /* 0x0000002a992a7221 */ /* 0x040fe20000010100 */
[----:B------:R-:W-:Y:S01]  /*6320*/  FADD.FTZ R43, -R153, R43 ;  /* 0x0000002b992b7221 */ /* 0x000fe20000010100 */
[C---:B------:R-:W-:Y:S01]  /*6330*/  FADD.FTZ R44, -R154.reuse, R44 ;  /* 0x0000002c9a2c7221 */ /* 0x040fe20000010100 */
[C---:B------:R-:W-:Y:S04]  /*6340*/  HMMA.16816.F32.BF16 R56, R104.reuse, R144, R56 ;  /* 0x000000906838723c */ /* 0x040fe80000041838 */
[----:B------:R-:W-:Y:S01]  /*6350*/  FMUL.FTZ R44, R89, R44 ;  /* 0x0000002c592c7220 */ /* 0x000fe20000410000 */
[----:B------:R-:W-:Y:S01]  /*6360*/  FADD.FTZ R45, -R154, R45 ;  /* 0x0000002d9a2d7221 */ /* 0x000fe20000010100 */
[C---:B------:R-:W-:Y:S01]  /*6370*/  FADD.FTZ R46, -R153.reuse, R46 ;  /* 0x0000002e992e7221 */ /* 0x040fe20000010100 */
[----:B------:R-:W-:Y:S01]  /*6380*/  FADD.FTZ R47, -R153, R47 ;  /* 0x0000002f992f7221 */ /* 0x000fe20000010100 */
[-C--:B------:R-:W-:Y:S03]  /*6390*/  HMMA.16816.F32.BF16 R60, R104, R146.reuse, R60 ;  /* 0x00000092683c723c */ /* 0x080fe6000004183c */
[----:B------:R-:W-:Y:S01]  /*63a0*/  SHF.R.U32.HI R105, RZ, 0x1, R111 ;  /* 0x00000001ff697819 */ /* 0x000fe2000001166f */
[C---:B------:R-:W-:Y:S01]  /*63b0*/  FADD.FTZ R48, -R156.reuse, R48 ;  /* 0x000000309c307221 */ /* 0x040fe20000010100 */
[----:B------:R-:W-:Y:S01]  /*63c0*/  SHF.L.U32 R104, R111, 0x3, RZ ;  /* 0x000000036f687819 */ /* 0x000fe200000006ff */
[----:B------:R-:W-:Y:S01]  /*63d0*/  FADD.FTZ R49, -R156, R49 ;  /* 0x000000319c317221 */ /* 0x000fe20000010100 */
[----:B------:R-:W-:Y:S01]  /*63e0*/  LOP3.LUT R106, R105, 0x30, RZ, 0xc0, !PT ;  /* 0x00000030696a7812 */ /* 0x000fe200078ec0ff */
[----:B------:R-:W-:Y:S01]  /*63f0*/  FMUL.FTZ R48, R85, R48 ;  /* 0x0000003055307220 */ /* 0x000fe20000410000 */
[C---:B------:R-:W-:Y:S01]  /*6400*/  FADD.FTZ R50, -R155.reuse, R50 ;  /* 0x000000329b327221 */ /* 0x040fe20000010100 */
[----:B------:R-:W-:Y:S01]  /*6410*/  FADD.FTZ R51, -R155, R51 ;  /* 0x000000339b337221 */ /* 0x000fe20000010100 */
[----:B------:R-:W-:Y:S01]  /*6420*/  LOP3.LUT R2, R106, 0x8, R111, 0xf8, !PT ;  /* 0x000000086a027812 */ /* 0x000fe200078ef86f */
[C---:B------:R-:W-:Y:S01]  /*6430*/  FADD.FTZ R52, -R156.reuse, R52 ;  /* 0x000000349c347221 */ /* 0x040fe20000010100 */
[----:B------:R-:W-:Y:S01]  /*6440*/  FMUL.FTZ R50, R83, R50 ;  /* 0x0000003253327220 */ /* 0x000fe20000410000 */
[----:B------:R-:W-:Y:S01]  /*6450*/  FADD.FTZ R53, -R156, R53 ;  /* 0x000000359c357221 */ /* 0x000fe20000010100 */
[----:B------:R-:W-:Y:S01]  /*6460*/  LOP3.LUT R2, R2, 0x1c0, R108, 0xf8, !PT ;  /* 0x000001c002027812 */ /* 0x000fe200078ef86c */
[----:B------:R-:W-:Y:S01]  /*6470*/  FMUL.FTZ R52, R81, R52 ;  /* 0x0000003451347220 */ /* 0x000fe20000410000 */
[C---:B------:R-:W-:Y:S01]  /*6480*/  FADD.FTZ R54, -R155.reuse, R54 ;  /* 0x000000369b367221 */ /* 0x040fe20000010100 */
[----:B------:R-:W-:Y:S01]  /*6490*/  FMUL.FTZ R53, R80, R53 ;  /* 0x0000003550357220 */ /* 0x000fe20000410000 */
[----:B------:R-:W-:Y:S01]  /*64a0*/  LOP3.LUT R2, R2, 0x38, R104, 0x78, !PT ;  /* 0x0000003802027812 */ /* 0x000fe200078e7868 */
[----:B------:R-:W-:Y:S01]  /*64b0*/  FADD.FTZ R55, -R155, R55 ;  /* 0x000000379b377221 */ /* 0x000fe20000010100 */
        /* <DEDUP_REMOVED lines=9> */
[C---:B------:R-:W-:Y:S01]  /*6550*/  FADD.FTZ R63, -R153.reuse, R63 ;  /* 0x0000003f993f7221 */ /* 0x040fe20000010100 */
[----:B------:R-:W-:Y:S01]  /*6560*/  FADD.FTZ R24, -R154, R24 ;  /* 0x000000189a187221 */ /* 0x000fe20000010100 */
[----:B------:R-:W-:Y:S01]  /*6570*/  FMUL.FTZ R61, R72, R61 ;  /* 0x0000003d483d7220 */ /* 0x000fe20000410000 */
[----:B------:R-:W-:Y:S01]  /*6580*/  FADD.FTZ R30, -R153, R30 ;  /* 0x0000001e991e7221 */ /* 0x000fe20000010100 */
[----:B------:R-:W-:Y:S04]  /*6590*/  HMMA.16816.F32.BF16 R64, R100, R146, R64 ;  /* 0x000000926440723c */ /* 0x000fe80000041840 */
[----:B------:R-:W-:Y:S01]  /*65a0*/  FMUL.FTZ R24, R250, R24 ;  /* 0x00000018fa187220 */ /* 0x000fe20000410000 */
[----:B------:R-:W-:Y:S01]  /*65b0*/  FMUL.FTZ R30, R252, R30 ;  /* 0x0000001efc1e7220 */ /* 0x000fe20000410000 */
[----:B------:R-:W-:Y:S01]  /*65c0*/  FMUL.FTZ R9, R164, R11 ;  /* 0x0000000ba4097220 */ /* 0x000fe20000410000 */
[C---:B------:R-:W-:Y:S01]  /*65d0*/  FADD.FTZ R20, -R156.reuse, R20 ;  /* 0x000000149c147221 */ /* 0x040fe20000010100 */
[----:B------:R-:W-:Y:S01]  /*65e0*/  FADD.FTZ R21, -R156, R21 ;  /* 0x000000159c157221 */ /* 0x000fe20000010100 */
[----:B------:R-:W-:Y:S01]  /*65f0*/  FMUL.FTZ R107, R160, R4 ;  /* 0x00000004a06b7220 */ /* 0x000fe20000410000 */
[----:B------:R-:W-:Y:S01]  /*6600*/  LEA R2, R2, R0, 0x1 ;  /* 0x0000000002027211 */ /* 0x000fe200078e08ff */
[----:B------:R-:W-:Y:S01]  /*6610*/  FMUL.FTZ R20, R243, R20 ;  /* 0x00000014f3147220 */ /* 0x000fe20000410000 */
[----:B------:R-:W-:Y:S01]  /*6620*/  FMUL.FTZ R21, R242, R21 ;  /* 0x00000015f2157220 */ /* 0x000fe20000410000 */
[----:B------:R-:W-:Y:S01]  /*6630*/  FMUL.FTZ R160, R233, R6 ;  /* 0x00000006e9a07220 */ /* 0x000fe20000410000 */
[----:B------:R-:W-:Y:S01]  /*6640*/  FFMA.FTZ R0, -R165, R165, 1 ;  /* 0x3f800000a5007423 */ /* 0x000fe200000101a5 */
[----:B------:R-:W-:Y:S01]  /*6650*/  FFMA.FTZ R4, -R166, R166, 1 ;  /* 0x3f800000a6047423 */ /* 0x000fe200000101a6 */
[----:B------:R-:W-:Y:S01]  /*6660*/  FFMA.FTZ R6, -R168, R168, 1 ;  /* 0x3f800000a8067423 */ /* 0x000fe200000101a8 */
[----:B------:R-:W-:Y:S01]  /*6670*/  FMUL.FTZ R5, R5, UR14 ;  /* 0x0000000e05057c20 */ /* 0x000fe20008410000 */
[----:B------:R-:W-:Y:S01]  /*6680*/  FMUL.FTZ R0, R0, UR14 ;  /* 0x0000000e00007c20 */ /* 0x000fe20008410000 */
        /* <DEDUP_REMOVED lines=8> */
[----:B------:R-:W-:Y:S01]  /*6710*/  FFMA.FTZ R5, -R171, R171, 1 ;  /* 0x3f800000ab057423 */ /* 0x000fe200000101ab */
[----:B------:R-:W-:Y:S01]  /*6720*/  FMUL.FTZ R4, R4, UR14 ;  /* 0x0000000e04047c20 */ /* 0x000fe20008410000 */
[----:B------:R-:W-:Y:S01]  /*6730*/  FMUL.FTZ R107, R107, R6 ;  /* 0x000000066b6b7220 */ /* 0x000fe20000410000 */
[----:B------:R-:W-:Y:S01]  /*6740*/  FMUL.FTZ R163, R163, R8 ;  /* 0x00000008a3a37220 */ /* 0x000fe20000410000 */
[----:B------:R-:W-:Y:S01]  /*6750*/  FMUL.FTZ R5, R5, UR14 ;  /* 0x0000000e05057c20 */ /* 0x000fe20008410000 */
[----:B------:R-:W-:Y:S01]  /*6760*/  FMUL.FTZ R8, R160, R4 ;  /* 0x00000004a0087220 */ /* 0x000fe20000410000 */
[----:B------:R-:W-:Y:S01]  /*6770*/  FMUL.FTZ R160, R236, R14 ;  /* 0x0000000eeca07220 */ /* 0x000fe20000410000 */
[----:B------:R-:W-:Y:S01]  /*6780*/  F2FP.BF16.F32.PACK_AB R168, R11, R107 ;  /* 0x0000006b0ba8723e */ /* 0x000fe200000010ff */
[----:B------:R-:W-:Y:S01]  /*6790*/  FMUL.FTZ R13, R162, R5 ;  /* 0x00000005a20d7220 */ /* 0x000fe20000410000 */
[----:B------:R-:W-:Y:S01]  /*67a0*/  FFMA.FTZ R6, -R175, R175, 1 ;  /* 0x3f800000af067423 */ /* 0x000fe200000101af */
[----:B------:R-:W-:Y:S01]  /*67b0*/  F2FP.BF16.F32.PACK_AB R167, R7, R8 ;  /* 0x0000000807a7723e */ /* 0x000fe200000010ff */
[----:B------:R-:W-:Y:S01]  /*67c0*/  FADD.FTZ R10, -R153, R10 ;  /* 0x0000000a990a7221 */ /* 0x000fe20000010100 */
[----:B------:R-:W-:Y:S01]  /*67d0*/  FFMA.FTZ R4, -R170, R170, 1 ;  /* 0x3f800000aa047423 */ /* 0x000fe200000101aa */
[----:B------:R-:W-:Y:S01]  /*67e0*/  FMUL.FTZ R6, R6, UR14 ;  /* 0x0000000e06067c20 */ /* 0x000fe20008410000 */
[----:B------:R-:W-:Y:S01]  /*67f0*/  FADD.FTZ R12, -R154, R12 ;  /* 0x0000000c9a0c7221 */ /* 0x000fe20000010100 */
[----:B------:R-:W-:Y:S01]  /*6800*/  FMUL.FTZ R10, R232, R10 ;  /* 0x0000000ae80a7220 */ /* 0x000fe20000410000 */
[----:B------:R-:W-:Y:S01]  /*6810*/  FMUL.FTZ R4, R4, UR14 ;  /* 0x0000000e04047c20 */ /* 0x000fe20008410000 */
[----:B------:R-:W-:Y:S01]  /*6820*/  FMUL.FTZ R14, R163, R6 ;  /* 0x00000006a30e7220 */ /* 0x000fe20000410000 */
[----:B------:R-:W-:Y:S01]  /*6830*/  FMUL.FTZ R12, R238, R12 ;  /* 0x0000000cee0c7220 */ /* 0x000fe20000410000 */
[----:B------:R-:W-:Y:S01]  /*6840*/  FFMA.FTZ R6, -R176, R176, 1 ;  /* 0x3f800000b0067423 */ /* 0x000fe200000101b0 */
[----:B------:R-:W-:Y:S01]  /*6850*/  FMUL.FTZ R10, R10, R4 ;  /* 0x000000040a0a7220 */ /* 0x000fe20000410000 */
[----:B------:R-:W-:Y:S01]  /*6860*/  FFMA.FTZ R5, -R174, R174, 1 ;  /* 0x3f800000ae057423 */ /* 0x000fe200000101ae */
[----:B------:R-:W-:Y:S01]  /*6870*/  F2FP.BF16.F32.PACK_AB R166, R13, R14 ;  /* 0x0000000e0da6723e */ /* 0x000fe200000010ff */
[----:B------:R-:W-:Y:S01]  /*6880*/  FMUL.FTZ R6, R6, UR14 ;  /* 0x0000000e06067c20 */ /* 0x000fe20008410000 */
[----:B------:R-:W-:Y:S01]  /*6890*/  FFMA.FTZ R4, -R173, R173, 1 ;  /* 0x3f800000ad047423 */ /* 0x000fe200000101ad */
[----:B------:R-:W-:Y:S01]  /*68a0*/  FMUL.FTZ R5, R5, UR14 ;  /* 0x0000000e05057c20 */ /* 0x000fe20008410000 */
[----:B------:R-:W-:Y:S01]  /*68b0*/  FADD.FTZ R19, -R155, R19 ;  /* 0x000000139b137221 */ /* 0x000fe20000010100 */
[----:B------:R-:W-:Y:S01]  /*68c0*/  FMUL.FTZ R12, R12, R6 ;  /* 0x000000060c0c7220 */ /* 0x000fe20000410000 */
[----:B------:R-:W-:Y:S01]  /*68d0*/  FFMA.FTZ R6, -R180, R180, 1 ;  /* 0x3f800000b4067423 */ /* 0x000fe200000101b4 */
[----:B------:R-:W-:Y:S01]  /*68e0*/  FMUL.FTZ R11, R161, R5 ;  /* 0x00000005a10b7220 */ /* 0x000fe20000410000 */
[----:B------:R-:W-:Y:S01]  /*68f0*/  FFMA.FTZ R5, -R179, R179, 1 ;  /* 0x3f800000b3057423 */ /* 0x000fe200000101b3 */
[----:B------:R-:W-:Y:S01]  /*6900*/  FMUL.FTZ R4, R4, UR14 ;  /* 0x0000000e04047c20 */ /* 0x000fe20008410000 */
[----:B------:R-:W-:Y:S01]  /*6910*/  FMUL.FTZ R6, R6, UR14 ;  /* 0x0000000e06067c20 */ /* 0x000fe20008410000 */
[----:B------:R-:W-:Y:S01]  /*6920*/  FMUL.FTZ R19, R241, R19 ;  /* 0x00000013f1137220 */ /* 0x000fe20000410000 */
[----:B------:R-:W-:Y:S01]  /*6930*/  FMUL.FTZ R5, R5, UR14 ;  /* 0x0000000e05057c20 */ /* 0x000fe20008410000 */
[----:B------:R-:W-:Y:S01]  /*6940*/  FMUL.FTZ R8, R160, R4 ;  /* 0x00000004a0087220 */ /* 0x000fe20000410000 */
[----:B------:R-:W-:Y:S01]  /*6950*/  F2FP.BF16.F32.PACK_AB R164, R11, R12 ;  /* 0x0000000c0ba4723e */ /* 0x000fe200000010ff */
[----:B------:R-:W-:Y:S01]  /*6960*/  FFMA.FTZ R4, -R178, R178, 1 ;  /* 0x3f800000b2047423 */ /* 0x000fe200000101b2 */
[----:B------:R-:W-:Y:S01]  /*6970*/  FMUL.FTZ R14, R17, R5 ;  /* 0x00000005110e7220 */ /* 0x000fe20000410000 */
[----:B------:R-:W-:Y:S01]  /*6980*/  FMUL.FTZ R17, R88, R45 ;  /* 0x0000002d58117220 */ /* 0x000fe20000410000 */
[----:B------:R-:W-:Y:S01]  /*6990*/  FFMA.FTZ R5, -R183, R183, 1 ;  /* 0x3f800000b7057423 */ /* 0x000fe200000101b7 */
[----:B------:R-:W-:Y:S01]  /*69a0*/  FMUL.FTZ R4, R4, UR14 ;  /* 0x0000000e04047c20 */ /* 0x000fe20008410000 */
[----:B------:R-:W-:Y:S01]  /*69b0*/  FFMA.FTZ R0, -R169, R169, 1 ;  /* 0x3f800000a9007423 */ /* 0x000fe200000101a9 */
[----:B------:R-:W-:Y:S01]  /*69c0*/  FADD.FTZ R66, -R155, R66 ;  /* 0x000000429b427221 */ /* 0x000fe20000010100 */
[----:B------:R-:W-:Y:S01]  /*69d0*/  FMUL.FTZ R5, R5, UR14 ;  /* 0x0000000e05057c20 */ /* 0x000fe20008410000 */
[----:B------:R-:W-:Y:S01]  /*69e0*/  FMUL.FTZ R13, R18, R4 ;  /* 0x00000004120d7220 */ /* 0x000fe20000410000 */
[----:B------:R-:W-:Y:S01]  /*69f0*/  FMUL.FTZ R18, R79, R54 ;  /* 0x000000364f127220 */ /* 0x000fe20000410000 */
[----:B------:R-:W-:Y:S01]  /*6a00*/  FMUL.FTZ R0, R0, UR14 ;  /* 0x0000000e00007c20 */ /* 0x000fe20008410000 */
[----:B------:R-:W-:Y:S01]  /*6a10*/  FMUL.FTZ R11, R21, R5 ;  /* 0x00000005150b7220 */ /* 0x000fe20000410000 */
[----:B------:R-:W-:Y:S01]  /*6a20*/  FFMA.FTZ R4, -R182, R182, 1 ;  /* 0x3f800000b6047423 */ /* 0x000fe200000101b6 */
[----:B------:R-:W-:Y:S01]  /*6a30*/  FFMA.FTZ R5, -R187, R187, 1 ;  /* 0x3f800000bb057423 */ /* 0x000fe200000101bb */
[----:B------:R-:W-:Y:S01]  /*6a40*/  FMUL.FTZ R9, R9, R0 ;  /* 0x0000000009097220 */ /* 0x000fe20000410000 */
[----:B------:R-:W-:Y:S01]  /*6a50*/  FFMA.FTZ R0, -R172, R172, 1 ;  /* 0x3f800000ac007423 */ /* 0x000fe200000101ac */
[----:B------:R-:W-:Y:S01]  /*6a60*/  FMUL.FTZ R4, R4, UR14 ;  /* 0x0000000e04047c20 */ /* 0x000fe20008410000 */
[----:B------:R-:W-:Y:S01]  /*6a70*/  FMUL.FTZ R5, R5, UR14 ;  /* 0x0000000e05057c20 */ /* 0x000fe20008410000 */
[----:B------:R-:W-:Y:S01]  /*6a80*/  FADD.FTZ R67, -R155, R67 ;  /* 0x000000439b437221 */ /* 0x000fe20000010100 */
[----:B------:R-:W-:Y:S01]  /*6a90*/  F2FP.BF16.F32.PACK_AB R165, R9, R10 ;  /* 0x0000000a09a5723e */ /* 0x000fe200000010ff */
[----:B------:R-:W-:Y:S01]  /*6aa0*/  FMUL.FTZ R10, R240, R22 ;  /* 0x00000016f00a7220 */ /* 0x000fe20000410000 */
[----:B------:R-:W-:Y:S01]  /*6ab0*/  FMUL.FTZ R22, R92, R41 ;  /* 0x000000295c167220 */ /* 0x000fe20000410000 */
[----:B------:R-:W-:Y:S02]  /*6ac0*/  FMUL.FTZ R0, R0, UR14 ;  /* 0x0000000e00007c20 */ /* 0x000fe40008410000 */
[----:B------:R-:W-:Y:S01]  /*6ad0*/  FMUL.FTZ R10, R10, R4 ;  /* 0x000000040a0a7220 */ /* 0x000fe20000410000 */
[----:B------:R-:W-:Y:S01]  /*6ae0*/  FFMA.FTZ R4, -R186, R186, 1 ;  /* 0x3f800000ba047423 */ /* 0x000fe200000101ba */
[----:B------:R-:W-:Y:S01]  /*6af0*/  FMUL.FTZ R7, R15, R0 ;  /* 0x000000000f077220 */ /* 0x000fe20000410000 */
[----:B------:R-:W-:Y:S01]  /*6b00*/  FMUL.FTZ R15, R16, R6 ;  /* 0x00000006100f7220 */ /* 0x000fe20000410000 */
[----:B------:R-:W-:Y:S01]  /*6b10*/  FMUL.FTZ R16, R86, R47 ;  /* 0x0000002f56107220 */ /* 0x000fe20000410000 */
[----:B------:R-:W-:Y:S01]  /*6b20*/  FMUL.FTZ R4, R4, UR14 ;  /* 0x0000000e04047c20 */ /* 0x000fe20008410000 */
        /* <DEDUP_REMOVED lines=9> */
[----:B------:R-:W-:Y:S01]  /*6bc0*/  FMUL.FTZ R28, R251, R31 ;  /* 0x0000001ffb1c7220 */ /* 0x000fe20000410000 */
        /* <DEDUP_REMOVED lines=9> */
[----:B------:R-:W-:Y:S01]  /*6c60*/  FFMA.FTZ R0, -R177, R177, 1 ;  /* 0x3f800000b1007423 */ /* 0x000fe200000101b1 */
[----:B------:R-:W-:Y:S01]  /*6c70*/  FFMA.FTZ R5, -R191, R191, 1 ;  /* 0x3f800000bf057423 */ /* 0x000fe200000101bf */
[----:B------:R-:W-:Y:S01]  /*6c80*/  F2FP.BF16.F32.PACK_AB R160, R11, R12 ;  /* 0x0000000c0ba0723e */ /* 0x000fe200000010ff */
[----:B------:R-:W-:Y:S01]  /*6c90*/  FMUL.FTZ R11, R99, R34 ;  /* 0x00000022630b7220 */ /* 0x000fe20000410000 */
[----:B------:R-:W-:Y:S01]  /*6ca0*/  FMUL.FTZ R12, R84, R49 ;  /* 0x00000031540c7220 */ /* 0x000fe20000410000 */
[----:B------:R-:W-:Y:S01]  /*6cb0*/  FMUL.FTZ R6, R6, UR14 ;  /* 0x0000000e06067c20 */ /* 0x000fe20008410000 */
[----:B------:R-:W-:Y:S01]  /*6cc0*/  FMUL.FTZ R0, R0, UR14 ;  /* 0x0000000e00007c20 */ /* 0x000fe20008410000 */
[----:B------:R-:W-:Y:S01]  /*6cd0*/  FMUL.FTZ R5, R5, UR14 ;  /* 0x0000000e05057c20 */ /* 0x000fe20008410000 */
[----:B------:R-:W-:Y:S01]  /*6ce0*/  FMUL.FTZ R20, R110, R66 ;  /* 0x000000426e147220 */ /* 0x000fe20000410000 */
[----:B------:R-:W-:Y:S01]  /*6cf0*/  MOV R110, 0x20 ;  /* 0x00000020006e7802 */ /* 0x000fe20000000f00 */
[----:B------:R-:W-:Y:S01]  /*6d00*/  FMUL.FTZ R9, R19, R0 ;  /* 0x0000000013097220 */ /* 0x000fe20000410000 */
[----:B------:R-:W-:Y:S01]  /*6d10*/  FFMA.FTZ R0, -R181, R181, 1 ;  /* 0x3f800000b5007423 */ /* 0x000fe200000101b5 */
[----:B------:R-:W-:Y:S01]  /*6d20*/  FMUL.FTZ R29, R29, R5 ;  /* 0x000000051d1d7220 */ /* 0x000fe20000410000 */
[----:B------:R-:W-:Y:S01]  /*6d30*/  FFMA.FTZ R5, -R195, R195, 1 ;  /* 0x3f800000c3057423 */ /* 0x000fe200000101c3 */
[----:B------:R-:W-:Y:S01]  /*6d40*/  FMUL.FTZ R19, R109, R67 ;  /* 0x000000436d137220 */ /* 0x000fe20000410000 */
[----:B------:R-:W-:Y:S01]  /*6d50*/  FMUL.FTZ R0, R0, UR14 ;  /* 0x0000000e00007c20 */ /* 0x000fe20008410000 */
[----:B------:R-:W-:Y:S01]  /*6d60*/  F2FP.BF16.F32.PACK_AB R161, R9, R13 ;  /* 0x0000000d09a1723e */ /* 0x000fe200000010ff */
[----:B------:R-:W-:Y:S01]  /*6d70*/  FMUL.FTZ R9, R24, R6 ;  /* 0x0000000618097220 */ /* 0x000fe20000410000 */
[----:B------:R-:W-:Y:S01]  /*6d80*/  FMUL.FTZ R24, R94, R39 ;  /* 0x000000275e187220 */ /* 0x000fe20000410000 */
[----:B------:R-:W-:Y:S01]  /*6d90*/  FMUL.FTZ R7, R23, R0 ;  /* 0x0000000017077220 */ /* 0x000fe20000410000 */
[----:B------:R-:W-:Y:S01]  /*6da0*/  FFMA.FTZ R0, -R185, R185, 1 ;  /* 0x3f800000b9007423 */ /* 0x000fe200000101b9 */
[----:B------:R-:W-:Y:S01]  /*6db0*/  FFMA.FTZ R6, -R192, R192, 1 ;  /* 0x3f800000c0067423 */ /* 0x000fe200000101c0 */
[----:B------:R-:W-:Y:S01]  /*6dc0*/  FMUL.FTZ R23, R90, R43 ;  /* 0x0000002b5a177220 */ /* 0x000fe20000410000 */
[----:B------:R-:W-:Y:S01]  /*6dd0*/  FMUL.FTZ R5, R5, UR14 ;  /* 0x0000000e05057c20 */ /* 0x000fe20008410000 */
[----:B------:R-:W-:Y:S01]  /*6de0*/  FMUL.FTZ R0, R0, UR14 ;  /* 0x0000000e00007c20 */ /* 0x000fe20008410000 */
[----:B------:R-:W-:Y:S01]  /*6df0*/  F2FP.BF16.F32.PACK_AB R107, R7, R10 ;  /* 0x0000000a076b723e */ /* 0x000fe200000010ff */
[----:B------:R-:W-:Y:S01]  /*6e00*/  FMUL.FTZ R10, R30, R4 ;  /* 0x000000041e0a7220 */ /* 0x000fe20000410000 */
[----:B------:R-:W-:Y:S01]  /*6e10*/  FMUL.FTZ R6, R6, UR14 ;  /* 0x0000000e06067c20 */ /* 0x000fe20008410000 */
[----:B------:R-:W-:Y:S01]  /*6e20*/  FMUL.FTZ R13, R27, R0 ;  /* 0x000000001b0d7220 */ /* 0x000fe20000410000 */
[----:B------:R-:W-:Y:S01]  /*6e30*/  FMUL.FTZ R27, R148, R33 ;  /* 0x00000021941b7220 */ /* 0x000fe20000410000 */
[----:B------:R-:W-:Y:S01]  /*6e40*/  FMUL.FTZ R30, R73, R60 ;  /* 0x0000003c491e7220 */ /* 0x000fe20000410000 */
[----:B------:R1:W5:Y:S01]  /*6e50*/  LDL.LU R148, [R1+0xa8] ;  /* 0x0000a80001947983 */ /* 0x0003620000300800 */
[----:B------:R-:W-:Y:S01]  /*6e60*/  FMUL.FTZ R7, R15, R6 ;  /* 0x000000060f077220 */ /* 0x000fe20000410000 */
[----:B------:R-:W-:Y:S01]  /*6e70*/  FMUL.FTZ R15, R78, R55 ;  /* 0x000000374e0f7220 */ /* 0x000fe20000410000 */
[----:B------:R-:W-:Y:S01]  /*6e80*/  F2FP.BF16.F32.PACK_AB R34, R13, R14 ;  /* 0x0000000e0d22723e */ /* 0x000fe200000010ff */
[----:B------:R1:W5:Y:S01]  /*6e90*/  LDL.LU R99, [R1+0xa4] ;  /* 0x0000a40001637983 */ /* 0x0003620000300800 */
[----:B------:R-:W-:Y:S01]  /*6ea0*/  FMUL.FTZ R13, R82, R51 ;  /* 0x00000033520d7220 */ /* 0x000fe20000410000 */
[----:B------:R-:W-:Y:S01]  /*6eb0*/  FMUL.FTZ R14, R75, R58 ;  /* 0x0000003a4b0e7220 */ /* 0x000fe20000410000 */
[----:B------:R-:W-:Y:S01]  /*6ec0*/  F2FP.BF16.F32.PACK_AB R33, R8, R9 ;  /* 0x000000090821723e */ /* 0x000fe200000010ff */
[----:B------:R1:W5:Y:S01]  /*6ed0*/  LDL.LU R98, [R1+0xa0] ;  /* 0x0000a00001627983 */ /* 0x0003620000300800 */
[----:B------:R-:W-:Y:S01]  /*6ee0*/  FMUL.FTZ R27, R27, R5 ;  /* 0x000000051b1b7220 */ /* 0x000fe20000410000 */
[----:B------:R-:W-:Y:S01]  /*6ef0*/  FFMA.FTZ R6, -R196, R196, 1 ;  /* 0x3f800000c4067423 */ /* 0x000fe200000101c4 */
        /* <DEDUP_REMOVED lines=15> */
[----:B------:R-:W-:Y:S01]  /*6ff0*/  F2FP.BF16.F32.PACK_AB R28, R28, R10 ;  /* 0x0000000a1c1c723e */ /* 0x000fe200000010ff */
[----:B------:R-:W-:Y:S01]  /*7000*/  FMUL.FTZ R10, R91, R42 ;  /* 0x0000002a5b0a7220 */ /* 0x000fe20000410000 */
[----:B------:R1:W5:Y:S01]  /*7010*/  LDL.LU R93, [R1+0x8c] ;  /* 0x00008c00015d7983 */ /* 0x0003620000300800 */
[----:B------:R-:W-:Y:S01]  /*7020*/  FFMA.FTZ R4, -R198, R198, 1 ;  /* 0x3f800000c6047423 */ /* 0x000fe200000101c6 */
[----:B------:R-:W-:Y:S01]  /*7030*/  FFMA.FTZ R0, -R193, R193, 1 ;  /* 0x3f800000c1007423 */ /* 0x000fe200000101c1 */
[----:B------:R-:W-:Y:S01]  /*7040*/  F2FP.BF16.F32.PACK_AB R29, R29, R7 ;  /* 0x000000071d1d723e */ /* 0x000fe200000010ff */
[----:B------:R1:W5:Y:S01]  /*7050*/  LDL.LU R92, [R1+0x88] ;  /* 0x00008800015c7983 */ /* 0x0003620000300800 */
[----:B------:R-:W-:Y:S01]  /*7060*/  FMUL.FTZ R4, R4, UR14 ;  /* 0x0000000e04047c20 */ /* 0x000fe20008410000 */
[----:B------:R-:W-:Y:S01]  /*7070*/  FMUL.FTZ R0, R0, UR14 ;  /* 0x0000000e00007c20 */ /* 0x000fe20008410000 */
[----:B------:R-:W-:Y:S01]  /*7080*/  FFMA.FTZ R6, -R200, R200, 1 ;  /* 0x3f800000c8067423 */ /* 0x000fe200000101c8 */
[----:B------:R1:W5:Y:S01]  /*7090*/  LDL.LU R91, [R1+0x84] ;  /* 0x00008400015b7983 */ /* 0x0003620000300800 */
[----:B------:R-:W-:Y:S01]  /*70a0*/  FMUL.FTZ R11, R38, R4 ;  /* 0x00000004260b7220 */ /* 0x000fe20000410000 */
        /* <DEDUP_REMOVED lines=8> */
[----:B------:R-:W-:Y:S01]  /*7130*/  F2FP.BF16.F32.PACK_AB R26, R26, R9 ;  /* 0x000000091a1a723e */ /* 0x000fe200000010ff */
[----:B------:R-:W-:Y:S01]  /*7140*/  FMUL.FTZ R24, R24, R0 ;  /* 0x0000000018187220 */ /* 0x000fe20000410000 */
[----:B------:R1:W5:Y:S01]  /*7150*/  LDL.LU R88, [R1+0x78] ;  /* 0x0000780001587983 */ /* 0x0003620000300800 */
[----:B------:R-:W-:Y:S01]  /*7160*/  FMUL.FTZ R10, R10, R4 ;  /* 0x000000040a0a7220 */ /* 0x000fe20000410000 */
[----:B------:R-:W-:Y:S01]  /*7170*/  FFMA.FTZ R0, -R201, R201, 1 ;  /* 0x3f800000c9007423 */ /* 0x000fe200000101c9 */
[----:B------:R-:W-:Y:S01]  /*7180*/  FFMA.FTZ R4, -R206, R206, 1 ;  /* 0x3f800000ce047423 */ /* 0x000fe200000101ce */
[----:B------:R1:W5:Y:S01]  /*7190*/  LDL.LU R87, [R1+0x74] ;  /* 0x0000740001577983 */ /* 0x0003620000300800 */
[----:B------:R-:W-:Y:S01]  /*71a0*/  F2FP.BF16.F32.PACK_AB R24, R24, R11 ;  /* 0x0000000b1818723e */ /* 0x000fe200000010ff */
[----:B------:R-:W-:Y:S01]  /*71b0*/  FMUL.FTZ R11, R74, R59 ;  /* 0x0000003b4a0b7220 */ /* 0x000fe20000410000 */
[----:B------:R-:W-:Y:S01]  /*71c0*/  FMUL.FTZ R0, R0, UR14 ;  /* 0x0000000e00007c20 */ /* 0x000fe20008410000 */
[----:B------:R1:W5:Y:S01]  /*71d0*/  LDL.LU R86, [R1+0x70] ;  /* 0x0000700001567983 */ /* 0x0003620000300800 */
[----:B------:R-:W-:Y:S01]  /*71e0*/  FMUL.FTZ R4, R4, UR14 ;  /* 0x0000000e04047c20 */ /* 0x000fe20008410000 */
[----:B------:R-:W-:Y:S01]  /*71f0*/  FMUL.FTZ R7, R36, R6 ;  /* 0x0000000624077220 */ /* 0x000fe20000410000 */
[----:B------:R-:W-:Y:S01]  /*7200*/  FMUL.FTZ R23, R23, R0 ;  /* 0x0000000017177220 */ /* 0x000fe20000410000 */
[----:B------:R1:W5:Y:S01]  /*7210*/  LDL.LU R85, [R1+0x6c] ;  /* 0x00006c0001557983 */ /* 0x0003620000300800 */
[----:B------:R-:W-:Y:S01]  /*7220*/  FMUL.FTZ R8, R8, R4 ;  /* 0x0000000408087220 */ /* 0x000fe20000410000 */
[----:B------:R-:W-:Y:S01]  /*7230*/  FFMA.FTZ R4, -R210, R210, 1 ;  /* 0x3f800000d2047423 */ /* 0x000fe200000101d2 */
[----:B------:R-:W-:Y:S01]  /*7240*/  FFMA.FTZ R0, -R205, R205, 1 ;  /* 0x3f800000cd007423 */ /* 0x000fe200000101cd */
[----:B------:R1:W5:Y:S01]  /*7250*/  LDL.LU R84, [R1+0x68] ;  /* 0x0000680001547983 */ /* 0x0003620000300800 */
[----:B------:R-:W-:Y:S01]  /*7260*/  F2FP.BF16.F32.PACK_AB R23, R23, R10 ;  /* 0x0000000a1717723e */ /* 0x000fe200000010ff */
[----:B------:R-:W-:Y:S01]  /*7270*/  FMUL.FTZ R4, R4, UR14 ;  /* 0x0000000e04047c20 */ /* 0x000fe20008410000 */
[----:B------:R-:W-:Y:S01]  /*7280*/  FMUL.FTZ R0, R0, UR14 ;  /* 0x0000000e00007c20 */ /* 0x000fe20008410000 */
[----:B------:R1:W5:Y:S01]  /*7290*/  LDL.LU R83, [R1+0x64] ;  /* 0x0000640001537983 */ /* 0x0003620000300800 */
[----:B------:R-:W-:Y:S01]  /*72a0*/  FFMA.FTZ R6, -R204, R204, 1 ;  /* 0x3f800000cc067423 */ /* 0x000fe200000101cc */
        /* <DEDUP_REMOVED lines=11> */
[----:B------:R-:W-:Y:S01]  /*7360*/  F2FP.BF16.F32.PACK_AB R16, R16, R8 ;  /* 0x000000081010723e */ /* 0x000fe200000010ff */
        /* <DEDUP_REMOVED lines=12> */
[----:B------:R-:W-:Y:S01]  /*7430*/  FFMA.FTZ R0, -R218, R218, 1 ;  /* 0x3f800000da007423 */ /* 0x000fe200000101da */
        /* <DEDUP_REMOVED lines=33> */
[----:B------:R-:W-:Y:S01]  /*7650*/  FFMA.FTZ R6, -R224, R224, 1 ;  /* 0x3f800000e0067423 */ /* 0x000fe200000101e0 */
[----:B------:R-:W-:Y:S01]  /*7660*/  F2FP.BF16.F32.PACK_AB R17, R17, R7 ;  /* 0x000000071111723e */ /* 0x000fe200000010ff */
[----:B------:R-:W-:Y:S01]  /*7670*/  FMUL.FTZ R5, R5, UR14 ;  /* 0x0000000e05057c20 */ /* 0x000fe20008410000 */
[----:B------:R-:W-:Y:S01]  /*7680*/  FFMA.FTZ R4, -R219, R219, 1 ;  /* 0x3f800000db047423 */ /* 0x000fe200000101db */
[----:B------:R-:W-:Y:S01]  /*7690*/  FMUL.FTZ R6, R6, UR14 ;  /* 0x0000000e06067c20 */ /* 0x000fe20008410000 */
[----:B------:R-:W-:Y:S01]  /*76a0*/  FMUL.FTZ R31, R31, R0 ;  /* 0x000000001f1f7220 */ /* 0x000fe20000410000 */
[----:B------:R-:W-:Y:S01]  /*76b0*/  FMUL.FTZ R12, R12, R5 ;  /* 0x000000050c0c7220 */ /* 0x000fe20000410000 */
[----:B------:R-:W-:Y:S01]  /*76c0*/  FFMA.FTZ R5, -R215, R215, 1 ;  /* 0x3f800000d7057423 */ /* 0x000fe200000101d7 */
[----:B------:R-:W-:Y:S01]  /*76d0*/  FMUL.FTZ R10, R56, R6 ;  /* 0x00000006380a7220 */ /* 0x000fe20000410000 */
[----:B------:R-:W-:Y:S01]  /*76e0*/  F2FP.BF16.F32.PACK_AB R6, R15, R18 ;  /* 0x000000120f06723e */ /* 0x000fe200000010ff */
[----:B------:R-:W-:Y:S01]  /*76f0*/  FMUL.FTZ R18, R68, R65 ;  /* 0x0000004144127220 */ /* 0x000fe20000410000 */
[----:B------:R-:W-:Y:S01]  /*7700*/  FMUL.FTZ R5, R5, UR14 ;  /* 0x0000000e05057c20 */ /* 0x000fe20008410000 */
[----:B------:R1:W5:Y:S01]  /*7710*/  LDL.LU R68, [R1+0x28] ;  /* 0x0000280001447983 */ /* 0x0003620000300800 */
        /* <DEDUP_REMOVED lines=8> */
[----:B------:R-:W-:Y:S01]  /*77a0*/  F2FP.BF16.F32.PACK_AB R7, R7, R8 ;  /* 0x000000080707723e */ /* 0x000fe200000010ff */
[----:B------:R-:W-:Y:S01]  /*77b0*/  FFMA.FTZ R8, -R223, R223, 1 ;  /* 0x3f800000df087423 */ /* 0x000fe200000101df */
[----:B------:R-:W-:Y:S01]  /*77c0*/  FMUL.FTZ R21, R0, UR14 ;  /* 0x0000000e00157c20 */ /* 0x000fe20008410000 */
[----:B------:R-:W-:Y:S01]  /*77d0*/  FMUL.FTZ R9, R57, R5 ;  /* 0x0000000539097220 */ /* 0x000fe20000410000 */
[----:B------:R-:W-:Y:S01]  /*77e0*/  FFMA.FTZ R5, -R221, R221, 1 ;  /* 0x3f800000dd057423 */ /* 0x000fe200000101dd */
[----:B------:R-:W-:Y:S01]  /*77f0*/  FMUL.FTZ R8, R8, UR14 ;  /* 0x0000000e08087c20 */ /* 0x000fe20008410000 */
[----:B------:R-:W-:Y:S01]  /*7800*/  FFMA.FTZ R0, -R225, R225, 1 ;  /* 0x3f800000e1007423 */ /* 0x000fe200000101e1 */
[----:B------:R-:W-:Y:S01]  /*7810*/  FMUL.FTZ R4, R4, UR14 ;  /* 0x0000000e04047c20 */ /* 0x000fe20008410000 */
[----:B------:R-:W-:Y:S01]  /*7820*/  FMUL.FTZ R5, R5, UR14 ;  /* 0x0000000e05057c20 */ /* 0x000fe20008410000 */
[----:B------:R-:W-:Y:S01]  /*7830*/  F2FP.BF16.F32.PACK_AB R9, R9, R10 ;  /* 0x0000000a0909723e */ /* 0x000fe200000010ff */
[----:B------:R-:W-:Y:S01]  /*7840*/  FMUL.FTZ R30, R30, R8 ;  /* 0x000000081e1e7220 */ /* 0x000fe20000410000 */
[----:B------:R-:W-:Y:S01]  /*7850*/  FMUL.FTZ R0, R0, UR14 ;  /* 0x0000000e00007c20 */ /* 0x000fe20008410000 */
[----:B------:R-:W-:Y:S01]  /*7860*/  F2FP.BF16.F32.PACK_AB R8, R11, R14 ;  /* 0x0000000e0b08723e */ /* 0x000fe200000010ff */
[----:B------:R-:W-:Y:S01]  /*7870*/  FMUL.FTZ R15, R61, R5 ;  /* 0x000000053d0f7220 */ /* 0x000fe20000410000 */
[----:B------:R-:W-:Y:S01]  /*7880*/  FFMA.FTZ R5, -R227, R227, 1 ;  /* 0x3f800000e3057423 */ /* 0x000fe200000101e3 */
[----:B------:R-:W-:Y:S01]  /*7890*/  SHF.L.U32 R109, R111, 0x5, RZ ;  /* 0x000000056f6d7819 */ /* 0x000fe200000006ff */
[----:B------:R-:W-:Y:S01]  /*78a0*/  FMUL.FTZ R21, R64, R21 ;  /* 0x0000001540157220 */ /* 0x000fe20000410000 */
[----:B------:R-:W-:Y:S01]  /*78b0*/  FMUL.FTZ R20, R20, R4 ;  /* 0x0000000414147220 */ /* 0x000fe20000410000 */
[----:B------:R-:W-:Y:S01]  /*78c0*/  F2FP.BF16.F32.PACK_AB R11, R15, R30 ;  /* 0x0000001e0f0b723e */ /* 0x000fe200000010ff */
[----:B------:R-:W-:Y:S01]  /*78d0*/  FMUL.FTZ R5, R5, UR14 ;  /* 0x0000000e05057c20 */ /* 0x000fe20008410000 */
[----:B------:R-:W-:Y:S01]  /*78e0*/  FMUL.FTZ R19, R19, R0 ;  /* 0x0000000013137220 */ /* 0x000fe20000410000 */
[----:B------:R-:W-:Y:S02]  /*78f0*/  F2FP.BF16.F32.PACK_AB R10, R31, R32 ;  /* 0x000000201f0a723e */ /* 0x000fe400000010ff */
[----:B------:R-:W-:Y:S01]  /*7900*/  FMUL.FTZ R18, R18, R5 ;  /* 0x0000000512127220 */ /* 0x000fe20000410000 */
[----:B-1----:R-:W-:Y:S06]  /*7910*/  BRA.U !UP0, `(.L_x_804) ;  /* 0x0000000108747547 */ /* 0x002fec000b800000 */
[----:B------:R-:W2:Y:S01]  /*7920*/  LDL.LU R37, [R1+0x4] ;  /* 0x0000040001257983 */ /* 0x000ea20000300800 */
[----:B------:R-:W1:Y:S01]  /*7930*/  LDC R5, c[0x0][0x3b0] ;  /* 0x0000ec00ff057b82 */ /* 0x000e620000000800 */
[----:B------:R-:W-:Y:S01]  /*7940*/  IADD3 R4, P0, PT, RZ, -UR30, RZ ;  /* 0x8000001eff047c10 */ /* 0x000fe2000ff1e0ff */
[----:B------:R-:W-:Y:S01]  /*7950*/  ULOP3.LUT UR5, UR53, 0x1, URZ, 0xc0, !UPT ;  /* 0x0000000135057892 */ /* 0x000fe2000f8ec0ff */
[----:B------:R-:W3:Y:S03]  /*7960*/  LDL.LU R36, [R1+0x8] ;  /* 0x0000080001247983 */ /* 0x000ee60000300800 */
[----:B------:R-:W-:Y:S01]  /*7970*/  UISETP.NE.U32.AND UP1, UPT, UR5, 0x1, UPT ;  /* 0x000000010500788c */ /* 0x000fe2000bf25070 */
[----:B------:R-:W4:Y:S01]  /*7980*/  LDL.LU R35, [R1] ;  /* 0x0000000001237983 */ /* 0x000f220000300800 */
[----:B------:R-:W2:Y:S02]  /*7990*/  LDC R14, c[0x0][0x3b4] ;  /* 0x0000ed00ff0e7b82 */ /* 0x000ea40000000800 */
[----:B------:R-:W-:Y:S06]  /*79a0*/  USEL UR5, UR27, 0x2000, !UP1 ;  /* 0x000020001b057887 */ /* 0x000fec000c800000 */
[----:B-----5:R-:W-:Y:S02]  /*79b0*/  VIADD R149, R149, UR5 ;  /* 0x0000000595957c36 */ /* 0x020fe40008000000 */
[----:B----4-:R-:W-:Y:S02]  /*79c0*/  VIADD R35, R35, UR5 ;  /* 0x0000000523237c36 */ /* 0x010fe40008000000 */
[C---:B-1----:R-:W-:Y:S04]  /*79d0*/  IMAD.SHL.U32 R0, R5.reuse, 0x80, RZ ;  /* 0x0000008005007824 */ /* 0x042fe800078e00ff */
[----:B------:R-:W-:Y:S05]  /*79e0*/  IMAD.X R0, RZ, RZ, ~R0, P0 ;  /* 0x000000ffff007224 */ /* 0x000fea00000e0e00 */
[----:B------:R-:W-:Y:S04]  /*79f0*/  SHF.R.S64 R4, R4, 0x1f, R0 ;  /* 0x0000001f04047819 */ /* 0x000fe80000001000 */
[----:B---3--:R-:W-:Y:S04]  /*7a00*/  IADD3 R36, P0, PT, R4, R36, RZ ;  /* 0x0000002404247210 */ /* 0x008fe80007f1e0ff */
[----:B--2---:R-:W-:Y:S01]  /*7a10*/  LEA.HI.X.SX32 R37, R0, R37, 0x1, P0 ;  /* 0x0000002500257211 */ /* 0x004fe200000f0eff */
[----:B------:R1:W-:Y:S01]  /*7a20*/  STL [R1+0x8], R36 ;  /* 0x0000082401007387 */ /* 0x0003e20000100800 */
[C---:B------:R-:W-:Y:S03]  /*7a30*/  LEA R4, P0, R5.reuse, R36, 0x7 ;  /* 0x0000002405047211 */ /* 0x040fe600078038ff */
[----:B------:R1:W-:Y:S01]  /*7a40*/  STL [R1+0x4], R37 ;  /* 0x0000042501007387 */ /* 0x0003e20000100800 */
[----:B------:R-:W-:Y:S01]  /*7a50*/  LEA.HI.X R5, R5, R37, R14, 0x7, P0 ;  /* 0x0000002505057211 */ /* 0x000fe200000f3c0e */
[----:B------:R-:W-:Y:S02]  /*7a60*/  IMAD.MOV.U32 R14, RZ, RZ, R36 ;  /* 0x000000ffff0e7224 */ /* 0x000fe400078e0024 */
[----:B------:R1:W-:Y:S01]  /*7a70*/  STL [R1], R35 ;  /* 0x0000002301007387 */ /* 0x0003e20000100800 */
[----:B------:R-:W-:Y:S05]  /*7a80*/  IMAD.MOV.U32 R15, RZ, RZ, R37 ;  /* 0x000000ffff0f7224 */ /* 0x000fea00078e0025 */
[----:B------:R-:W-:Y:S01]  /*7a90*/  @!PT LDS RZ, [RZ] ;  /* 0x00000000fffff984 */ /* 0x000fe20000000800 */
[----:B------:R-:W-:Y:S01]  /*7aa0*/  @!PT LDS RZ, [RZ] ;  /* 0x00000000fffff984 */ /* 0x000fe20000000800 */
[----:B------:R-:W-:Y:S01]  /*7ab0*/  @!PT LDS RZ, [RZ] ;  /* 0x00000000fffff984 */ /* 0x000fe20000000800 */
[----:B------:R1:W-:Y:S04]  /*7ac0*/  LDGSTS.E.BYPASS.LTC128B.128 [R35], desc[UR32][R14.64] ;  /* 0x000000000e237fae */ /* 0x0003e8000b981a20 */
[----:B------:R1:W-:Y:S04]  /*7ad0*/  LDGSTS.E.BYPASS.LTC128B.128 [R35+0x1000], desc[UR32][R4.64] ;  /* 0x0100000004237fae */ /* 0x0003e8000b981a20 */
[----:B------:R-:W0:Y:S02]  /*7ae0*/  LDGDEPBAR ;  /* 0x00000000000079af */ /* 0x000e240000000000 */
.L_x_804:
        /* <DEDUP_REMOVED lines=136> */
.L_x_805:
        /* <DEDUP_REMOVED lines=83> */
[C---:B------:R-:W-:Y:S02]  /*88a0*/  LEA.HI.X.SX32 R49, R61.reuse, R51, 0x5, P0 ;  /* 0x000000333d317211 */ /* 0x040fe400000f2eff */
        /* <DEDUP_REMOVED lines=197> */
.L_x_807:
[----:B------:R-:W2:Y:S01]  /*9500*/  LDCU.64 UR10, c[0x0][0x5c0] ;  /* 0x0000b800ff0a77ac */ /* 0x000ea20008000a00 */
[----:B------:R-:W-:-:S04]  /*9510*/  UIADD3 UR5, UPT, UPT, UR35, UR40, URZ ;  /* 0x0000002823057290 */ /* 0x000fc8000fffe0ff */
[----:B--2---:R-:W-:Y:S02]  /*9520*/  UIMAD.WIDE.U32 UR18, UR5, UR10, URZ ;  /* 0x0000000a051272a5 */ /* 0x004fe4000f8e00ff */
[----:B------:R-:W-:-:S04]  /*9530*/  UIMAD UR5, UR5, UR11, URZ ;  /* 0x0000000b050572a4 */ /* 0x000fc8000f8e02ff */
[----:B------:R-:W-:-:S06]  /*9540*/  UIADD3 UR5, UPT, UPT, UR19, UR5, URZ ;  /* 0x0000000513057290 */ /* 0x000fcc000fffe0ff */
[----:B-1----:R-:W-:Y:S02]  /*9550*/  MOV R5, UR5 ;  /* 0x0000000500057c02 */ /* 0x002fe40008000f00 */
.L_x_808:
        /* <DEDUP_REMOVED lines=12> */
.L_x_809:
[----:B------:R-:W1:Y:S01]  /*9620*/  LDCU.64 UR8, c[0x0][0x5c8] ;  /* 0x0000b900ff0877ac */ /* 0x000e620008000a00 */
[----:B------:R-:W-:-:S04]  /*9630*/  UIADD3 UR5, UPT, UPT, UR35, UR40, URZ ;  /* 0x0000002823057290 */ /* 0x000fc8000fffe0ff */
[----:B-1----:R-:W-:Y:S02]  /*9640*/  UIMAD.WIDE.U32 UR40, UR5, UR8, URZ ;  /* 0x00000008052872a5 */ /* 0x002fe4000f8e00ff */
[----:B------:R-:W-:-:S04]  /*9650*/  UIMAD UR5, UR5, UR9, URZ ;  /* 0x00000009050572a4 */ /* 0x000fc8000f8e02ff */
[----:B------:R-:W-:-:S06]  /*9660*/  UIADD3 UR5, UPT, UPT, UR41, UR5, URZ ;  /* 0x0000000529057290 */ /* 0x000fcc000fffe0ff */
[----:B------:R-:W-:-:S07]  /*9670*/  MOV R18, UR5 ;  /* 0x0000000500127c02 */ /* 0x000fce0008000f00 */
.L_x_810:
        /* <DEDUP_REMOVED lines=13> */
[C---:B------:R-:W-:Y:S01]  /*9750*/  ISETP.GE.AND P1, PT, R111.reuse, UR34, PT ;  /* 0x000000226f007c0c */ /* 0x040fe2000bf26270 */
[----:B------:R-:W-:Y:S01]  /*9760*/  IMAD.U32 R3, RZ, RZ, UR43 ;  /* 0x0000002bff037e24 */ /* 0x000fe2000f8e00ff */
[----:B------:R-:W-:Y:S01]  /*9770*/  LOP3.LUT R0, R2, 0x18, R104, 0xf8, !PT ;  /* 0x0000001802007812 */ /* 0x000fe200078ef868 */
[----:B------:R-:W-:-:S02]  /*9780*/  VIADD R2, R111, 0x40 ;  /* 0x000000406f027836 */ /* 0x000fc40000000000 */
[----:B------:R-:W-:Y:S01]  /*9790*/  IMAD.MOV.U32 R3, RZ, RZ, RZ ;  /* 0x000000ffff037224 */ /* 0x000fe200078e00ff */
[----:B------:R-:W-:Y:S01]  /*97a0*/  IADD3 R4, P0, PT, R0, UR18, RZ ;  /* 0x0000001200047c10 */ /* 0x000fe2000ff1e0ff */
[----:B------:R3:W4:Y:S01]  /*97b0*/  LDS.128 R24, [R102+0x7000] ;  /* 0x0070000066187984 */ /* 0x0007220000000c00 */
[----:B------:R-:W-:Y:S02]  /*97c0*/  MOV R0, UR14 ;  /* 0x0000000e00007c02 */ /* 0x000fe40008000f00 */
[----:B------:R-:W-:Y:S02]  /*97d0*/  ISETP.GE.AND P2, PT, R2, UR34, PT ;  /* 0x0000002202007c0c */ /* 0x000fe4000bf46270 */
[----:B------:R-:W-:Y:S01]  /*97e0*/  IADD3.X R5, PT, PT, R5, UR43, R0, P0, !PT ;  /* 0x0000002b05057c10 */ /* 0x000fe200087fe400 */
[----:B------:R-:W-:Y:S01]  /*97f0*/  IMAD.U32 R0, RZ, RZ, UR8 ;  /* 0x00000008ff007e24 */ /* 0x000fe2000f8e00ff */
        /* <DEDUP_REMOVED lines=16> */
.L_x_812:
[----:B------:R-:W-:Y:S05]  /*9900*/  BSYNC.RECONVERGENT B0 ;  /* 0x0000000000007941 */ /* 0x000fea0003800200 */
.L_x_811:
        /* <DEDUP_REMOVED lines=12> */
.L_x_814:
[----:B------:R-:W-:Y:S05]  /*99d0*/  BSYNC.RECONVERGENT B0 ;  /* 0x0000000000007941 */ /* 0x000fea0003800200 */
.L_x_813:
[----:B------:R-:W5:Y:S01]  /*99e0*/  LDS.128 R12, [R102+0x8000] ;  /* 0x00800000660c7984 */ /* 0x000f620000000c00 */
[----:B------:R-:W-:Y:S01]  /*99f0*/  UIMAD UR16, UR16, UR8, URZ ;  /* 0x00000008101072a4 */ /* 0x000fe2000f8e02ff */
[----:B---3--:R-:W-:Y:S01]  /*9a00*/  IADD3 R2, P0, PT, R16, UR40, RZ ;  /* 0x0000002810027c10 */ /* 0x008fe2000ff1e0ff */
        /* <DEDUP_REMOVED lines=22> */
.L_x_801:
[----:B------:R-:W-:Y:S05]  /*9b70*/  BSYNC.RECONVERGENT B1 ;  /* 0x0000000000017941 */ /* 0x000fea0003800200 */
.L_x_783:
        /* <DEDUP_REMOVED lines=11> */
.L_x_816:
        /* <DEDUP_REMOVED lines=13> */
.L_x_1596:


//--------------------- .text._ZN5flash44flash_bwd_dq_dk_dv_loop_seqk_parallel_kernelI23Flash_bwd_kernel_traitsILi32ELi128ELi128ELi8ELi4ELi4ELi4ELb1ELb0EN7cutlass10bfloat16_tE19Flash_kernel_traitsILi32ELi128ELi128ELi8ES3_EELb1ELb0ELb1ELb1ELb0ELb0ELb0EEEvNS_16Flash_bwd_paramsE --------------------------
	.section	.text._ZN5flash44flash_bwd_dq_dk_dv_loop_seqk_parallel_kernelI23Flash_bwd_kernel_traitsILi32ELi128ELi128ELi8ELi4ELi4ELi4ELb1ELb0EN7cutlass10bfloat16_tE19Flash_kernel_traitsILi32ELi128ELi128ELi8ES3_EELb1ELb0ELb1ELb1ELb0ELb0ELb0EEEvNS_16Flash_bwd_paramsE,"ax",@progbits
	.align	128
        .global         _ZN5flash44flash_bwd_dq_dk_dv_loop_seqk_parallel_kernelI23Flash_bwd_kernel_traitsILi32ELi128ELi128ELi8ELi4ELi4ELi4ELb1ELb0EN7cutlass10bfloat16_tE19Flash_kernel_traitsILi32ELi128ELi128ELi8ES3_EELb1ELb0ELb1ELb1ELb0ELb0ELb0EEEvNS_16Flash_bwd_paramsE
        .type           _ZN5flash44flash_bwd_dq_dk_dv_loop_seqk_parallel_kernelI23Flash_bwd_kernel_traitsILi32ELi128ELi128ELi8ELi4ELi4ELi4ELb1ELb0EN7cutlass10bfloat16_tE19Flash_kernel_traitsILi32ELi128ELi128ELi8ES3_EELb1ELb0ELb1ELb1ELb0ELb0ELb0EEEvNS_16Flash_bwd_paramsE,@function
        .size           _ZN5flash44flash_bwd_dq_dk_dv_loop_seqk_parallel_kernelI23Flash_bwd_kernel_traitsILi32ELi128ELi128ELi8ELi4ELi4ELi4ELb1ELb0EN7cutlass10bfloat16_tE19Flash_kernel_traitsILi32ELi128ELi128ELi8ES3_EELb1ELb0ELb1ELb1ELb0ELb0ELb0EEEvNS_16Flash_bwd_paramsE,(.L_x_1597 - _ZN5flash44flash_bwd_dq_dk_dv_loop_seqk_parallel_kernelI23Flash_bwd_kernel_traitsILi32ELi128ELi128ELi8ELi4ELi4ELi4ELb1ELb0EN7cutlass10bfloat16_tE19Flash_kernel_traitsILi32ELi128ELi128ELi8ES3_EELb1ELb0ELb1ELb1ELb0ELb0ELb0EEEvNS_16Flash_bwd_paramsE)
        .other          _ZN5flash44flash_bwd_dq_dk_dv_loop_seqk_parallel_kernelI23Flash_bwd_kernel_traitsILi32ELi128ELi128ELi8ELi4ELi4ELi4ELb1ELb0EN7cutlass10bfloat16_tE19Flash_kernel_traitsILi32ELi128ELi128ELi8ES3_EELb1ELb0ELb1ELb1ELb0ELb0ELb0EEEvNS_16Flash_bwd_paramsE,@"STO_CUDA_ENTRY STV_DEFAULT"
_ZN5flash44flash_bwd_dq_dk_dv_loop_seqk_parallel_kernelI23Flash_bwd_kernel_traitsILi32ELi128ELi128ELi8ELi4ELi4ELi4ELb1ELb0EN7cutlass10bfloat16_tE19Flash_kernel_traitsILi32ELi128ELi128ELi8ES3_EELb1ELb0ELb1ELb1ELb0ELb0ELb0EEEvNS_16Flash_bwd_paramsE:
.text._ZN5flash44flash_bwd_dq_dk_dv_loop_seqk_parallel_kernelI23Flash_bwd_kernel_traitsILi32ELi128ELi128ELi8ELi4ELi4ELi4ELb1ELb0EN7cutlass10bfloat16_tE19Flash_kernel_traitsILi32ELi128ELi128ELi8ES3_EELb1ELb0ELb1ELb1ELb0ELb0ELb0EEEvNS_16Flash_bwd_paramsE:
        /* <DEDUP_REMOVED lines=20> */
[----:B------:R-:W-:Y:S01]  /*0140*/  UMOV UR23, URZ ;  /* 0x000000ff00177c82 */ /* 0x000fe20008000000 */
[----:B--2---:R-:W-:-:S05]  /*0150*/  ULEA UR5, UR5, UR7, 0x18 ;  /* 0x0000000705057291 */ /* 0x004fca000f8ec0ff */
[----:B------:R-:W2:Y:S01]  /*0160*/  S2UR UR20, SR_CTAID.Y ;  /* 0x00000000001479c3 */ /* 0x000ea20000002600 */
[C---:B-1----:R-:W-:Y:S01]  /*0170*/  IMAD.SHL.U32 R5, R196.reuse, 0x10, RZ ;  /* 0x00000010c4057824 */ /* 0x042fe200078e00ff */
[----:B------:R-:W-:Y:S01]  /*0180*/  SHF.R.U32.HI R195, RZ, 0x1, R196 ;  /* 0x00000001ffc37819 */ /* 0x000fe200000116c4 */
[----:B------:R-:W-:-:S05]  /*0190*/  IMAD.SHL.U32 R2, R196, 0x2, RZ ;  /* 0x00000002c4027824 */ /* 0x000fca00078e00ff */
[----:B------:R-:W1:Y:S01]  /*01a0*/  S2UR UR7, SR_CTAID.Z ;  /* 0x00000000000779c3 */ /* 0x000e620000002700 */
[C---:B------:R-:W-:Y:S01]  /*01b0*/  IMAD.SHL.U32 R7, R196.reuse, 0x40, RZ ;  /* 0x00000040c4077824 */ /* 0x040fe200078e00ff */
[----:B------:R-:W-:Y:S01]  /*01c0*/  LOP3.LUT R5, R5, 0x1c0, RZ, 0xc0, !PT ;  /* 0x000001c005057812 */ /* 0x000fe200078ec0ff */
[C---:B------:R-:W-:Y:S01]  /*01d0*/  IMAD.SHL.U32 R3, R196.reuse, 0x20, RZ ;  /* 0x00000020c4037824 */ /* 0x040fe200078e00ff */
[----:B------:R-:W-:Y:S02]  /*01e0*/  R2P PR, R196, 0x18 ;  /* 0x00000018c4007804 */ /* 0x000fe40000000000 */
[----:B------:R-:W-:Y:S02]  /*01f0*/  LOP3.LUT R0, R2, 0xe006, R7, 0xc8, !PT ;  /* 0x0000e00602007812 */ /* 0x000fe400078ec807 */
[----:B------:R-:W-:Y:S02]  /*0200*/  LOP3.LUT R5, R5, 0x38, R2, 0xf8, !PT ;  /* 0x0000003805057812 */ /* 0x000fe400078ef802 */
[----:B------:R-:W-:-:S02]  /*0210*/  LOP3.LUT R0, R0, 0xc00, R3, 0xf8, !PT ;  /* 0x00000c0000007812 */ /* 0x000fc400078ef803 */
[----:B------:R-:W-:Y:S02]  /*0220*/  LOP3.LUT R195, R195, 0x30, RZ, 0xc0, !PT ;  /* 0x00000030c3c37812 */ /* 0x000fe400078ec0ff */
[----:B------:R-:W-:Y:S01]  /*0230*/  LOP3.LUT R194, R0, R5, RZ, 0xfc, !PT ;  /* 0x0000000500c27212 */ /* 0x000fe200078efcff */
[----:B---3--:R-:W-:Y:S01]  /*0240*/  IMAD.U32 R5, RZ, RZ, UR4 ;  /* 0x00000004ff057e24 */ /* 0x008fe2000f8e00ff */
        /* <DEDUP_REMOVED lines=13> */
.L_x_874:
[----:B-1----:R-:W1:Y:S01]  /*0320*/  LDC.64 R2, c[0x0][0x478] ;  /* 0x00011e00ff027b82 */ /* 0x002e620000000a00 */
[----:B------:R-:W2:Y:S01]  /*0330*/  S2R R4, SR_CTAID.Y ;  /* 0x0000000000047919 */ /* 0x000ea20000002600 */
        /* <DEDUP_REMOVED lines=45> */
.L_x_817:
        /* <DEDUP_REMOVED lines=12> */
[----:B------:R-:W3:Y:S03]  /*06d0*/  @!P3 LDC.64 R6, c[0x0][0x398] ;  /* 0x0000e600ff06bb82 */ /* 0x000ee60000000a00 */
[----:B------:R-:W-:-:S05]  /*06e0*/  SHF.R.S32.HI R0, RZ, 0x7, R0 ;  /* 0x00000007ff007819 */ /* 0x000fca0000011400 */
[----:B------:R-:W4:Y:S01]  /*06f0*/  @P3 LDC.64 R2, c[0x0][0x3b0] ;  /* 0x0000ec00ff023b82 */ /* 0x000f220000000a00 */
[----:B--2---:R-:W-:-:S05]  /*0700*/  IADD3 R10, PT, PT, R173, R10, -R188 ;  /* 0x0000000aad0a7210 */ /* 0x004fca0007ffe8bc */
[----:B------:R-:W-:-:S05]  /*0710*/  VIADD R10, R10, 0x7f ;  /* 0x0000007f0a0a7836 */ /* 0x000fca0000000000 */
[----:B------:R-:W-:-:S04]  /*0720*/  SHF.R.S32.HI R17, RZ, 0x1f, R10 ;  /* 0x0000001fff117819 */ /* 0x000fc8000001140a */
[----:B------:R-:W-:Y:S01]  /*0730*/  LEA.HI R17, R17, R10, RZ, 0x7 ;  /* 0x0000000a11117211 */ /* 0x000fe200078f38ff */
[----:B---3--:R-:W-:-:S03]  /*0740*/  @!P3 IMAD.WIDE.U32 R28, R4, R6, RZ ;  /* 0x00000006041cb225 */ /* 0x008fc600078e00ff */
        /* <DEDUP_REMOVED lines=18> */
[----:B------:R-:W-:Y:S06]  /*0870*/  BRA `(.L_x_820) ;  /* 0x0000000000147947 */ /* 0x000fec0003800000 */
.L_x_819:
[----:B------:R-:W1:Y:S01]  /*0880*/  LDCU.64 UR16, c[0x0][0x3b8] ;  /* 0x00007700ff1077ac */ /* 0x000e620008000a00 */
[----:B------:R-:W-:-:S05]  /*0890*/  IADD3 R14, PT, PT, R190, R193, RZ ;  /* 0x000000c1be0e7210 */ /* 0x000fca0007ffe0ff */
[C---:B-1----:R-:W-:Y:S02]  /*08a0*/  IMAD R13, R14.reuse, UR17, RZ ;  /* 0x000000110e0d7c24 */ /* 0x042fe4000f8e02ff */
[----:B------:R-:W-:-:S05]  /*08b0*/  IMAD.WIDE.U32 R14, R14, UR16, RZ ;  /* 0x000000100e0e7c25 */ /* 0x000fca000f8e00ff */
[----:B------:R-:W-:Y:S02]  /*08c0*/  IADD3 R13, PT, PT, R15, R13, RZ ;  /* 0x0000000d0f0d7210 */ /* 0x000fe40007ffe0ff */
.L_x_820:
        /* <DEDUP_REMOVED lines=38> */
.L_x_821:
[----:B------:R-:W1:Y:S01]  /*0b30*/  LDCU.64 UR4, c[0x0][0x3c0] ;  /* 0x00007800ff0477ac */ /* 0x000e620008000a00 */
[----:B------:R-:W-:-:S05]  /*0b40*/  IADD3 R18, PT, PT, R190, R193, RZ ;  /* 0x000000c1be127210 */ /* 0x000fca0007ffe0ff */
[C---:B-1----:R-:W-:Y:S02]  /*0b50*/  IMAD R15, R18.reuse, UR5, RZ ;  /* 0x00000005120f7c24 */ /* 0x042fe4000f8e02ff */
[----:B------:R-:W-:-:S05]  /*0b60*/  IMAD.WIDE.U32 R18, R18, UR4, RZ ;  /* 0x0000000412127c25 */ /* 0x000fca000f8e00ff */
[----:B------:R-:W-:Y:S02]  /*0b70*/  IADD3 R15, PT, PT, R19, R15, RZ ;  /* 0x0000000f130f7210 */ /* 0x000fe40007ffe0ff */
.L_x_822:
        /* <DEDUP_REMOVED lines=27> */
.L_x_823:
[-C--:B------:R-:W-:Y:S02]  /*0d30*/  IMAD R24, R23, R8.reuse, RZ ;  /* 0x0000000817187224 */ /* 0x080fe400078e02ff */
[----:B------:R-:W-:-:S05]  /*0d40*/  IMAD.WIDE.U32 R26, R22, R8, RZ ;  /* 0x00000008161a7225 */ /* 0x000fca00078e00ff */
[----:B------:R-:W-:-:S07]  /*0d50*/  IADD3 R24, PT, PT, R27, R24, RZ ;  /* 0x000000181b187210 */ /* 0x000fce0007ffe0ff */
.L_x_824:
        /* <DEDUP_REMOVED lines=8> */
[----:B------:R-:W-:-:S04]  /*0de0*/  IMAD R2, R19, R22, RZ ;  /* 0x0000001613027224 */ /* 0x000fc800078e02ff */
        /* <DEDUP_REMOVED lines=11> */
.L_x_825:
[----:B------:R-:W1:Y:S01]  /*0ea0*/  LDC R16, c[0x0][0x434] ;  /* 0x00010d00ff107b82 */ /* 0x000e620000000800 */
[----:B------:R-:W-:-:S04]  /*0eb0*/  IMAD R3, R4, R0, R9 ;  /* 0x0000000004037224 */ /* 0x000fc800078e0209 */
[----:B-1----:R-:W-:-:S03]  /*0ec0*/  IMAD R16, R3, R16, RZ ;  /* 0x0000001003107224 */ /* 0x002fc600078e02ff */
.L_x_826:
        /* <DEDUP_REMOVED lines=11> */
.L_x_827:
[----:B------:R-:W1:Y:S01]  /*0f80*/  LDC R22, c[0x0][0x444] ;  /* 0x00011100ff167b82 */ /* 0x000e620000000800 */
[----:B------:R-:W-:-:S04]  /*0f90*/  IMAD R3, R4, R0, R9 ;  /* 0x0000000004037224 */ /* 0x000fc800078e0209 */
[----:B-1----:R-:W-:-:S07]  /*0fa0*/  IMAD R22, R3, R22, RZ ;  /* 0x0000001603167224 */ /* 0x002fce00078e02ff */
.L_x_828:
[----:B------:R-:W1:Y:S01]  /*0fb0*/  LDCU.128 UR8, c[0x0][0x590] ;  /* 0x0000b200ff0877ac */ /* 0x000e620008000c00 */
[----:B------:R-:W2:Y:S01]  /*0fc0*/  LDC.64 R2, c[0x0][0x3b0] ;  /* 0x0000ec00ff027b82 */ /* 0x000ea20000000a00 */
[----:B------:R-:W-:Y:S01]  /*0fd0*/  IADD3 R30, P0, PT, R196, R30, RZ ;  /* 0x0000001ec41e7210 */ /* 0x000fe20007f1e0ff */
[----:B------:R-:W3:Y:S01]  /*0fe0*/  S2R R10, SR_TID.X ;  /* 0x00000000000a7919 */ /* 0x000ee20000002100 */
[----:B------:R-:W-:Y:S01]  /*0ff0*/  IMAD.MOV.U32 R197, RZ, RZ, RZ ;  /* 0x000000ffffc57224 */ /* 0x000fe200078e00ff */
[----:B------:R-:W4:Y:S01]  /*1000*/  LDCU.64 UR18, c[0x0][0x3c8] ;  /* 0x00007900ff1277ac */ /* 0x000f220008000a00 */
[----:B------:R-:W-:Y:S01]  /*1010*/  IMAD R198, R0, UR25, RZ ;  /* 0x0000001900c67c24 */ /* 0x000fe2000f8e02ff */
[----:B------:R-:W5:Y:S01]  /*1020*/  S2R R8, SR_TID.X ;  /* 0x0000000000087919 */ /* 0x000f620000002100 */
[----:B------:R-:W-:Y:S01]  /*1030*/  IMAD.X R31, RZ, RZ, R7, P0 ;  /* 0x000000ffff1f7224 */ /* 0x000fe200000e0607 */
[----:B------:R-:W4:Y:S01]  /*1040*/  LDC R171, c[0x0][0x508] ;  /* 0x00014200ffab7b82 */ /* 0x000f220000000800 */
[----:B------:R-:W-:Y:S01]  /*1050*/  IADD3 R26, P1, P0, R32, R26, R23 ;  /* 0x0000001a201a7210 */ /* 0x000fe2000783e017 */
[----:B------:R-:W-:Y:S01]  /*1060*/  BSSY.RECONVERGENT B1, `(.L_x_818) ;  /* 0x0000985000017945 */ /* 0x000fe20003800200 */
[----:B------:R-:W-:-:S05]  /*1070*/  ISETP.NE.AND P4, PT, RZ, UR28, PT ;  /* 0x0000001cff007c0c */ /* 0x000fca000bf85270 */
[----:B------:R-:W5:Y:S01]  /*1080*/  LDC.64 R202, c[0x0][0x420] ;  /* 0x00010800ffca7b82 */ /* 0x000f620000000a00 */
[----:B-1----:R-:W-:Y:S01]  /*1090*/  IMAD R6, R25, UR8, RZ ;  /* 0x0000000819067c24 */ /* 0x002fe2000f8e02ff */
[----:B------:R-:W-:Y:S01]  /*10a0*/  USHF.L.U64.HI UR25, UR8, 0x6, UR9 ;  /* 0x0000000608197899 */ /* 0x000fe20008010209 */
[----:B------:R-:W-:Y:S01]  /*10b0*/  IMAD.WIDE.U32 R30, R21, UR8, R30 ;  /* 0x00000008151e7c25 */ /* 0x000fe2000f8e001e */
[----:B------:R-:W-:-:S03]  /*10c0*/  USHF.L.U32 UR28, UR8, 0x6, URZ ;  /* 0x00000006081c7899 */ /* 0x000fc600080006ff */
[----:B------:R-:W-:Y:S02]  /*10d0*/  IMAD R7, R21, UR9, R6 ;  /* 0x0000000915077c24 */ /* 0x000fe4000f8e0206 */
[-C--:B--2---:R-:W-:Y:S02]  /*10e0*/  IMAD R20, R25, R2.reuse, RZ ;  /* 0x0000000219147224 */ /* 0x084fe400078e02ff */
[----:B------:R-:W-:Y:S02]  /*10f0*/  IMAD.IADD R31, R31, 0x1, R7 ;  /* 0x000000011f1f7824 */ /* 0x000fe400078e0207 */
[----:B------:R-:W1:Y:S01]  /*1100*/  LDC.64 R6, c[0x0][0x5f8] ;  /* 0x00017e00ff067b82 */ /* 0x000e620000000a00 */
[----:B------:R-:W-:-:S04]  /*1110*/  IMAD.WIDE.U32 R32, R21, R2, R196 ;  /* 0x0000000215207225 */ /* 0x000fc800078e00c4 */
[----:B------:R-:W-:Y:S01]  /*1120*/  IMAD R20, R21, R3, R20 ;  /* 0x0000000315147224 */ /* 0x000fe200078e0214 */
[----:B------:R-:W-:Y:S01]  /*1130*/  IADD3 R28, P3, PT, R28, R32, RZ ;  /* 0x000000201c1c7210 */ /* 0x000fe20007f7e0ff */
[----:B------:R-:W-:Y:S01]  /*1140*/  IMAD.WIDE.U32 R30, R9, UR10, R30 ;  /* 0x0000000a091e7c25 */ /* 0x000fe2000f8e001e */
[----:B------:R-:W-:Y:S02]  /*1150*/  SHF.R.S32.HI R21, RZ, 0x1f, R23 ;  /* 0x0000001fff157819 */ /* 0x000fe40000011417 */
[----:B------:R-:W-:Y:S01]  /*1160*/  IADD3.X R29, PT, PT, R5, R33, R20, P3, !PT ;  /* 0x00000021051d7210 */ /* 0x000fe20001ffe414 */
[----:B------:R-:W-:Y:S01]  /*1170*/  IMAD R31, R9, UR11, R31 ;  /* 0x0000000b091f7c24 */ /* 0x000fe2000f8e021f */
[----:B------:R-:W-:Y:S01]  /*1180*/  IADD3.X R19, PT, PT, R19, R24, R21, P1, P0 ;  /* 0x0000001813137210 */ /* 0x000fe20000fe0415 */
[----:B----4-:R-:W-:Y:S01]  /*1190*/  IMAD.IADD R24, R188, 0x1, R171 ;  /* 0x00000001bc187824 */ /* 0x010fe200078e02ab */
[----:B---3--:R-:W-:Y:S01]  /*11a0*/  SHF.R.U32.HI R10, RZ, 0x2, R10 ;  /* 0x00000002ff0a7819 */ /* 0x008fe2000001160a */
[C---:B------:R-:W-:Y:S01]  /*11b0*/  IMAD.WIDE.U32 R28, R9.reuse, UR18, R28 ;  /* 0x00000012091c7c25 */ /* 0x040fe2000f8e001c */
[----:B-----5:R-:W-:Y:S01]  /*11c0*/  LOP3.LUT R5, R8, 0x1f, RZ, 0xc0, !PT ;  /* 0x0000001f08057812 */ /* 0x020fe200078ec0ff */
[----:B------:R-:W2:Y:S01]  /*11d0*/  LDCU.64 UR10, c[0x0][0x550] ;  /* 0x0000aa00ff0a77ac */ /* 0x000ea20008000a00 */
[----:B------:R-:W-:Y:S01]  /*11e0*/  SHF.R.U32.HI R23, RZ, 0x5, R8 ;  /* 0x00000005ff177819 */ /* 0x000fe20000011608 */
[----:B------:R-:W-:Y:S01]  /*11f0*/  IMAD R25, R9, UR19, R29 ;  /* 0x0000001309197c24 */ /* 0x000fe2000f8e021d */
[----:B------:R-:W3:Y:S01]  /*1200*/  LDCU.64 UR18, c[0x0][0x380] ;  /* 0x00007000ff1277ac */ /* 0x000ee20008000a00 */
[----:B------:R-:W-:-:S04]  /*1210*/  IMAD.WIDE.U32 R30, R10, UR8, R30 ;  /* 0x000000080a1e7c25 */ /* 0x000fc8000f8e001e */
[----:B-1----:R-:W-:-:S04]  /*1220*/  IMAD.WIDE.U32 R20, R6, UR21, RZ ;  /* 0x0000001506147c25 */ /* 0x002fc8000f8e00ff */
[----:B------:R-:W-:Y:S01]  /*1230*/  IMAD R6, R7, UR21, R21 ;  /* 0x0000001507067c24 */ /* 0x000fe2000f8e0215 */
[----:B------:R-:W-:Y:S01]  /*1240*/  IADD3 R7, PT, PT, R173, -0x80, -R24 ;  /* 0xffffff80ad077810 */ /* 0x000fe20007ffe818 */
[----:B------:R-:W-:Y:S01]  /*1250*/  IMAD R23, R198, R23, R5 ;  /* 0x00000017c6177224 */ /* 0x000fe200078e0205 */
[----:B------:R-:W-:Y:S01]  /*1260*/  SEL R20, R20, RZ, P4 ;  /* 0x000000ff14147207 */ /* 0x000fe20002000000 */
[----:B------:R-:W-:Y:S01]  /*1270*/  IMAD R181, R10, UR9, R31 ;  /* 0x000000090ab57c24 */ /* 0x000fe2000f8e021f */
[----:B------:R-:W-:Y:S01]  /*1280*/  SHF.R.S32.HI R174, RZ, 0x1f, R7 ;  /* 0x0000001fffae7819 */ /* 0x000fe20000011407 */
[----:B------:R-:W-:Y:S01]  /*1290*/  IMAD.MOV.U32 R24, RZ, RZ, R28 ;  /* 0x000000ffff187224 */ /* 0x000fe200078e001c */
[----:B------:R-:W1:Y:S01]  /*12a0*/  LDCU.64 UR8, c[0x0][0x570] ;  /* 0x0000ae00ff0877ac */ /* 0x000e620008000a00 */
[----:B------:R-:W-:Y:S02]  /*12b0*/  IADD3 R26, P1, P0, R23, R26, R20 ;  /* 0x0000001a171a7210 */ /* 0x000fe4000783e014 */
[----:B------:R-:W-:Y:S01]  /*12c0*/  LEA.HI R174, R174, R7, RZ, 0x7 ;  /* 0x00000007aeae7211 */ /* 0x000fe200078f38ff */
[----:B------:R-:W-:Y:S01]  /*12d0*/  IMAD.WIDE.U32 R24, R10, R2, R24 ;  /* 0x000000020a187225 */ /* 0x000fe200078e0018 */
[----:B------:R-:W-:Y:S01]  /*12e0*/  SHF.R.S32.HI R23, RZ, 0x1f, R23 ;  /* 0x0000001fff177819 */ /* 0x000fe20000011417 */
[----:B------:R-:W4:Y:S01]  /*12f0*/  LDC.64 R20, c[0x0][0x5e8] ;  /* 0x00017a00ff147b82 */ /* 0x000f220000000a00 */
[----:B------:R-:W-:Y:S01]  /*1300*/  SEL R6, R6, RZ, P4 ;  /* 0x000000ff06067207 */ /* 0x000fe20002000000 */
[----:B------:R-:W-:Y:S01]  /*1310*/  IMAD R179, R10, R3, R25 ;  /* 0x000000030ab37224 */ /* 0x000fe200078e0219 */
[----:B------:R-:W-:-:S02]  /*1320*/  SHF.R.S32.HI R174, RZ, 0x7, R174 ;  /* 0x00000007ffae7819 */ /* 0x000fc400000114ae */
[----:B------:R-:W-:Y:S01]  /*1330*/  IADD3.X R6, PT, PT, R23, R19, R6, P1, P0 ;  /* 0x0000001317067210 */ /* 0x000fe20000fe0406 */
[----:B------:R-:W-:Y:S01]  /*1340*/  IMAD.SHL.U32 R23, R198, 0x80, RZ ;  /* 0x00000080c6177824 */ /* 0x000fe200078e00ff */
[C---:B---3--:R-:W-:Y:S01]  /*1350*/  LEA R178, P1, R24.reuse, UR18, 0x1 ;  /* 0x0000001218b27c11 */ /* 0x048fe2000f8208ff */
[----:B------:R-:W-:Y:S01]  /*1360*/  IMAD R19, R189, 0x80, R22 ;  /* 0x00000080bd137824 */ /* 0x000fe200078e0216 */
[----:B------:R-:W-:Y:S02]  /*1370*/  VIMNMX R174, PT, PT, RZ, R174, !PT ;  /* 0x000000aeffae7248 */ /* 0x000fe40007fe0100 */
[----:B------:R-:W-:Y:S02]  /*1380*/  LEA.HI.X R179, R24, UR19, R179, 0x1, P1 ;  /* 0x0000001318b37c11 */ /* 0x000fe400088f0cb3 */
[----:B------:R-:W-:Y:S02]  /*1390*/  IADD3 R7, P0, PT, R23, R26, RZ ;  /* 0x0000001a17077210 */ /* 0x000fe40007f1e0ff */
[----:B------:R-:W-:-:S02]  /*13a0*/  ISETP.GT.AND P1, PT, R17, R174, PT ;  /* 0x000000ae1100720c */ /* 0x000fc40003f24270 */
[----:B------:R-:W-:Y:S02]  /*13b0*/  LEA.HI.X.SX32 R6, R23, R6, 0x1, P0 ;  /* 0x0000000617067211 */ /* 0x000fe400000f0eff */
[C---:B-1----:R-:W-:Y:S02]  /*13c0*/  LEA R200, P0, R7.reuse, UR8, 0x2 ;  /* 0x0000000807c87c11 */ /* 0x042fe4000f8010ff */
[----:B--2---:R-:W-:Y:S02]  /*13d0*/  LEA R180, P3, R30, UR10, 0x1 ;  /* 0x0000000a1eb47c11 */ /* 0x004fe4000f8608ff */
[----:B------:R-:W-:Y:S01]  /*13e0*/  LEA.HI.X R201, R7, UR9, R6, 0x2, P0 ;  /* 0x0000000907c97c11 */ /* 0x000fe200080f1406 */
[----:B------:R-:W-:Y:S01]  /*13f0*/  IMAD R7, R189, 0x80, R16 ;  /* 0x00000080bd077824 */ /* 0x000fe200078e0210 */
[----:B------:R-:W-:Y:S01]  /*1400*/  IADD3 R6, P0, PT, R10, 0x40, RZ ;  /* 0x000000400a067810 */ /* 0x000fe20007f1e0ff */
[----:B----4-:R-:W-:Y:S01]  /*1410*/  IMAD.WIDE R176, R19, 0x4, R20 ;  /* 0x0000000413b07825 */ /* 0x010fe200078e0214 */
[----:B------:R-:W-:-:S02]  /*1420*/  LEA.HI.X R181, R30, UR11, R181, 0x1, P3 ;  /* 0x0000000b1eb57c11 */ /* 0x000fc400098f0cb5 */
[C---:B------:R-:W-:Y:S01]  /*1430*/  SHF.L.U64.HI R16, R2.reuse, 0x6, R3 ;  /* 0x0000000602107819 */ /* 0x040fe20000010203 */
[----:B------:R-:W-:Y:S01]  /*1440*/  IMAD.SHL.U32 R3, R2, 0x40, RZ ;  /* 0x0000004002037824 */ /* 0x000fe200078e00ff */
        /* <DEDUP_REMOVED lines=16> */
.L_x_830:
[----:B------:R-:W1:Y:S01]  /*1550*/  LDCU.64 UR10, c[0x0][0x5c0] ;  /* 0x0000b800ff0a77ac */ /* 0x000e620008000a00 */
[----:B------:R-:W-:-:S05]  /*1560*/  IADD3 R0, PT, PT, R190, R193, RZ ;  /* 0x000000c1be007210 */ /* 0x000fca0007ffe0ff */
[C---:B-1----:R-:W-:Y:S02]  /*1570*/  IMAD R3, R0.reuse, UR11, RZ ;  /* 0x0000000b00037c24 */ /* 0x042fe4000f8e02ff */
[----:B------:R-:W-:-:S05]  /*1580*/  IMAD.WIDE.U32 R12, R0, UR10, RZ ;  /* 0x0000000a000c7c25 */ /* 0x000fca000f8e00ff */
[----:B------:R-:W-:Y:S02]  /*1590*/  IADD3 R0, PT, PT, R13, R3, RZ ;  /* 0x000000030d007210 */ /* 0x000fe40007ffe0ff */
[----:B------:R-:W-:Y:S02]  /*15a0*/  MOV R8, R12 ;  /* 0x0000000c00087202 */ /* 0x000fe40000000f00 */
.L_x_831:
        /* <DEDUP_REMOVED lines=11> */
.L_x_832:
[----:B------:R-:W1:Y:S01]  /*1660*/  LDCU.64 UR8, c[0x0][0x5c8] ;  /* 0x0000b900ff0877ac */ /* 0x000e620008000a00 */
[----:B------:R-:W-:-:S05]  /*1670*/  IADD3 R190, PT, PT, R190, R193, RZ ;  /* 0x000000c1bebe7210 */ /* 0x000fca0007ffe0ff */
[C---:B-1----:R-:W-:Y:S02]  /*1680*/  IMAD R3, R190.reuse, UR9, RZ ;  /* 0x00000009be037c24 */ /* 0x042fe4000f8e02ff */
[----:B------:R-:W-:-:S05]  /*1690*/  IMAD.WIDE.U32 R12, R190, UR8, RZ ;  /* 0x00000008be0c7c25 */ /* 0x000fca000f8e00ff */
[----:B------:R-:W-:Y:S02]  /*16a0*/  IADD3 R3, PT, PT, R13, R3, RZ ;  /* 0x000000030d037210 */ /* 0x000fe40007ffe0ff */
.L_x_833:
        /* <DEDUP_REMOVED lines=33> */
.L_x_835:
[----:B------:R-:W-:Y:S05]  /*18c0*/  BSYNC.RECONVERGENT B0 ;  /* 0x0000000000007941 */ /* 0x000fea0003800200 */
.L_x_834:
        /* <DEDUP_REMOVED lines=26> */
.L_x_829:
[----:B------:R-:W-:Y:S01]  /*1a70*/  IMAD.U32 R7, RZ, RZ, UR4 ;  /* 0x00000004ff077e24 */ /* 0x000fe2000f8e00ff */
[----:B------:R-:W-:Y:S01]  /*1a80*/  UIMAD UR10, UR29, UR4, URZ ;  /* 0x000000041d0a72a4 */ /* 0x000fe2000f8e02ff */
[----:B------:R-:W-:Y:S02]  /*1a90*/  @P4 BAR.SYNC.DEFER_BLOCKING 0x0 ;  /* 0x0000000000004b1d */ /* 0x000fe40000010000 */
[----:B------:R-:W-:Y:S01]  /*1aa0*/  IMAD.WIDE.U32 R20, R7, UR30, R196 ;  /* 0x0000001e07147c25 */ /* 0x000fe2000f8e00c4 */
[----:B------:R-:W-:-:S03]  /*1ab0*/  UIMAD UR10, UR30, UR5, UR10 ;  /* 0x000000051e0a72a4 */ /* 0x000fc6000f8e020a */
[----:B------:R-:W1:Y:S01]  /*1ac0*/  LDCU.64 UR8, c[0x0][0x3d8] ;  /* 0x00007b00ff0877ac */ /* 0x000e620008000a00 */
[----:B------:R-:W-:Y:S01]  /*1ad0*/  IADD3 R22, P0, PT, R18, R20, RZ ;  /* 0x0000001412167210 */ /* 0x000fe20007f1e0ff */
[----:B------:R-:W-:Y:S01]  /*1ae0*/  IMAD.SHL.U32 R7, R8, 0x8, RZ ;  /* 0x0000000808077824 */ /* 0x000fe200078e00ff */
[----:B------:R-:W-:Y:S01]  /*1af0*/  LOP3.LUT R20, R189, 0x80000001, RZ, 0xc0, !PT ;  /* 0x80000001bd147812 */ /* 0x000fe200078ec0ff */
[----:B------:R-:W-:Y:S01]  /*1b00*/  BSSY.RECONVERGENT B0, `(.L_x_837) ;  /* 0x0000020000007945 */ /* 0x000fe20003800200 */
[----:B------:R-:W-:Y:S01]  /*1b10*/  IADD3.X R23, PT, PT, R15, UR10, R21, P0, !PT ;  /* 0x0000000a0f177c10 */ /* 0x000fe200087fe415 */
[----:B------:R-:W-:Y:S01]  /*1b20*/  VIADD R15, R188, -UR30 ;  /* 0x8000001ebc0f7c36 */ /* 0x000fe20008000000 */
[----:B------:R-:W-:Y:S02]  /*1b30*/  LOP3.LUT R19, R7, 0xd8, RZ, 0xc0, !PT ;  /* 0x000000d807137812 */ /* 0x000fe400078ec0ff */
[----:B------:R-:W-:Y:S02]  /*1b40*/  ISETP.NE.AND P0, PT, R20, 0x1, PT ;  /* 0x000000011400780c */ /* 0x000fe40003f05270 */
[----:B------:R-:W-:-:S02]  /*1b50*/  ISETP.GE.AND P6, PT, R10, R15, PT ;  /* 0x0000000f0a00720c */ /* 0x000fc40003fc6270 */
[----:B------:R-:W-:Y:S02]  /*1b60*/  LOP3.LUT R18, R19, 0x18, R8, 0x78, !PT ;  /* 0x0000001813127812 */ /* 0x000fe400078e7808 */
[----:B------:R-:W-:Y:S02]  /*1b70*/  SEL R168, RZ, 0x2000, P0 ;  /* 0x00002000ffa87807 */ /* 0x000fe40000000000 */
[----:B------:R-:W-:Y:S01]  /*1b80*/  LOP3.LUT R7, R18, 0x1f20, R7, 0xf8, !PT ;  /* 0x00001f2012077812 */ /* 0x000fe200078ef807 */
[----:B-1----:R-:W-:Y:S02]  /*1b90*/  IMAD R19, R11, UR8, RZ ;  /* 0x000000080b137c24 */ /* 0x002fe4000f8e02ff */
[----:B------:R-:W-:Y:S01]  /*1ba0*/  IMAD.WIDE.U32 R20, R12, UR8, R22 ;  /* 0x000000080c147c25 */ /* 0x000fe2000f8e0016 */
[----:B------:R-:W-:-:S03]  /*1bb0*/  LEA R7, R7, UR6, 0x1 ;  /* 0x0000000607077c11 */ /* 0x000fc6000f8e08ff */
[----:B------:R-:W-:-:S04]  /*1bc0*/  IMAD R19, R12, UR9, R19 ;  /* 0x000000090c137c24 */ /* 0x000fc8000f8e0213 */
[----:B------:R-:W-:Y:S01]  /*1bd0*/  IMAD.IADD R19, R21, 0x1, R19 ;  /* 0x0000000115137824 */ /* 0x000fe200078e0213 */
[----:B------:R-:W-:Y:S06]  /*1be0*/  @P6 BRA `(.L_x_838) ;  /* 0x0000000000406947 */ /* 0x000fec0003800000 */
        /* <DEDUP_REMOVED lines=14> */
.L_x_839:
[----:B------:R2:W-:Y:S01]  /*1cd0*/  STS.128 [R7+0x8000], RZ ;  /* 0x008000ff07007388 */ /* 0x0005e20000000c00 */
[----:B------:R-:W-:Y:S05]  /*1ce0*/  BRA `(.L_x_840) ;  /* 0x0000000000047947 */ /* 0x000fea0003800000 */
.L_x_838:
[----:B------:R3:W-:Y:S02]  /*1cf0*/  STS.128 [R7+0x8000], RZ ;  /* 0x008000ff07007388 */ /* 0x0007e40000000c00 */
.L_x_840:
[----:B------:R-:W-:Y:S05]  /*1d00*/  BSYNC.RECONVERGENT B0 ;  /* 0x0000000000007941 */ /* 0x000fea0003800200 */
.L_x_837:
        /* <DEDUP_REMOVED lines=20> */
.L_x_842:
[----:B------:R-:W-:Y:S05]  /*1e50*/  BSYNC.RECONVERGENT B0 ;  /* 0x0000000000007941 */ /* 0x000fea0003800200 */
.L_x_841:
        /* <DEDUP_REMOVED lines=13> */
.L_x_845:
[----:B------:R1:W-:Y:S01]  /*1f30*/  STS.128 [R7+0x4000], RZ ;  /* 0x004000ff07007388 */ /* 0x0003e20000000c00 */
[----:B------:R-:W-:Y:S05]  /*1f40*/  BRA `(.L_x_846) ;  /* 0x0000000000047947 */ /* 0x000fea0003800000 */
.L_x_844:
[----:B------:R1:W-:Y:S02]  /*1f50*/  STS.128 [R7+0x4000], RZ ;  /* 0x004000ff07007388 */ /* 0x0003e40000000c00 */
.L_x_846:
[----:B------:R-:W-:Y:S05]  /*1f60*/  BSYNC.RECONVERGENT B0 ;  /* 0x0000000000007941 */ /* 0x000fea0003800200 */
.L_x_843:
        /* <DEDUP_REMOVED lines=17> */
.L_x_848:
[----:B------:R-:W-:Y:S05]  /*2080*/  BSYNC.RECONVERGENT B0 ;  /* 0x0000000000007941 */ /* 0x000fea0003800200 */
.L_x_847:
        /* <DEDUP_REMOVED lines=11> */
.L_x_851:
[----:B------:R1:W-:Y:S01]  /*2140*/  STS.128 [R187], RZ ;  /* 0x000000ffbb007388 */ /* 0x0003e20000000c00 */
[----:B------:R-:W-:Y:S05]  /*2150*/  BRA `(.L_x_852) ;  /* 0x0000000000047947 */ /* 0x000fea0003800000 */
.L_x_850:
[----:B------:R1:W-:Y:S02]  /*2160*/  STS.128 [R187], RZ ;  /* 0x000000ffbb007388 */ /* 0x0003e40000000c00 */
.L_x_852:
[----:B------:R-:W-:Y:S05]  /*2170*/  BSYNC.RECONVERGENT B0 ;  /* 0x0000000000007941 */ /* 0x000fea0003800200 */
.L_x_849:
        /* <DEDUP_REMOVED lines=29> */
.L_x_854:
[----:B------:R-:W-:Y:S05]  /*2350*/  BSYNC.RECONVERGENT B0 ;  /* 0x0000000000007941 */ /* 0x000fea0003800200 */
.L_x_853:
        /* <DEDUP_REMOVED lines=28> */
.L_x_857:
[----:B------:R3:W-:Y:S01]  /*2520*/  STS.128 [R7+0x6000], RZ ;  /* 0x006000ff07007388 */ /* 0x0007e20000000c00 */
[----:B------:R-:W-:Y:S05]  /*2530*/  BRA `(.L_x_858) ;  /* 0x0000000000047947 */ /* 0x000fea0003800000 */
.L_x_856:
[----:B------:R3:W-:Y:S02]  /*2540*/  STS.128 [R7+0x6000], RZ ;  /* 0x006000ff07007388 */ /* 0x0007e40000000c00 */
.L_x_858:
[----:B------:R-:W-:Y:S05]  /*2550*/  BSYNC.RECONVERGENT B0 ;  /* 0x0000000000007941 */ /* 0x000fea0003800200 */
.L_x_855:
        /* <DEDUP_REMOVED lines=19> */
.L_x_860:
[----:B------:R-:W-:Y:S05]  /*2690*/  BSYNC.RECONVERGENT B0 ;  /* 0x0000000000007941 */ /* 0x000fea0003800200 */
.L_x_859:
[----:B------:R-:W4:Y:S01]  /*26a0*/  LDCU.64 UR4, c[0x0][0x538] ;  /* 0x0000a700ff0477ac */ /* 0x000f220008000a00 */
[----:B------:R-:W0:Y:S01]  /*26b0*/  LDGDEPBAR ;  /* 0x00000000000079af */ /* 0x000e220000000000 */
[----:B-1----:R-:W1:Y:S01]  /*26c0*/  LDC.64 R18, c[0x0][0x528] ;  /* 0x00014a00ff127b82 */ /* 0x002e620000000a00 */
[----:B------:R-:W-:Y:S01]  /*26d0*/  SHF.R.U32.HI R15, RZ, 0x6, R8 ;  /* 0x00000006ff0f7819 */ /* 0x000fe20000011608 */
[----:B------:R-:W-:Y:S01]  /*26e0*/  IMAD.SHL.U32 R13, R8, 0x20, RZ ;  /* 0x00000020080d7824 */ /* 0x000fe200078e00ff */
[----:B------:R-:W1:Y:S01]  /*26f0*/  LDCU UR17, c[0x0][0x590] ;  /* 0x0000b200ff1177ac */ /* 0x000e620008000800 */
[----:B------:R-:W-:Y:S02]  /*2700*/  IMAD.U32 R12, RZ, RZ, UR24 ;  /* 0x00000018ff0c7e24 */ /* 0x000fe4000f8e00ff */
[----:B------:R-:W-:Y:S02]  /*2710*/  IMAD R0, R4, R0, R9 ;  /* 0x0000000004007224 */ /* 0x000fe400078e0209 */
[----:B------:R-:W-:Y:S01]  /*2720*/  IMAD.SHL.U32 R172, R8, 0x10, RZ ;  /* 0x0000001008ac7824 */ /* 0x000fe200078e00ff */
[----:B------:R-:W-:Y:S01]  /*2730*/  IADD3 R171, PT, PT, R173, -R171, -R188 ;  /* 0x800000abadab7210 */ /* 0x000fe20007ffe8bc */
[----:B------:R-:W1:Y:S01]  /*2740*/  LDCU UR8, c[0x0][0x440] ;  /* 0x00008800ff0877ac */ /* 0x000e620008000800 */
[----:B------:R-:W1:Y:S01]  /*2750*/  LDCU UR10, c[0x0][0x504] ;  /* 0x0000a080ff0a77ac */ /* 0x000e620008000800 */
[----:B----4-:R-:W-:Y:S01]  /*2760*/  ISETP.NE.U32.AND P0, PT, RZ, UR4, PT ;  /* 0x00000004ff007c0c */ /* 0x010fe2000bf05070 */
[----:B------:R-:W4:Y:S03]  /*2770*/  LDCU UR9, c[0x0][0x3e0] ;  /* 0x00007c00ff0977ac */ /* 0x000f260008000800 */
[----:B------:R-:W-:Y:S01]  /*2780*/  ISETP.NE.AND.EX P0, PT, RZ, UR5, PT, P0 ;  /* 0x00000005ff007c0c */ /* 0x000fe2000bf05300 */
[----:B------:R-:W1:Y:S01]  /*2790*/  LDCU UR16, c[0x0][0x45c] ;  /* 0x00008b80ff1077ac */ /* 0x000e620008000800 */
[----:B------:R-:W-:-:S04]  /*27a0*/  DEPBAR.LE SB0, 0x1 ;  /* 0x000080400000791a */ /* 0x000fc80000000000 */
[----:B------:R-:W-:Y:S07]  /*27b0*/  BAR.SYNC.DEFER_BLOCKING 0x0 ;  /* 0x0000000000007b1d */ /* 0x000fee0000010000 */
[----:B------:R-:W-:Y:S01]  /*27c0*/  VOTEU.ANY UP0, P0 ;  /* 0x0000000000ff7886 */ /* 0x000fe20000000100 */
[----:B------:R-:W-:Y:S01]  /*27d0*/  PLOP3.LUT P1, PT, PT, PT, UP0, 0x80, 0x8 ;  /* 0x000000000008781c */ /* 0x000fe20003f2f008 */
[----:B------:R-:W4:-:S12]  /*27e0*/  LDCU.U8 UR11, c[0x0][0x4f8] ;  /* 0x00009f00ff0b77ac */ /* 0x000f180008000000 */
[----:B------:R-:W4:Y:S01]  /*27f0*/  @P1 LDC.64 R2, c[0x0][0x540] ;  /* 0x00015000ff021b82 */ /* 0x000f220000000a00 */
[----:B------:R-:W-:Y:S02]  /*2800*/  @P1 IMAD.MOV.U32 R6, RZ, RZ, R9 ;  /* 0x000000ffff061224 */ /* 0x000fe400078e0009 */
[----:B--23--:R-:W-:Y:S01]  /*2810*/  @P1 IMAD.MOV.U32 R7, RZ, RZ, RZ ;  /* 0x000000ffff071224 */ /* 0x00cfe200078e00ff */
[----:B-1----:R-:W2:Y:S01]  /*2820*/  LDG.E.64 R10, desc[UR26][R18.64+0x8] ;  /* 0x0000081a120a7981 */ /* 0x002ea2000c1e1b00 */
[C---:B----4-:R-:W-:Y:S01]  /*2830*/  @P1 IMAD.WIDE.U32 R6, R4.reuse, R2, R6 ;  /* 0x0000000204061225 */ /* 0x050fe200078e0006 */
[----:B------:R-:W-:Y:S02]  /*2840*/  LOP3.LUT R15, R15, 0xe, RZ, 0xc0, !PT ;  /* 0x0000000e0f0f7812 */ /* 0x000fe400078ec0ff */
[----:B------:R-:W1:Y:S01]  /*2850*/  @P1 LDC R2, c[0x0][0x458] ;  /* 0x00011600ff021b82 */ /* 0x000e620000000800 */
[----:B------:R-:W-:Y:S01]  /*2860*/  @P1 IMAD R3, R4, R3, R7 ;  /* 0x0000000304031224 */ /* 0x000fe200078e0207 */
[----:B------:R-:W-:-:S04]  /*2870*/  @P1 LEA R16, P0, R6, UR4, 0x2 ;  /* 0x0000000406101c11 */ /* 0x000fc8000f8010ff */
[----:B------:R-:W-:Y:S02]  /*2880*/  @P1 LEA.HI.X R17, R6, UR5, R3, 0x2, P0 ;  /* 0x0000000506111c11 */ /* 0x000fe400080f1403 */
[----:B------:R-:W3:Y:S04]  /*2890*/  LDG.E.64 R6, desc[UR26][R18.64] ;  /* 0x0000001a12067981 */ /* 0x000ee8000c1e1b00 */
[----:B------:R4:W2:Y:S01]  /*28a0*/  @P1 LDG.E R3, desc[UR26][R16.64] ;  /* 0x0000001a10031981 */ /* 0x0008a2000c1e1900 */
[C---:B------:R-:W-:Y:S01]  /*28b0*/  LOP3.LUT R9, R13.reuse, 0x20, RZ, 0xc0, !PT ;  /* 0x000000200d097812 */ /* 0x040fe200078ec0ff */
[----:B------:R-:W-:Y:S01]  /*28c0*/  IMAD R4, R12, 0x4, R15 ;  /* 0x000000040c047824 */ /* 0x000fe200078e020f */
[----:B------:R-:W-:Y:S02]  /*28d0*/  LOP3.LUT R15, R13, 0x120, RZ, 0xc0, !PT ;  /* 0x000001200d0f7812 */ /* 0x000fe400078ec0ff */
[----:B------:R-:W-:-:S02]  /*28e0*/  LOP3.LUT R9, R9, 0x3800, R172, 0xf8, !PT ;  /* 0x0000380009097812 */ /* 0x000fc400078ef8ac */
[--C-:B------:R-:W-:Y:S02]  /*28f0*/  LOP3.LUT R15, R15, 0x600, R172.reuse, 0xf8, !PT ;  /* 0x000006000f0f7812 */ /* 0x100fe400078ef8ac */
[----:B------:R-:W-:Y:S01]  /*2900*/  LOP3.LUT R172, R9, 0x100, R172, 0xf8, !PT ;  /* 0x0000010009ac7812 */ /* 0x000fe200078ef8ac */
[----:B------:R-:W-:Y:S01]  /*2910*/  IMAD.SHL.U32 R9, R8, 0x2, RZ ;  /* 0x0000000208097824 */ /* 0x000fe200078e00ff */
[----:B------:R-:W-:-:S04]  /*2920*/  SHF.R.U32.HI R12, RZ, 0x1, R8 ;  /* 0x00000001ff0c7819 */ /* 0x000fc80000011608 */
[----:B------:R-:W-:Y:S02]  /*2930*/  LOP3.LUT R9, R9, 0x6, RZ, 0xc0, !PT ;  /* 0x0000000609097812 */ /* 0x000fe400078ec0ff */
[----:B----4-:R-:W-:Y:S01]  /*2940*/  SHF.R.U32.HI R17, RZ, 0x4, R8 ;  /* 0x00000004ff117819 */ /* 0x010fe20000011608 */
[----:B------:R-:W-:-:S03]  /*2950*/  IMAD.SHL.U32 R16, R8, 0x4, RZ ;  /* 0x0000000408107824 */ /* 0x000fc600078e00ff */
[----:B------:R-:W-:Y:S02]  /*2960*/  LOP3.LUT R17, R17, 0x8, RZ, 0xc0, !PT ;  /* 0x0000000811117812 */ /* 0x000fe400078ec0ff */
[----:B------:R-:W-:Y:S02]  /*2970*/  LOP3.LUT R16, R16, 0x18, RZ, 0xc0, !PT ;  /* 0x0000001810107812 */ /* 0x000fe400078ec0ff */
[----:B------:R-:W-:Y:S02]  /*2980*/  LOP3.LUT R14, R17, 0x10, R8, 0xf8, !PT ;  /* 0x00000010110e7812 */ /* 0x000fe400078ef808 */
[----:B------:R-:W-:Y:S02]  /*2990*/  LOP3.LUT R17, R16, 0xc0, R13, 0xf8, !PT ;  /* 0x000000c010117812 */ /* 0x000fe400078ef80d */
[--C-:B------:R-:W-:Y:S02]  /*29a0*/  LOP3.LUT R9, R9, 0x1c0, R12.reuse, 0xf8, !PT ;  /* 0x000001c009097812 */ /* 0x100fe400078ef80c */
[----:B------:R-:W-:-:S02]  /*29b0*/  LOP3.LUT R12, R17, 0x8, R12, 0x78, !PT ;  /* 0x00000008110c7812 */ /* 0x000fc400078e780c */
[----:B------:R-:W-:-:S04]  /*29c0*/  LOP3.LUT R17, R17, 0x8, R8, 0x78, !PT ;  /* 0x0000000811117812 */ /* 0x000fc800078e7808 */
[----:B------:R-:W-:-:S04]  /*29d0*/  LOP3.LUT R172, R172, R17, RZ, 0xfc, !PT ;  /* 0x00000011acac7212 */ /* 0x000fc800078efcff */
[----:B------:R-:W-:Y:S01]  /*29e0*/  LEA R172, R172, UR6, 0x1 ;  /* 0x00000006acac7c11 */ /* 0x000fe2000f8e08ff */
[----:B-1----:R-:W2:Y:S04]  /*29f0*/  @P1 MUFU.RCP R2, R2 ;  /* 0x0000000200021308 */ /* 0x002ea80000001000 */
[----:B------:R-:W1:Y:S04]  /*2a00*/  LDSM.16.M88.4 R136, [R172+0x8000] ;  /* 0x00800000ac88783b */ /* 0x000e680000000200 */
[----:B------:R-:W4:Y:S04]  /*2a10*/  LDSM.16.M88.4 R140, [R172+0x8400] ;  /* 0x00840000ac8c783b */ /* 0x000f280000000200 */
[----:B------:R-:W1:Y:S04]  /*2a20*/  LDSM.16.M88.4 R144, [R172+0x8800] ;  /* 0x00880000ac90783b */ /* 0x000e680000000200 */
[----:B------:R-:W1:Y:S01]  /*2a30*/  LDSM.16.M88.4 R148, [R172+0x8c00] ;  /* 0x008c0000ac94783b */ /* 0x000e620000000200 */
[----:B------:R-:W-:-:S02]  /*2a40*/  LOP3.LUT P0, RZ, R8, 0x4, RZ, 0xc0, !PT ;  /* 0x0000000408ff7812 */ /* 0x000fc4000780c0ff */
[----:B------:R-:W-:Y:S01]  /*2a50*/  LOP3.LUT R14, R14, 0xc0, R13, 0xf8, !PT ;  /* 0x000000c00e0e7812 */ /* 0x000fe200078ef80d */
[----:B------:R-:W-:-:S03]  /*2a60*/  VIADD R8, R172, 0x8000 ;  /* 0x00008000ac087836 */ /* 0x000fc60000000000 */
[----:B------:R-:W-:Y:S02]  /*2a70*/  LOP3.LUT R14, R14, R16, RZ, 0x3c, !PT ;  /* 0x000000100e0e7212 */ /* 0x000fe400078e3cff */
[----:B------:R-:W-:Y:S02]  /*2a80*/  LOP3.LUT R12, R15, R12, RZ, 0xfc, !PT ;  /* 0x0000000c0f0c7212 */ /* 0x000fe400078efcff */
[----:B------:R-:W-:Y:S02]  /*2a90*/  LOP3.LUT R14, R14, 0x120, R13, 0xf8, !PT ;  /* 0x000001200e0e7812 */ /* 0x000fe400078ef80d */
[----:B------:R-:W-:Y:S02]  /*2aa0*/  IADD3 R173, PT, PT, R188, -R173, -R9 ;  /* 0x800000adbcad7210 */ /* 0x000fe40007ffe809 */
        /* <DEDUP_REMOVED lines=22> */
[----:B------:R-:W-:Y:S01]  /*2c10*/  UMOV UR18, URZ ;  /* 0x000000ff00127c82 */ /* 0x000fe20008000000 */
[----:B------:R-:W-:Y:S01]  /*2c20*/  USHF.L.U32 UR17, UR17, 0x7, URZ ;  /* 0x0000000711117899 */ /* 0x000fe200080006ff */
[----:B---3--:R-:W-:Y:S01]  /*2c30*/  R2UR UR31, R7 ;  /* 0x00000000071f72ca */ /* 0x008fe200000e0000 */
[----:B--2---:R-:W-:Y:S01]  /*2c40*/  @P1 FMUL.FTZ R2, R3, R2 ;  /* 0x0000000203021220 */ /* 0x004fe20000410000 */
[----:B------:R-:W-:Y:S01]  /*2c50*/  IMAD.SHL.U32 R3, R0, 0x20, RZ ;  /* 0x0000002000037824 */ /* 0x000fe200078e00ff */
[----:B------:R-:W-:-:S03]  /*2c60*/  R2UR UR30, R6 ;  /* 0x00000000061e72ca */ /* 0x000fc600000e0000 */
[----:B------:R-:W-:Y:S02]  /*2c70*/  @P1 R2UR UR4, R2 ;  /* 0x00000000020412ca */ /* 0x000fe400000e0000 */
[----:B------:R-:W-:Y:S02]  /*2c80*/  IADD3 R206, P3, P2, R3, R10, R5 ;  /* 0x0000000a03ce7210 */ /* 0x000fe40007a7e005 */
[----:B------:R-:W-:Y:S01]  /*2c90*/  SHF.R.S32.HI R197, RZ, 0x1f, R3 ;  /* 0x0000001fffc57819 */ /* 0x000fe20000011403 */
[----:B------:R-:W-:Y:S02]  /*2ca0*/  IMAD.MOV.U32 R3, RZ, RZ, 0x20 ;  /* 0x00000020ff037424 */ /* 0x000fe400078e00ff */
[----:B------:R-:W-:Y:S02]  /*2cb0*/  VIADD R5, R4, 0x1 ;  /* 0x0000000104057836 */ /* 0x000fe40000000000 */
[----:B------:R-:W-:Y:S01]  /*2cc0*/  VIADD R0, R172, 0x8020 ;  /* 0x00008020ac007836 */ /* 0x000fe20000000000 */
[----:B------:R-:W-:Y:S01]  /*2cd0*/  SEL R3, R3, 0xffffffe0, !P0 ;  /* 0xffffffe003037807 */ /* 0x000fe20004000000 */
[----:B------:R-:W-:Y:S01]  /*2ce0*/  @P0 VIADD R0, R8, 0xffffffe0 ;  /* 0xffffffe008000836 */ /* 0x000fe20000000000 */
[----:B------:R-:W-:Y:S01]  /*2cf0*/  LOP3.LUT R205, R4, UR31, RZ, 0x3c, !PT ;  /* 0x0000001f04cd7c12 */ /* 0x000fe2000f8e3cff */
[----:B------:R-:W-:Y:S01]  /*2d00*/  IMAD.WIDE.U32 R206, R206, -0x2daee0ad, RZ ;  /* 0xd2511f53cece7825 */ /* 0x000fe200078e00ff */
[----:B------:R-:W-:-:S02]  /*2d10*/  LOP3.LUT R5, R5, UR31, RZ, 0x3c, !PT ;  /* 0x0000001f05057c12 */ /* 0x000fc4000f8e3cff */
[----:B------:R-:W2:Y:S01]  /*2d20*/  LDSM.16.M88.4 R152, [R0] ;  /* 0x000000000098783b */ /* 0x000ea20000000200 */
[----:B------:R-:W-:Y:S01]  /*2d30*/  IADD3.X R197, PT, PT, R197, R11, RZ, P3, P2 ;  /* 0x0000000bc5c57210 */ /* 0x000fe20001fe44ff */
[----:B------:R-:W-:Y:S01]  /*2d40*/  IMAD.MOV.U32 R2, RZ, RZ, 0x20 ;  /* 0x00000020ff027424 */ /* 0x000fe200078e00ff */
[C---:B------:R-:W-:Y:S01]  /*2d50*/  LOP3.LUT R205, R207.reuse, R205, RZ, 0x3c, !PT ;  /* 0x000000cdcfcd7212 */ /* 0x040fe200078e3cff */
[----:B------:R-:W3:Y:S01]  /*2d60*/  LDSM.16.M88.4 R156, [R0+0x400] ;  /* 0x00040000009c783b */ /* 0x000ee20000000200 */
[----:B------:R-:W-:-:S03]  /*2d70*/  LOP3.LUT R204, R207, R5, RZ, 0x3c, !PT ;  /* 0x00000005cfcc7212 */ /* 0x000fc600078e3cff */
[----:B------:R-:W1:Y:S04]  /*2d80*/  LDSM.16.M88.4 R160, [R0+0x800] ;  /* 0x0008000000a0783b */ /* 0x000e680000000200 */
[----:B------:R4:W1:Y:S01]  /*2d90*/  LDSM.16.M88.4 R164, [R0+0xc00] ;  /* 0x000c000000a4783b */ /* 0x0008620000000200 */
[----:B------:R-:W-:Y:S01]  /*2da0*/  @UP0 UMOV UR18, UR4 ;  /* 0x0000000400120c82 */ /* 0x000fe20008000000 */
[----:B----4-:R-:W-:-:S07]  /*2db0*/  IMAD.IADD R0, R172, 0x1, R3 ;  /* 0x00000001ac007824 */ /* 0x010fce00078e0203 */
.L_x_865:
[----:B------:R-:W0:Y:S01]  /*2dc0*/  LDGDEPBAR ;  /* 0x00000000000079af */ /* 0x000e220000000000 */
[C---:B------:R-:W-:Y:S01]  /*2dd0*/  LEA R212, P0, R195.reuse, R176, 0x2 ;  /* 0x000000b0c3d47211 */ /* 0x040fe200078010ff */
[----:B------:R-:W-:Y:S03]  /*2de0*/  IMAD.IADD R169, R170, 0x1, R3 ;  /* 0x00000001aaa97824 */ /* 0x000fe600078e0203 */
[----:B------:R-:W-:Y:S01]  /*2df0*/  LEA.HI.X R213, R195, R177, RZ, 0x2, P0 ;  /* 0x000000b1c3d57211 */ /* 0x000fe200000f14ff */
[----:B------:R-:W-:Y:S04]  /*2e00*/  DEPBAR.LE SB0, 0x0 ;  /* 0x000080000000791a */ /* 0x000fe80000000000 */
[----:B------:R-:W-:Y:S06]  /*2e10*/  BAR.SYNC.DEFER_BLOCKING 0x0 ;  /* 0x0000000000007b1d */ /* 0x000fec0000010000 */
[----:B------:R-:W-:Y:S08]  /*2e20*/  LDSM.16.M88.4 R100, [R170] ;  /* 0x00000000aa64783b */ /* 0x000ff00000000200 */
[----:B------:R-:W4:Y:S08]  /*2e30*/  LDSM.16.M88.4 R104, [R172+0x6000] ;  /* 0x00600000ac68783b */ /* 0x000f300000000200 */
[----:B------:R-:W2:Y:S08]  /*2e40*/  LDSM.16.M88.4 R108, [R170+0x1000] ;  /* 0x00100000aa6c783b */ /* 0x000eb00000000200 */
[----:B-----5:R-:W5:Y:S04]  /*2e50*/  LDG.E R211, desc[UR26][R212.64] ;  /* 0x0000001ad4d37981 */ /* 0x020f68000c1e1900 */
[----:B------:R-:W5:Y:S04]  /*2e60*/  LDG.E R210, desc[UR26][R212.64+0x20] ;  /* 0x0000201ad4d27981 */ /* 0x000f68000c1e1900 */
[----:B------:R-:W5:Y:S04]  /*2e70*/  LDG.E R209, desc[UR26][R212.64+0x100] ;  /* 0x0001001ad4d17981 */ /* 0x000f68000c1e1900 */
[----:B------:R3:W5:Y:S04]  /*2e80*/  LDG.E R208, desc[UR26][R212.64+0x120] ;  /* 0x0001201ad4d07981 */ /* 0x000768000c1e1900 */
[----:B------:R-:W1:Y:S01]  /*2e90*/  LDSM.16.M88.4 R112, [R172+0x6400] ;  /* 0x00640000ac70783b */ /* 0x000e620000000200 */
[-C--:B----4-:R-:W-:Y:S07]  /*2ea0*/  HMMA.16816.F32.BF16 R4, R100, R104.reuse, RZ ;  /* 0x000000686404723c */ /* 0x090fee00000418ff */
[----:B------:R-:W4:Y:S01]  /*2eb0*/  LDSM.16.M88.4 R116, [R172+0x6800] ;  /* 0x00680000ac74783b */ /* 0x000f220000000200 */
[C---:B--2---:R-:W-:Y:S07]  /*2ec0*/  HMMA.16816.F32.BF16 R8, R108.reuse, R104, RZ ;  /* 0x000000686c08723c */ /* 0x044fee00000418ff */
[----:B------:R-:W2:Y:S01]  /*2ed0*/  LDSM.16.M88.4 R120, [R172+0x6c00] ;  /* 0x006c0000ac78783b */ /* 0x000ea20000000200 */
[----:B---3--:R-:W-:Y:S01]  /*2ee0*/  IMAD.SHL.U32 R212, R189, 0x80, RZ ;  /* 0x00000080bdd47824 */ /* 0x008fe200078e00ff */
[-C--:B------:R-:W-:Y:S06]  /*2ef0*/  HMMA.16816.F32.BF16 R12, R108, R106.reuse, RZ ;  /* 0x0000006a6c0c723c */ /* 0x080fec00000418ff */
[----:B------:R-:W-:Y:S01]  /*2f00*/  LDSM.16.M88.4 R124, [R169] ;  /* 0x00000000a97c783b */ /* 0x000fe20000000200 */
[C---:B------:R-:W-:Y:S02]  /*2f10*/  LOP3.LUT R214, R212.reuse, R195, RZ, 0xfc, !PT ;  /* 0x000000c3d4d67212 */ /* 0x040fe400078efcff */
[----:B------:R-:W-:Y:S02]  /*2f20*/  ISETP.GE.AND P0, PT, R212, R171, PT ;  /* 0x000000abd400720c */ /* 0x000fe40003f06270 */
[----:B------:R-:W-:Y:S01]  /*2f30*/  IADD3 R213, PT, PT, R214, R173, RZ ;  /* 0x000000add6d57210 */ /* 0x000fe20007ffe0ff */
[C---:B------:R-:W-:Y:S02]  /*2f40*/  HMMA.16816.F32.BF16 R16, R100.reuse, R106, RZ ;  /* 0x0000006a6410723c */ /* 0x040fe400000418ff */
[----:B------:R-:W3:Y:S01]  /*2f50*/  LDSM.16.M88.4 R128, [R0+0x6000] ;  /* 0x006000000080783b */ /* 0x000ee20000000200 */
[C---:B------:R-:W-:Y:S01]  /*2f60*/  IADD3 R221, PT, PT, R213.reuse, 0xc7, RZ ;  /* 0x000000c7d5dd7810 */ /* 0x040fe20007ffe0ff */
[C---:B------:R-:W-:Y:S01]  /*2f70*/  VIADD R217, R213.reuse, 0xc8 ;  /* 0x000000c8d5d97836 */ /* 0x040fe20000000000 */
[C---:B------:R-:W-:Y:S01]  /*2f80*/  IADD3 R215, PT, PT, R213.reuse, 0x88, RZ ;  /* 0x00000088d5d77810 */ /* 0x040fe20007ffe0ff */
[C---:B------:R-:W-:Y:S01]  /*2f90*/  VIADD R220, R213.reuse, 0xc0 ;  /* 0x000000c0d5dc7836 */ /* 0x040fe20000000000 */
[----:B------:R-:W-:Y:S01]  /*2fa0*/  IABS R221, R221 ;  /* 0x000000dd00dd7213 */ /* 0x000fe20000000000 */
[C---:B------:R-:W-:Y:S01]  /*2fb0*/  VIADD R222, R213.reuse, 0xbf ;  /* 0x000000bfd5de7836 */ /* 0x040fe20000000000 */
[-C--:B-1----:R-:W-:Y:S01]  /*2fc0*/  HMMA.16816.F32.BF16 R20, R100, R112.reuse, RZ ;  /* 0x000000706414723c */ /* 0x082fe200000418ff */
[----:B------:R-:W1:Y:S01]  /*2fd0*/  LDSM.16.M88.4 R132, [R169+0x1000] ;  /* 0x00100000a984783b */ /* 0x000e620000000200 */
[----:B------:R-:W-:Y:S01]  /*2fe0*/  IABS R217, R217 ;  /* 0x000000d900d97213 */ /* 0x000fe20000000000 */
[C---:B------:R-:W-:Y:S01]  /*2ff0*/  VIADD R219, R213.reuse, 0x80 ;  /* 0x00000080d5db7836 */ /* 0x040fe20000000000 */
[----:B------:R-:W-:Y:S01]  /*3000*/  IABS R220, R220 ;  /* 0x000000dc00dc7213 */ /* 0x000fe20000000000 */
[C---:B------:R-:W-:Y:S01]  /*3010*/  VIADD R218, R213.reuse, 0x7f ;  /* 0x0000007fd5da7836 */ /* 0x040fe20000000000 */
[----:B------:R-:W-:Y:S01]  /*3020*/  I2FP.F32.S32 R217, R217 ;  /* 0x000000d900d97245 */ /* 0x000fe20000201400 */
[C---:B------:R-:W-:Y:S01]  /*3030*/  VIADD R216, R213.reuse, 0x87 ;  /* 0x00000087d5d87836 */ /* 0x040fe20000000000 */
[C---:B------:R-:W-:Y:S01]  /*3040*/  HMMA.16816.F32.BF16 R24, R108.reuse, R112, RZ ;  /* 0x000000706c18723c */ /* 0x040fe200000418ff */
[----:B------:R-:W-:Y:S01]  /*3050*/  LDSM.16.M88.4 R104, [R0+0x6800] ;  /* 0x006800000068783b */ /* 0x000fe20000000200 */
[----:B------:R-:W-:Y:S01]  /*3060*/  I2FP.F32.S32 R224, R221 ;  /* 0x000000dd00e07245 */ /* 0x000fe20000201400 */
[----:B------:R-:W-:Y:S01]  /*3070*/  VIADD R221, R213, 0xb7 ;  /* 0x000000b7d5dd7836 */ /* 0x000fe20000000000 */
[----:B------:R-:W-:Y:S02]  /*3080*/  I2FP.F32.S32 R223, R220 ;  /* 0x000000dc00df7245 */ /* 0x000fe40000201400 */
[----:B------:R-:W-:Y:S02]  /*3090*/  IABS R219, R219 ;  /* 0x000000db00db7213 */ /* 0x000fe40000000000 */
[-C--:B------:R-:W-:Y:S01]  /*30a0*/  HMMA.16816.F32.BF16 R28, R108, R114.reuse, RZ ;  /* 0x000000726c1c723c */ /* 0x080fe200000418ff */
[----:B------:R-:W-:Y:S02]  /*30b0*/  IABS R221, R221 ;  /* 0x000000dd00dd7213 */ /* 0x000fe40000000000 */
[----:B------:R-:W-:Y:S02]  /*30c0*/  I2FP.F32.S32 R219, R219 ;  /* 0x000000db00db7245 */ /* 0x000fe40000201400 */
[----:B------:R-:W-:Y:S02]  /*30d0*/  IABS R218, R218 ;  /* 0x000000da00da7213 */ /* 0x000fe40000000000 */
[----:B------:R-:W-:Y:S01]  /*30e0*/  IABS R216, R216 ;  /* 0x000000d800d87213 */ /* 0x000fe20000000000 */
[C---:B------:R-:W-:Y:S02]  /*30f0*/  HMMA.16816.F32.BF16 R32, R100.reuse, R114, RZ ;  /* 0x000000726420723c */ /* 0x040fe400000418ff */
[----:B------:R-:W-:Y:S02]  /*3100*/  I2FP.F32.S32 R218, R218 ;  /* 0x000000da00da7245 */ /* 0x000fe40000201400 */
[----:B------:R-:W-:Y:S02]  /*3110*/  I2FP.F32.S32 R216, R216 ;  /* 0x000000d800d87245 */ /* 0x000fe40000201400 */
[----:B------:R-:W-:Y:S02]  /*3120*/  IABS R215, R215 ;  /* 0x000000d700d77213 */ /* 0x000fe40000000000 */
[-C--:B----4-:R-:W-:Y:S02]  /*3130*/  HMMA.16816.F32.BF16 R36, R100, R116.reuse, RZ ;  /* 0x000000746424723c */ /* 0x090fe400000418ff */
[----:B------:R-:W-:Y:S06]  /*3140*/  I2FP.F32.S32 R215, R215 ;  /* 0x000000d700d77245 */ /* 0x000fec0000201400 */
[C---:B------:R-:W-:Y:S08]  /*3150*/  HMMA.16816.F32.BF16 R40, R108.reuse, R116, RZ ;  /* 0x000000746c28723c */ /* 0x040ff000000418ff */
[-C--:B------:R-:W-:Y:S08]  /*3160*/  HMMA.16816.F32.BF16 R44, R108, R118.reuse, RZ ;  /* 0x000000766c2c723c */ /* 0x080ff000000418ff */
[C---:B------:R-:W-:Y:S08]  /*3170*/  HMMA.16816.F32.BF16 R48, R100.reuse, R118, RZ ;  /* 0x000000766430723c */ /* 0x040ff000000418ff */
[-C--:B--2---:R-:W-:Y:S08]  /*3180*/  HMMA.16816.F32.BF16 R52, R100, R120.reuse, RZ ;  /* 0x000000786434723c */ /* 0x084ff000000418ff */
[C---:B------:R-:W-:Y:S08]  /*3190*/  HMMA.16816.F32.BF16 R56, R108.reuse, R120, RZ ;  /* 0x000000786c38723c */ /* 0x040ff000000418ff */
[-C--:B------:R-:W-:Y:S08]  /*31a0*/  HMMA.16816.F32.BF16 R60, R108, R122.reuse, RZ ;  /* 0x0000007a6c3c723c */ /* 0x080ff000000418ff */
[----:B------:R-:W-:Y:S01]  /*31b0*/  HMMA.16816.F32.BF16 R64, R100, R122, RZ ;  /* 0x0000007a6440723c */ /* 0x000fe200000418ff */
[----:B------:R-:W2:Y:S07]  /*31c0*/  LDSM.16.M88.4 R100, [R0+0x6400] ;  /* 0x006400000064783b */ /* 0x000eae0000000200 */
[-C--:B---3--:R-:W-:Y:S08]  /*31d0*/  HMMA.16816.F32.BF16 R4, R124, R128.reuse, R4 ;  /* 0x000000807c04723c */ /* 0x088ff00000041804 */
[C---:B-1----:R-:W-:Y:S08]  /*31e0*/  HMMA.16816.F32.BF16 R8, R132.reuse, R128, R8 ;  /* 0x000000808408723c */ /* 0x042ff00000041808 */
[-C--:B------:R-:W-:Y:S03]  /*31f0*/  HMMA.16816.F32.BF16 R12, R132, R130.reuse, R12 ;  /* 0x00000082840c723c */ /* 0x080fe6000004180c */
[----:B------:R-:W-:Y:S01]  /*3200*/  FFMA.FTZ R4, R219, -UR18, R4 ;  /* 0x80000012db047c23 */ /* 0x000fe20008010004 */
[----:B------:R-:W-:Y:S01]  /*3210*/  FFMA.FTZ R5, R218, -UR18, R5 ;  /* 0x80000012da057c23 */ /* 0x000fe20008010005 */
[----:B------:R-:W-:Y:S01]  /*3220*/  FFMA.FTZ R7, R216, -UR18, R7 ;  /* 0x80000012d8077c23 */ /* 0x000fe20008010007 */
[----:B------:R-:W-:Y:S02]  /*3230*/  FFMA.FTZ R6, R215, -UR18, R6 ;  /* 0x80000012d7067c23 */ /* 0x000fe40008010006 */
[C---:B------:R-:W-:Y:S04]  /*3240*/  HMMA.16816.F32.BF16 R16, R124.reuse, R130, R16 ;  /* 0x000000827c10723c */ /* 0x040fe80000041810 */
[----:B------:R-:W-:Y:S01]  /*3250*/  FFMA.FTZ R10, R217, -UR18, R10 ;  /* 0x80000012d90a7c23 */ /* 0x000fe2000801000a */
[----:B------:R-:W-:Y:S01]  /*3260*/  IABS R217, R222 ;  /* 0x000000de00d97213 */ /* 0x000fe20000000000 */
[----:B------:R-:W-:Y:S01]  /*3270*/  FFMA.FTZ R11, R224, -UR18, R11 ;  /* 0x80000012e00b7c23 */ /* 0x000fe2000801000b */
[----:B------:R-:W-:Y:S01]  /*3280*/  IADD3 R222, PT, PT, R213, 0xb8, RZ ;  /* 0x000000b8d5de7810 */ /* 0x000fe20007ffe0ff */
[----:B------:R-:W-:Y:S01]  /*3290*/  FFMA.FTZ R8, R223, -UR18, R8 ;  /* 0x80000012df087c23 */ /* 0x000fe20008010008 */
[----:B------:R-:W-:Y:S01]  /*32a0*/  I2FP.F32.S32 R220, R217 ;  /* 0x000000d900dc7245 */ /* 0x000fe20000201400 */
[-C--:B--2---:R-:W-:Y:S03]  /*32b0*/  HMMA.16816.F32.BF16 R20, R124, R100.reuse, R20 ;  /* 0x000000647c14723c */ /* 0x084fe60000041814 */
[----:B------:R-:W-:Y:S01]  /*32c0*/  IABS R217, R222 ;  /* 0x000000de00d97213 */ /* 0x000fe20000000000 */
[C---:B------:R-:W-:Y:S01]  /*32d0*/  FFMA.FTZ R9, R220.reuse, -UR18, R9 ;  /* 0x80000012dc097c23 */ /* 0x040fe20008010009 */
[----:B------:R-:W-:Y:S01]  /*32e0*/  FFMA.FTZ R15, R220, -UR18, R15 ;  /* 0x80000012dc0f7c23 */ /* 0x000fe2000801000f */
[----:B------:R-:W-:Y:S01]  /*32f0*/  I2FP.F32.S32 R220, R221 ;  /* 0x000000dd00dc7245 */ /* 0x000fe20000201400 */
[C---:B------:R-:W-:Y:S01]  /*3300*/  VIADD R222, R213.reuse, 0x78 ;  /* 0x00000078d5de7836 */ /* 0x040fe20000000000 */
[----:B------:R-:W-:Y:S01]  /*3310*/  IADD3 R221, PT, PT, R213, 0x77, RZ ;  /* 0x00000077d5dd7810 */ /* 0x000fe20007ffe0ff */
[C---:B------:R-:W-:Y:S04]  /*3320*/  HMMA.16816.F32.BF16 R24, R132.reuse, R100, R24 ;  /* 0x000000648418723c */ /* 0x040fe80000041818 */
[----:B------:R-:W-:Y:S01]  /*3330*/  IABS R222, R222 ;  /* 0x000000de00de7213 */ /* 0x000fe20000000000 */
[----:B------:R-:W-:Y:S01]  /*3340*/  FFMA.FTZ R18, R219, -UR18, R18 ;  /* 0x80000012db127c23 */ /* 0x000fe20008010012 */
[----:B------:R-:W-:Y:S01]  /*3350*/  IABS R219, R221 ;  /* 0x000000dd00db7213 */ /* 0x000fe20000000000 */
[----:B------:R-:W-:Y:S01]  /*3360*/  VIADD R221, R213, 0x70 ;  /* 0x00000070d5dd7836 */ /* 0x000fe20000000000 */
[----:B------:R-:W-:Y:S01]  /*3370*/  I2FP.F32.S32 R217, R217 ;  /* 0x000000d900d97245 */ /* 0x000fe20000201400 */
[-C--:B------:R-:W-:Y:S03]  /*3380*/  HMMA.16816.F32.BF16 R28, R132, R102.reuse, R28 ;  /* 0x00000066841c723c */ /* 0x080fe6000004181c */
[----:B------:R-:W-:Y:S01]  /*3390*/  IABS R221, R221 ;  /* 0x000000dd00dd7213 */ /* 0x000fe20000000000 */
[----:B------:R-:W-:Y:S01]  /*33a0*/  IMAD.MOV.U32 R224, RZ, RZ, R219 ;  /* 0x000000ffffe07224 */ /* 0x000fe200078e00db */
[----:B------:R-:W-:Y:S01]  /*33b0*/  I2FP.F32.S32 R219, R222 ;  /* 0x000000de00db7245 */ /* 0x000fe20000201400 */
[----:B------:R-:W-:Y:S01]  /*33c0*/  FFMA.FTZ R12, R217, -UR18, R12 ;  /* 0x80000012d90c7c23 */ /* 0x000fe2000801000c */
[----:B------:R-:W-:Y:S01]  /*33d0*/  FFMA.FTZ R14, R223, -UR18, R14 ;  /* 0x80000012df0e7c23 */ /* 0x000fe2000801000e */
[----:B------:R-:W-:Y:S01]  /*33e0*/  IADD3 R223, PT, PT, R213, 0x6f, RZ ;  /* 0x0000006fd5df7810 */ /* 0x000fe20007ffe0ff */
[C---:B------:R-:W-:Y:S01]  /*33f0*/  HMMA.16816.F32.BF16 R32, R124.reuse, R102, R32 ;  /* 0x000000667c20723c */ /* 0x040fe20000041820 */
[----:B------:R-:W1:Y:S03]  /*3400*/  LDSM.16.M88.4 R100, [R0+0x6c00] ;  /* 0x006c00000064783b */ /* 0x000e660000000200 */
[----:B------:R-:W-:Y:S01]  /*3410*/  I2FP.F32.S32 R222, R224 ;  /* 0x000000e000de7245 */ /* 0x000fe20000201400 */
[C---:B------:R-:W-:Y:S01]  /*3420*/  FFMA.FTZ R16, R219.reuse, -UR18, R16 ;  /* 0x80000012db107c23 */ /* 0x040fe20008010010 */
[----:B------:R-:W-:Y:S01]  /*3430*/  FFMA.FTZ R22, R219, -UR18, R22 ;  /* 0x80000012db167c23 */ /* 0x000fe20008010016 */
[----:B------:R-:W-:Y:S01]  /*3440*/  I2FP.F32.S32 R219, R221 ;  /* 0x000000dd00db7245 */ /* 0x000fe20000201400 */
[-C--:B------:R-:W-:Y:S03]  /*3450*/  HMMA.16816.F32.BF16 R36, R124, R104.reuse, R36 ;  /* 0x000000687c24723c */ /* 0x080fe60000041824 */
[C---:B------:R-:W-:Y:S01]  /*3460*/  IADD3 R221, PT, PT, R213.reuse, 0xaf, RZ ;  /* 0x000000afd5dd7810 */ /* 0x040fe20007ffe0ff */
[C---:B------:R-:W-:Y:S01]  /*3470*/  FFMA.FTZ R17, R222.reuse, -UR18, R17 ;  /* 0x80000012de117c23 */ /* 0x040fe20008010011 */
[----:B------:R-:W-:Y:S01]  /*3480*/  FFMA.FTZ R23, R222, -UR18, R23 ;  /* 0x80000012de177c23 */ /* 0x000fe20008010017 */
[C---:B------:R-:W-:Y:S01]  /*3490*/  VIADD R222, R213.reuse, 0xb0 ;  /* 0x000000b0d5de7836 */ /* 0x040fe20000000000 */
[----:B------:R-:W-:Y:S01]  /*34a0*/  IABS R221, R221 ;  /* 0x000000dd00dd7213 */ /* 0x000fe20000000000 */
[----:B------:R-:W-:Y:S02]  /*34b0*/  VIADD R224, R213, 0xa8 ;  /* 0x000000a8d5e07836 */ /* 0x000fe40000000000 */
[----:B------:R-:W-:Y:S01]  /*34c0*/  FFMA.FTZ R26, R217, -UR18, R26 ;  /* 0x80000012d91a7c23 */ /* 0x000fe2000801001a */
[C---:B------:R-:W-:Y:S04]  /*34d0*/  HMMA.16816.F32.BF16 R40, R132.reuse, R104, R40 ;  /* 0x000000688428723c */ /* 0x040fe80000041828 */
[----:B------:R-:W-:Y:S01]  /*34e0*/  IABS R222, R222 ;  /* 0x000000de00de7213 */ /* 0x000fe20000000000 */
[----:B------:R-:W-:Y:S01]  /*34f0*/  FFMA.FTZ R19, R218, -UR18, R19 ;  /* 0x80000012da137c23 */ /* 0x000fe20008010013 */
[----:B------:R-:W-:Y:S01]  /*3500*/  IABS R218, R223 ;  /* 0x000000df00da7213 */ /* 0x000fe20000000000 */
[C---:B------:R-:W-:Y:S01]  /*3510*/  FFMA.FTZ R20, R219.reuse, -UR18, R20 ;  /* 0x80000012db147c23 */ /* 0x040fe20008010014 */
[----:B------:R-:W-:Y:S01]  /*3520*/  I2FP.F32.S32 R217, R222 ;  /* 0x000000de00d97245 */ /* 0x000fe20000201400 */
[----:B------:R-:W-:Y:S01]  /*3530*/  FFMA.FTZ R34, R219, -UR18, R34 ;  /* 0x80000012db227c23 */ /* 0x000fe20008010022 */
[----:B------:R-:W-:Y:S01]  /*3540*/  I2FP.F32.S32 R222, R221 ;  /* 0x000000dd00de7245 */ /* 0x000fe20000201400 */
[-C--:B------:R-:W-:Y:S03]  /*3550*/  HMMA.16816.F32.BF16 R44, R132, R106.reuse, R44 ;  /* 0x0000006a842c723c */ /* 0x080fe6000004182c */
[----:B------:R-:W-:Y:S01]  /*3560*/  IABS R221, R224 ;  /* 0x000000e000dd7213 */ /* 0x000fe20000000000 */
[----:B------:R-:W-:Y:S01]  /*3570*/  FFMA.FTZ R24, R217, -UR18, R24 ;  /* 0x80000012d9187c23 */ /* 0x000fe20008010018 */
[----:B------:R-:W-:Y:S01]  /*3580*/  IADD3 R223, PT, PT, R213, 0xa7, RZ ;  /* 0x000000a7d5df7810 */ /* 0x000fe20007ffe0ff */
[----:B------:R-:W-:Y:S01]  /*3590*/  FFMA.FTZ R30, R217, -UR18, R30 ;  /* 0x80000012d91e7c23 */ /* 0x000fe2000801001e */
[----:B------:R-:W-:Y:S01]  /*35a0*/  I2FP.F32.S32 R217, R221 ;  /* 0x000000dd00d97245 */ /* 0x000fe20000201400 */
[C---:B------:R-:W-:Y:S01]  /*35b0*/  FFMA.FTZ R25, R222.reuse, -UR18, R25 ;  /* 0x80000012de197c23 */ /* 0x040fe20008010019 */
[C---:B------:R-:W-:Y:S01]  /*35c0*/  IADD3 R221, PT, PT, R213.reuse, 0x67, RZ ;  /* 0x00000067d5dd7810 */ /* 0x040fe20007ffe0ff */
[----:B------:R-:W-:Y:S01]  /*35d0*/  FFMA.FTZ R31, R222, -UR18, R31 ;  /* 0x80000012de1f7c23 */ /* 0x000fe2000801001f */
[----:B------:R-:W-:Y:S01]  /*35e0*/  I2FP.F32.S32 R218, R218 ;  /* 0x000000da00da7245 */ /* 0x000fe20000201400 */
[C---:B------:R-:W-:Y:S01]  /*35f0*/  VIADD R222, R213.reuse, 0x68 ;  /* 0x00000068d5de7836 */ /* 0x040fe20000000000 */
[----:B------:R-:W-:Y:S01]  /*3600*/  IABS R219, R221 ;  /* 0x000000dd00db7213 */ /* 0x000fe20000000000 */
[C---:B------:R-:W-:Y:S01]  /*3610*/  FFMA.FTZ R13, R220.reuse, -UR18, R13 ;  /* 0x80000012dc0d7c23 */ /* 0x040fe2000801000d */
[----:B------:R-:W-:Y:S01]  /*3620*/  FFMA.FTZ R27, R220, -UR18, R27 ;  /* 0x80000012dc1b7c23 */ /* 0x000fe2000801001b */
[----:B------:R-:W-:Y:S01]  /*3630*/  IABS R220, R223 ;  /* 0x000000df00dc7213 */ /* 0x000fe20000000000 */
[C---:B------:R-:W-:Y:S01]  /*3640*/  VIADD R221, R213.reuse, 0x60 ;  /* 0x00000060d5dd7836 */ /* 0x040fe20000000000 */
[----:B------:R-:W-:Y:S01]  /*3650*/  IABS R222, R222 ;  /* 0x000000de00de7213 */ /* 0x000fe20000000000 */
[----:B------:R-:W-:Y:S01]  /*3660*/  VIADD R223, R213, 0x5f ;  /* 0x0000005fd5df7836 */ /* 0x000fe20000000000 */
[----:B------:R-:W-:Y:S01]  /*3670*/  MOV R224, R219 ;  /* 0x000000db00e07202 */ /* 0x000fe20000000f00 */
[C---:B------:R-:W-:Y:S01]  /*3680*/  FFMA.FTZ R21, R218.reuse, -UR18, R21 ;  /* 0x80000012da157c23 */ /* 0x040fe20008010015 */
[----:B------:R-:W-:Y:S01]  /*3690*/  I2FP.F32.S32 R219, R222 ;  /* 0x000000de00db7245 */ /* 0x000fe20000201400 */
[----:B------:R-:W-:Y:S01]  /*36a0*/  FFMA.FTZ R35, R218, -UR18, R35 ;  /* 0x80000012da237c23 */ /* 0x000fe20008010023 */
[----:B------:R-:W-:Y:S01]  /*36b0*/  I2FP.F32.S32 R222, R224 ;  /* 0x000000e000de7245 */ /* 0x000fe20000201400 */
[C---:B------:R-:W-:Y:S04]  /*36c0*/  HMMA.16816.F32.BF16 R48, R124.reuse, R106, R48 ;  /* 0x0000006a7c30723c */ /* 0x040fe80000041830 */
[----:B------:R-:W-:Y:S01]  /*36d0*/  IABS R221, R221 ;  /* 0x000000dd00dd7213 */ /* 0x000fe20000000000 */
[C---:B------:R-:W-:Y:S01]  /*36e0*/  FFMA.FTZ R32, R219.reuse, -UR18, R32 ;  /* 0x80000012db207c23 */ /* 0x040fe20008010020 */
[----:B------:R-:W-:Y:S01]  /*36f0*/  IABS R218, R223 ;  /* 0x000000df00da7213 */ /* 0x000fe20000000000 */
[----:B------:R-:W-:Y:S01]  /*3700*/  FFMA.FTZ R38, R219, -UR18, R38 ;  /* 0x80000012db267c23 */ /* 0x000fe20008010026 */
[----:B------:R-:W-:Y:S01]  /*3710*/  I2FP.F32.S32 R219, R221 ;  /* 0x000000dd00db7245 */ /* 0x000fe20000201400 */
[C---:B------:R-:W-:Y:S01]  /*3720*/  FFMA.FTZ R33, R222.reuse, -UR18, R33 ;  /* 0x80000012de217c23 */ /* 0x040fe20008010021 */
[----:B------:R-:W-:Y:S01]  /*3730*/  I2FP.F32.S32 R220, R220 ;  /* 0x000000dc00dc7245 */ /* 0x000fe20000201400 */
[----:B------:R-:W-:Y:S01]  /*3740*/  FFMA.FTZ R39, R222, -UR18, R39 ;  /* 0x80000012de277c23 */ /* 0x000fe20008010027 */
[----:B------:R-:W-:Y:S01]  /*3750*/  I2FP.F32.S32 R222, R218 ;  /* 0x000000da00de7245 */ /* 0x000fe20000201400 */
[C---:B------:R-:W-:Y:S01]  /*3760*/  VIADD R221, R213.reuse, 0x9f ;  /* 0x0000009fd5dd7836 */ /* 0x040fe20000000000 */
[----:B------:R-:W-:Y:S01]  /*3770*/  IADD3 R218, PT, PT, R213, 0xa0, RZ ;  /* 0x000000a0d5da7810 */ /* 0x000fe20007ffe0ff */
[-C--:B-1----:R-:W-:Y:S03]  /*3780*/  HMMA.16816.F32.BF16 R52, R124, R100.reuse, R52 ;  /* 0x000000647c34723c */ /* 0x082fe60000041834 */
[----:B------:R-:W-:Y:S01]  /*3790*/  IABS R218, R218 ;  /* 0x000000da00da7213 */ /* 0x000fe20000000000 */
[C---:B------:R-:W-:Y:S01]  /*37a0*/  FFMA.FTZ R28, R217.reuse, -UR18, R28 ;  /* 0x80000012d91c7c23 */ /* 0x040fe2000801001c */
[----:B------:R-:W-:Y:S01]  /*37b0*/  IABS R221, R221 ;  /* 0x000000dd00dd7213 */ /* 0x000fe20000000000 */
[----:B------:R-:W-:Y:S01]  /*37c0*/  FFMA.FTZ R42, R217, -UR18, R42 ;  /* 0x80000012d92a7c23 */ /* 0x000fe2000801002a */
[----:B------:R-:W-:Y:S01]  /*37d0*/  MOV R217, R218 ;  /* 0x000000da00d97202 */ /* 0x000fe20000000f00 */
[C---:B------:R-:W-:Y:S01]  /*37e0*/  FFMA.FTZ R29, R220.reuse, -UR18, R29 ;  /* 0x80000012dc1d7c23 */ /* 0x040fe2000801001d */
[----:B------:R-:W-:Y:S01]  /*37f0*/  FFMA.FTZ R43, R220, -UR18, R43 ;  /* 0x80000012dc2b7c23 */ /* 0x000fe2000801002b */
[----:B------:R-:W-:Y:S01]  /*3800*/  IMAD.MOV.U32 R220, RZ, RZ, R221 ;  /* 0x000000ffffdc7224 */ /* 0x000fe200078e00dd */
[C---:B------:R-:W-:Y:S01]  /*3810*/  IADD3 R221, PT, PT, R213.reuse, 0x98, RZ ;  /* 0x00000098d5dd7810 */ /* 0x040fe20007ffe0ff */
[C---:B------:R-:W-:Y:S04]  /*3820*/  HMMA.16816.F32.BF16 R56, R132.reuse, R100, R56 ;  /* 0x000000648438723c */ /* 0x040fe80000041838 */
[----:B------:R-:W-:Y:S01]  /*3830*/  I2FP.F32.S32 R217, R217 ;  /* 0x000000d900d97245 */ /* 0x000fe20000201400 */
[----:B------:R-:W-:Y:S01]  /*3840*/  VIADD R223, R213, 0x58 ;  /* 0x00000058d5df7836 */ /* 0x000fe20000000000 */
[----:B------:R-:W-:Y:S01]  /*3850*/  IABS R221, R221 ;  /* 0x000000dd00dd7213 */ /* 0x000fe20000000000 */
[C---:B------:R-:W-:Y:S01]  /*3860*/  FFMA.FTZ R37, R222.reuse, -UR18, R37 ;  /* 0x80000012de257c23 */ /* 0x040fe20008010025 */
[----:B------:R-:W-:Y:S01]  /*3870*/  I2FP.F32.S32 R220, R220 ;  /* 0x000000dc00dc7245 */ /* 0x000fe20000201400 */
[C---:B------:R-:W-:Y:S01]  /*3880*/  FFMA.FTZ R40, R217.reuse, -UR18, R40 ;  /* 0x80000012d9287c23 */ /* 0x040fe20008010028 */
[----:B------:R-:W-:Y:S01]  /*3890*/  IABS R223, R223 ;  /* 0x000000df00df7213 */ /* 0x000fe20000000000 */
[----:B------:R-:W-:Y:S01]  /*38a0*/  FFMA.FTZ R46, R217, -UR18, R46 ;  /* 0x80000012d92e7c23 */ /* 0x000fe2000801002e */
[----:B------:R-:W-:Y:S01]  /*38b0*/  MOV R217, R221 ;  /* 0x000000dd00d97202 */ /* 0x000fe20000000f00 */
[-C--:B------:R-:W-:Y:S03]  /*38c0*/  HMMA.16816.F32.BF16 R60, R132, R102.reuse, R60 ;  /* 0x00000066843c723c */ /* 0x080fe6000004183c */
[C---:B------:R-:W-:Y:S01]  /*38d0*/  IADD3 R221, PT, PT, R213.reuse, 0x57, RZ ;  /* 0x00000057d5dd7810 */ /* 0x040fe20007ffe0ff */
[----:B------:R-:W-:Y:S01]  /*38e0*/  FFMA.FTZ R51, R222, -UR18, R51 ;  /* 0x80000012de337c23 */ /* 0x000fe20008010033 */
[----:B------:R-:W-:Y:S01]  /*38f0*/  I2FP.F32.S32 R217, R217 ;  /* 0x000000d900d97245 */ /* 0x000fe20000201400 */
[C---:B------:R-:W-:Y:S01]  /*3900*/  FFMA.FTZ R41, R220.reuse, -UR18, R41 ;  /* 0x80000012dc297c23 */ /* 0x040fe20008010029 */
[----:B------:R-:W-:Y:S01]  /*3910*/  IABS R221, R221 ;  /* 0x000000dd00dd7213 */ /* 0x000fe20000000000 */
[----:B------:R-:W-:Y:S01]  /*3920*/  FFMA.FTZ R47, R220, -UR18, R47 ;  /* 0x80000012dc2f7c23 */ /* 0x000fe2000801002f */
[----:B------:R-:W-:Y:S01]  /*3930*/  VIADD R222, R213, 0x50 ;  /* 0x00000050d5de7836 */ /* 0x000fe20000000000 */
[----:B------:R-:W-:Y:S04]  /*3940*/  HMMA.16816.F32.BF16 R64, R124, R102, R64 ;  /* 0x000000667c40723c */ /* 0x000fe80000041840 */
[----:B------:R-:W-:Y:S01]  /*3950*/  I2FP.F32.S32 R220, R221 ;  /* 0x000000dd00dc7245 */ /* 0x000fe20000201400 */
[----:B------:R-:W-:Y:S01]  /*3960*/  FFMA.FTZ R36, R219, -UR18, R36 ;  /* 0x80000012db247c23 */ /* 0x000fe20008010024 */
[----:B------:R-:W-:Y:S01]  /*3970*/  IADD3 R221, PT, PT, R213, 0x4f, RZ ;  /* 0x0000004fd5dd7810 */ /* 0x000fe20007ffe0ff */
[----:B------:R-:W-:Y:S01]  /*3980*/  FFMA.FTZ R50, R219, -UR18, R50 ;  /* 0x80000012db327c23 */ /* 0x000fe20008010032 */
[----:B------:R-:W-:Y:S01]  /*3990*/  I2FP.F32.S32 R219, R223 ;  /* 0x000000df00db7245 */ /* 0x000fe20000201400 */
[C---:B------:R-:W-:Y:S01]  /*39a0*/  FFMA.FTZ R44, R217.reuse, -UR18, R44 ;  /* 0x80000012d92c7c23 */ /* 0x040fe2000801002c */
[----:B------:R-:W-:Y:S01]  /*39b0*/  IABS R222, R222 ;  /* 0x000000de00de7213 */ /* 0x000fe20000000000 */
[----:B------:R-:W-:Y:S01]  /*39c0*/  FFMA.FTZ R58, R217, -UR18, R58 ;  /* 0x80000012d93a7c23 */ /* 0x000fe2000801003a */
[----:B------:R-:W-:Y:S01]  /*39d0*/  IABS R221, R221 ;  /* 0x000000dd00dd7213 */ /* 0x000fe20000000000 */
[C---:B------:R-:W-:Y:S01]  /*39e0*/  VIADD R218, R213.reuse, 0x97 ;  /* 0x00000097d5da7836 */ /* 0x040fe20000000000 */
[C---:B------:R-:W-:Y:S01]  /*39f0*/  IADD3 R223, PT, PT, R213.reuse, 0x8f, RZ ;  /* 0x0000008fd5df7810 */ /* 0x040fe20007ffe0ff */
[----:B------:R-:W-:Y:S02]  /*3a00*/  VIADD R224, R213, 0x90 ;  /* 0x00000090d5e07836 */ /* 0x000fe40000000000 */
[----:B------:R-:W-:Y:S01]  /*3a10*/  FFMA.FTZ R48, R219, -UR18, R48 ;  /* 0x80000012db307c23 */ /* 0x000fe20008010030 */
[C---:B------:R-:W-:Y:S01]  /*3a20*/  VIADD R217, R213.reuse, 0x48 ;  /* 0x00000048d5d97836 */ /* 0x040fe20000000000 */
[----:B------:R-:W-:Y:S01]  /*3a30*/  IADD3 R213, PT, PT, R213, 0x47, RZ ;  /* 0x00000047d5d57810 */ /* 0x000fe20007ffe0ff */
[----:B------:R-:W-:Y:S01]  /*3a40*/  FFMA.FTZ R54, R219, -UR18, R54 ;  /* 0x80000012db367c23 */ /* 0x000fe20008010036 */
[----:B------:R-:W-:Y:S01]  /*3a50*/  I2FP.F32.S32 R219, R222 ;  /* 0x000000de00db7245 */ /* 0x000fe20000201400 */
[C---:B------:R-:W-:Y:S01]  /*3a60*/  FFMA.FTZ R49, R220.reuse, -UR18, R49 ;  /* 0x80000012dc317c23 */ /* 0x040fe20008010031 */
[----:B------:R-:W-:Y:S01]  /*3a70*/  I2FP.F32.S32 R222, R221 ;  /* 0x000000dd00de7245 */ /* 0x000fe20000201400 */
[----:B------:R-:W-:Y:S01]  /*3a80*/  FFMA.FTZ R55, R220, -UR18, R55 ;  /* 0x80000012dc377c23 */ /* 0x000fe20008010037 */
[----:B------:R-:W-:Y:S01]  /*3a90*/  IABS R218, R218 ;  /* 0x000000da00da7213 */ /* 0x000fe20000000000 */
[----:B------:R-:W-:Y:S01]  /*3aa0*/  FFMA.FTZ R61, R216, -UR18, R61 ;  /* 0x80000012d83d7c23 */ /* 0x000fe2000801003d */
[----:B------:R-:W-:Y:S01]  /*3ab0*/  IABS R221, R224 ;  /* 0x000000e000dd7213 */ /* 0x000fe20000000000 */
[----:B------:R-:W-:Y:S01]  /*3ac0*/  FFMA.FTZ R52, R219, -UR18, R52 ;  /* 0x80000012db347c23 */ /* 0x000fe20008010034 */
[----:B------:R-:W-:Y:S01]  /*3ad0*/  IABS R220, R223 ;  /* 0x000000df00dc7213 */ /* 0x000fe20000000000 */
[C---:B------:R-:W-:Y:S01]  /*3ae0*/  FFMA.FTZ R53, R222.reuse, -UR18, R53 ;  /* 0x80000012de357c23 */ /* 0x040fe20008010035 */
[----:B------:R-:W-:Y:S01]  /*3af0*/  IABS R217, R217 ;  /* 0x000000d900d97213 */ /* 0x000fe20000000000 */
[----:B------:R-:W-:Y:S01]  /*3b00*/  FFMA.FTZ R60, R215, -UR18, R60 ;  /* 0x80000012d73c7c23 */ /* 0x000fe2000801003c */
[----:B------:R-:W-:Y:S01]  /*3b10*/  IABS R213, R213 ;  /* 0x000000d500d57213 */ /* 0x000fe20000000000 */
[----:B------:R-:W-:Y:S01]  /*3b20*/  FFMA.FTZ R66, R219, -UR18, R66 ;  /* 0x80000012db427c23 */ /* 0x000fe20008010042 */
[----:B------:R-:W-:Y:S01]  /*3b30*/  I2FP.F32.S32 R218, R218 ;  /* 0x000000da00da7245 */ /* 0x000fe20000201400 */
[----:B------:R-:W-:Y:S01]  /*3b40*/  FFMA.FTZ R67, R222, -UR18, R67 ;  /* 0x80000012de437c23 */ /* 0x000fe20008010043 */
[----:B------:R-:W-:Y:S02]  /*3b50*/  I2FP.F32.S32 R221, R221 ;  /* 0x000000dd00dd7245 */ /* 0x000fe40000201400 */
[----:B------:R-:W-:Y:S01]  /*3b60*/  I2FP.F32.S32 R220, R220 ;  /* 0x000000dc00dc7245 */ /* 0x000fe20000201400 */
[C---:B------:R-:W-:Y:S01]  /*3b70*/  FFMA.FTZ R45, R218.reuse, -UR18, R45 ;  /* 0x80000012da2d7c23 */ /* 0x040fe2000801002d */
[----:B------:R-:W-:Y:S01]  /*3b80*/  I2FP.F32.S32 R217, R217 ;  /* 0x000000d900d97245 */ /* 0x000fe20000201400 */
[----:B------:R-:W-:Y:S01]  /*3b90*/  FFMA.FTZ R59, R218, -UR18, R59 ;  /* 0x80000012da3b7c23 */ /* 0x000fe2000801003b */
[----:B------:R-:W-:Y:S01]  /*3ba0*/  I2FP.F32.S32 R216, R213 ;  /* 0x000000d500d87245 */ /* 0x000fe20000201400 */
[C---:B------:R-:W-:Y:S01]  /*3bb0*/  FFMA.FTZ R56, R221.reuse, -UR18, R56 ;  /* 0x80000012dd387c23 */ /* 0x040fe20008010038 */
[C---:B------:R-:W-:Y:S01]  /*3bc0*/  FFMA.FTZ R57, R220.reuse, -UR18, R57 ;  /* 0x80000012dc397c23 */ /* 0x040fe20008010039 */
[----:B------:R-:W-:Y:S01]  /*3bd0*/  FFMA.FTZ R62, R221, -UR18, R62 ;  /* 0x80000012dd3e7c23 */ /* 0x000fe2000801003e */
[----:B------:R-:W-:Y:S01]  /*3be0*/  FFMA.FTZ R63, R220, -UR18, R63 ;  /* 0x80000012dc3f7c23 */ /* 0x000fe2000801003f */
[----:B------:R-:W-:Y:S01]  /*3bf0*/  FFMA.FTZ R64, R217, -UR18, R64 ;  /* 0x80000012d9407c23 */ /* 0x000fe20008010040 */
[----:B------:R-:W-:Y:S01]  /*3c00*/  FFMA.FTZ R65, R216, -UR18, R65 ;  /* 0x80000012d8417c23 */ /* 0x000fe20008010041 */
[----:B------:R-:W-:Y:S06]  /*3c10*/  @!P0 BRA `(.L_x_861) ;  /* 0x00000000002c8947 */ /* 0x000fec0003800000 */
        /* <DEDUP_REMOVED lines=11> */
.L_x_861:
[----:B------:R-:W1:Y:S01]  /*3cd0*/  LDC R101, c[0x0][0x504] ;  /* 0x00014100ff657b82 */ /* 0x000e620000000800 */
[----:B------:R-:W2:Y:S07]  /*3ce0*/  S2R R100, SR_TID.X ;  /* 0x0000000000647919 */ /* 0x000eae0000002100 */
[----:B------:R-:W3:Y:S01]  /*3cf0*/  LDC R105, c[0x0][0x508] ;  /* 0x00014200ff697b82 */ /* 0x000ee20000000800 */
        /* <DEDUP_REMOVED lines=8> */
[C---:B------:R-:W-:Y:S02]  /*3d80*/  VIADDMNMX R110, R106.reuse, 0x8, RZ, !PT ;  /* 0x000000086a6e7846 */ /* 0x040fe400078001ff */
[----:B------:R-:W-:Y:S01]  /*3d90*/  LOP3.LUT R100, R103, 0x1c0, R100, 0xf8, !PT ;  /* 0x000001c067647812 */ /* 0x000fe200078ef864 */
[----:B------:R-:W-:Y:S01]  /*3da0*/  IMAD.U32 R103, RZ, RZ, UR24 ;  /* 0x00000018ff677e24 */ /* 0x000fe2000f8e00ff */
[C---:B------:R-:W-:Y:S02]  /*3db0*/  VIADDMNMX R108, R106.reuse, 0x40, RZ, !PT ;  /* 0x000000406a6c7846 */ /* 0x040fe400078001ff */
[----:B------:R-:W-:Y:S01]  /*3dc0*/  VIADDMNMX R106, R106, 0x48, RZ, !PT ;  /* 0x000000486a6a7846 */ /* 0x000fe200078001ff */
[----:B------:R-:W-:Y:S01]  /*3dd0*/  IMAD R103, R103, 0x80, R100 ;  /* 0x0000008067677824 */ /* 0x000fe200078e0264 */
[C-C-:B------:R-:W-:Y:S02]  /*3de0*/  VIADDMNMX R104, R105.reuse, 0x1, R188.reuse, PT ;  /* 0x0000000169687846 */ /* 0x140fe400038001bc */
[--C-:B------:R-:W-:Y:S01]  /*3df0*/  VIADDMNMX R102, R105, 0x9, R188.reuse, PT ;  /* 0x0000000969667846 */ /* 0x100fe200038001bc */
[C---:B------:R-:W-:Y:S01]  /*3e00*/  VIADD R131, R103.reuse, 0x1 ;  /* 0x0000000167837836 */ /* 0x040fe20000000000 */
[C---:B------:R-:W-:Y:S01]  /*3e10*/  ISETP.GE.AND P0, PT, R103.reuse, R112, PT ;  /* 0x000000706700720c */ /* 0x040fe20003f06270 */
[C---:B------:R-:W-:Y:S01]  /*3e20*/  VIADD R129, R103.reuse, 0x8 ;  /* 0x0000000867817836 */ /* 0x040fe20000000000 */
[C---:B------:R-:W-:Y:S01]  /*3e30*/  ISETP.GE.AND P2, PT, R103.reuse, R110, PT ;  /* 0x0000006e6700720c */ /* 0x040fe20003f46270 */
[C---:B------:R-:W-:Y:S01]  /*3e40*/  VIADD R127, R103.reuse, 0x9 ;  /* 0x00000009677f7836 */ /* 0x040fe20000000000 */
[----:B------:R-:W-:Y:S01]  /*3e50*/  FSEL R4, R4, -INF , P0 ;  /* 0xff80000004047808 */ /* 0x000fe20000000000 */
[C---:B------:R-:W-:Y:S01]  /*3e60*/  VIADD R125, R103.reuse, 0x10 ;  /* 0x00000010677d7836 */ /* 0x040fe20000000000 */
[C---:B------:R-:W-:Y:S01]  /*3e70*/  ISETP.GE.AND P1, PT, R103.reuse, R108, PT ;  /* 0x0000006c6700720c */ /* 0x040fe20003f26270 */
[C---:B------:R-:W-:Y:S01]  /*3e80*/  VIADD R123, R103.reuse, 0x11 ;  /* 0x00000011677b7836 */ /* 0x040fe20000000000 */
[C---:B------:R-:W-:Y:S01]  /*3e90*/  ISETP.GE.AND P0, PT, R103.reuse, R106, PT ;  /* 0x0000006a6700720c */ /* 0x040fe20003f06270 */
[C---:B------:R-:W-:Y:S01]  /*3ea0*/  VIADD R121, R103.reuse, 0x18 ;  /* 0x0000001867797836 */ /* 0x040fe20000000000 */
[----:B------:R-:W-:Y:S01]  /*3eb0*/  FSEL R6, R6, -INF , P2 ;  /* 0xff80000006067808 */ /* 0x000fe20001000000 */
[C---:B------:R-:W-:Y:S01]  /*3ec0*/  VIADD R119, R103.reuse, 0x19 ;  /* 0x0000001967777836 */ /* 0x040fe20000000000 */
[----:B------:R-:W-:Y:S01]  /*3ed0*/  FSEL R8, R8, -INF , P1 ;  /* 0xff80000008087808 */ /* 0x000fe20000800000 */
[C---:B------:R-:W-:Y:S01]  /*3ee0*/  VIADD R117, R103.reuse, 0x20 ;  /* 0x0000002067757836 */ /* 0x040fe20000000000 */
[----:B------:R-:W-:Y:S01]  /*3ef0*/  FSEL R10, R10, -INF , P0 ;  /* 0xff8000000a0a7808 */ /* 0x000fe20000000000 */
[----:B------:R-:W-:Y:S01]  /*3f00*/  VIADD R115, R103, 0x21 ;  /* 0x0000002167737836 */ /* 0x000fe20000000000 */
[-C--:B------:R-:W-:Y:S01]  /*3f10*/  ISETP.GE.AND P2, PT, R131, R112.reuse, PT ;  /* 0x000000708300720c */ /* 0x080fe20003f46270 */
[----:B------:R-:W-:Y:S01]  /*3f20*/  VIADD R113, R103, 0x28 ;  /* 0x0000002867717836 */ /* 0x000fe20000000000 */
[-C--:B------:R-:W-:Y:S01]  /*3f30*/  ISETP.GE.AND P1, PT, R129, R112.reuse, PT ;  /* 0x000000708100720c */ /* 0x080fe20003f26270 */
[----:B------:R-:W-:Y:S01]  /*3f40*/  VIADD R111, R103, 0x29 ;  /* 0x00000029676f7836 */ /* 0x000fe20000000000 */
[-C--:B------:R-:W-:Y:S01]  /*3f50*/  ISETP.GE.AND P0, PT, R127, R112.reuse, PT ;  /* 0x000000707f00720c */ /* 0x080fe20003f06270 */
[----:B------:R-:W-:Y:S01]  /*3f60*/  VIADD R109, R103, 0x30 ;  /* 0x00000030676d7836 */ /* 0x000fe20000000000 */
[----:B------:R-:W-:Y:S01]  /*3f70*/  FSEL R5, R5, -INF , P2 ;  /* 0xff80000005057808 */ /* 0x000fe20001000000 */
[----:B------:R-:W-:Y:S01]  /*3f80*/  VIADD R107, R103, 0x31 ;  /* 0x00000031676b7836 */ /* 0x000fe20000000000 */
        /* <DEDUP_REMOVED lines=8> */
[C-C-:B------:R-:W-:Y:S02]  /*4010*/  VIADDMNMX R101, R105.reuse, 0x41, R188.reuse, PT ;  /* 0x0000004169657846 */ /* 0x140fe400038001bc */
[----:B------:R-:W-:Y:S01]  /*4020*/  VIADDMNMX R100, R105, 0x49, R188, PT ;  /* 0x0000004969647846 */ /* 0x000fe200038001bc */
[----:B------:R-:W-:Y:S01]  /*4030*/  VIADD R105, R103, 0x38 ;  /* 0x0000003867697836 */ /* 0x000fe20000000000 */
[-C--:B------:R-:W-:Y:S02]  /*4040*/  ISETP.GE.AND P2, PT, R119, R112.reuse, PT ;  /* 0x000000707700720c */ /* 0x080fe40003f46270 */
[-C--:B------:R-:W-:Y:S02]  /*4050*/  ISETP.GE.AND P1, PT, R117, R112.reuse, PT ;  /* 0x000000707500720c */ /* 0x080fe40003f26270 */
[----:B------:R-:W-:Y:S02]  /*4060*/  ISETP.GE.AND P0, PT, R115, R112, PT ;  /* 0x000000707300720c */ /* 0x000fe40003f06270 */
[C---:B------:R-:W-:Y:S02]  /*4070*/  ISETP.GE.AND P6, PT, R103.reuse, R104, PT ;  /* 0x000000686700720c */ /* 0x040fe40003fc6270 */
[C---:B------:R-:W-:Y:S02]  /*4080*/  ISETP.GE.AND P5, PT, R103.reuse, R102, PT ;  /* 0x000000666700720c */ /* 0x040fe40003fa6270 */
[CC--:B------:R-:W-:Y:S02]  /*4090*/  ISETP.GE.AND P4, PT, R103.reuse, R101.reuse, PT ;  /* 0x000000656700720c */ /* 0x0c0fe40003f86270 */
        /* <DEDUP_REMOVED lines=231> */
.L_x_862:
[C---:B------:R-:W-:Y:S01]  /*4f10*/  FSETP.NEU.FTZ.AND P0, PT, R185.reuse, -INF , PT ;  /* 0xff800000b900780b */ /* 0x040fe20003f1d000 */
[----:B------:R-:W1:Y:S01]  /*4f20*/  S2R R108, SR_TID.X ;  /* 0x00000000006c7919 */ /* 0x000e620000002100 */
[----:B------:R-:W-:Y:S01]  /*4f30*/  FSETP.NEU.FTZ.AND P1, PT, R186, -INF , PT ;  /* 0xff800000ba00780b */ /* 0x000fe20003f3d000 */
[----:B------:R-:W-:Y:S01]  /*4f40*/  FMUL.FTZ R102, R185, 1.4426950216293334961 ;  /* 0x3fb8aa3bb9667820 */ /* 0x000fe20000410000 */
[----:B------:R-:W-:Y:S01]  /*4f50*/  FMUL.FTZ R101, R184, 1.4426950216293334961 ;  /* 0x3fb8aa3bb8657820 */ /* 0x000fe20000410000 */
[----:B------:R-:W2:Y:S01]  /*4f60*/  S2UR UR4, SR_CgaCtaId ;  /* 0x00000000000479c3 */ /* 0x000ea20000008800 */
[----:B------:R-:W-:Y:S01]  /*4f70*/  UMOV UR5, 0x400 ;  /* 0x0000040000057882 */ /* 0x000fe20000000000 */
[----:B------:R-:W-:Y:S01]  /*4f80*/  FMUL.FTZ R100, R186, 1.4426950216293334961 ;  /* 0x3fb8aa3bba647820 */ /* 0x000fe20000410000 */
[----:B------:R-:W-:Y:S01]  /*4f90*/  FSEL R102, R102, RZ, P0 ;  /* 0x000000ff66667208 */ /* 0x000fe20000000000 */
[----:B------:R-:W-:Y:S01]  /*4fa0*/  IMAD.WIDE.U32 R120, R205, -0x326172a9, RZ ;  /* 0xcd9e8d57cd787825 */ /* 0x000fe200078e00ff */
[----:B------:R-:W-:Y:S01]  /*4fb0*/  FSETP.NEU.FTZ.AND P0, PT, R184, -INF , PT ;  /* 0xff800000b800780b */ /* 0x000fe20003f1d000 */
[----:B------:R-:W-:Y:S01]  /*4fc0*/  UIADD3 UR29, UPT, UPT, UR31, -0x4498517b, URZ ;  /* 0xbb67ae851f1d7890 */ /* 0x000fe2000fffe0ff */
[----:B------:R-:W-:Y:S01]  /*4fd0*/  FSEL R100, R100, RZ, P1 ;  /* 0x000000ff64647208 */ /* 0x000fe20000800000 */
[--C-:B------:R-:W-:Y:S01]  /*4fe0*/  FFMA.FTZ R67, R67, UR16, -R102.reuse ;  /* 0x0000001043437c23 */ /* 0x100fe20008010866 */
[--C-:B------:R-:W-:Y:S01]  /*4ff0*/  FFMA.FTZ R23, R23, UR16, -R102.reuse ;  /* 0x0000001017177c23 */ /* 0x100fe20008010866 */
[--C-:B------:R-:W-:Y:S01]  /*5000*/  FFMA.FTZ R55, R55, UR16, -R102.reuse ;  /* 0x0000001037377c23 */ /* 0x100fe20008010866 */
[----:B------:R-:W-:Y:S01]  /*5010*/  FFMA.FTZ R110, R6, UR16, -R102 ;  /* 0x00000010066e7c23 */ /* 0x000fe20008010866 */
[----:B------:R-:W-:Y:S01]  /*5020*/  FSEL R6, R101, RZ, P0 ;  /* 0x000000ff65067208 */ /* 0x000fe20000000000 */
[--C-:B------:R-:W-:Y:S01]  /*5030*/  FFMA.FTZ R64, R64, UR16, -R100.reuse ;  /* 0x0000001040407c23 */ /* 0x100fe20008010864 */
[----:B------:R-:W-:Y:S01]  /*5040*/  FSETP.NEU.FTZ.AND P0, PT, R183, -INF , PT ;  /* 0xff800000b700780b */ /* 0x000fe20003f1d000 */
[----:B------:R-:W-:Y:S01]  /*5050*/  FFMA.FTZ R21, R21, UR16, -R100 ;  /* 0x0000001015157c23 */ /* 0x000fe20008010864 */
[----:B------:R-:W-:Y:S01]  /*5060*/  MUFU.EX2 R233, R23 ;  /* 0x0000001700e97308 */ /* 0x000fe20000000800 */
[--C-:B------:R-:W-:Y:S01]  /*5070*/  FFMA.FTZ R61, R61, UR16, -R6.reuse ;  /* 0x000000103d3d7c23 */ /* 0x100fe20008010806 */
[--C-:B------:R-:W-:Y:S01]  /*5080*/  FFMA.FTZ R28, R28, UR16, -R6.reuse ;  /* 0x000000101c1c7c23 */ /* 0x100fe20008010806 */
[--C-:B------:R-:W-:Y:S01]  /*5090*/  FFMA.FTZ R29, R29, UR16, -R6.reuse ;  /* 0x000000101d1d7c23 */ /* 0x100fe20008010806 */
[--C-:B------:R-:W-:Y:S01]  /*50a0*/  FFMA.FTZ R60, R60, UR16, -R6.reuse ;  /* 0x000000103c3c7c23 */ /* 0x100fe20008010806 */
[--C-:B------:R-:W-:Y:S01]  /*50b0*/  FFMA.FTZ R25, R25, UR16, -R6.reuse ;  /* 0x0000001019197c23 */ /* 0x100fe20008010806 */
[----:B------:R-:W-:Y:S04]  /*50c0*/  FFMA.FTZ R9, R9, UR16, -R6 ;  /* 0x0000001009097c23 */ /* 0x000fe80008010806 */
[----:B------:R-:W-:Y:S01]  /*50d0*/  MUFU.EX2 R228, R28 ;  /* 0x0000001c00e47308 */ /* 0x000fe20000000800 */
[--C-:B------:R-:W-:Y:S01]  /*50e0*/  FFMA.FTZ R65, R65, UR16, -R100.reuse ;  /* 0x0000001041417c23 */ /* 0x100fe20008010864 */
[----:B------:R-:W-:Y:S01]  /*50f0*/  FFMA.FTZ R52, R52, UR16, -R100 ;  /* 0x0000001034347c23 */ /* 0x000fe20008010864 */
[----:B------:R-:W-:Y:S07]  /*5100*/  FFMA.FTZ R8, R8, UR16, -R6 ;  /* 0x0000001008087c23 */ /* 0x000fee0008010806 */
[----:B------:R3:W-:Y:S01]  /*5110*/  MUFU.EX2 R227, R29 ;  /* 0x0000001d00e37308 */ /* 0x0007e20000000800 */
[----:B------:R-:W-:Y:S01]  /*5120*/  FMUL.FTZ R101, R183, 1.4426950216293334961 ;  /* 0x3fb8aa3bb7657820 */ /* 0x000fe20000410000 */
[--C-:B------:R-:W-:Y:S01]  /*5130*/  FFMA.FTZ R66, R66, UR16, -R102.reuse ;  /* 0x0000001042427c23 */ /* 0x100fe20008010866 */
[--C-:B------:R-:W-:Y:S07]  /*5140*/  FFMA.FTZ R18, R18, UR16, -R102.reuse ;  /* 0x0000001012127c23 */ /* 0x100fee0008010866 */
[----:B------:R-:W-:Y:S01]  /*5150*/  MUFU.EX2 R235, R21 ;  /* 0x0000001500eb7308 */ /* 0x000fe20000000800 */
[----:B------:R-:W-:Y:S01]  /*5160*/  FFMA.FTZ R19, R19, UR16, -R102 ;  /* 0x0000001013137c23 */ /* 0x000fe20008010866 */
[----:B------:R-:W-:Y:S01]  /*5170*/  FSEL R101, R101, RZ, P0 ;  /* 0x000000ff65657208 */ /* 0x000fe20000000000 */
[--C-:B------:R-:W-:Y:S07]  /*5180*/  FFMA.FTZ R32, R32, UR16, -R100.reuse ;  /* 0x0000001020207c23 */ /* 0x100fee0008010864 */
[----:B------:R-:W-:Y:S01]  /*5190*/  MUFU.EX2 R231, R25 ;  /* 0x0000001900e77308 */ /* 0x000fe20000000800 */
[--C-:B------:R-:W-:Y:S01]  /*51a0*/  FFMA.FTZ R33, R33, UR16, -R100.reuse ;  /* 0x0000001021217c23 */ /* 0x100fe20008010864 */
[--C-:B------:R-:W-:Y:S01]  /*51b0*/  FFMA.FTZ R20, R20, UR16, -R100.reuse ;  /* 0x0000001014147c23 */ /* 0x100fe20008010864 */
[--C-:B------:R-:W-:Y:S01]  /*51c0*/  FFMA.FTZ R62, R62, UR16, -R101.reuse ;  /* 0x000000103e3e7c23 */ /* 0x100fe20008010865 */
[--C-:B------:R-:W-:Y:S01]  /*51d0*/  FFMA.FTZ R63, R63, UR16, -R101.reuse ;  /* 0x000000103f3f7c23 */ /* 0x100fe20008010865 */
[--C-:B------:R-:W-:Y:S01]  /*51e0*/  FFMA.FTZ R31, R31, UR16, -R101.reuse ;  /* 0x000000101f1f7c23 */ /* 0x100fe20008010865 */
[--C-:B------:R-:W-:Y:S01]  /*51f0*/  FFMA.FTZ R15, R15, UR16, -R101.reuse ;  /* 0x000000100f0f7c23 */ /* 0x100fe20008010865 */
[--C-:B------:R-:W-:Y:S01]  /*5200*/  FFMA.FTZ R11, R11, UR16, -R101.reuse ;  /* 0x000000100b0b7c23 */ /* 0x100fe20008010865 */
[--C-:B------:R-:W-:Y:S02]  /*5210*/  FFMA.FTZ R10, R10, UR16, -R101.reuse ;  /* 0x000000100a0a7c23 */ /* 0x100fe40008010865 */
        /* <DEDUP_REMOVED lines=14> */
[----:B-1----:R-:W-:Y:S01]  /*5300*/  SHF.R.U32.HI R100, RZ, 0x5, R108 ;  /* 0x00000005ff647819 */ /* 0x002fe2000001166c */
[----:B--2---:R-:W-:Y:S07]  /*5310*/  ULEA UR4, UR4, UR5, 0x18 ;  /* 0x0000000504047291 */ /* 0x004fee000f8ec0ff */
[----:B------:R-:W-:Y:S01]  /*5320*/  MUFU.EX2 R247, R9 ;  /* 0x0000000900f77308 */ /* 0x000fe20000000800 */
[----:B------:R-:W-:Y:S01]  /*5330*/  FFMA.FTZ R249, R7, UR16, -R102 ;  /* 0x0000001007f97c23 */ /* 0x000fe20008010866 */
[----:B------:R-:W-:Y:S01]  /*5340*/  LOP3.LUT R100, R100, 0x3, RZ, 0xc0, !PT ;  /* 0x0000000364647812 */ /* 0x000fe200078ec0ff */
[--C-:B------:R-:W-:Y:S07]  /*5350*/  FFMA.FTZ R24, R24, UR16, -R6.reuse ;  /* 0x0000001018187c23 */ /* 0x100fee0008010806 */
[----:B------:R-:W1:Y:S01]  /*5360*/  MUFU.EX2 R224, R32 ;  /* 0x0000002000e07308 */ /* 0x000e620000000800 */
[--C-:B------:R-:W-:Y:S01]  /*5370*/  FFMA.FTZ R12, R12, UR16, -R6.reuse ;  /* 0x000000100c0c7c23 */ /* 0x100fe20008010806 */
[--C-:B------:R-:W-:Y:S01]  /*5380*/  FFMA.FTZ R13, R13, UR16, -R6.reuse ;  /* 0x000000100d0d7c23 */ /* 0x100fe20008010806 */
[--C-:B------:R-:W-:Y:S07]  /*5390*/  FFMA.FTZ R44, R44, UR16, -R6.reuse ;  /* 0x000000102c2c7c23 */ /* 0x100fee0008010806 */
[----:B------:R-:W2:Y:S01]  /*53a0*/  MUFU.EX2 R223, R33 ;  /* 0x0000002100df7308 */ /* 0x000ea20000000800 */
[--C-:B------:R-:W-:Y:S01]  /*53b0*/  FFMA.FTZ R45, R45, UR16, -R6.reuse ;  /* 0x000000102d2d7c23 */ /* 0x100fe20008010806 */
[--C-:B------:R-:W-:Y:S01]  /*53c0*/  FFMA.FTZ R40, R40, UR16, -R6.reuse ;  /* 0x0000001028287c23 */ /* 0x100fe20008010806 */
[--C-:B------:R-:W-:Y:S07]  /*53d0*/  FFMA.FTZ R41, R41, UR16, -R6.reuse ;  /* 0x0000001029297c23 */ /* 0x100fee0008010806 */
[----:B------:R-:W-:Y:S01]  /*53e0*/  MUFU.EX2 R236, R20 ;  /* 0x0000001400ec7308 */ /* 0x000fe20000000800 */
[--C-:B------:R-:W-:Y:S01]  /*53f0*/  FFMA.FTZ R56, R56, UR16, -R6.reuse ;  /* 0x0000001038387c23 */ /* 0x100fe20008010806 */
[----:B------:R-:W-:Y:S01]  /*5400*/  FFMA.FTZ R57, R57, UR16, -R6 ;  /* 0x0000001039397c23 */ /* 0x000fe20008010806 */
[----:B------:R-:W-:Y:S07]  /*5410*/  IMAD.SHL.U32 R7, R108, 0x20, RZ ;  /* 0x000000206c077824 */ /* 0x000fee00078e00ff */
[----:B------:R-:W-:Y:S01]  /*5420*/  MUFU.EX2 R240, R16 ;  /* 0x0000001000f07308 */ /* 0x000fe20000000800 */
[--C-:B------:R-:W-:Y:S01]  /*5430*/  FFMA.FTZ R34, R34, UR16, -R102.reuse ;  /* 0x0000001022227c23 */ /* 0x100fe20008010866 */
[--C-:B------:R-:W-:Y:S01]  /*5440*/  FFMA.FTZ R35, R35, UR16, -R102.reuse ;  /* 0x0000001023237c23 */ /* 0x100fe20008010866 */
[--C-:B------:R-:W-:Y:S01]  /*5450*/  FFMA.FTZ R22, R22, UR16, -R102.reuse ;  /* 0x0000001016167c23 */ /* 0x100fe20008010866 */
[----:B------:R-:W-:Y:S06]  /*5460*/  LOP3.LUT R5, R7, 0xc0, RZ, 0xc0, !PT ;  /* 0x000000c007057812 */ /* 0x000fec00078ec0ff */
[----:B------:R-:W4:Y:S01]  /*5470*/  MUFU.EX2 R222, R34 ;  /* 0x0000002200de7308 */ /* 0x000f220000000800 */
[--C-:B------:R-:W-:Y:S01]  /*5480*/  FFMA.FTZ R50, R50, UR16, -R102.reuse ;  /* 0x0000001032327c23 */ /* 0x100fe20008010866 */
[--C-:B------:R-:W-:Y:S01]  /*5490*/  FFMA.FTZ R51, R51, UR16, -R102.reuse ;  /* 0x0000001033337c23 */ /* 0x100fe20008010866 */
[--C-:B------:R-:W-:Y:S07]  /*54a0*/  FFMA.FTZ R54, R54, UR16, -R102.reuse ;  /* 0x0000001036367c23 */ /* 0x100fee0008010866 */
[----:B------:R1:W4:Y:S01]  /*54b0*/  MUFU.EX2 R221, R35 ;  /* 0x0000002300dd7308 */ /* 0x0003220000000800 */
        /* <DEDUP_REMOVED lines=13> */
[----:B------:R-:W-:Y:S01]  /*5590*/  FFMA.FTZ R58, R58, UR16, -R101 ;  /* 0x000000103a3a7c23 */ /* 0x000fe20008010865 */
[----:B------:R-:W-:Y:S07]  /*55a0*/  IMAD.WIDE.U32 R106, R204, -0x326172a9, RZ ;  /* 0xcd9e8d57cc6a7825 */ /* 0x000fee00078e00ff */
[----:B------:R-:W-:Y:S01]  /*55b0*/  MUFU.EX2 R234, R22 ;  /* 0x0000001600ea7308 */ /* 0x000fe20000000800 */
[----:B------:R-:W-:Y:S02]  /*55c0*/  UIADD3 UR33, UPT, UPT, UR30, 0x3c6ef372, URZ ;  /* 0x3c6ef3721e217890 */ /* 0x000fe4000fffe0ff */
[----:B------:R-:W-:Y:S07]  /*55d0*/  UIADD3 UR32, UPT, UPT, UR30, -0x255992d5, URZ ;  /* 0xdaa66d2b1e207890 */ /* 0x000fee000fffe0ff */
[----:B------:R-:W-:Y:S01]  /*55e0*/  MUFU.EX2 R232, R24 ;  /* 0x0000001800e87308 */ /* 0x000fe20000000800 */
[C---:B------:R-:W-:Y:S01]  /*55f0*/  IMAD.SHL.U32 R6, R108.reuse, 0x10, RZ ;  /* 0x000000106c067824 */ /* 0x040fe200078e00ff */
[----:B------:R-:W-:Y:S01]  /*5600*/  UIADD3 UR19, UPT, UPT, UR30, -0x61c88647, URZ ;  /* 0x9e3779b91e137890 */ /* 0x000fe2000fffe0ff */
[----:B------:R-:W-:Y:S07]  /*5610*/  IMAD.SHL.U32 R4, R108, 0x4, RZ ;  /* 0x000000046c047824 */ /* 0x000fee00078e00ff */
[----:B------:R-:W-:Y:S01]  /*5620*/  MUFU.EX2 R229, R27 ;  /* 0x0000001b00e57308 */ /* 0x000fe20000000800 */
[----:B------:R-:W-:Y:S01]  /*5630*/  IMAD R100, R189, 0x8, R100 ;  /* 0x00000008bd647824 */ /* 0x000fe200078e0264 */
[----:B------:R-:W-:Y:S02]  /*5640*/  LOP3.LUT R6, R6, 0x600, RZ, 0xc0, !PT ;  /* 0x0000060006067812 */ /* 0x000fe400078ec0ff */
[----:B------:R-:W-:Y:S06]  /*5650*/  LOP3.LUT R4, R5, 0x18, R4, 0xf8, !PT ;  /* 0x0000001805047812 */ /* 0x000fec00078ef804 */
[----:B------:R-:W-:Y:S01]  /*5660*/  MUFU.EX2 R244, R12 ;  /* 0x0000000c00f47308 */ /* 0x000fe20000000800 */
[----:B------:R-:W-:Y:S01]  /*5670*/  LOP3.LUT R6, R6, 0x120, R7, 0xf8, !PT ;  /* 0x0000012006067812 */ /* 0x000fe200078ef807 */
[C---:B------:R-:W-:Y:S01]  /*5680*/  IMAD.WIDE.U32 R102, R100.reuse, -0x326172a9, RZ ;  /* 0xcd9e8d5764667825 */ /* 0x040fe200078e00ff */
[----:B------:R-:W-:Y:S07]  /*5690*/  SHF.R.U32.HI R5, RZ, 0x1, R108 ;  /* 0x00000001ff057819 */ /* 0x000fee000001166c */
[----:B------:R-:W-:Y:S01]  /*56a0*/  MUFU.EX2 R243, R13 ;  /* 0x0000000d00f37308 */ /* 0x000fe20000000800 */
[----:B------:R-:W-:Y:S01]  /*56b0*/  VIADD R7, R100, 0x4 ;  /* 0x0000000464077836 */ /* 0x000fe20000000000 */
[----:B------:R-:W-:Y:S08]  /*56c0*/  LOP3.LUT R5, R4, 0x8, R5, 0x78, !PT ;  /* 0x0000000804057812 */ /* 0x000ff000078e7805 */
[----:B------:R-:W-:Y:S01]  /*56d0*/  MUFU.EX2 R249, R249 ;  /* 0x000000f900f97308 */ /* 0x000fe20000000800 */
[----:B------:R-:W-:Y:S01]  /*56e0*/  LOP3.LUT R4, R197, UR30, R103, 0x96, !PT ;  /* 0x0000001ec5047c12 */ /* 0x000fe2000f8e9667 */
[----:B------:R-:W-:Y:S01]  /*56f0*/  IMAD.WIDE.U32 R100, R7, -0x326172a9, RZ ;  /* 0xcd9e8d5707647825 */ /* 0x000fe200078e00ff */
[C---:B------:R-:W-:Y:S07]  /*5700*/  LOP3.LUT R104, R102.reuse, UR19, R121, 0x96, !PT ;  /* 0x0000001366687c12 */ /* 0x040fee000f8e9679 */
        /* <DEDUP_REMOVED lines=11> */
[----:B------:R-:W-:Y:S07]  /*57c0*/  LOP3.LUT R5, R6, R5, RZ, 0xfc, !PT ;  /* 0x0000000506057212 */ /* 0x000fee00078efcff */
[----:B------:R-:W-:Y:S01]  /*57d0*/  MUFU.EX2 R220, R36 ;  /* 0x0000002400dc7308 */ /* 0x000fe20000000800 */
[----:B------:R-:W-:Y:S01]  /*57e0*/  UIADD3 UR19, UPT, UPT, UR31, 0x76cf5d0a, URZ ;  /* 0x76cf5d0a1f137890 */ /* 0x000fe2000fffe0ff */
[----:B------:R-:W-:Y:S08]  /*57f0*/  IMAD.WIDE.U32 R134, R134, -0x2daee0ad, RZ ;  /* 0xd2511f5386867825 */ /* 0x000ff000078e00ff */
        /* <DEDUP_REMOVED lines=11> */
[----:B------:R-:W-:Y:S01]  /*58b0*/  UIADD3 UR29, UPT, UPT, UR31, -0x126145ec, URZ ;  /* 0xed9eba141f1d7890 */ /* 0x000fe2000fffe0ff */
[C---:B------:R-:W-:Y:S05]  /*58c0*/  LOP3.LUT R122, R114.reuse, UR19, R135, 0x96, !PT ;  /* 0x00000013727a7c12 */ /* 0x040fea000f8e9687 */
[----:B------:R-:W-:Y:S01]  /*58d0*/  MUFU.EX2 R110, R110 ;  /* 0x0000006e006e7308 */ /* 0x000fe20000000800 */
[----:B------:R-:W-:Y:S01]  /*58e0*/  LOP3.LUT R114, R114, UR19, R101, 0x96, !PT ;  /* 0x0000001372727c12 */ /* 0x000fe2000f8e9665 */
[----:B------:R-:W-:Y:S01]  /*58f0*/  UIADD3 UR19, UPT, UPT, UR31, 0x32370b8f, URZ ;  /* 0x32370b8f1f137890 */ /* 0x000fe2000fffe0ff */
[----:B------:R-:W-:Y:S07]  /*5900*/  IMAD.WIDE.U32 R128, R128, -0x326172a9, RZ ;  /* 0xcd9e8d5780807825 */ /* 0x000fee00078e00ff */
        /* <DEDUP_REMOVED lines=14> */
[--C-:B------:R-:W-:Y:S08]  /*59f0*/  LOP3.LUT R7, R106, UR33, R117.reuse, 0x96, !PT ;  /* 0x000000216a077c12 */ /* 0x100ff0000f8e9675 */
[----:B------:R-:W-:Y:S01]  /*5a00*/  MUFU.EX2 R214, R42 ;  /* 0x0000002a00d67308 */ /* 0x000fe20000000800 */
[----:B------:R-:W-:Y:S01]  /*5a10*/  LOP3.LUT R30, R120, UR33, R117, 0x96, !PT ;  /* 0x00000021781e7c12 */ /* 0x000fe2000f8e9675 */
[----:B------:R-:W-:Y:S01]  /*5a20*/  IMAD.WIDE.U32 R124, R124, -0x2daee0ad, RZ ;  /* 0xd2511f537c7c7825 */ /* 0x000fe200078e00ff */
[C---:B------:R-:W-:Y:S01]  /*5a30*/  LOP3.LUT R120, R116.reuse, UR32, R123, 0x96, !PT ;  /* 0x0000002074787c12 */ /* 0x040fe2000f8e967b */
[----:B------:R-:W-:Y:S01]  /*5a40*/  UIADD3 UR33, UPT, UPT, UR30, 0x1715609d, URZ ;  /* 0x1715609d1e217890 */ /* 0x000fe2000fffe0ff */
[----:B------:R-:W-:Y:S01]  /*5a50*/  LOP3.LUT R116, R116, UR32, R115, 0x96, !PT ;  /* 0x0000002074747c12 */ /* 0x000fe2000f8e9673 */
[----:B------:R-:W-:Y:S01]  /*5a60*/  IMAD.WIDE.U32 R106, R6, -0x2daee0ad, RZ ;  /* 0xd2511f53066a7825 */ /* 0x000fe200078e00ff */
[----:B------:R-:W-:Y:S01]  /*5a70*/  LOP3.LUT R6, R102, UR19, R131, 0x96, !PT ;  /* 0x0000001366067c12 */ /* 0x000fe2000f8e9683 */
[----:B------:R-:W-:Y:S02]  /*5a80*/  UIADD3 UR32, UPT, UPT, UR30, 0x78dde6e4, URZ ;  /* 0x78dde6e41e207890 */ /* 0x000fe4000fffe0ff */
[----:B------:R-:W-:Y:S01]  /*5a90*/  MUFU.EX2 R215, R41 ;  /* 0x0000002900d77308 */ /* 0x000fe20000000800 */
[----:B------:R-:W-:Y:S01]  /*5aa0*/  IMAD.WIDE.U32 R102, R30, -0x2daee0ad, RZ ;  /* 0xd2511f531e667825 */ /* 0x000fe200078e00ff */
[----:B------:R-:W-:Y:S02]  /*5ab0*/  LOP3.LUT R4, R104, UR19, R107, 0x96, !PT ;  /* 0x0000001368047c12 */ /* 0x000fe4000f8e966b */
[----:B------:R-:W-:Y:S01]  /*5ac0*/  LOP3.LUT R106, R106, UR29, R119, 0x96, !PT ;  /* 0x0000001d6a6a7c12 */ /* 0x000fe2000f8e9677 */
[----:B------:R-:W-:Y:S01]  /*5ad0*/  IMAD.WIDE.U32 R120, R120, -0x2daee0ad, RZ ;  /* 0xd2511f5378787825 */ /* 0x000fe200078e00ff */
[----:B------:R-:W-:Y:S04]  /*5ae0*/  LOP3.LUT R104, R130, UR29, R125, 0x96, !PT ;  /* 0x0000001d82687c12 */ /* 0x000fe8000f8e967d */
        /* <DEDUP_REMOVED lines=12> */
[----:B------:R-:W-:Y:S01]  /*5bb0*/  IMAD.WIDE.U32 R128, R4, -0x326172a9, RZ ;  /* 0xcd9e8d5704807825 */ /* 0x000fe200078e00ff */
[----:B------:R-:W-:Y:S08]  /*5bc0*/  LOP3.LUT R4, R130, UR33, R107, 0x96, !PT ;  /* 0x0000002182047c12 */ /* 0x000ff0000f8e966b */
[----:B------:R-:W-:Y:S01]  /*5bd0*/  MUFU.EX2 R131, R50 ;  /* 0x0000003200837308 */ /* 0x000fe20000000800 */
[----:B------:R-:W-:Y:S09]  /*5be0*/  IMAD.WIDE.U32 R132, R7, -0x2daee0ad, RZ ;  /* 0xd2511f5307847825 */ /* 0x000ff200078e00ff */
[----:B------:R-:W-:Y:S01]  /*5bf0*/  MUFU.EX2 R130, R51 ;  /* 0x0000003300827308 */ /* 0x000fe20000000800 */
[----:B------:R-:W-:Y:S01]  /*5c00*/  IMAD.WIDE.U32 R6, R6, -0x326172a9, RZ ;  /* 0xcd9e8d5706067825 */ /* 0x000fe200078e00ff */
[----:B------:R-:W-:Y:S01]  /*5c10*/  LOP3.LUT R101, R100, UR19, R133, 0x96, !PT ;  /* 0x0000001364657c12 */ /* 0x000fe2000f8e9685 */
[----:B------:R-:W-:Y:S07]  /*5c20*/  UIADD3 UR19, UPT, UPT, UR31, 0x646e171e, URZ ;  /* 0x646e171e1f137890 */ /* 0x000fee000fffe0ff */
[----:B------:R-:W-:Y:S01]  /*5c30*/  MUFU.EX2 R133, R48 ;  /* 0x0000003000857308 */ /* 0x000fe20000000800 */
        /* <DEDUP_REMOVED lines=8> */
[----:B------:R-:W-:Y:S01]  /*5cc0*/  LOP3.LUT R6, R128, UR33, R103, 0x96, !PT ;  /* 0x0000002180067c12 */ /* 0x000fe2000f8e9667 */
[----:B------:R-:W-:Y:S01]  /*5cd0*/  MUFU.EX2 R132, R49 ;  /* 0x0000003100847308 */ /* 0x000fe20000000800 */
[----:B------:R-:W-:Y:S01]  /*5ce0*/  PRMT R117, R126, 0x7771, RZ ;  /* 0x000077717e757816 */ /* 0x000fe200000000ff */
[----:B------:R-:W-:Y:S01]  /*5cf0*/  IMAD.WIDE.U32 R100, R100, -0x326172a9, RZ ;  /* 0xcd9e8d5764647825 */ /* 0x000fe200078e00ff */
[----:B------:R-:W-:Y:S02]  /*5d00*/  LOP3.LUT R4, R114, UR32, R123, 0x96, !PT ;  /* 0x0000002072047c12 */ /* 0x000fe4000f8e967b */
[----:B------:R-:W-:Y:S01]  /*5d10*/  PRMT R113, R126, 0x7772, RZ ;  /* 0x000077727e717816 */ /* 0x000fe200000000ff */
[----:B------:R-:W-:Y:S01]  /*5d20*/  IMAD.WIDE.U32 R128, R30, -0x2daee0ad, RZ ;  /* 0xd2511f531e807825 */ /* 0x000fe200078e00ff */
[----:B------:R-:W-:Y:S02]  /*5d30*/  LOP3.LUT R114, R122, UR33, R101, 0x96, !PT ;  /* 0x000000217a727c12 */ /* 0x000fe4000f8e9665 */
[----:B------:R-:W-:Y:S01]  /*5d40*/  PRMT R111, R126, 0x7773, RZ ;  /* 0x000077737e6f7816 */ /* 0x000fe200000000ff */
[----:B------:R-:W-:Y:S01]  /*5d50*/  IMAD.WIDE.U32 R122, R7, -0x2daee0ad, RZ ;  /* 0xd2511f53077a7825 */ /* 0x000fe200078e00ff */
[----:B------:R-:W-:Y:S02]  /*5d60*/  LOP3.LUT R103, R118, UR29, R129, 0x96, !PT ;  /* 0x0000001d76677c12 */ /* 0x000fe4000f8e9681 */
[----:B------:R-:W-:Y:S01]  /*5d70*/  LOP3.LUT R30, R128, UR19, R127, 0x96, !PT ;  /* 0x00000013801e7c12 */ /* 0x000fe2000f8e967f */
[----:B------:R-:W-:Y:S01]  /*5d80*/  IMAD.WIDE.U32 R128, R107, -0x2daee0ad, RZ ;  /* 0xd2511f536b807825 */ /* 0x000fe200078e00ff */
[----:B------:R-:W-:Y:S01]  /*5d90*/  PRMT R118, R126, 0x7770, RZ ;  /* 0x000077707e767816 */ /* 0x000fe200000000ff */
[----:B------:R-:W-:Y:S01]  /*5da0*/  MUFU.EX2 R127, R64 ;  /* 0x00000040007f7308 */ /* 0x000fe20000000800 */
[----:B------:R-:W-:Y:S01]  /*5db0*/  PRMT R115, R122, 0x7770, RZ ;  /* 0x000077707a737816 */ /* 0x000fe200000000ff */
[----:B---3--:R-:W-:Y:S01]  /*5dc0*/  IMAD.WIDE.U32 R28, R103, -0x326172a9, RZ ;  /* 0xcd9e8d57671c7825 */ /* 0x008fe200078e00ff */
[----:B------:R-:W-:Y:S07]  /*5dd0*/  LOP3.LUT R7, R128, UR19, R123, 0x96, !PT ;  /* 0x0000001380077c12 */ /* 0x000fee000f8e967b */
[----:B------:R3:W-:Y:S01]  /*5de0*/  MUFU.EX2 R126, R65 ;  /* 0x00000041007e7308 */ /* 0x0007e20000000800 */
[----:B------:R-:W-:Y:S01]  /*5df0*/  PRMT R107, R122, 0x7771, RZ ;  /* 0x000077717a6b7816 */ /* 0x000fe200000000ff */
[----:B-1----:R-:W-:Y:S01]  /*5e00*/  IMAD.WIDE.U32 R34, R4, -0x2daee0ad, RZ ;  /* 0xd2511f5304227825 */ /* 0x002fe200078e00ff */
[C---:B------:R-:W-:Y:S07]  /*5e10*/  PRMT R33, R122.reuse, 0x7772, RZ ;  /* 0x000077727a217816 */ /* 0x040fee00000000ff */
[----:B------:R-:W-:Y:S01]  /*5e20*/  MUFU.EX2 R128, R53 ;  /* 0x0000003500807308 */ /* 0x000fe20000000800 */
[----:B------:R-:W-:Y:S01]  /*5e30*/  PRMT R32, R122, 0x7773, RZ ;  /* 0x000077737a207816 */ /* 0x000fe200000000ff */
[----:B------:R-:W-:Y:S01]  /*5e40*/  IMAD.WIDE.U32 R122, R105, -0x2daee0ad, RZ ;  /* 0xd2511f53697a7825 */ /* 0x000fe200078e00ff */
[----:B------:R-:W-:Y:S02]  /*5e50*/  ISETP.LE.U32.AND P2, PT, R118, UR11, PT ;  /* 0x0000000b76007c0c */ /* 0x000fe4000bf43070 */
[----:B------:R-:W-:Y:S01]  /*5e60*/  ISETP.GT.U32.AND P1, PT, R117, UR11, PT ;  /* 0x0000000b75007c0c */ /* 0x000fe2000bf24070 */
[----:B------:R-:W-:Y:S01]  /*5e70*/  IMAD.WIDE.U32 R118, R6, -0x2daee0ad, RZ ;  /* 0xd2511f5306767825 */ /* 0x000fe200078e00ff */
[----:B------:R-:W-:Y:S03]  /*5e80*/  ISETP.LE.U32.AND P6, PT, R115, UR11, PT ;  /* 0x0000000b73007c0c */ /* 0x000fe6000bfc3070 */
[----:B------:R-:W-:Y:S01]  /*5e90*/  MUFU.EX2 R117, R58 ;  /* 0x0000003a00757308 */ /* 0x000fe20000000800 */
[----:B------:R-:W-:Y:S01]  /*5ea0*/  ISETP.GT.U32.AND P4, PT, R113, UR11, PT ;  /* 0x0000000b71007c0c */ /* 0x000fe2000bf84070 */
[----:B------:R-:W-:Y:S01]  /*5eb0*/  IMAD.WIDE.U32 R114, R114, -0x2daee0ad, RZ ;  /* 0xd2511f5372727825 */ /* 0x000fe200078e00ff */
[----:B------:R-:W-:Y:S02]  /*5ec0*/  LOP3.LUT R6, R122, UR19, R119, 0x96, !PT ;  /* 0x000000137a067c12 */ /* 0x000fe4000f8e9677 */
[----:B------:R-:W-:Y:S05]  /*5ed0*/  ISETP.GT.U32.AND P3, PT, R111, UR11, PT ;  /* 0x0000000b6f007c0c */ /* 0x000fea000bf64070 */
[----:B------:R-:W-:Y:S01]  /*5ee0*/  MUFU.EX2 R119, R60 ;  /* 0x0000003c00777308 */ /* 0x000fe20000000800 */
[----:B------:R-:W-:Y:S01]  /*5ef0*/  ISETP.GT.U32.AND P0, PT, R33, UR11, PT ;  /* 0x0000000b21007c0c */ /* 0x000fe2000bf04070 */
[----:B------:R-:W-:Y:S01]  /*5f00*/  @!P2 FADD.FTZ R224, -R224, -RZ ;  /* 0x800000ffe0e0a221 */ /* 0x000fe20000010100 */
[----:B------:R-:W-:Y:S01]  /*5f10*/  LOP3.LUT R33, R120, UR29, R123, 0x96, !PT ;  /* 0x0000001d78217c12 */ /* 0x000fe2000f8e967b */
[----:B--2---:R-:W-:Y:S01]  /*5f20*/  @P1 FADD.FTZ R223, -R223, -RZ ;  /* 0x800000ffdfdf1221 */ /* 0x004fe20000010100 */
[----:B------:R-:W-:Y:S05]  /*5f30*/  ISETP.GT.U32.AND P2, PT, R32, UR11, PT ;  /* 0x0000000b20007c0c */ /* 0x000fea000bf44070 */
[----:B------:R-:W1:Y:S01]  /*5f40*/  MUFU.EX2 R123, R67 ;  /* 0x00000043007b7308 */ /* 0x000e620000000800 */
[----:B------:R-:W-:Y:S01]  /*5f50*/  LOP3.LUT R32, R116, UR29, R35, 0x96, !PT ;  /* 0x0000001d74207c12 */ /* 0x000fe2000f8e9623 */
[----:B----4-:R-:W-:Y:S01]  /*5f60*/  @P4 FADD.FTZ R222, -R222, -RZ ;  /* 0x800000ffdede4221 */ /* 0x010fe20000010100 */
[----:B------:R-:W-:Y:S01]  /*5f70*/  LOP3.LUT R4, R34, UR19, R115, 0x96, !PT ;  /* 0x0000001322047c12 */ /* 0x000fe2000f8e9673 */
[----:B------:R-:W-:Y:S01]  /*5f80*/  UIADD3 UR19, UPT, UPT, UR30, -0x4ab325aa, URZ ;  /* 0xb54cda561e137890 */ /* 0x000fe2000fffe0ff */
[C---:B---3--:R-:W-:Y:S05]  /*5f90*/  PRMT R65, R114.reuse, 0x7770, RZ ;  /* 0x0000777072417816 */ /* 0x048fea00000000ff */
[----:B------:R-:W-:Y:S01]  /*5fa0*/  MUFU.EX2 R115, R63 ;  /* 0x0000003f00737308 */ /* 0x000fe20000000800 */
[C---:B------:R-:W-:Y:S01]  /*5fb0*/  PRMT R64, R114.reuse, 0x7771, RZ ;  /* 0x0000777172407816 */ /* 0x040fe200000000ff */
[----:B------:R-:W-:Y:S01]  /*5fc0*/  @P3 FADD.FTZ R221, -R221, -RZ ;  /* 0x800000ffdddd3221 */ /* 0x000fe20000010100 */
[C---:B------:R-:W-:Y:S01]  /*5fd0*/  PRMT R35, R114.reuse, 0x7772, RZ ;  /* 0x0000777272237816 */ /* 0x040fe200000000ff */
[----:B------:R-:W-:Y:S01]  /*5fe0*/  IMAD.WIDE.U32 R18, R33, -0x326172a9, RZ ;  /* 0xcd9e8d5721127825 */ /* 0x000fe200078e00ff */
[----:B------:R-:W-:Y:S05]  /*5ff0*/  PRMT R34, R114, 0x7773, RZ ;  /* 0x0000777372227816 */ /* 0x000fea00000000ff */
[----:B------:R-:W2:Y:S01]  /*6000*/  MUFU.EX2 R122, R66 ;  /* 0x00000042007a7308 */ /* 0x000ea20000000800 */
[----:B------:R-:W-:Y:S01]  /*6010*/  LOP3.LUT R114, R30, 0xff, RZ, 0xc0, !PT ;  /* 0x000000ff1e727812 */ /* 0x000fe200078ec0ff */
[----:B-1----:R-:W-:Y:S01]  /*6020*/  @P2 FADD.FTZ R123, -R123, -RZ ;  /* 0x800000ff7b7b2221 */ /* 0x002fe20000010100 */
[----:B------:R-:W-:Y:S01]  /*6030*/  PRMT R113, R118, 0x7770, RZ ;  /* 0x0000777076717816 */ /* 0x000fe200000000ff */
[----:B------:R-:W-:Y:S01]  /*6040*/  @!P6 FADD.FTZ R127, -R127, -RZ ;  /* 0x800000ff7f7fe221 */ /* 0x000fe20000010100 */
[----:B------:R-:W-:Y:S01]  /*6050*/  ISETP.LE.U32.AND P1, PT, R114, UR11, PT ;  /* 0x0000000b72007c0c */ /* 0x000fe2000bf23070 */
[----:B------:R-:W-:Y:S01]  /*6060*/  IMAD.WIDE.U32 R32, R32, -0x326172a9, RZ ;  /* 0xcd9e8d5720207825 */ /* 0x000fe200078e00ff */
[----:B------:R-:W-:Y:S03]  /*6070*/  ISETP.LE.U32.AND P3, PT, R113, UR11, PT ;  /* 0x0000000b71007c0c */ /* 0x000fe6000bf63070 */
[----:B------:R-:W-:Y:S01]  /*6080*/  MUFU.EX2 R114, R62 ;  /* 0x0000003e00727308 */ /* 0x000fe20000000800 */
[----:B------:R-:W-:Y:S02]  /*6090*/  PRMT R105, R118, 0x7773, RZ ;  /* 0x0000777376697816 */ /* 0x000fe400000000ff */
[----:B------:R-:W-:Y:S07]  /*60a0*/  LOP3.LUT R20, R7, 0xff, RZ, 0xc0, !PT ;  /* 0x000000ff07147812 */ /* 0x000fee00078ec0ff */
[----:B------:R-:W-:Y:S01]  /*60b0*/  MUFU.EX2 R116, R59 ;  /* 0x0000003b00747308 */ /* 0x000fe20000000800 */
[----:B------:R-:W-:Y:S01]  /*60c0*/  LOP3.LUT R101, R124, UR29, R129, 0x96, !PT ;  /* 0x0000001d7c657c12 */ /* 0x000fe2000f8e9681 */
[----:B--2---:R-:W-:Y:S01]  /*60d0*/  @P0 FADD.FTZ R122, -R122, -RZ ;  /* 0x800000ff7a7a0221 */ /* 0x004fe20000010100 */
[----:B------:R-:W-:Y:S07]  /*60e0*/  SHF.R.U32.HI R66, RZ, 0x18, R30 ;  /* 0x00000018ff427819 */ /* 0x000fee000001161e */
[----:B------:R-:W-:Y:S01]  /*60f0*/  MUFU.EX2 R124, R55 ;  /* 0x00000037007c7308 */ /* 0x000fe20000000800 */
[----:B------:R-:W-:Y:S01]  /*6100*/  ISETP.GT.U32.AND P0, PT, R105, UR11, PT ;  /* 0x0000000b69007c0c */ /* 0x000fe2000bf04070 */
[----:B------:R-:W-:Y:S01]  /*6110*/  @!P1 FADD.FTZ R236, -R236, -RZ ;  /* 0x800000ffecec9221 */ /* 0x000fe20000010100 */
[----:B------:R-:W-:Y:S01]  /*6120*/  ISETP.LE.U32.AND P4, PT, R66, UR11, PT ;  /* 0x0000000b42007c0c */ /* 0x000fe2000bf83070 */
[----:B------:R-:W-:Y:S01]  /*6130*/  @!P3 FADD.FTZ R228, -R228, -RZ ;  /* 0x800000ffe4e4b221 */ /* 0x000fe20000010100 */
[----:B------:R-:W-:Y:S05]  /*6140*/  ISETP.LE.U32.AND P2, PT, R20, UR11, PT ;  /* 0x0000000b14007c0c */ /* 0x000fea000bf43070 */
[----:B------:R-:W1:Y:S01]  /*6150*/  MUFU.EX2 R129, R52 ;  /* 0x0000003400817308 */ /* 0x000e620000000800 */
[----:B------:R-:W-:Y:S02]  /*6160*/  SHF.R.U32.HI R20, RZ, 0x18, R7 ;  /* 0x00000018ff147819 */ /* 0x000fe40000011607 */
[----:B------:R-:W-:Y:S07]  /*6170*/  ISETP.GT.U32.AND P5, PT, R107, UR11, PT ;  /* 0x0000000b6b007c0c */ /* 0x000fee000bfa4070 */
[----:B------:R-:W-:Y:S01]  /*6180*/  MUFU.EX2 R120, R57 ;  /* 0x0000003900787308 */ /* 0x000fe20000000800 */
[----:B------:R-:W-:Y:S02]  /*6190*/  ISETP.LE.U32.AND P1, PT, R20, UR11, PT ;  /* 0x0000000b14007c0c */ /* 0x000fe4000bf23070 */
[C---:B------:R-:W-:Y:S01]  /*61a0*/  PRMT R111, R118.reuse, 0x7771, RZ ;  /* 0x00007771766f7816 */ /* 0x040fe200000000ff */
[----:B------:R-:W-:Y:S01]  /*61b0*/  @P0 FADD.FTZ R225, -R225, -RZ ;  /* 0x800000ffe1e10221 */ /* 0x000fe20000010100 */
[----:B------:R-:W-:Y:S01]  /*61c0*/  PRMT R107, R118, 0x7772, RZ ;  /* 0x00007772766b7816 */ /* 0x000fe200000000ff */
[----:B------:R-:W-:Y:S01]  /*61d0*/  @!P4 FADD.FTZ R233, -R233, -RZ ;  /* 0x800000ffe9e9c221 */ /* 0x000fe20000010100 */
[----:B------:R-:W-:Y:S03]  /*61e0*/  ISETP.LE.U32.AND P4, PT, R65, UR11, PT ;  /* 0x0000000b41007c0c */ /* 0x000fe6000bf83070 */
[----:B------:R-:W2:Y:S01]  /*61f0*/  MUFU.EX2 R118, R61 ;  /* 0x0000003d00767308 */ /* 0x000ea20000000800 */
[----:B------:R-:W-:Y:S01]  /*6200*/  ISETP.GT.U32.AND P3, PT, R64, UR11, PT ;  /* 0x0000000b40007c0c */ /* 0x000fe2000bf64070 */
[----:B-1----:R-:W-:Y:S01]  /*6210*/  @!P2 FADD.FTZ R129, -R129, -RZ ;  /* 0x800000ff8181a221 */ /* 0x002fe20000010100 */
[----:B------:R-:W-:Y:S01]  /*6220*/  PRMT R66, R28, 0x7770, RZ ;  /* 0x000077701c427816 */ /* 0x000fe200000000ff */
[----:B------:R-:W-:Y:S01]  /*6230*/  @P5 FADD.FTZ R126, -R126, -RZ ;  /* 0x800000ff7e7e5221 */ /* 0x000fe20000010100 */
[----:B------:R-:W-:Y:S01]  /*6240*/  PRMT R65, R28, 0x7771, RZ ;  /* 0x000077711c417816 */ /* 0x000fe200000000ff */
[----:B------:R-:W-:Y:S01]  /*6250*/  @!P1 FADD.FTZ R124, -R124, -RZ ;  /* 0x800000ff7c7c9221 */ /* 0x000fe20000010100 */
[----:B------:R-:W-:Y:S02]  /*6260*/  ISETP.LE.U32.AND P0, PT, R66, UR11, PT ;  /* 0x0000000b42007c0c */ /* 0x000fe4000bf03070 */
[----:B------:R-:W-:Y:S02]  /*6270*/  PRMT R52, R28, 0x7772, RZ ;  /* 0x000077721c347816 */ /* 0x000fe400000000ff */
[----:B------:R-:W-:Y:S01]  /*6280*/  PRMT R16, R30, 0x7632, R16 ;  /* 0x000076321e107816 */ /* 0x000fe20000000010 */
[----:B------:R-:W-:Y:S01]  /*6290*/  @!P4 FADD.FTZ R119, -R119, -RZ ;  /* 0x800000ff7777c221 */ /* 0x000fe20000010100 */
[----:B------:R-:W-:Y:S01]  /*62a0*/  ISETP.GT.U32.AND P2, PT, R65, UR11, PT ;  /* 0x0000000b41007c0c */ /* 0x000fe2000bf44070 */
[----:B--2---:R-:W-:Y:S01]  /*62b0*/  @P3 FADD.FTZ R118, -R118, -RZ ;  /* 0x800000ff76763221 */ /* 0x004fe20000010100 */
[----:B------:R-:W-:Y:S02]  /*62c0*/  LOP3.LUT R20, R106, UR19, R29, 0x96, !PT ;  /* 0x000000136a147c12 */ /* 0x000fe4000f8e961d */
[----:B------:R-:W-:Y:S02]  /*62d0*/  PRMT R29, R28, 0x7773, RZ ;  /* 0x000077731c1d7816 */ /* 0x000fe400000000ff */
[----:B------:R-:W-:Y:S01]  /*62e0*/  ISETP.GT.U32.AND P1, PT, R52, UR11, PT ;  /* 0x0000000b34007c0c */ /* 0x000fe2000bf24070 */
[----:B------:R-:W-:Y:S01]  /*62f0*/  @!P0 FADD.FTZ R240, -R240, -RZ ;  /* 0x800000fff0f08221 */ /* 0x000fe20000010100 */
[----:B------:R-:W-:Y:S02]  /*6300*/  LOP3.LUT R16, R16, 0xff, RZ, 0xc0, !PT ;  /* 0x000000ff10107812 */ /* 0x000fe400078ec0ff */
[----:B------:R-:W-:Y:S01]  /*6310*/  ISETP.GT.U32.AND P5, PT, R107, UR11, PT ;  /* 0x0000000b6b007c0c */ /* 0x000fe2000bfa4070 */
[----:B------:R-:W-:Y:S01]  /*6320*/  IMAD.WIDE.U32 R106, R101, -0x326172a9, RZ ;  /* 0xcd9e8d57656a7825 */ /* 0x000fe200078e00ff */
[----:B------:R-:W-:Y:S02]  /*6330*/  ISETP.GT.U32.AND P4, PT, R29, UR11, PT ;  /* 0x0000000b1d007c0c */ /* 0x000fe4000bf84070 */
[----:B------:R-:W-:Y:S01]  /*6340*/  ISETP.LE.U32.AND P3, PT, R16, UR11, PT ;  /* 0x0000000b10007c0c */ /* 0x000fe2000bf63070 */
[----:B------:R-:W-:Y:S01]  /*6350*/  @P2 FADD.FTZ R239, -R239, -RZ ;  /* 0x800000ffefef2221 */ /* 0x000fe20000010100 */
[----:B------:R-:W-:Y:S02]  /*6360*/  LOP3.LUT R16, R6, 0xff, RZ, 0xc0, !PT ;  /* 0x000000ff06107812 */ /* 0x000fe400078ec0ff */
[----:B------:R-:W-:Y:S01]  /*6370*/  SHF.R.U32.HI R17, RZ, 0x18, R6 ;  /* 0x00000018ff117819 */ /* 0x000fe20000011606 */
[----:B------:R-:W-:Y:S01]  /*6380*/  @P1 FADD.FTZ R238, -R238, -RZ ;  /* 0x800000ffeeee1221 */ /* 0x000fe20000010100 */
[----:B------:R-:W-:Y:S02]  /*6390*/  ISETP.LE.U32.AND P0, PT, R16, UR11, PT ;  /* 0x0000000b10007c0c */ /* 0x000fe4000bf03070 */
[----:B------:R-:W-:Y:S01]  /*63a0*/  PRMT R60, R106, 0x7770, RZ ;  /* 0x000077706a3c7816 */ /* 0x000fe200000000ff */
[----:B------:R-:W-:Y:S01]  /*63b0*/  @P5 FADD.FTZ R226, -R226, -RZ ;  /* 0x800000ffe2e25221 */ /* 0x000fe20000010100 */
[----:B------:R-:W-:Y:S01]  /*63c0*/  ISETP.LE.U32.AND P2, PT, R17, UR11, PT ;  /* 0x0000000b11007c0c */ /* 0x000fe2000bf43070 */
[----:B------:R-:W-:Y:S01]  /*63d0*/  @P4 FADD.FTZ R237, -R237, -RZ ;  /* 0x800000ffeded4221 */ /* 0x000fe20000010100 */
[----:B------:R-:W-:Y:S01]  /*63e0*/  PRMT R55, R106, 0x7771, RZ ;  /* 0x000077716a377816 */ /* 0x000fe200000000ff */
[----:B------:R-:W-:Y:S01]  /*63f0*/  @!P3 FADD.FTZ R234, -R234, -RZ ;  /* 0x800000ffeaeab221 */ /* 0x000fe20000010100 */
[----:B------:R-:W-:Y:S02]  /*6400*/  PRMT R31, R106, 0x7772, RZ ;  /* 0x000077726a1f7816 */ /* 0x000fe400000000ff */
[----:B------:R-:W-:Y:S02]  /*6410*/  ISETP.LE.U32.AND P1, PT, R60, UR11, PT ;  /* 0x0000000b3c007c0c */ /* 0x000fe4000bf23070 */
[----:B------:R-:W-:Y:S01]  /*6420*/  PRMT R16, R7, 0x7632, R16 ;  /* 0x0000763207107816 */ /* 0x000fe20000000010 */
[----:B------:R-:W-:Y:S01]  /*6430*/  @!P0 FADD.FTZ R232, -R232, -RZ ;  /* 0x800000ffe8e88221 */ /* 0x000fe20000010100 */
[----:B------:R-:W-:Y:S02]  /*6440*/  ISETP.GT.U32.AND P4, PT, R55, UR11, PT ;  /* 0x0000000b37007c0c */ /* 0x000fe4000bf84070 */
[----:B------:R-:W-:Y:S01]  /*6450*/  ISETP.GT.U32.AND P3, PT, R31, UR11, PT ;  /* 0x0000000b1f007c0c */ /* 0x000fe2000bf64070 */
[----:B------:R-:W-:Y:S01]  /*6460*/  @!P2 FADD.FTZ R229, -R229, -RZ ;  /* 0x800000ffe5e5a221 */ /* 0x000fe20000010100 */
[----:B------:R-:W-:Y:S02]  /*6470*/  PRMT R28, R106, 0x7773, RZ ;  /* 0x000077736a1c7816 */ /* 0x000fe400000000ff */
[----:B------:R-:W-:Y:S02]  /*6480*/  LOP3.LUT R16, R16, 0xff, RZ, 0xc0, !PT ;  /* 0x000000ff10107812 */ /* 0x000fe400078ec0ff */
[----:B------:R-:W-:Y:S01]  /*6490*/  ISETP.GT.U32.AND P0, PT, R28, UR11, PT ;  /* 0x0000000b1c007c0c */ /* 0x000fe2000bf04070 */
[----:B------:R-:W-:Y:S01]  /*64a0*/  @!P1 FADD.FTZ R133, -R133, -RZ ;  /* 0x800000ff85859221 */ /* 0x000fe20000010100 */
[----:B------:R-:W-:Y:S02]  /*64b0*/  SHF.R.U32.HI R31, RZ, 0x18, R20 ;  /* 0x00000018ff1f7819 */ /* 0x000fe40000011614 */
[----:B------:R-:W-:Y:S01]  /*64c0*/  ISETP.LE.U32.AND P2, PT, R16, UR11, PT ;  /* 0x0000000b10007c0c */ /* 0x000fe2000bf43070 */
[----:B------:R-:W-:Y:S01]  /*64d0*/  @P4 FADD.FTZ R132, -R132, -RZ ;  /* 0x800000ff84844221 */ /* 0x000fe20000010100 */
[----:B------:R-:W-:Y:S01]  /*64e0*/  LOP3.LUT R16, R102, UR19, R19, 0x96, !PT ;  /* 0x0000001366107c12 */ /* 0x000fe2000f8e9613 */
[----:B------:R-:W-:Y:S01]  /*64f0*/  @P3 FADD.FTZ R131, -R131, -RZ ;  /* 0x800000ff83833221 */ /* 0x000fe20000010100 */
[C---:B------:R-:W-:Y:S02]  /*6500*/  PRMT R29, R18.reuse, 0x7770, RZ ;  /* 0x00007770121d7816 */ /* 0x040fe400000000ff */
[C---:B------:R-:W-:Y:S02]  /*6510*/  PRMT R28, R18.reuse, 0x7771, RZ ;  /* 0x00007771121c7816 */ /* 0x040fe400000000ff */
[----:B------:R-:W-:Y:S01]  /*6520*/  PRMT R27, R18, 0x7772, RZ ;  /* 0x00007772121b7816 */ /* 0x000fe200000000ff */
[----:B------:R-:W-:Y:S01]  /*6530*/  @P0 FADD.FTZ R130, -R130, -RZ ;  /* 0x800000ff82820221 */ /* 0x000fe20000010100 */
[----:B------:R-:W-:Y:S02]  /*6540*/  PRMT R24, R18, 0x7773, RZ ;  /* 0x0000777312187816 */ /* 0x000fe400000000ff */
[C---:B------:R-:W-:Y:S01]  /*6550*/  PRMT R22, R32.reuse, 0x7770, RZ ;  /* 0x0000777020167816 */ /* 0x040fe200000000ff */
[----:B------:R-:W-:Y:S01]  /*6560*/  @!P2 FADD.FTZ R125, -R125, -RZ ;  /* 0x800000ff7d7da221 */ /* 0x000fe20000010100 */
[C---:B------:R-:W-:Y:S02]  /*6570*/  PRMT R19, R32.reuse, 0x7771, RZ ;  /* 0x0000777120137816 */ /* 0x040fe400000000ff */
[C---:B------:R-:W-:Y:S02]  /*6580*/  PRMT R18, R32.reuse, 0x7772, RZ ;  /* 0x0000777220127816 */ /* 0x040fe400000000ff */
[----:B------:R-:W-:Y:S02]  /*6590*/  PRMT R17, R32, 0x7773, RZ ;  /* 0x0000777320117816 */ /* 0x000fe400000000ff */
[----:B------:R-:W-:Y:S02]  /*65a0*/  LOP3.LUT R32, R20, 0xff, RZ, 0xc0, !PT ;  /* 0x000000ff14207812 */ /* 0x000fe400078ec0ff */
[----:B------:R-:W-:Y:S02]  /*65b0*/  ISETP.LE.U32.AND P1, PT, R31, UR11, PT ;  /* 0x0000000b1f007c0c */ /* 0x000fe4000bf23070 */
[----:B------:R-:W-:Y:S02]  /*65c0*/  ISETP.LE.U32.AND P4, PT, R32, UR11, PT ;  /* 0x0000000b20007c0c */ /* 0x000fe4000bf83070 */
[----:B------:R-:W-:Y:S02]  /*65d0*/  ISETP.LE.U32.AND P3, PT, R29, UR11, PT ;  /* 0x0000000b1d007c0c */ /* 0x000fe4000bf63070 */
[----:B------:R-:W-:Y:S02]  /*65e0*/  LOP3.LUT R30, R30, 0xffff, RZ, 0xc0, !PT ;  /* 0x0000ffff1e1e7812 */ /* 0x000fe400078ec0ff */
[----:B------:R-:W-:Y:S02]  /*65f0*/  ISETP.GT.U32.AND P0, PT, R28, UR11, PT ;  /* 0x0000000b1c007c0c */ /* 0x000fe4000bf04070 */
[----:B------:R-:W-:Y:S02]  /*6600*/  SHF.R.U32.HI R12, RZ, 0x8, R30 ;  /* 0x00000008ff0c7819 */ /* 0x000fe4000001161e */
[----:B------:R-:W-:Y:S01]  /*6610*/  PRMT R13, R6, 0x7632, R13 ;  /* 0x00007632060d7816 */ /* 0x000fe2000000000d */
[----:B------:R-:W-:Y:S01]  /*6620*/  @!P1 FADD.FTZ R249, -R249, -RZ ;  /* 0x800000fff9f99221 */ /* 0x000fe20000010100 */
[----:B------:R-:W-:Y:S01]  /*6630*/  ISETP.GT.U32.AND P1, PT, R24, UR11, PT ;  /* 0x0000000b18007c0c */ /* 0x000fe2000bf24070 */
[----:B------:R-:W-:Y:S01]  /*6640*/  @!P4 FADD.FTZ R112, -R112, -RZ ;  /* 0x800000ff7070c221 */ /* 0x000fe20000010100 */
[----:B------:R-:W-:Y:S01]  /*6650*/  LOP3.LUT R12, R12, 0xffff, RZ, 0xc0, !PT ;  /* 0x0000ffff0c0c7812 */ /* 0x000fe200078ec0ff */
[----:B------:R-:W-:Y:S01]  /*6660*/  @!P3 FADD.FTZ R244, -R244, -RZ ;  /* 0x800000fff4f4b221 */ /* 0x000fe20000010100 */
[----:B------:R-:W-:Y:S02]  /*6670*/  LOP3.LUT R13, R13, 0xff, RZ, 0xc0, !PT ;  /* 0x000000ff0d0d7812 */ /* 0x000fe400078ec0ff */
[----:B------:R-:W-:Y:S01]  /*6680*/  LOP3.LUT R23, R104, UR19, R107, 0x96, !PT ;  /* 0x0000001368177c12 */ /* 0x000fe2000f8e966b */
[----:B------:R-:W-:Y:S01]  /*6690*/  @P0 FADD.FTZ R243, -R243, -RZ ;  /* 0x800000fff3f30221 */ /* 0x000fe20000010100 */
[----:B------:R-:W-:Y:S02]  /*66a0*/  ISETP.LE.U32.AND P4, PT, R12, UR11, PT ;  /* 0x0000000b0c007c0c */ /* 0x000fe4000bf83070 */
[----:B------:R-:W-:Y:S02]  /*66b0*/  ISETP.LE.U32.AND P3, PT, R13, UR11, PT ;  /* 0x0000000b0d007c0c */ /* 0x000fe4000bf63070 */
[----:B------:R-:W-:Y:S01]  /*66c0*/  LOP3.LUT R12, R23, 0xff, RZ, 0xc0, !PT ;  /* 0x000000ff170c7812 */ /* 0x000fe200078ec0ff */
[----:B------:R-:W-:Y:S01]  /*66d0*/  @P1 FADD.FTZ R241, -R241, -RZ ;  /* 0x800000fff1f11221 */ /* 0x000fe20000010100 */
[----:B------:R-:W-:Y:S02]  /*66e0*/  ISETP.GT.U32.AND P2, PT, R27, UR11, PT ;  /* 0x0000000b1b007c0c */ /* 0x000fe4000bf44070 */
[----:B------:R-:W-:Y:S02]  /*66f0*/  ISETP.LE.U32.AND P0, PT, R12, UR11, PT ;  /* 0x0000000b0c007c0c */ /* 0x000fe4000bf03070 */
[----:B------:R-:W-:Y:S02]  /*6700*/  SHF.R.U32.HI R13, RZ, 0x18, R23 ;  /* 0x00000018ff0d7819 */ /* 0x000fe40000011617 */
[----:B------:R-:W-:Y:S01]  /*6710*/  LOP3.LUT R12, R4, 0xff, RZ, 0xc0, !PT ;  /* 0x000000ff040c7812 */ /* 0x000fe200078ec0ff */
[----:B------:R-:W-:Y:S01]  /*6720*/  @!P4 FADD.FTZ R235, -R235, -RZ ;  /* 0x800000ffebebc221 */ /* 0x000fe20000010100 */
[----:B------:R-:W-:Y:S01]  /*6730*/  ISETP.LE.U32.AND P1, PT, R13, UR11, PT ;  /* 0x0000000b0d007c0c */ /* 0x000fe2000bf23070 */
[----:B------:R-:W-:Y:S01]  /*6740*/  @!P3 FADD.FTZ R230, -R230, -RZ ;  /* 0x800000ffe6e6b221 */ /* 0x000fe20000010100 */
[----:B------:R-:W-:Y:S02]  /*6750*/  ISETP.LE.U32.AND P4, PT, R22, UR11, PT ;  /* 0x0000000b16007c0c */ /* 0x000fe4000bf83070 */
[----:B------:R-:W-:Y:S01]  /*6760*/  ISETP.GT.U32.AND P3, PT, R19, UR11, PT ;  /* 0x0000000b13007c0c */ /* 0x000fe2000bf64070 */
[----:B------:R-:W-:Y:S01]  /*6770*/  @P2 FADD.FTZ R242, -R242, -RZ ;  /* 0x800000fff2f22221 */ /* 0x000fe20000010100 */
[----:B------:R-:W-:Y:S01]  /*6780*/  LOP3.LUT R7, R7, 0xffff, RZ, 0xc0, !PT ;  /* 0x0000ffff07077812 */ /* 0x000fe200078ec0ff */
[----:B------:R-:W-:Y:S01]  /*6790*/  @!P0 FADD.FTZ R220, -R220, -RZ ;  /* 0x800000ffdcdc8221 */ /* 0x000fe20000010100 */
[----:B------:R-:W-:Y:S02]  /*67a0*/  ISETP.LE.U32.AND P2, PT, R12, UR11, PT ;  /* 0x0000000b0c007c0c */ /* 0x000fe4000bf43070 */
[----:B------:R-:W-:Y:S02]  /*67b0*/  ISETP.GT.U32.AND P0, PT, R18, UR11, PT ;  /* 0x0000000b12007c0c */ /* 0x000fe4000bf04070 */
[--C-:B------:R-:W-:Y:S01]  /*67c0*/  SHF.R.U32.HI R12, RZ, 0x8, R7.reuse ;  /* 0x00000008ff0c7819 */ /* 0x100fe20000011607 */
[----:B------:R-:W-:Y:S01]  /*67d0*/  @!P1 FADD.FTZ R217, -R217, -RZ ;  /* 0x800000ffd9d99221 */ /* 0x000fe20000010100 */
[----:B------:R-:W-:Y:S01]  /*67e0*/  PRMT R7, R20, 0x7632, R7 ;  /* 0x0000763214077816 */ /* 0x000fe20000000007 */
[----:B------:R-:W-:Y:S01]  /*67f0*/  @!P4 FADD.FTZ R212, -R212, -RZ ;  /* 0x800000ffd4d4c221 */ /* 0x000fe20000010100 */
[----:B------:R-:W-:Y:S01]  /*6800*/  ISETP.GT.U32.AND P1, PT, R17, UR11, PT ;  /* 0x0000000b11007c0c */ /* 0x000fe2000bf24070 */
[----:B------:R-:W-:Y:S01]  /*6810*/  @P3 FADD.FTZ R169, -R169, -RZ ;  /* 0x800000ffa9a93221 */ /* 0x000fe20000010100 */
[----:B------:R-:W-:Y:S02]  /*6820*/  LOP3.LUT R12, R12, 0xffff, RZ, 0xc0, !PT ;  /* 0x0000ffff0c0c7812 */ /* 0x000fe400078ec0ff */
[----:B------:R-:W-:Y:S01]  /*6830*/  LOP3.LUT R7, R7, 0xff, RZ, 0xc0, !PT ;  /* 0x000000ff07077812 */ /* 0x000fe200078ec0ff */
[----:B------:R-:W-:Y:S01]  /*6840*/  @!P2 FADD.FTZ R121, -R121, -RZ ;  /* 0x800000ff7979a221 */ /* 0x000fe20000010100 */
[----:B------:R-:W-:Y:S01]  /*6850*/  ISETP.LE.U32.AND P4, PT, R12, UR11, PT ;  /* 0x0000000b0c007c0c */ /* 0x000fe2000bf83070 */
[----:B------:R-:W-:Y:S01]  /*6860*/  @P0 FADD.FTZ R135, -R135, -RZ ;  /* 0x800000ff87870221 */ /* 0x000fe20000010100 */
        /* <DEDUP_REMOVED lines=35> */
[--C-:B------:R-:W-:Y:S02]  /*6aa0*/  SHF.R.U32.HI R7, RZ, 0x18, R4.reuse ;  /* 0x00000018ff077819 */ /* 0x100fe40000011604 */
[----:B------:R-:W-:Y:S02]  /*6ab0*/  ISETP.LE.U32.AND P1, PT, R6, UR11, PT ;  /* 0x0000000b06007c0c */ /* 0x000fe4000bf23070 */
[----:B------:R-:W-:Y:S01]  /*6ac0*/  LOP3.LUT R6, R4, 0xffff, RZ, 0xc0, !PT ;  /* 0x0000ffff04067812 */ /* 0x000fe200078ec0ff */
[----:B------:R-:W-:Y:S01]  /*6ad0*/  @!P3 FADD.FTZ R246, -R246, -RZ ;  /* 0x800000fff6f6b221 */ /* 0x000fe20000010100 */
[----:B------:R-:W-:Y:S02]  /*6ae0*/  PRMT R4, R4, 0x7632, R4 ;  /* 0x0000763204047816 */ /* 0x000fe40000000004 */
[----:B------:R-:W-:Y:S01]  /*6af0*/  SHF.R.U32.HI R8, RZ, 0x8, R6 ;  /* 0x00000008ff087819 */ /* 0x000fe20000011606 */
[----:B------:R-:W-:Y:S01]  /*6b00*/  @!P0 FADD.FTZ R219, -R219, -RZ ;  /* 0x800000ffdbdb8221 */ /* 0x000fe20000010100 */
[----:B------:R-:W-:Y:S01]  /*6b10*/  ISETP.LE.U32.AND P0, PT, R7, UR11, PT ;  /* 0x0000000b07007c0c */ /* 0x000fe2000bf03070 */
[----:B------:R-:W-:Y:S01]  /*6b20*/  IMAD.MOV.U32 R7, RZ, RZ, 0x10 ;  /* 0x00000010ff077424 */ /* 0x000fe200078e00ff */
[----:B------:R-:W-:Y:S02]  /*6b30*/  LOP3.LUT R6, R4, 0xff, RZ, 0xc0, !PT ;  /* 0x000000ff04067812 */ /* 0x000fe400078ec0ff */
[----:B------:R-:W-:Y:S01]  /*6b40*/  LOP3.LUT R100, R100, 0xffff, RZ, 0xc0, !PT ;  /* 0x0000ffff64647812 */ /* 0x000fe200078ec0ff */
[----:B------:R-:W-:Y:S01]  /*6b50*/  @!P1 FADD.FTZ R214, -R214, -RZ ;  /* 0x800000ffd6d69221 */ /* 0x000fe20000010100 */
[----:B------:R-:W-:Y:S02]  /*6b60*/  LOP3.LUT P1, RZ, R108, 0x4, RZ, 0xc0, !PT ;  /* 0x000000046cff7812 */ /* 0x000fe4000782c0ff */
[----:B------:R-:W-:Y:S02]  /*6b70*/  SHF.R.U32.HI R100, RZ, 0x8, R100 ;  /* 0x00000008ff647819 */ /* 0x000fe40000011664 */
[----:B------:R-:W-:Y:S02]  /*6b80*/  SEL R7, R7, 0xfffffff0, !P1 ;  /* 0xfffffff007077807 */ /* 0x000fe40004800000 */
[----:B------:R-:W-:Y:S01]  /*6b90*/  LOP3.LUT R100, R100, 0xffff, RZ, 0xc0, !PT ;  /* 0x0000ffff64647812 */ /* 0x000fe200078ec0ff */
[----:B------:R-:W-:Y:S01]  /*6ba0*/  @!P0 FADD.FTZ R116, -R116, -RZ ;  /* 0x800000ff74748221 */ /* 0x000fe20000010100 */
[----:B------:R-:W-:Y:S01]  /*6bb0*/  LOP3.LUT R4, R8, 0xffff, RZ, 0xc0, !PT ;  /* 0x0000ffff08047812 */ /* 0x000fe200078ec0ff */
[--C-:B------:R-:W-:Y:S01]  /*6bc0*/  IMAD.IADD R113, R192, 0x1, R7.reuse ;  /* 0x00000001c0717824 */ /* 0x100fe200078e0207 */
[----:B------:R-:W-:Y:S02]  /*6bd0*/  ISETP.LE.U32.AND P3, PT, R100, UR11, PT ;  /* 0x0000000b64007c0c */ /* 0x000fe4000bf63070 */
[----:B------:R-:W-:Y:S02]  /*6be0*/  LEA R28, R5, UR4, 0x1 ;  /* 0x00000004051c7c11 */ /* 0x000fe4000f8e08ff */
[----:B------:R-:W-:Y:S02]  /*6bf0*/  FSETP.GE.FTZ.AND P0, PT, R112, RZ, PT ;  /* 0x000000ff7000720b */ /* 0x000fe40003f16000 */
[----:B------:R-:W-:Y:S01]  /*6c00*/  LOP3.LUT R20, R20, 0xffff, RZ, 0xc0, !PT ;  /* 0x0000ffff14147812 */ /* 0x000fe200078ec0ff */
[----:B------:R-:W-:Y:S01]  /*6c10*/  VIADD R104, R28, 0x4020 ;  /* 0x000040201c687836 */ /* 0x000fe20000000000 */
[----:B------:R-:W-:Y:S02]  /*6c20*/  LOP3.LUT R16, R16, 0xffff, RZ, 0xc0, !PT ;  /* 0x0000ffff10107812 */ /* 0x000fe400078ec0ff */
[----:B------:R-:W-:Y:S02]  /*6c30*/  SHF.R.U32.HI R20, RZ, 0x8, R20 ;  /* 0x00000008ff147819 */ /* 0x000fe40000011614 */
[----:B------:R-:W-:Y:S01]  /*6c40*/  SHF.R.U32.HI R16, RZ, 0x8, R16 ;  /* 0x00000008ff107819 */ /* 0x000fe20000011610 */
[----:B------:R-:W-:Y:S01]  /*6c50*/  @!P3 FADD.FTZ R215, -R215, -RZ ;  /* 0x800000ffd7d7b221 */ /* 0x000fe20000010100 */
[----:B------:R-:W-:Y:S01]  /*6c60*/  ISETP.LE.U32.AND P3, PT, R4, UR11, PT ;  /* 0x0000000b04007c0c */ /* 0x000fe2000bf63070 */
[----:B------:R-:W-:Y:S01]  /*6c70*/  IMAD.IADD R4, R7, 0x1, R182 ;  /* 0x0000000107047824 */ /* 0x000fe200078e02b6 */
[----:B------:R-:W-:Y:S02]  /*6c80*/  LOP3.LUT R20, R20, 0xffff, RZ, 0xc0, !PT ;  /* 0x0000ffff14147812 */ /* 0x000fe400078ec0ff */
[----:B------:R-:W-:Y:S02]  /*6c90*/  LOP3.LUT R16, R16, 0xffff, RZ, 0xc0, !PT ;  /* 0x0000ffff10107812 */ /* 0x000fe400078ec0ff */
[----:B------:R-:W-:Y:S01]  /*6ca0*/  ISETP.LE.U32.AND P4, PT, R20, UR11, PT ;  /* 0x0000000b14007c0c */ /* 0x000fe2000bf83070 */
[--C-:B------:R-:W-:Y:S01]  /*6cb0*/  IMAD.IADD R20, R175, 0x1, R7.reuse ;  /* 0x00000001af147824 */ /* 0x100fe200078e0207 */
[----:B------:R-:W-:Y:S02]  /*6cc0*/  F2FP.RELU.BF16.F32.PACK_AB R9, R249, R110 ;  /* 0x0000006ef909723e */ /* 0x000fe400000018ff */
[----:B------:R-:W-:Y:S02]  /*6cd0*/  F2FP.RELU.BF16.F32.PACK_AB R21, R239, R240 ;  /* 0x000000f0ef15723e */ /* 0x000fe400000018ff */
[----:B------:R-:W-:Y:S01]  /*6ce0*/  F2FP.RELU.BF16.F32.PACK_AB R19, R237, R238 ;  /* 0x000000eeed13723e */ /* 0x000fe200000018ff */
[----:B------:R1:W-:Y:S01]  /*6cf0*/  STS [R194+0x10400], R9 ;  /* 0x01040009c2007388 */ /* 0x0003e20000000800 */
[----:B------:R-:W-:Y:S01]  /*6d00*/  F2FP.RELU.BF16.F32.PACK_AB R23, R245, R246 ;  /* 0x000000f6f517723e */ /* 0x000fe200000018ff */
[----:B------:R-:W-:Y:S01]  /*6d10*/  @!P3 FADD.FTZ R120, -R120, -RZ ;  /* 0x800000ff7878b221 */ /* 0x000fe20000010100 */
[----:B------:R-:W-:Y:S02]  /*6d20*/  F2FP.RELU.BF16.F32.PACK_AB R17, R243, R244 ;  /* 0x000000f4f311723e */ /* 0x000fe400000018ff */
[----:B------:R-:W-:Y:S01]  /*6d30*/  F2FP.RELU.BF16.F32.PACK_AB R15, R241, R242 ;  /* 0x000000f2f10f723e */ /* 0x000fe200000018ff */
[----:B------:R-:W-:Y:S01]  /*6d40*/  @!P4 FADD.FTZ R109, -R109, -RZ ;  /* 0x800000ff6d6dc221 */ /* 0x000fe20000010100 */
[----:B------:R-:W-:Y:S02]  /*6d50*/  ISETP.LE.U32.AND P4, PT, R16, UR11, PT ;  /* 0x0000000b10007c0c */ /* 0x000fe4000bf83070 */
[----:B------:R-:W-:Y:S02]  /*6d60*/  F2FP.RELU.BF16.F32.PACK_AB R13, R235, R236 ;  /* 0x000000eceb0d723e */ /* 0x000fe400000018ff */
[C---:B------:R-:W-:Y:S02]  /*6d70*/  FSETP.GE.FTZ.AND P2, PT, R109.reuse, RZ, PT ;  /* 0x000000ff6d00720b */ /* 0x040fe40003f56000 */
[----:B------:R-:W-:Y:S02]  /*6d80*/  F2FP.RELU.BF16.F32.PACK_AB R27, R109, R112 ;  /* 0x000000706d1b723e */ /* 0x000fe400000018ff */
[----:B------:R-:W-:Y:S02]  /*6d90*/  ISETP.GT.U32.AND P6, PT, R111, UR11, PT ;  /* 0x0000000b6f007c0c */ /* 0x000fe4000bfc4070 */
[----:B------:R-:W-:Y:S01]  /*6da0*/  SHF.R.U32.HI R111, RZ, 0x1, R108 ;  /* 0x00000001ff6f7819 */ /* 0x000fe2000001166c */
[----:B------:R2:W-:Y:S01]  /*6db0*/  STS [R194+0x10000], R27 ;  /* 0x0100001bc2007388 */ /* 0x0005e20000000800 */
[----:B------:R-:W-:Y:S01]  /*6dc0*/  F2FP.RELU.BF16.F32.PACK_AB R11, R233, R234 ;  /* 0x000000eae90b723e */ /* 0x000fe200000018ff */
[----:B------:R-:W-:Y:S01]  /*6dd0*/  @!P4 FADD.FTZ R247, -R247, -RZ ;  /* 0x800000fff7f7c221 */ /* 0x000fe20000010100 */
[----:B------:R-:W-:Y:S01]  /*6de0*/  ISETP.LE.U32.AND P4, PT, R6, UR11, PT ;  /* 0x0000000b06007c0c */ /* 0x000fe2000bf83070 */
[----:B------:R-:W-:Y:S01]  /*6df0*/  IMAD.IADD R6, R194, 0x1, R7 ;  /* 0x00000001c2067824 */ /* 0x000fe200078e0207 */
[----:B------:R-:W-:Y:S02]  /*6e00*/  F2FP.RELU.BF16.F32.PACK_AB R8, R132, R133 ;  /* 0x000000858408723e */ /* 0x000fe400000018ff */
[C---:B------:R-:W-:Y:S02]  /*6e10*/  FSETP.GE.FTZ.AND P3, PT, R247.reuse, RZ, PT ;  /* 0x000000fff700720b */ /* 0x040fe40003f76000 */
[----:B------:R-:W-:Y:S01]  /*6e20*/  F2FP.RELU.BF16.F32.PACK_AB R25, R247, R248 ;  /* 0x000000f8f719723e */ /* 0x000fe200000018ff */
[----:B------:R3:W-:Y:S01]  /*6e30*/  STS [R6+0x10000], R21 ;  /* 0x0100001506007388 */ /* 0x0007e20000000800 */
[----:B-1----:R-:W-:Y:S01]  /*6e40*/  F2FP.RELU.BF16.F32.PACK_AB R9, R223, R224 ;  /* 0x000000e0df09723e */ /* 0x002fe200000018ff */
[----:B------:R-:W-:Y:S01]  /*6e50*/  @P6 FADD.FTZ R227, -R227, -RZ ;  /* 0x800000ffe3e36221 */ /* 0x000fe20000010100 */
[----:B------:R-:W-:Y:S01]  /*6e60*/  F2FP.RELU.BF16.F32.PACK_AB R12, R134, R135 ;  /* 0x00000087860c723e */ /* 0x000fe200000018ff */
[----:B------:R1:W-:Y:S01]  /*6e70*/  STS [R6+0x10400], R19 ;  /* 0x0104001306007388 */ /* 0x0003e20000000800 */
[----:B------:R-:W-:Y:S01]  /*6e80*/  ISETP.GT.U32.AND P6, PT, R35, UR11, PT ;  /* 0x0000000b23007c0c */ /* 0x000fe2000bfc4070 */
[----:B------:R-:W-:Y:S01]  /*6e90*/  @!P4 FADD.FTZ R117, -R117, -RZ ;  /* 0x800000ff7575c221 */ /* 0x000fe20000010100 */
[----:B------:R-:W-:Y:S01]  /*6ea0*/  FSETP.GE.FTZ.AND P4, PT, R248, RZ, PT ;  /* 0x000000fff800720b */ /* 0x000fe20003f96000 */
[----:B------:R4:W-:Y:S01]  /*6eb0*/  STS [R194+0x12400], R23 ;  /* 0x01240017c2007388 */ /* 0x0009e20000000800 */
[----:B------:R-:W-:Y:S02]  /*6ec0*/  ISETP.GT.U32.AND P5, PT, R34, UR11, PT ;  /* 0x0000000b22007c0c */ /* 0x000fe4000bfa4070 */
[----:B------:R-:W-:Y:S01]  /*6ed0*/  F2FP.RELU.BF16.F32.PACK_AB R10, R128, R129 ;  /* 0x00000081800a723e */ /* 0x000fe200000018ff */
[----:B------:R4:W-:Y:S01]  /*6ee0*/  STS [R194+0x12000], R25 ;  /* 0x01200019c2007388 */ /* 0x0009e20000000800 */
[----:B------:R-:W-:Y:S02]  /*6ef0*/  F2FP.RELU.BF16.F32.PACK_AB R7, R126, R127 ;  /* 0x0000007f7e07723e */ /* 0x000fe400000018ff */
[----:B--2---:R-:W-:Y:S01]  /*6f00*/  F2FP.RELU.BF16.F32.PACK_AB R27, R231, R232 ;  /* 0x000000e8e71b723e */ /* 0x004fe200000018ff */
[----:B------:R2:W-:Y:S02]  /*6f10*/  STS [R6+0x12000], R17 ;  /* 0x0120001106007388 */ /* 0x0005e40000000800 */
[----:B------:R-:W-:Y:S02]  /*6f20*/  @P6 FADD.FTZ R114, -R114, -RZ ;  /* 0x800000ff72726221 */ /* 0x000fe40000010100 */
[----:B------:R2:W-:Y:S02]  /*6f30*/  STS [R6+0x12400], R15 ;  /* 0x0124000f06007388 */ /* 0x0005e40000000800 */
[----:B------:R-:W-:Y:S01]  /*6f40*/  @P5 FADD.FTZ R115, -R115, -RZ ;  /* 0x800000ff73735221 */ /* 0x000fe20000010100 */
[----:B------:R-:W-:Y:S01]  /*6f50*/  FSETP.GE.FTZ.AND P5, PT, R126, RZ, PT ;  /* 0x000000ff7e00720b */ /* 0x000fe20003fb6000 */
[----:B------:R2:W-:Y:S01]  /*6f60*/  STS [R182+0x10000], R13 ;  /* 0x0100000db6007388 */ /* 0x0005e20000000800 */
[----:B---3--:R-:W-:Y:S03]  /*6f70*/  F2FP.RELU.BF16.F32.PACK_AB R21, R227, R228 ;  /* 0x000000e4e315723e */ /* 0x008fe600000018ff */
[----:B------:R3:W-:Y:S01]  /*6f80*/  STS [R182+0x10400], R11 ;  /* 0x0104000bb6007388 */ /* 0x0007e20000000800 */
[----:B-1----:R-:W-:Y:S03]  /*6f90*/  F2FP.RELU.BF16.F32.PACK_AB R19, R225, R226 ;  /* 0x000000e2e113723e */ /* 0x002fe600000018ff */
[----:B------:R1:W-:Y:S01]  /*6fa0*/  STS [R4+0x10000], R9 ;  /* 0x0100000904007388 */ /* 0x0003e20000000800 */
[----:B----4-:R-:W-:Y:S02]  /*6fb0*/  F2FP.RELU.BF16.F32.PACK_AB R23, R221, R222 ;  /* 0x000000dedd17723e */ /* 0x010fe400000018ff */
[----:B------:R-:W-:Y:S03]  /*6fc0*/  F2FP.RELU.BF16.F32.PACK_AB R25, R229, R230 ;  /* 0x000000e6e519723e */ /* 0x000fe600000018ff */
[----:B------:R-:W-:Y:S01]  /*6fd0*/  STS [R4+0x10400], R23 ;  /* 0x0104001704007388 */ /* 0x000fe20000000800 */
[----:B--2---:R-:W-:Y:S03]  /*6fe0*/  F2FP.RELU.BF16.F32.PACK_AB R17, R118, R119 ;  /* 0x000000777611723e */ /* 0x004fe600000018ff */
[----:B------:R-:W-:Y:S01]  /*6ff0*/  STS [R182+0x12000], R27 ;  /* 0x0120001bb6007388 */ /* 0x000fe20000000800 */
[----:B------:R-:W-:Y:S03]  /*7000*/  F2FP.RELU.BF16.F32.PACK_AB R15, R219, R220 ;  /* 0x000000dcdb0f723e */ /* 0x000fe600000018ff */
[----:B------:R-:W-:Y:S01]  /*7010*/  STS [R182+0x12400], R25 ;  /* 0x01240019b6007388 */ /* 0x000fe20000000800 */
[----:B------:R-:W-:Y:S02]  /*7020*/  F2FP.RELU.BF16.F32.PACK_AB R6, R130, R131 ;  /* 0x000000838206723e */ /* 0x000fe400000018ff */
[----:B------:R-:W-:Y:S01]  /*7030*/  F2FP.RELU.BF16.F32.PACK_AB R13, R217, R218 ;  /* 0x000000dad90d723e */ /* 0x000fe200000018ff */
[----:B------:R2:W-:Y:S01]  /*7040*/  STS [R4+0x12000], R21 ;  /* 0x0120001504007388 */ /* 0x0005e20000000800 */
[----:B---3--:R-:W-:Y:S03]  /*7050*/  F2FP.RELU.BF16.F32.PACK_AB R11, R215, R216 ;  /* 0x000000d8d70b723e */ /* 0x008fe600000018ff */
[----:B------:R3:W-:Y:S01]  /*7060*/  STS [R4+0x12400], R19 ;  /* 0x0124001304007388 */ /* 0x0007e20000000800 */
[----:B-1----:R-:W-:Y:S03]  /*7070*/  F2FP.RELU.BF16.F32.PACK_AB R9, R213, R214 ;  /* 0x000000d6d509723e */ /* 0x002fe600000018ff */
[----:B------:R-:W-:Y:S04]  /*7080*/  STS [R192], R15 ;  /* 0x0000000fc0007388 */ /* 0x000fe80000000800 */
[----:B------:R-:W-:Y:S04]  /*7090*/  STS [R192+0x400], R13 ;  /* 0x0004000dc0007388 */ /* 0x000fe80000000800 */
[----:B------:R1:W-:Y:S04]  /*70a0*/  STS [R113], R8 ;  /* 0x0000000871007388 */ /* 0x0003e80000000800 */
[----:B------:R-:W-:Y:S04]  /*70b0*/  STS [R113+0x400], R6 ;  /* 0x0004000671007388 */ /* 0x000fe80000000800 */
[----:B------:R-:W-:Y:S01]  /*70c0*/  STS [R192+0x2000], R11 ;  /* 0x0020000bc0007388 */ /* 0x000fe20000000800 */
[----:B--2---:R-:W-:Y:S03]  /*70d0*/  F2FP.RELU.BF16.F32.PACK_AB R21, R115, R114 ;  /* 0x000000727315723e */ /* 0x004fe600000018ff */
[----:B------:R2:W-:Y:S01]  /*70e0*/  STS [R192+0x2400], R9 ;  /* 0x00240009c0007388 */ /* 0x0005e20000000800 */
[----:B---3--:R-:W-:Y:S03]  /*70f0*/  F2FP.RELU.BF16.F32.PACK_AB R4, R169, R212 ;  /* 0x000000d4a904723e */ /* 0x008fe600000018ff */
[----:B------:R3:W-:Y:S04]  /*7100*/  STS [R113+0x2400], R12 ;  /* 0x0024000c71007388 */ /* 0x0007e80000000800 */
[----:B------:R4:W-:Y:S04]  /*7110*/  STS [R113+0x2000], R4 ;  /* 0x0020000471007388 */ /* 0x0009e80000000800 */
[----:B------:R-:W-:Y:S01]  /*7120*/  STS [R175], R10 ;  /* 0x0000000aaf007388 */ /* 0x000fe20000000800 */
[----:B-1----:R-:W-:Y:S05]  /*7130*/  F2FP.RELU.BF16.F32.PACK_AB R8, R124, R125 ;  /* 0x0000007d7c08723e */ /* 0x002fea00000018ff */
[----:B------:R1:W-:Y:S04]  /*7140*/  STS [R175+0x400], R8 ;  /* 0x00040008af007388 */ /* 0x0003e80000000800 */
[----:B------:R-:W-:Y:S01]  /*7150*/  STS [R20], R7 ;  /* 0x0000000714007388 */ /* 0x000fe20000000800 */
[----:B--2---:R-:W-:Y:S02]  /*7160*/  F2FP.RELU.BF16.F32.PACK_AB R9, R123, R122 ;  /* 0x0000007a7b09723e */ /* 0x004fe400000018ff */
[----:B---3--:R-:W-:Y:S03]  /*7170*/  F2FP.RELU.BF16.F32.PACK_AB R12, R116, R117 ;  /* 0x00000075740c723e */ /* 0x008fe600000018ff */
[----:B------:R-:W-:Y:S01]  /*7180*/  STS [R20+0x400], R9 ;  /* 0x0004000914007388 */ /* 0x000fe20000000800 */
[----:B----4-:R-:W-:Y:S03]  /*7190*/  VIADD R4, R28, 0x4000 ;  /* 0x000040001c047836 */ /* 0x010fe60000000000 */
[----:B------:R-:W-:Y:S01]  /*71a0*/  STS [R175+0x2400], R12 ;  /* 0x0024000caf007388 */ /* 0x000fe20000000800 */
[----:B------:R-:W-:Y:S01]  /*71b0*/  @P1 VIADD R104, R4, 0xffffffe0 ;  /* 0xffffffe004681836 */ /* 0x000fe20000000000 */
[----:B-1----:R-:W-:Y:S05]  /*71c0*/  F2FP.RELU.BF16.F32.PACK_AB R8, R120, R121 ;  /* 0x000000797808723e */ /* 0x002fea00000018ff */
[----:B------:R-:W-:Y:S04]  /*71d0*/  STS [R175+0x2000], R8 ;  /* 0x00200008af007388 */ /* 0x000fe80000000800 */
[----:B------:R-:W-:Y:S04]  /*71e0*/  STS [R20+0x2000], R17 ;  /* 0x0020001114007388 */ /* 0x000fe80000000800 */
[----:B------:R-:W-:Y:S04]  /*71f0*/  STS [R20+0x2400], R21 ;  /* 0x0024001514007388 */ /* 0x000fe80000000800 */
[----:B------:R-:W1:Y:S08]  /*7200*/  LDSM.16.M88.4 R64, [R28+0x4000] ;  /* 0x004000001c40783b */ /* 0x000e700000000200 */
        /* <DEDUP_REMOVED lines=25> */
[----:B------:R-:W-:Y:S02]  /*73a0*/  FADD.FTZ R7, -R210, R7 ;  /* 0x00000007d2077221 */ /* 0x000fe40000010100 */
[----:B------:R-:W-:Y:S01]  /*73b0*/  FSEL R5, R250, R211, P0 ;  /* 0x000000d3fa057208 */ /* 0x000fe20000000000 */
[C---:B------:R-:W-:Y:S04]  /*73c0*/  HMMA.16816.F32.BF16 R16, R100.reuse, R154, R16 ;  /* 0x0000009a6410723c */ /* 0x040fe80000041810 */
[----:B------:R-:W-:Y:S01]  /*73d0*/  FSETP.GE.FTZ.AND P0, PT, R110, RZ, PT ;  /* 0x000000ff6e00720b */ /* 0x000fe20003f16000 */
[----:B------:R-:W-:Y:S01]  /*73e0*/  FMUL.FTZ R6, R112, R5 ;  /* 0x0000000570067220 */ /* 0x000fe20000410000 */
[----:B------:R-:W-:Y:S01]  /*73f0*/  LOP3.LUT R5, R111, 0x30, RZ, 0xc0, !PT ;  /* 0x000000306f057812 */ /* 0x000fe200078ec0ff */
[----:B------:R-:W-:Y:S01]  /*7400*/  IMAD.SHL.U32 R112, R108, 0x40, RZ ;  /* 0x000000406c707824 */ /* 0x000fe200078e00ff */
[----:B------:R-:W-:Y:S01]  /*7410*/  FSEL R4, R4, R211, P2 ;  /* 0x000000d304047208 */ /* 0x000fe20001000000 */
[-C--:B------:R-:W-:Y:S03]  /*7420*/  HMMA.16816.F32.BF16 R20, R100, R156.reuse, R20 ;  /* 0x0000009c6414723c */ /* 0x080fe60000041814 */
[----:B------:R-:W-:Y:S01]  /*7430*/  LOP3.LUT R5, R5, 0x8, R108, 0xf8, !PT ;  /* 0x0000000805057812 */ /* 0x000fe200078ef86c */
[----:B------:R-:W-:Y:S01]  /*7440*/  FADD.FTZ R11, -R208, R11 ;  /* 0x0000000bd00b7221 */ /* 0x000fe20000010100 */
[----:B------:R-:W-:Y:S01]  /*7450*/  FSEL R250, R251, R210, P0 ;  /* 0x000000d2fbfa7208 */ /* 0x000fe20000000000 */
[----:B------:R-:W-:Y:S01]  /*7460*/  FMUL.FTZ R251, R109, R4 ;  /* 0x000000046dfb7220 */ /* 0x000fe20000410000 */
[----:B------:R-:W-:Y:S01]  /*7470*/  LOP3.LUT R4, R5, 0x1c0, R112, 0xf8, !PT ;  /* 0x000001c005047812 */ /* 0x000fe200078ef870 */
[C---:B------:R-:W-:Y:S04]  /*7480*/  HMMA.16816.F32.BF16 R24, R104.reuse, R156, R24 ;  /* 0x0000009c6818723c */ /* 0x040fe80000041818 */
[----:B------:R-:W-:Y:S01]  /*7490*/  FSETP.GE.FTZ.AND P0, PT, R249, RZ, PT ;  /* 0x000000fff900720b */ /* 0x000fe20003f16000 */
[----:B------:R-:W-:Y:S01]  /*74a0*/  IMAD.SHL.U32 R109, R108, 0x8, RZ ;  /* 0x000000086c6d7824 */ /* 0x000fe200078e00ff */
[----:B------:R-:W-:Y:S01]  /*74b0*/  FSETP.GE.FTZ.AND P2, PT, R246, RZ, PT ;  /* 0x000000fff600720b */ /* 0x000fe20003f56000 */
[----:B------:R-:W-:Y:S01]  /*74c0*/  FADD.FTZ R12, -R209, R12 ;  /* 0x0000000cd10c7221 */ /* 0x000fe20000010100 */
[----:B------:R-:W-:Y:S01]  /*74d0*/  FSEL R252, R7, R210, P0 ;  /* 0x000000d207fc7208 */ /* 0x000fe20000000000 */
[-C--:B------:R-:W-:Y:S03]  /*74e0*/  HMMA.16816.F32.BF16 R28, R104, R158.reuse, R28 ;  /* 0x0000009e681c723c */ /* 0x080fe6000004181c */
[----:B------:R-:W-:Y:S01]  /*74f0*/  LOP3.LUT R5, R4, 0x38, R109, 0x78, !PT ;  /* 0x0000003804057812 */ /* 0x000fe200078e786d */
[----:B------:R-:W-:Y:S01]  /*7500*/  FADD.FTZ R4, -R209, R8 ;  /* 0x00000008d1047221 */ /* 0x000fe20000010100 */
[----:B------:R-:W-:Y:S01]  /*7510*/  FSETP.GE.FTZ.AND P0, PT, R245, RZ, PT ;  /* 0x000000fff500720b */ /* 0x000fe20003f16000 */
[----:B------:R-:W-:Y:S01]  /*7520*/  FADD.FTZ R7, -R208, R10 ;  /* 0x0000000ad0077221 */ /* 0x000fe20000010100 */
[C---:B------:R-:W-:Y:S01]  /*7530*/  FADD.FTZ R8, -R209.reuse, R9 ;  /* 0x00000009d1087221 */ /* 0x040fe20000010100 */
[C---:B------:R-:W-:Y:S04]  /*7540*/  HMMA.16816.F32.BF16 R32, R100.reuse, R158, R32 ;  /* 0x0000009e6420723c */ /* 0x040fe80000041820 */
[-C--:B------:R-:W-:Y:S01]  /*7550*/  FSEL R9, R4, R209.reuse, P4 ;  /* 0x000000d104097208 */ /* 0x080fe20002000000 */
[----:B------:R-:W-:Y:S01]  /*7560*/  FADD.FTZ R10, -R209, R13 ;  /* 0x0000000dd10a7221 */ /* 0x000fe20000010100 */
[-C--:B------:R-:W-:Y:S01]  /*7570*/  FSEL R4, R11, R208.reuse, P0 ;  /* 0x000000d00b047208 */ /* 0x080fe20000000000 */
[----:B------:R-:W-:Y:S01]  /*7580*/  FADD.FTZ R11, -R208, R14 ;  /* 0x0000000ed00b7221 */ /* 0x000fe20000010100 */
[----:B------:R-:W-:Y:S01]  /*7590*/  FSEL R7, R7, R208, P2 ;  /* 0x000000d007077208 */ /* 0x000fe20001000000 */
[-C--:B------:R-:W-:Y:S03]  /*75a0*/  HMMA.16816.F32.BF16 R36, R100, R160.reuse, R36 ;  /* 0x000000a06424723c */ /* 0x080fe60000041824 */
        /* <DEDUP_REMOVED lines=13> */
[----:B------:R-:W-:Y:S01]  /*7680*/  FADD.FTZ R12, -R211, R17 ;  /* 0x00000011d30c7221 */ /* 0x000fe20000010100 */
[----:B------:R-:W-:Y:S01]  /*7690*/  FSEL R10, R10, R209, P3 ;  /* 0x000000d10a0a7208 */ /* 0x000fe20001800000 */
[C---:B------:R-:W-:Y:S04]  /*76a0*/  HMMA.16816.F32.BF16 R40, R104.reuse, R160, R40 ;  /* 0x000000a06828723c */ /* 0x040fe80000041828 */
        /* <DEDUP_REMOVED lines=10> */
[----:B------:R-:W-:Y:S01]  /*7750*/  F2FP.BF16.F32.PACK_AB R7, R251, R6 ;  /* 0x00000006fb07723e */ /* 0x000fe200000010ff */
[----:B------:R-:W-:Y:S01]  /*7760*/  FMUL.FTZ R6, R244, R13 ;  /* 0x0000000df4067220 */ /* 0x000fe20000410000 */
[----:B------:R-:W-:Y:S01]  /*7770*/  F2FP.BF16.F32.PACK_AB R11, R8, R9 ;  /* 0x00000009080b723e */ /* 0x000fe200000010ff */
[----:B------:R-:W-:Y:S01]  /*7780*/  FADD.FTZ R8, -R211, R21 ;  /* 0x00000015d3087221 */ /* 0x000fe20000010100 */
[-C--:B------:R-:W-:Y:S01]  /*7790*/  FSEL R12, R12, R211.reuse, P3 ;  /* 0x000000d30c0c7208 */ /* 0x080fe20001800000 */
[----:B------:R-:W-:Y:S01]  /*77a0*/  FADD.FTZ R23, -R210, R23 ;  /* 0x00000017d2177221 */ /* 0x000fe20000010100 */
[----:B------:R-:W-:Y:S01]  /*77b0*/  FSEL R13, R16, R211, P4 ;  /* 0x000000d3100d7208 */ /* 0x000fe20002000000 */
[----:B------:R-:W-:Y:S01]  /*77c0*/  FADD.FTZ R17, -R210, R22 ;  /* 0x00000016d2117221 */ /* 0x000fe20000010100 */
[----:B------:R-:W-:Y:S01]  /*77d0*/  FSEL R15, R15, R210, P2 ;  /* 0x000000d20f0f7208 */ /* 0x000fe20001000000 */
[----:B------:R-:W-:Y:S01]  /*77e0*/  FMUL.FTZ R243, R243, R10 ;  /* 0x0000000af3f37220 */ /* 0x000fe20000410000 */
[----:B------:R-:W-:Y:S01]  /*77f0*/  FSEL R4, R19, R210, P0 ;  /* 0x000000d213047208 */ /* 0x000fe20000000000 */
[----:B------:R-:W-:Y:S01]  /*7800*/  FMUL.FTZ R239, R239, R12 ;  /* 0x0000000cefef7220 */ /* 0x000fe20000410000 */
[----:B------:R-:W-:Y:S01]  /*7810*/  FSETP.GE.FTZ.AND P3, PT, R235, RZ, PT ;  /* 0x000000ffeb00720b */ /* 0x000fe20003f76000 */
[-C--:B------:R-:W-:Y:S03]  /*7820*/  HMMA.16816.F32.BF16 R44, R104, R162.reuse, R44 ;  /* 0x000000a2682c723c */ /* 0x080fe6000004182c */
[----:B------:R-:W-:Y:S01]  /*7830*/  FSETP.GE.FTZ.AND P4, PT, R236, RZ, PT ;  /* 0x000000ffec00720b */ /* 0x000fe20003f96000 */
        /* <DEDUP_REMOVED lines=17> */
[----:B------:R-:W-:Y:S01]  /*7950*/  FSETP.GE.FTZ.AND P3, PT, R231, RZ, PT ;  /* 0x000000ffe700720b */ /* 0x000fe20003f76000 */
[----:B------:R-:W-:Y:S01]  /*7960*/  FADD.FTZ R31, -R208, R31 ;  /* 0x0000001fd01f7221 */ /* 0x000fe20000010100 */
[----:B------:R-:W-:Y:S01]  /*7970*/  F2FP.BF16.F32.PACK_AB R8, R12, R15 ;  /* 0x0000000f0c08723e */ /* 0x000fe200000010ff */
[C---:B------:R-:W-:Y:S04]  /*7980*/  HMMA.16816.F32.BF16 R48, R100.reuse, R162, R48 ;  /* 0x000000a26430723c */ /* 0x040fe80000041830 */
[----:B------:R-:W-:Y:S01]  /*7990*/  FSETP.GE.FTZ.AND P2, PT, R230, RZ, PT ;  /* 0x000000ffe600720b */ /* 0x000fe20003f56000 */
[----:B------:R-:W-:Y:S01]  /*79a0*/  FMUL.FTZ R17, R234, R17 ;  /* 0x00000011ea117220 */ /* 0x000fe20000410000 */
[-C--:B------:R-:W-:Y:S01]  /*79b0*/  FSEL R15, R24, R209.reuse, P4 ;  /* 0x000000d1180f7208 */ /* 0x080fe20002000000 */
[----:B------:R-:W-:Y:S01]  /*79c0*/  FMUL.FTZ R14, R233, R14 ;  /* 0x0000000ee90e7220 */ /* 0x000fe20000410000 */
[-C--:B------:R-:W-:Y:S01]  /*79d0*/  FSEL R12, R27, R208.reuse, P0 ;  /* 0x000000d01b0c7208 */ /* 0x080fe20000000000 */
[C---:B------:R-:W-:Y:S01]  /*79e0*/  FADD.FTZ R28, -R209.reuse, R28 ;  /* 0x0000001cd11c7221 */ /* 0x040fe20000010100 */
[----:B------:R-:W-:Y:S01]  /*79f0*/  FSEL R16, R16, R209, P3 ;  /* 0x000000d110107208 */ /* 0x000fe20001800000 */
        /* <DEDUP_REMOVED lines=17> */
[----:B------:R-:W-:Y:S01]  /*7b10*/  FSETP.GE.FTZ.AND P0, PT, R221, RZ, PT ;  /* 0x000000ffdd00720b */ /* 0x000fe20003f16000 */
[-C--:B------:R-:W-:Y:S03]  /*7b20*/  HMMA.16816.F32.BF16 R52, R100, R164.reuse, R52 ;  /* 0x000000a46434723c */ /* 0x080fe60000041834 */
[-C--:B------:R-:W-:Y:S01]  /*7b30*/  FSEL R17, R28, R209.reuse, P4 ;  /* 0x000000d11c117208 */ /* 0x080fe20002000000 */
[----:B------:R-:W-:Y:S01]  /*7b40*/  FADD.FTZ R39, -R210, R39 ;  /* 0x00000027d2277221 */ /* 0x000fe20000010100 */
[----:B------:R-:W-:Y:S01]  /*7b50*/  FSEL R20, R20, R209, P3 ;  /* 0x000000d114147208 */ /* 0x000fe20001800000 */
[----:B------:R-:W-:Y:S01]  /*7b60*/  FMUL.FTZ R12, R225, R12 ;  /* 0x0000000ce10c7220 */ /* 0x000fe20000410000 */
        /* <DEDUP_REMOVED lines=10> */
[----:B------:R-:W-:Y:S01]  /*7c10*/  FSETP.GE.FTZ.AND P0, PT, R217, RZ, PT ;  /* 0x000000ffd900720b */ /* 0x000fe20003f16000 */
[----:B------:R-:W-:Y:S01]  /*7c20*/  FADD.FTZ R43, -R208, R43 ;  /* 0x0000002bd02b7221 */ /* 0x000fe20000010100 */
[-C--:B------:R-:W-:Y:S01]  /*7c30*/  FSEL R25, R32, R211.reuse, P4 ;  /* 0x000000d320197208 */ /* 0x080fe20002000000 */
[C---:B------:R-:W-:Y:S04]  /*7c40*/  HMMA.16816.F32.BF16 R56, R104.reuse, R164, R56 ;  /* 0x000000a46838723c */ /* 0x040fe80000041838 */
        /* <DEDUP_REMOVED lines=14> */
[----:B------:R-:W-:Y:S01]  /*7d30*/  F2FP.BF16.F32.PACK_AB R12, R12, R21 ;  /* 0x000000150c0c723e */ /* 0x000fe200000010ff */
[----:B------:R-:W-:Y:S01]  /*7d40*/  FADD.FTZ R47, -R208, R47 ;  /* 0x0000002fd02f7221 */ /* 0x000fe20000010100 */
[----:B------:R-:W-:Y:S01]  /*7d50*/  FSEL R27, R27, R210, P2 ;  /* 0x000000d21b1b7208 */ /* 0x000fe20001000000 */
        /* <DEDUP_REMOVED lines=14> */
[-C--:B------:R-:W-:Y:S03]  /*7e40*/  HMMA.16816.F32.BF16 R60, R104, R166.reuse, R60 ;  /* 0x000000a6683c723c */ /* 0x080fe6000004183c */
[----:B------:R-:W-:Y:S01]  /*7e50*/  F2FP.BF16.F32.PACK_AB R16, R16, R25 ;  /* 0x000000191010723e */ /* 0x000fe200000010ff */
[----:B------:R-:W-:Y:S01]  /*7e60*/  FADD.FTZ R25, -R208, R46 ;  /* 0x0000002ed0197221 */ /* 0x000fe20000010100 */
[----:B------:R-:W-:Y:S01]  /*7e70*/  F2FP.BF16.F32.PACK_AB R18, R18, R23 ;  /* 0x000000171212723e */ /* 0x000fe200000010ff */
[----:B------:R-:W-:Y:S01]  /*7e80*/  FADD.FTZ R55, -R210, R55 ;  /* 0x00000037d2377221 */ /* 0x000fe20000010100 */
[----:B------:R-:W-:Y:S01]  /*7e90*/  FSEL R29, R29, R208, P2 ;  /* 0x000000d01d1d7208 */ /* 0x000fe20001000000 */
[----:B------:R-:W-:Y:S01]  /*7ea0*/  FADD.FTZ R56, -R209, R56 ;  /* 0x00000038d1387221 */ /* 0x000fe20000010100 */
[-C--:B------:R-:W-:Y:S01]  /*7eb0*/  FSEL R23, R40, R209.reuse, P4 ;  /* 0x000000d128177208 */ /* 0x080fe20002000000 */
[----:B------:R-:W-:Y:S01]  /*7ec0*/  FADD.FTZ R59, -R208, R59 ;  /* 0x0000003bd03b7221 */ /* 0x000fe20000010100 */
[----:B------:R-:W-:Y:S01]  /*7ed0*/  FSEL R24, R24, R209, P3 ;  /* 0x000000d118187208 */ /* 0x000fe20001800000 */
[----:B------:R-:W-:Y:S04]  /*7ee0*/  HMMA.16816.F32.BF16 R64, R100, R166, R64 ;  /* 0x000000a66440723c */ /* 0x000fe80000041840 */
[----:B------:R-:W-:Y:S01]  /*7ef0*/  FSETP.GE.FTZ.AND P2, PT, R135, RZ, PT ;  /* 0x000000ff8700720b */ /* 0x000fe20003f56000 */
[----:B------:R-:W-:Y:S01]  /*7f00*/  FMUL.FTZ R23, R216, R23 ;  /* 0x00000017d8177220 */ /* 0x000fe20000410000 */
[----:B------:R-:W-:Y:S01]  /*7f10*/  FSETP.GE.FTZ.AND P4, PT, R212, RZ, PT ;  /* 0x000000ffd400720b */ /* 0x000fe20003f96000 */
[----:B------:R-:W-:Y:S01]  /*7f20*/  FMUL.FTZ R24, R215, R24 ;  /* 0x00000018d7187220 */ /* 0x000fe20000410000 */
[----:B------:R-:W-:Y:S01]  /*7f30*/  FSETP.GE.FTZ.AND P3, PT, R169, RZ, PT ;  /* 0x000000ffa900720b */ /* 0x000fe20003f76000 */
[----:B------:R-:W-:Y:S01]  /*7f40*/  FMUL.FTZ R29, R214, R29 ;  /* 0x0000001dd61d7220 */ /* 0x000fe20000410000 */
[----:B------:R-:W-:Y:S01]  /*7f50*/  FSEL R47, R47, R208, P0 ;  /* 0x000000d02f2f7208 */ /* 0x000fe20000000000 */
[----:B------:R-:W-:Y:S01]  /*7f60*/  FMUL.FTZ R26, R213, R26 ;  /* 0x0000001ad51a7220 */ /* 0x000fe20000410000 */
[----:B------:R-:W-:Y:S01]  /*7f70*/  FSETP.GE.FTZ.AND P0, PT, R130, RZ, PT ;  /* 0x000000ff8200720b */ /* 0x000fe20003f16000 */
[C---:B------:R-:W-:Y:S01]  /*7f80*/  FADD.FTZ R48, -R211.reuse, R48 ;  /* 0x00000030d3307221 */ /* 0x040fe20000010100 */
[----:B------:R-:W-:Y:S01]  /*7f90*/  F2FP.BF16.F32.PACK_AB R27, R22, R27 ;  /* 0x0000001b161b723e */ /* 0x000fe200000010ff */
[C---:B------:R-:W-:Y:S01]  /*7fa0*/  FADD.FTZ R52, -R211.reuse, R52 ;  /* 0x00000034d3347221 */ /* 0x040fe20000010100 */
[----:B------:R-:W-:Y:S01]  /*7fb0*/  F2FP.BF16.F32.PACK_AB R21, R20, R21 ;  /* 0x000000151415723e */ /* 0x000fe200000010ff */
[----:B------:R-:W-:Y:S01]  /*7fc0*/  FADD.FTZ R20, -R211, R49 ;  /* 0x00000031d3147221 */ /* 0x000fe20000010100 */
[----:B------:R-:W-:Y:S01]  /*7fd0*/  FSEL R22, R25, R208, P2 ;  /* 0x000000d019167208 */ /* 0x000fe20001000000 */
[----:B------:R-:W-:Y:S01]  /*7fe0*/  FADD.FTZ R25, -R210, R50 ;  /* 0x00000032d2197221 */ /* 0x000fe20000010100 */
[-C--:B------:R-:W-:Y:S01]  /*7ff0*/  FSEL R31, R44, R209.reuse, P4 ;  /* 0x000000d12c1f7208 */ /* 0x080fe20002000000 */
[----:B------:R-:W-:Y:S01]  /*8000*/  FADD.FTZ R60, -R209, R60 ;  /* 0x0000003cd13c7221 */ /* 0x000fe20000010100 */
[----:B------:R-:W-:Y:S01]  /*8010*/  FSEL R28, R28, R209, P3 ;  /* 0x000000d11c1c7208 */ /* 0x000fe20001800000 */
[----:B------:R-:W-:Y:S01]  /*8020*/  FMUL.FTZ R135, R135, R22 ;  /* 0x0000001687877220 */ /* 0x000fe20000410000 */
[----:B------:R-:W-:Y:S01]  /*8030*/  FSETP.GE.FTZ.AND P3, PT, R132, RZ, PT ;  /* 0x000000ff8400720b */ /* 0x000fe20003f76000 */
[----:B------:R-:W-:Y:S01]  /*8040*/  FMUL.FTZ R212, R212, R31 ;  /* 0x0000001fd4d47220 */ /* 0x000fe20000410000 */
        /* <DEDUP_REMOVED lines=12> */
[-C--:B------:R-:W-:Y:S01]  /*8110*/  FSEL R55, R55, R210.reuse, P0 ;  /* 0x000000d237377208 */ /* 0x080fe20000000000 */
        /* <DEDUP_REMOVED lines=29> */
[----:B------:R-:W-:Y:S02]  /*82f0*/  FSETP.GE.FTZ.AND P4, PT, R133, RZ, PT ;  /* 0x000000ff8500720b */ /* 0x000fe40003f96000 */
[----:B------:R-:W-:Y:S02]  /*8300*/  FSEL R25, R25, R208, P2 ;  /* 0x000000d019197208 */ /* 0x000fe40001000000 */
[----:B------:R-:W-:Y:S02]  /*8310*/  FSETP.GE.FTZ.AND P2, PT, R123, RZ, PT ;  /* 0x000000ff7b00720b */ /* 0x000fe40003f56000 */
[----:B------:R-:W-:Y:S01]  /*8320*/  F2FP.BF16.F32.PACK_AB R29, R26, R29 ;  /* 0x0000001d1a1d723e */ /* 0x000fe200000010ff */
[----:B------:R-:W-:Y:S01]  /*8330*/  FMUL.FTZ R25, R114, R25 ;  /* 0x0000001972197220 */ /* 0x000fe20000410000 */
[----:B------:R-:W-:Y:S01]  /*8340*/  FSETP.GE.FTZ.AND P3, PT, R118, RZ, PT ;  /* 0x000000ff7600720b */ /* 0x000fe20003f76000 */
[----:B------:R-:W-:Y:S01]  /*8350*/  @P0 FADD.FTZ R208, -R208, R63 ;  /* 0x0000003fd0d00221 */ /* 0x000fe20000010100 */
[----:B------:R-:W-:Y:S01]  /*8360*/  F2FP.BF16.F32.PACK_AB R26, R31, R56 ;  /* 0x000000381f1a723e */ /* 0x000fe200000010ff */
[----:B------:R-:W-:Y:S01]  /*8370*/  FADD.FTZ R31, -R210, R66 ;  /* 0x00000042d21f7221 */ /* 0x000fe20000010100 */
[-C--:B------:R-:W-:Y:S01]  /*8380*/  FSEL R48, R48, R211.reuse, P4 ;  /* 0x000000d330307208 */ /* 0x080fe20002000000 */
[----:B------:R-:W-:Y:S01]  /*8390*/  FMUL.FTZ R208, R115, R208 ;  /* 0x000000d073d07220 */ /* 0x000fe20000410000 */
[----:B------:R-:W-:Y:S02]  /*83a0*/  FSETP.GE.FTZ.AND P0, PT, R122, RZ, PT ;  /* 0x000000ff7a00720b */ /* 0x000fe40003f16000 */
[----:B------:R-:W-:Y:S01]  /*83b0*/  FSETP.GE.FTZ.AND P4, PT, R129, RZ, PT ;  /* 0x000000ff8100720b */ /* 0x000fe20003f96000 */
[----:B------:R-:W-:Y:S01]  /*83c0*/  FMUL.FTZ R48, R133, R48 ;  /* 0x0000003085307220 */ /* 0x000fe20000410000 */
[----:B------:R-:W-:Y:S01]  /*83d0*/  FSEL R31, R31, R210, P0 ;  /* 0x000000d21f1f7208 */ /* 0x000fe20000000000 */
[----:B------:R-:W-:Y:S01]  /*83e0*/  @P2 FADD.FTZ R210, -R210, R67 ;  /* 0x00000043d2d22221 */ /* 0x000fe20000010100 */
[----:B------:R-:W-:Y:S02]  /*83f0*/  FSEL R52, R52, R211, P4 ;  /* 0x000000d334347208 */ /* 0x000fe40002000000 */
[----:B------:R-:W-:Y:S01]  /*8400*/  FSETP.GE.FTZ.AND P4, PT, R119, RZ, PT ;  /* 0x000000ff7700720b */ /* 0x000fe20003f96000 */
[----:B------:R-:W-:Y:S01]  /*8410*/  FMUL.FTZ R122, R122, R31 ;  /* 0x0000001f7a7a7220 */ /* 0x000fe20000410000 */
[----:B------:R-:W-:Y:S01]  /*8420*/  ISETP.GT.AND P2, PT, R189, R174, PT ;  /* 0x000000aebd00720c */ /* 0x000fe20003f44270 */
[----:B------:R-:W-:Y:S01]  /*8430*/  FMUL.FTZ R52, R129, R52 ;  /* 0x0000003481347220 */ /* 0x000fe20000410000 */
[----:B------:R-:W-:Y:S01]  /*8440*/  LOP3.LUT R110, R112, 0x400, RZ, 0xc0, !PT ;  /* 0x00000400706e7812 */ /* 0x000fe200078ec0ff */
[----:B------:R-:W-:Y:S01]  /*8450*/  FMUL.FTZ R123, R123, R210 ;  /* 0x000000d27b7b7220 */ /* 0x000fe20000410000 */
[----:B------:R-:W-:Y:S01]  /*8460*/  FSEL R60, R60, R209, P4 ;  /* 0x000000d13c3c7208 */ /* 0x000fe20002000000 */
[----:B------:R-:W-:Y:S01]  /*8470*/  @P3 FADD.FTZ R209, -R209, R61 ;  /* 0x0000003dd1d13221 */ /* 0x000fe20000010100 */
[----:B------:R-:W-:Y:S01]  /*8480*/  F2FP.BF16.F32.PACK_AB R28, R59, R24 ;  /* 0x000000183b1c723e */ /* 0x000fe200000010ff */
[----:B------:R-:W-:Y:S01]  /*8490*/  IMAD.MOV.U32 R24, RZ, RZ, 0x10 ;  /* 0x00000010ff187424 */ /* 0x000fe200078e00ff */
[----:B------:R-:W-:Y:S01]  /*84a0*/  FSETP.GE.FTZ.AND P3, PT, R127, RZ, PT ;  /* 0x000000ff7f00720b */ /* 0x000fe20003f76000 */
[----:B------:R-:W-:Y:S01]  /*84b0*/  IMAD R110, R5, 0x2, R110 ;  /* 0x00000002056e7824 */ /* 0x000fe200078e026e */
[----:B------:R-:W-:Y:S01]  /*84c0*/  F2FP.BF16.F32.PACK_AB R208, R208, R25 ;  /* 0x00000019d0d0723e */ /* 0x000fe200000010ff */
[----:B------:R-:W-:Y:S01]  /*84d0*/  FMUL.FTZ R5, R249, R252 ;  /* 0x000000fcf9057220 */ /* 0x000fe20000410000 */
[----:B------:R-:W-:Y:S01]  /*84e0*/  FSEL R64, R64, R211, P3 ;  /* 0x000000d340407208 */ /* 0x000fe20001800000 */
[----:B------:R-:W-:Y:S01]  /*84f0*/  FMUL.FTZ R60, R119, R60 ;  /* 0x0000003c773c7220 */ /* 0x000fe20000410000 */
[----:B------:R-:W-:Y:S01]  /*8500*/  SEL R31, R24, 0xfffffff0, !P1 ;  /* 0xfffffff0181f7807 */ /* 0x000fe20004800000 */
[----:B------:R-:W-:Y:S01]  /*8510*/  FMUL.FTZ R209, R118, R209 ;  /* 0x000000d176d17220 */ /* 0x000fe20000410000 */
[----:B------:R-:W-:Y:S01]  /*8520*/  F2FP.BF16.F32.PACK_AB R5, R5, R250 ;  /* 0x000000fa0505723e */ /* 0x000fe200000010ff */
[----:B------:R-:W-:Y:S01]  /*8530*/  @P5 FADD.FTZ R211, -R211, R65 ;  /* 0x00000041d3d35221 */ /* 0x000fe20000010100 */
[----:B------:R-:W-:Y:S01]  /*8540*/  F2FP.BF16.F32.PACK_AB R9, R245, R246 ;  /* 0x000000f6f509723e */ /* 0x000fe200000010ff */
[----:B------:R-:W-:Y:S01]  /*8550*/  FMUL.FTZ R64, R127, R64 ;  /* 0x000000407f407220 */ /* 0x000fe20000410000 */
[----:B------:R-:W-:Y:S01]  /*8560*/  F2FP.BF16.F32.PACK_AB R6, R243, R6 ;  /* 0x00000006f306723e */ /* 0x000fe200000010ff */
[----:B------:R-:W-:Y:S01]  /*8570*/  FMUL.FTZ R211, R126, R211 ;  /* 0x000000d37ed37220 */ /* 0x000fe20000410000 */
[----:B------:R-:W-:Y:S01]  /*8580*/  F2FP.BF16.F32.PACK_AB R4, R241, R242 ;  /* 0x000000f2f104723e */ /* 0x000fe200000010ff */
[----:B------:R-:W-:Y:S01]  /*8590*/  IMAD.IADD R25, R194, 0x1, R31 ;  /* 0x00000001c2197824 */ /* 0x000fe200078e021f */
[----:B------:R-:W-:Y:S02]  /*85a0*/  F2FP.BF16.F32.PACK_AB R10, R239, R10 ;  /* 0x0000000aef0a723e */ /* 0x000fe400000010ff */
        /* <DEDUP_REMOVED lines=9> */
[----:B------:R-:W-:Y:S01]  /*8640*/  F2FP.BF16.F32.PACK_AB R60, R209, R60 ;  /* 0x0000003cd13c723e */ /* 0x000fe200000010ff */
[----:B------:R-:W-:Y:S06]  /*8650*/  @!P2 BRA `(.L_x_863) ;  /* 0x000000000080a947 */ /* 0x000fec0003800000 */
[----:B------:R-:W1:Y:S01]  /*8660*/  LDC R33, c[0x0][0x3b0] ;  /* 0x0000ec00ff217b82 */ /* 0x000e620000000800 */
[----:B------:R-:W-:Y:S02]  /*8670*/  ISETP.GE.AND P0, PT, R196, UR8, PT ;  /* 0x00000008c4007c0c */ /* 0x000fe4000bf06270 */
[----:B------:R-:W-:Y:S02]  /*8680*/  IADD3 R35, P3, PT, RZ, -UR22, RZ ;  /* 0x80000016ff237c10 */ /* 0x000fe4000ff7e0ff */
[----:B------:R-:W-:Y:S04]  /*8690*/  LOP3.LUT R32, R189, 0x1, RZ, 0xc0, !PT ;  /* 0x00000001bd207812 */ /* 0x000fe800078ec0ff */
[----:B------:R-:W-:Y:S01]  /*86a0*/  ISETP.NE.U32.AND P5, PT, R32, 0x1, PT ;  /* 0x000000012000780c */ /* 0x000fe20003fa5070 */
[----:B------:R-:W-:Y:S04]  /*86b0*/  IMAD.MOV.U32 R32, RZ, RZ, -0x2000 ;  /* 0xffffe000ff207424 */ /* 0x000fe800078e00ff */
[----:B------:R-:W2:Y:S01]  /*86c0*/  @!P0 LDC R24, c[0x0][0x3b4] ;  /* 0x0000ed00ff188b82 */ /* 0x000ea20000000800 */
[----:B------:R-:W-:Y:S05]  /*86d0*/  SEL R32, R32, 0x2000, !P5 ;  /* 0x0000200020207807 */ /* 0x000fea0006800000 */
[--C-:B------:R-:W-:Y:S02]  /*86e0*/  IMAD.IADD R199, R199, 0x1, R32.reuse ;  /* 0x00000001c7c77824 */ /* 0x100fe400078e0220 */
[--C-:B------:R-:W-:Y:S02]  /*86f0*/  IMAD.IADD R187, R187, 0x1, R32.reuse ;  /* 0x00000001bbbb7824 */ /* 0x100fe400078e0220 */
[----:B------:R-:W-:Y:S02]  /*8700*/  IMAD.IADD R170, R170, 0x1, R32 ;  /* 0x00000001aaaa7824 */ /* 0x000fe400078e0220 */
[----:B-1----:R-:W-:Y:S04]  /*8710*/  IMAD.SHL.U32 R30, R33, 0x80, RZ ;  /* 0x00000080211e7824 */ /* 0x002fe800078e00ff */
[----:B------:R-:W-:Y:S01]  /*8720*/  IMAD.X R30, RZ, RZ, ~R30, P3 ;  /* 0x000000ffff1e7224 */ /* 0x000fe200018e0e1e */
[----:B------:R-:W-:Y:S04]  /*8730*/  ISETP.GE.AND P3, PT, R196, UR8, PT ;  /* 0x00000008c4007c0c */ /* 0x000fe8000bf66270 */
[----:B------:R-:W-:Y:S04]  /*8740*/  SHF.R.S64 R35, R35, 0x1f, R30 ;  /* 0x0000001f23237819 */ /* 0x000fe8000000101e */
[----:B------:R-:W-:Y:S04]  /*8750*/  IADD3 R178, P4, PT, R35, R178, RZ ;  /* 0x000000b223b27210 */ /* 0x000fe80007f9e0ff */
[----:B------:R-:W-:Y:S02]  /*8760*/  LEA.HI.X.SX32 R179, R30, R179, 0x1, P4 ;  /* 0x000000b31eb37211 */ /* 0x000fe400020f0eff */
[C---:B------:R-:W-:Y:S03]  /*8770*/  @!P0 LEA R34, P4, R33.reuse, R178, 0x7 ;  /* 0x000000b221228211 */ /* 0x040fe600078838ff */
[----:B------:R-:W-:Y:S01]  /*8780*/  @!PT LDS RZ, [RZ] ;  /* 0x00000000fffff984 */ /* 0x000fe20000000800 */
[----:B------:R-:W-:Y:S01]  /*8790*/  @!PT LDS RZ, [RZ] ;  /* 0x00000000fffff984 */ /* 0x000fe20000000800 */
[----:B------:R-:W-:Y:S01]  /*87a0*/  @!PT LDS RZ, [RZ] ;  /* 0x00000000fffff984 */ /* 0x000fe20000000800 */
[----:B------:R1:W-:Y:S01]  /*87b0*/  @!P3 LDGSTS.E.BYPASS.LTC128B.128 [R199], desc[UR26][R178.64] ;  /* 0x00000000b2c7bfae */ /* 0x0003e2000b981a1a */
[----:B--2---:R-:W-:Y:S03]  /*87c0*/  @!P0 LEA.HI.X R35, R33, R179, R24, 0x7, P4 ;  /* 0x000000b321238211 */ /* 0x004fe600020f3c18 */
        /* <DEDUP_REMOVED lines=9> */
.L_x_863:
[----:B------:R-:W-:Y:S01]  /*8860*/  STS [R194+0x8000], R7 ;  /* 0x00800007c2007388 */ /* 0x000fe20000000800 */
[----:B------:R-:W-:Y:S01]  /*8870*/  IMAD.IADD R33, R31, 0x1, R182 ;  /* 0x000000011f217824 */ /* 0x000fe200078e02b6 */
[----:B------:R-:W-:Y:S01]  /*8880*/  F2FP.BF16.F32.PACK_AB R64, R211, R64 ;  /* 0x00000040d340723e */ /* 0x000fe200000010ff */
[----:B------:R-:W-:Y:S01]  /*8890*/  IMAD.IADD R31, R175, 0x1, R31 ;  /* 0x00000001af1f7824 */ /* 0x000fe200078e021f */
[----:B------:R2:W-:Y:S01]  /*88a0*/  STS [R194+0x8400], R5 ;  /* 0x00840005c2007388 */ /* 0x0005e20000000800 */
[----:B------:R-:W-:Y:S01]  /*88b0*/  F2FP.BF16.F32.PACK_AB R122, R123, R122 ;  /* 0x0000007a7b7a723e */ /* 0x000fe200000010ff */
[C---:B------:R-:W-:Y:S01]  /*88c0*/  IMAD.SHL.U32 R36, R108.reuse, 0x20, RZ ;  /* 0x000000206c247824 */ /* 0x040fe200078e00ff */
[--C-:B------:R-:W-:Y:S01]  /*88d0*/  SHF.R.U32.HI R57, RZ, 0x4, R108.reuse ;  /* 0x00000004ff397819 */ /* 0x100fe2000001166c */
[----:B------:R-:W-:Y:S01]  /*88e0*/  STS [R25+0x8000], R10 ;  /* 0x0080000a19007388 */ /* 0x000fe20000000800 */
[----:B------:R-:W-:Y:S02]  /*88f0*/  IMAD.SHL.U32 R56, R108, 0x4, RZ ;  /* 0x000000046c387824 */ /* 0x000fe400078e00ff */
[----:B------:R-:W-:Y:S01]  /*8900*/  LOP3.LUT R57, R57, 0x8, RZ, 0xc0, !PT ;  /* 0x0000000839397812 */ /* 0x000fe200078ec0ff */
[----:B------:R-:W-:Y:S04]  /*8910*/  STS [R25+0x8400], R8 ;  /* 0x0084000819007388 */ /* 0x000fe80000000800 */
[----:B------:R-:W-:Y:S04]  /*8920*/  STS [R194+0xa000], R11 ;  /* 0x00a0000bc2007388 */ /* 0x000fe80000000800 */
[----:B------:R-:W-:Y:S04]  /*8930*/  STS [R194+0xa400], R9 ;  /* 0x00a40009c2007388 */ /* 0x000fe80000000800 */
[----:B------:R-:W-:Y:S04]  /*8940*/  STS [R25+0xa000], R6 ;  /* 0x00a0000619007388 */ /* 0x000fe80000000800 */
[----:B------:R3:W-:Y:S01]  /*8950*/  STS [R25+0xa400], R4 ;  /* 0x00a4000419007388 */ /* 0x0007e20000000800 */
[----:B--2---:R-:W-:Y:S03]  /*8960*/  LOP3.LUT R5, R57, 0x10, R108, 0xf8, !PT ;  /* 0x0000001039057812 */ /* 0x004fe600078ef86c */
[----:B------:R-:W-:Y:S01]  /*8970*/  STS [R182+0x8000], R15 ;  /* 0x0080000fb6007388 */ /* 0x000fe20000000800 */
[----:B------:R-:W-:Y:S03]  /*8980*/  LOP3.LUT R5, R5, 0xc0, R36, 0xf8, !PT ;  /* 0x000000c005057812 */ /* 0x000fe600078ef824 */
[----:B------:R-:W-:Y:S01]  /*8990*/  STS [R182+0x8400], R13 ;  /* 0x0084000db6007388 */ /* 0x000fe20000000800 */
[----:B------:R-:W-:Y:S03]  /*89a0*/  LOP3.LUT R5, R5, 0x18, R56, 0x78, !PT ;  /* 0x0000001805057812 */ /* 0x000fe600078e7838 */
[----:B------:R-:W-:Y:S04]  /*89b0*/  STS [R33+0x8000], R16 ;  /* 0x0080001021007388 */ /* 0x000fe80000000800 */
[----:B------:R-:W-:Y:S04]  /*89c0*/  STS [R33+0x8400], R18 ;  /* 0x0084001221007388 */ /* 0x000fe80000000800 */
[----:B------:R-:W-:Y:S04]  /*89d0*/  STS [R182+0xa000], R19 ;  /* 0x00a00013b6007388 */ /* 0x000fe80000000800 */
[----:B------:R-:W-:Y:S01]  /*89e0*/  STS [R182+0xa400], R17 ;  /* 0x00a40011b6007388 */ /* 0x000fe20000000800 */
[----:B---3--:R-:W-:Y:S03]  /*89f0*/  LOP3.LUT R4, R5, 0x120, R36, 0xf8, !PT ;  /* 0x0000012005047812 */ /* 0x008fe600078ef824 */
[----:B------:R-:W-:Y:S01]  /*8a00*/  STS [R33+0xa000], R14 ;  /* 0x00a0000e21007388 */ /* 0x000fe20000000800 */
[----:B------:R-:W-:Y:S03]  /*8a10*/  LEA R58, R4, UR4, 0x1 ;  /* 0x00000004043a7c11 */ /* 0x000fe6000f8e08ff */
        /* <DEDUP_REMOVED lines=11> */
[----:B------:R2:W-:Y:S04]  /*8ad0*/  STS [R31+-0x8000], R64 ;  /* 0xff8000401f007388 */ /* 0x0005e80000000800 */
[----:B------:R-:W-:Y:S04]  /*8ae0*/  STS [R31+-0x7c00], R122 ;  /* 0xff84007a1f007388 */ /* 0x000fe80000000800 */
[----:B------:R-:W-:Y:S04]  /*8af0*/  STS [R175+-0x6000], R26 ;  /* 0xffa0001aaf007388 */ /* 0x000fe80000000800 */
[----:B------:R-:W-:Y:S04]  /*8b00*/  STS [R175+-0x5c00], R28 ;  /* 0xffa4001caf007388 */ /* 0x000fe80000000800 */
[----:B------:R-:W-:Y:S04]  /*8b10*/  STS [R31+-0x6000], R60 ;  /* 0xffa0003c1f007388 */ /* 0x000fe80000000800 */
[----:B------:R-:W-:Y:S01]  /*8b20*/  STS [R31+-0x5c00], R208 ;  /* 0xffa400d01f007388 */ /* 0x000fe20000000800 */
[----:B--2---:R-:W2:Y:S08]  /*8b30*/  LDC R64, c[0x0][0x44c] ;  /* 0x00011300ff407b82 */ /* 0x004eb00000000800 */
[----:B------:R-:W-:Y:S01]  /*8b40*/  BAR.SYNC.DEFER_BLOCKING 0x0 ;  /* 0x0000000000007b1d */ /* 0x000fe20000010000 */
[----:B--2---:R-:W-:Y:S05]  /*8b50*/  IMAD R64, R64, UR9, RZ ;  /* 0x0000000940407c24 */ /* 0x004fea000f8e02ff */
[----:B------:R-:W-:Y:S04]  /*8b60*/  LDSM.16.MT88.4 R4, [R110+UR4+0x10000] ;  /* 0x010000046e04783b */ /* 0x000fe80008004200 */
[----:B------:R-:W2:Y:S04]  /*8b70*/  LDSM.16.MT88.4 R8, [R58+0x4000] ;  /* 0x004000003a08783b */ /* 0x000ea80000004200 */
[----:B------:R-:W3:Y:S04]  /*8b80*/  LDSM.16.MT88.4 R12, [R110+UR4+0x14000] ;  /* 0x014000046e0c783b */ /* 0x000ee80008004200 */
[----:B------:R-:W-:Y:S04]  /*8b90*/  LDSM.16.MT88.4 R16, [R110+UR4+0x10800] ;  /* 0x010800046e10783b */ /* 0x000fe80008004200 */
[----:B------:R-:W4:Y:S04]  /*8ba0*/  LDSM.16.MT88.4 R20, [R58+0x4400] ;  /* 0x004400003a14783b */ /* 0x000f280000004200 */
[----:B------:R-:W5:Y:S04]  /*8bb0*/  LDSM.16.MT88.4 R24, [R110+UR4+0x14800] ;  /* 0x014800046e18783b */ /* 0x000f680008004200 */
[----:B------:R-:W-:Y:S04]  /*8bc0*/  LDSM.16.MT88.4 R28, [R58+0x4800] ;  /* 0x004800003a1c783b */ /* 0x000fe80000004200 */
[----:B-1----:R-:W-:Y:S01]  /*8bd0*/  LDSM.16.MT88.4 R32, [R110+UR4+0x15000] ;  /* 0x015000046e20783b */ /* 0x002fe20008004200 */
[-C--:B--2---:R-:W-:Y:S08]  /*8be0*/  HMMA.16816.F32.BF16 R68, R4, R8.reuse, R68 ;  /* 0x000000080444723c */ /* 0x084ff00000041844 */
[C---:B---3--:R-:W-:Y:S08]  /*8bf0*/  HMMA.16816.F32.BF16 R72, R12.reuse, R8, R72 ;  /* 0x000000080c48723c */ /* 0x048ff00000041848 */
[-C--:B------:R-:W-:Y:S01]  /*8c00*/  HMMA.16816.F32.BF16 R76, R12, R10.reuse, R76 ;  /* 0x0000000a0c4c723c */ /* 0x080fe2000004184c */
[----:B------:R-:W1:Y:S07]  /*8c10*/  LDSM.16.MT88.4 R12, [R110+UR4+0x11000] ;  /* 0x011000046e0c783b */ /* 0x000e6e0008004200 */
[----:B------:R-:W-:Y:S01]  /*8c20*/  HMMA.16816.F32.BF16 R80, R4, R10, R80 ;  /* 0x0000000a0450723c */ /* 0x000fe20000041850 */
[----:B------:R-:W-:Y:S04]  /*8c30*/  LDSM.16.MT88.4 R4, [R110+UR4+0x11800] ;  /* 0x011800046e04783b */ /* 0x000fe80008004200 */
[----:B------:R-:W2:Y:S03]  /*8c40*/  LDSM.16.MT88.4 R8, [R58+0x4c00] ;  /* 0x004c00003a08783b */ /* 0x000ea60000004200 */
[-C--:B----4-:R-:W-:Y:S08]  /*8c50*/  HMMA.16816.F32.BF16 R68, R16, R20.reuse, R68 ;  /* 0x000000141044723c */ /* 0x090ff00000041844 */
[C---:B-----5:R-:W-:Y:S08]  /*8c60*/  HMMA.16816.F32.BF16 R72, R24.reuse, R20, R72 ;  /* 0x000000141848723c */ /* 0x060ff00000041848 */
        /* <DEDUP_REMOVED lines=40> */
[C---:B------:R-:W-:Y:S01]  /*8ef0*/  LEA R200, P0, R5.reuse, R200, 0x2 ;  /* 0x000000c805c87211 */ /* 0x040fe200078010ff */
        /* <DEDUP_REMOVED lines=32> */
.L_x_864:
        /* <DEDUP_REMOVED lines=191> */
[C---:B------:R-:W-:Y:S01]  /*9cf0*/  SHF.L.U32 R0, R108.reuse, 0x4, RZ ;  /* 0x000000046c007819 */ /* 0x040fe200000006ff */
[----:B------:R-:W1:Y:S01]  /*9d00*/  LDCU UR5, c[0x0][0x500] ;  /* 0x0000a000ff0577ac */ /* 0x000e620008000800 */
[----:B------:R-:W-:Y:S02]  /*9d10*/  SHF.L.U32 R2, R108, 0x1, RZ ;  /* 0x000000016c027819 */ /* 0x000fe400000006ff */
[----:B------:R-:W-:Y:S01]  /*9d20*/  LOP3.LUT R3, R0, 0x600, RZ, 0xc0, !PT ;  /* 0x0000060000037812 */ /* 0x000fe200078ec0ff */
[----:B------:R-:W2:Y:S01]  /*9d30*/  LDCU UR8, c[0x0][0x4fc] ;  /* 0x00009f80ff0877ac */ /* 0x000ea20008000800 */
[----:B------:R-:W-:Y:S02]  /*9d40*/  LOP3.LUT R56, R56, 0x40, RZ, 0xc0, !PT ;  /* 0x0000004038387812 */ /* 0x000fe400078ec0ff */
[----:B------:R-:W-:Y:S02]  /*9d50*/  LOP3.LUT R2, R3, 0x6, R2, 0xf8, !PT ;  /* 0x0000000603027812 */ /* 0x000fe400078ef802 */
[----:B------:R-:W-:-:S02]  /*9d60*/  LOP3.LUT R3, R109, 0xc0, RZ, 0xc0, !PT ;  /* 0x000000c06d037812 */ /* 0x000fc400078ec0ff */
[----:B------:R-:W-:Y:S02]  /*9d70*/  LOP3.LUT R2, R2, 0x20, R109, 0xf8, !PT ;  /* 0x0000002002027812 */ /* 0x000fe400078ef86d */
[----:B------:R-:W-:Y:S02]  /*9d80*/  LOP3.LUT R3, R3, 0x18, R108, 0xf8, !PT ;  /* 0x0000001803037812 */ /* 0x000fe400078ef86c */
[----:B------:R-:W-:Y:S02]  /*9d90*/  ISETP.NE.AND P0, PT, R193, -0x1, PT ;  /* 0xffffffffc100780c */ /* 0x000fe40003f05270 */
        /* <DEDUP_REMOVED lines=79> */
.L_x_866:
[----:B------:R-:W2:Y:S01]  /*a290*/  LDCU.64 UR10, c[0x0][0x5c0] ;  /* 0x0000b800ff0a77ac */ /* 0x000ea20008000a00 */
[----:B------:R-:W-:-:S05]  /*a2a0*/  IADD3 R12, PT, PT, R190, R193, RZ ;  /* 0x000000c1be0c7210 */ /* 0x000fca0007ffe0ff */
[C---:B--2---:R-:W-:Y:S02]  /*a2b0*/  IMAD R6, R12.reuse, UR11, RZ ;  /* 0x0000000b0c067c24 */ /* 0x044fe4000f8e02ff */
[----:B------:R-:W-:-:S05]  /*a2c0*/  IMAD.WIDE.U32 R12, R12, UR10, RZ ;  /* 0x0000000a0c0c7c25 */ /* 0x000fca000f8e00ff */
[----:B------:R-:W-:Y:S02]  /*a2d0*/  IADD3 R6, PT, PT, R13, R6, RZ ;  /* 0x000000060d067210 */ /* 0x000fe40007ffe0ff */
.L_x_867:
        /* <DEDUP_REMOVED lines=11> */
.L_x_868:
[----:B------:R-:W2:Y:S01]  /*a390*/  LDCU.64 UR8, c[0x0][0x5c8] ;  /* 0x0000b900ff0877ac */ /* 0x000ea20008000a00 */
[----:B------:R-:W-:-:S05]  /*a3a0*/  IADD3 R14, PT, PT, R190, R193, RZ ;  /* 0x000000c1be0e7210 */ /* 0x000fca0007ffe0ff */
[C---:B--2---:R-:W-:Y:S02]  /*a3b0*/  IMAD R0, R14.reuse, UR9, RZ ;  /* 0x000000090e007c24 */ /* 0x044fe4000f8e02ff */
[----:B------:R-:W-:-:S05]  /*a3c0*/  IMAD.WIDE.U32 R14, R14, UR8, RZ ;  /* 0x000000080e0e7c25 */ /* 0x000fca000f8e00ff */
[----:B------:R-:W-:-:S07]  /*a3d0*/  IADD3 R0, PT, PT, R15, R0, RZ ;  /* 0x000000000f007210 */ /* 0x000fce0007ffe0ff */
.L_x_869:
        /* <DEDUP_REMOVED lines=39> */
.L_x_871:
[----:B------:R-:W-:Y:S05]  /*a650*/  BSYNC.RECONVERGENT B0 ;  /* 0x0000000000007941 */ /* 0x000fea0003800200 */
.L_x_870:
[----:B------:R-:W-:Y:S04]  /*a660*/  BSSY.RECONVERGENT B0, `(.L_x_872) ;  /* 0x000000b000007945 */ /* 0x000fe80003800200 */
[----:B------:R-:W-:Y:S05]  /*a670*/  @P1 BRA `(.L_x_873) ;  /* 0x0000000000241947 */ /* 0x000fea0003800000 */
[----:B------:R-:W2:Y:S01]  /*a680*/  LDCU.64 UR4, c[0x0][0x560] ;  /* 0x0000ac00ff0477ac */ /* 0x000ea20008000a00 */
[----:B------:R-:W-:Y:S01]  /*a690*/  MOV R16, R20 ;  /* 0x0000001400107202 */ /* 0x000fe20000000f00 */
[----:B-1----:R-:W-:-:S04]  /*a6a0*/  IMAD R4, R15, UR10, RZ ;  /* 0x0000000a0f047c24 */ /* 0x002fc8000f8e02ff */
[----:B------:R-:W-:-:S04]  /*a6b0*/  IMAD.WIDE.U32 R6, R13, UR10, R16 ;  /* 0x0000000a0d067c25 */ /* 0x000fc8000f8e0010 */
[----:B------:R-:W-:-:S05]  /*a6c0*/  IMAD R4, R13, UR11, R4 ;  /* 0x0000000b0d047c24 */ /* 0x000fca000f8e0204 */
[----:B------:R-:W-:Y:S02]  /*a6d0*/  IADD3 R4, PT, PT, R4, R7, RZ ;  /* 0x0000000704047210 */ /* 0x000fe40007ffe0ff */
[----:B--2---:R-:W-:-:S04]  /*a6e0*/  LEA R16, P0, R6, UR4, 0x1 ;  /* 0x0000000406107c11 */ /* 0x004fc8000f8008ff */
[----:B------:R-:W-:-:S05]  /*a6f0*/  LEA.HI.X R17, R6, UR5, R4, 0x1, P0 ;  /* 0x0000000506117c11 */ /* 0x000fca00080f0c04 */
[----:B------:R2:W-:Y:S04]  /*a700*/  STG.E.128 desc[UR26][R16.64], R8 ;  /* 0x0000000810007986 */ /* 0x0005e8000c101d1a */
.L_x_873:
[----:B------:R-:W-:Y:S05]  /*a710*/  BSYNC.RECONVERGENT B0 ;  /* 0x0000000000007941 */ /* 0x000fea0003800200 */
.L_x_872:
        /* <DEDUP_REMOVED lines=25> */
.L_x_836:
[----:B------:R-:W-:Y:S05]  /*a8b0*/  BSYNC.RECONVERGENT B1 ;  /* 0x0000000000017941 */ /* 0x000fea0003800200 */
.L_x_818:
[----:B------:R-:W4:Y:S01]  /*a8c0*/  LDCU UR5, c[0x0][0x438] ;  /* 0x00008700ff0577ac */ /* 0x000f220008000800 */
[----:B-123--:R-:W1:Y:S01]  /*a8d0*/  LDC R5, c[0x0][0x438] ;  /* 0x00010e00ff057b82 */ /* 0x00ee620000000800 */
[----:B------:R-:W2:Y:S01]  /*a8e0*/  LDCU UR8, c[0x0][0x370] ;  /* 0x00006e00ff0877ac */ /* 0x000ea20008000800 */
[----:B----4-:R-:W-:-:S04]  /*a8f0*/  UIADD3 UR5, UPT, UPT, UR5, 0x7f, URZ ;  /* 0x0000007f05057890 */ /* 0x010fc8000fffe0ff */
[----:B------:R-:W-:Y:S02]  /*a900*/  USHF.R.S32.HI UR4, URZ, 0x1f, UR5 ;  /* 0x0000001fff047899 */ /* 0x000fe40008011405 */
[----:B--2---:R-:W-:Y:S02]  /*a910*/  UIADD3 UR24, UPT, UPT, UR8, UR24, URZ ;  /* 0x0000001808187290 */ /* 0x004fe4000fffe0ff */
[----:B------:R-:W-:-:S04]  /*a920*/  ULEA.HI UR4, UR4, UR5, URZ, 0x7 ;  /* 0x0000000504047291 */ /* 0x000fc8000f8f38ff */
[----:B------:R-:W-:-:S04]  /*a930*/  USHF.R.S32.HI UR4, URZ, 0x7, UR4 ;  /* 0x00000007ff047899 */ /* 0x000fc80008011404 */
[----:B------:R-:W-:-:S09]  /*a940*/  UISETP.GE.AND UP0, UPT, UR24, UR4, UPT ;  /* 0x000000041800728c */ /* 0x000fd2000bf06270 */
[----:B------:R-:W-:Y:S05]  /*a950*/  BRA.U !UP0, `(.L_x_874) ;  /* 0xffffff5908707547 */ /* 0x000fea000b83ffff */
[----:B------:R-:W-:Y:S05]  /*a960*/  EXIT ;  /* 0x000000000000794d */ /* 0x000fea0003800000 */
.L_x_875:
        /* <DEDUP_REMOVED lines=9> */
.L_x_1597:


//--------------------- .text._ZN5flash44flash_bwd_dq_dk_dv_loop_seqk_parallel_kernelI23Flash_bwd_kernel_traitsILi32ELi128ELi128ELi8ELi4ELi4ELi4ELb1ELb0EN7cutlass10bfloat16_tE19Flash_kernel_traitsILi32ELi128ELi128ELi8ES3_EELb0ELb0ELb1ELb1ELb0ELb0ELb1EEEvNS_16Flash_bwd_paramsE --------------------------
	.section	.text._ZN5flash44flash_bwd_dq_dk_dv_loop_seqk_parallel_kernelI23Flash_bwd_kernel_traitsILi32ELi128ELi128ELi8ELi4ELi4ELi4ELb1ELb0EN7cutlass10bfloat16_tE19Flash_kernel_traitsILi32ELi128ELi128ELi8ES3_EELb0ELb0ELb1ELb1ELb0ELb0ELb1EEEvNS_16Flash_bwd_paramsE,"ax",@progbits
	.align	128
        .global         _ZN5flash44flash_bwd_dq_dk_dv_loop_seqk_parallel_kernelI23Flash_bwd_kernel_traitsILi32ELi128ELi128ELi8ELi4ELi4ELi4ELb1ELb0EN7cutlass10bfloat16_tE19Flash_kernel_traitsILi32ELi128ELi128ELi8ES3_EELb0ELb0ELb1ELb1ELb0ELb0ELb1EEEvNS_16Flash_bwd_paramsE
        .type           _ZN5flash44flash_bwd_dq_dk_dv_loop_seqk_parallel_kernelI23Flash_bwd_kernel_traitsILi32ELi128ELi128ELi8ELi4ELi4ELi4ELb1ELb0EN7cutlass10bfloat16_tE19Flash_kernel_traitsILi32ELi128ELi128ELi8ES3_EELb0ELb0ELb1ELb1ELb0ELb0ELb1EEEvNS_16Flash_bwd_paramsE,@function
        .size           _ZN5flash44flash_bwd_dq_dk_dv_loop_seqk_parallel_kernelI23Flash_bwd_kernel_traitsILi32ELi128ELi128ELi8ELi4ELi4ELi4ELb1ELb0EN7cutlass10bfloat16_tE19Flash_kernel_traitsILi32ELi128ELi128ELi8ES3_EELb0ELb0ELb1ELb1ELb0ELb0ELb1EEEvNS_16Flash_bwd_paramsE,(.L_x_1598 - _ZN5flash44flash_bwd_dq_dk_dv_loop_seqk_parallel_kernelI23Flash_bwd_kernel_traitsILi32ELi128ELi128ELi8ELi4ELi4ELi4ELb1ELb0EN7cutlass10bfloat16_tE19Flash_kernel_traitsILi32ELi128ELi128ELi8ES3_EELb0ELb0ELb1ELb1ELb0ELb0ELb1EEEvNS_16Flash_bwd_paramsE)
        .other          _ZN5flash44flash_bwd_dq_dk_dv_loop_seqk_parallel_kernelI23Flash_bwd_kernel_traitsILi32ELi128ELi128ELi8ELi4ELi4ELi4ELb1ELb0EN7cutlass10bfloat16_tE19Flash_kernel_traitsILi32ELi128ELi128ELi8ES3_EELb0ELb0ELb1ELb1ELb0ELb0ELb1EEEvNS_16Flash_bwd_paramsE,@"STO_CUDA_ENTRY STV_DEFAULT"
_ZN5flash44flash_bwd_dq_dk_dv_loop_seqk_parallel_kernelI23Flash_bwd_kernel_traitsILi32ELi128ELi128ELi8ELi4ELi4ELi4ELb1ELb0EN7cutlass10bfloat16_tE19Flash_kernel_traitsILi32ELi128ELi128ELi8ES3_EELb0ELb0ELb1ELb1ELb0ELb0ELb1EEEvNS_16Flash_bwd_paramsE:
.text._ZN5flash44flash_bwd_dq_dk_dv_loop_seqk_parallel_kernelI23Flash_bwd_kernel_traitsILi32ELi128ELi128ELi8ELi4ELi4ELi4ELb1ELb0EN7cutlass10bfloat16_tE19Flash_kernel_traitsILi32ELi128ELi128ELi8ES3_EELb0ELb0ELb1ELb1ELb0ELb0ELb1EEEvNS_16Flash_bwd_paramsE:
        /* <DEDUP_REMOVED lines=49> */
.L_x_933:
        /* <DEDUP_REMOVED lines=52> */
.L_x_876:
        /* <DEDUP_REMOVED lines=23> */
[----:B------:R-:W-:-:S04]  /*07c0*/  ULEA UR51, UR52, 0xffffff80, 0x7 ;  /* 0xffffff8034337891 */ /* 0x000fc8000f8e38ff */
[----:B------:R-:W-:Y:S02]  /*07d0*/  USHF.R.S32.HI UR55, URZ, 0x1f, UR51 ;  /* 0x0000001fff377899 */ /* 0x000fe40008011433 */
[----:B-1----:R-:W-:Y:S02]  /*07e0*/  @!UP1 UIMAD.WIDE.U32 UR56, UR25, UR10, URZ ;  /* 0x0000000a193892a5 */ /* 0x002fe4000f8e00ff */
[----:B--2---:R-:W-:Y:S02]  /*07f0*/  @UP1 UIMAD.WIDE.U32 UR14, UR19, UR8, URZ ;  /* 0x00000008130e12a5 */ /* 0x004fe4000f8e00ff */
[----:B------:R-:W-:Y:S02]  /*0800*/  @!UP1 UIMAD UR53, UR25, UR11, UR57 ;  /* 0x0000000b193592a4 */ /* 0x000fe4000f8e0239 */
        /* <DEDUP_REMOVED lines=16> */
.L_x_878:
[----:B------:R-:W1:Y:S01]  /*0910*/  LDCU.64 UR16, c[0x0][0x3b8] ;  /* 0x00007700ff1077ac */ /* 0x000e620008000a00 */
[----:B------:R-:W-:-:S04]  /*0920*/  UIADD3 UR8, UPT, UPT, UR38, UR40, URZ ;  /* 0x0000002826087290 */ /* 0x000fc8000fffe0ff */
[----:B-1----:R-:W-:Y:S02]  /*0930*/  UIMAD.WIDE.U32 UR10, UR8, UR16, URZ ;  /* 0x00000010080a72a5 */ /* 0x002fe4000f8e00ff */
[----:B------:R-:W-:-:S04]  /*0940*/  UIMAD UR8, UR8, UR17, URZ ;  /* 0x00000011080872a4 */ /* 0x000fc8000f8e02ff */
[----:B------:R-:W-:Y:S01]  /*0950*/  UIADD3 UR8, UPT, UPT, UR11, UR8, URZ ;  /* 0x000000080b087290 */ /* 0x000fe2000fffe0ff */
[----:B------:R-:W-:-:S05]  /*0960*/  UMOV UR50, UR10 ;  /* 0x0000000a00327c82 */ /* 0x000fca0008000000 */
[----:B------:R-:W-:Y:S02]  /*0970*/  MOV R20, UR8 ;  /* 0x0000000800147c02 */ /* 0x000fe40008000f00 */
.L_x_879:
        /* <DEDUP_REMOVED lines=44> */
.L_x_880:
[----:B------:R-:W1:Y:S01]  /*0c40*/  LDCU.64 UR14, c[0x0][0x3c0] ;  /* 0x00007800ff0e77ac */ /* 0x000e620008000a00 */
[----:B------:R-:W-:-:S04]  /*0c50*/  UIADD3 UR8, UPT, UPT, UR38, UR40, URZ ;  /* 0x0000002826087290 */ /* 0x000fc8000fffe0ff */
[----:B-1----:R-:W-:Y:S02]  /*0c60*/  UIMAD.WIDE.U32 UR10, UR8, UR14, URZ ;  /* 0x0000000e080a72a5 */ /* 0x002fe4000f8e00ff */
[----:B------:R-:W-:-:S04]  /*0c70*/  UIMAD UR8, UR8, UR15, URZ ;  /* 0x0000000f080872a4 */ /* 0x000fc8000f8e02ff */
[----:B------:R-:W-:Y:S01]  /*0c80*/  UIADD3 UR8, UPT, UPT, UR11, UR8, URZ ;  /* 0x000000080b087290 */ /* 0x000fe2000fffe0ff */
[----:B------:R-:W-:-:S05]  /*0c90*/  UMOV UR54, UR10 ;  /* 0x0000000a00367c82 */ /* 0x000fca0008000000 */
[----:B------:R-:W-:-:S07]  /*0ca0*/  MOV R18, UR8 ;  /* 0x0000000800127c02 */ /* 0x000fce0008000f00 */
.L_x_881:
        /* <DEDUP_REMOVED lines=27> */
.L_x_882:
[----:B------:R-:W-:Y:S02]  /*0e60*/  UIMAD.WIDE.U32 UR58, UR66, UR19, URZ ;  /* 0x00000013423a72a5 */ /* 0x000fe4000f8e00ff */
[----:B------:R-:W-:-:S04]  /*0e70*/  UIMAD UR8, UR67, UR19, URZ ;  /* 0x00000013430872a4 */ /* 0x000fc8000f8e02ff */
[----:B------:R-:W-:Y:S02]  /*0e80*/  UIADD3 UR8, UPT, UPT, UR59, UR8, URZ ;  /* 0x000000083b087290 */ /* 0x000fe4000fffe0ff */
.L_x_883:
[----:B------:R-:W1:Y:S01]  /*0e90*/  LDCU.U8 UR10, c[0x0][0x548] ;  /* 0x0000a900ff0a77ac */ /* 0x000e620008000000 */
[----:B------:R-:W-:Y:S01]  /*0ea0*/  USHF.L.U32 UR44, UR25, 0x7, URZ ;  /* 0x00000007192c7899 */ /* 0x000fe200080006ff */
[----:B------:R-:W2:Y:S03]  /*0eb0*/  LDCU.U8 UR61, c[0x0][0x5f0] ;  /* 0x0000be00ff3d77ac */ /* 0x000ea60008000000 */
[----:B------:R-:W-:-:S04]  /*0ec0*/  USEL UR9, UR44, URZ, UP5 ;  /* 0x000000ff2c097287 */ /* 0x000fc8000a800000 */
[----:B------:R-:W-:Y:S02]  /*0ed0*/  UIADD3 UR9, UP0, UPT, UR51, UR9, URZ ;  /* 0x0000000933097290 */ /* 0x000fe4000ff1e0ff */
[----:B-1----:R-:W-:Y:S02]  /*0ee0*/  UISETP.NE.AND UP1, UPT, UR10, URZ, UPT ;  /* 0x000000ff0a00728c */ /* 0x002fe4000bf25270 */
[----:B------:R-:W-:Y:S02]  /*0ef0*/  UIADD3.X UR57, UPT, UPT, URZ, UR55, URZ, UP0, !UPT ;  /* 0x00000037ff397290 */ /* 0x000fe400087fe4ff */
[----:B------:R-:W-:Y:S02]  /*0f00*/  UIMAD.WIDE.U32 UR64, UR9, UR66, URZ ;  /* 0x00000042094072a5 */ /* 0x000fe4000f8e00ff */
[----:B------:R-:W-:-:S04]  /*0f10*/  UIMAD UR57, UR57, UR66, URZ ;  /* 0x00000042393972a4 */ /* 0x000fc8000f8e02ff */
[----:B------:R-:W-:Y:S02]  /*0f20*/  UIMAD UR57, UR67, UR9, UR57 ;  /* 0x00000009433972a4 */ /* 0x000fe4000f8e0239 */
[----:B------:R-:W-:Y:S02]  /*0f30*/  UIMAD UR9, UR24, UR47, URZ ;  /* 0x0000002f180972a4 */ /* 0x000fe4000f8e02ff */
        /* <DEDUP_REMOVED lines=9> */
.L_x_884:
[----:B------:R-:W1:Y:S01]  /*0fd0*/  LDCU UR60, c[0x0][0x434] ;  /* 0x00008680ff3c77ac */ /* 0x000e620008000800 */
[----:B------:R-:W-:-:S04]  /*0fe0*/  UIMAD UR10, UR25, UR18, UR24 ;  /* 0x00000012190a72a4 */ /* 0x000fc8000f8e0218 */
[----:B-1----:R-:W-:Y:S02]  /*0ff0*/  UIMAD UR60, UR10, UR60, URZ ;  /* 0x0000003c0a3c72a4 */ /* 0x002fe4000f8e02ff */
.L_x_885:
        /* <DEDUP_REMOVED lines=11> */
.L_x_886:
[----:B------:R-:W1:Y:S01]  /*10b0*/  LDCU UR59, c[0x0][0x444] ;  /* 0x00008880ff3b77ac */ /* 0x000e620008000800 */
[----:B------:R-:W-:-:S04]  /*10c0*/  UIMAD UR10, UR25, UR18, UR24 ;  /* 0x00000012190a72a4 */ /* 0x000fc8000f8e0218 */
[----:B-1----:R-:W-:-:S12]  /*10d0*/  UIMAD UR59, UR10, UR59, URZ ;  /* 0x0000003b0a3b72a4 */ /* 0x002fd8000f8e02ff */
.L_x_887:
        /* <DEDUP_REMOVED lines=27> */
[----:B------:R-:W2:Y:S02]  /*1290*/  LDCU.64 UR62, c[0x0][0x5e8] ;  /* 0x0000bd00ff3e77ac */ /* 0x000ea40008000a00 */
[----:B------:R-:W-:-:S02]  /*12a0*/  IMAD R8, R9, UR47, R8 ;  /* 0x0000002f09087c24 */ /* 0x000fc4000f8e0208 */
[----:B------:R-:W-:Y:S01]  /*12b0*/  IMAD.X R3, RZ, RZ, UR49, P0 ;  /* 0x00000031ff037e24 */ /* 0x000fe200080e06ff */
[----:B------:R-:W-:-:S04]  /*12c0*/  USEL UR44, URZ, UR44, !UP0 ;  /* 0x0000002cff2c7287 */ /* 0x000fc8000c000000 */
[----:B------:R-:W-:Y:S02]  /*12d0*/  UISETP.GT.AND UP0, UPT, UR52, UR44, UPT ;  /* 0x0000002c3400728c */ /* 0x000fe4000bf04270 */
[----:B-1----:R-:W-:Y:S01]  /*12e0*/  UIMAD UR19, UR55, UR8, URZ ;  /* 0x00000008371372a4 */ /* 0x002fe2000f8e02ff */
[----:B------:R-:W-:Y:S01]  /*12f0*/  IMAD.U32 R0, RZ, RZ, UR8 ;  /* 0x00000008ff007e24 */ /* 0x000fe2000f8e00ff */
[----:B------:R-:W-:Y:S01]  /*1300*/  USHF.L.U64.HI UR49, UR8, 0x6, UR9 ;  /* 0x0000000608317899 */ /* 0x000fe20008010209 */
[----:B------:R-:W-:Y:S01]  /*1310*/  IMAD.U32 R4, RZ, RZ, UR10 ;  /* 0x0000000aff047e24 */ /* 0x000fe2000f8e00ff */
[----:B------:R-:W-:Y:S01]  /*1320*/  UIMAD UR19, UR51, UR9, UR19 ;  /* 0x00000009331372a4 */ /* 0x000fe2000f8e0213 */
[----:B------:R-:W-:Y:S01]  /*1330*/  IMAD.WIDE.U32 R2, R0, UR51, R2 ;  /* 0x0000003300027c25 */ /* 0x000fe2000f8e0002 */
[----:B--2---:R-:W-:-:S03]  /*1340*/  UIMAD.WIDE UR62, UR59, 0x4, UR62 ;  /* 0x000000043b3e78a5 */ /* 0x004fc6000f8e023e */
        /* <DEDUP_REMOVED lines=10> */
[----:B------:R-:W-:Y:S01]  /*13f0*/  IMAD.WIDE.U32 R6, R21, UR8, R2 ;  /* 0x0000000815067c25 */ /* 0x000fe2000f8e0002 */
[----:B------:R-:W-:-:S03]  /*1400*/  IADD3 R2, P0, PT, R4, UR56, RZ ;  /* 0x0000003804027c10 */ /* 0x000fc6000ff1e0ff */
[----:B------:R-:W-:Y:S01]  /*1410*/  IMAD R15, R21, UR9, R7 ;  /* 0x00000009150f7c24 */ /* 0x000fe2000f8e0207 */
[----:B------:R-:W-:Y:S01]  /*1420*/  IADD3.X R3, PT, PT, R5, UR53, R0, P0, !PT ;  /* 0x0000003505037c10 */ /* 0x000fe200087fe400 */
[----:B--2---:R-:W-:Y:S01]  /*1430*/  IMAD.U32 R0, RZ, RZ, UR18 ;  /* 0x00000012ff007e24 */ /* 0x004fe2000f8e00ff */
[----:B------:R-:W2:Y:S01]  /*1440*/  LDCU.64 UR8, c[0x0][0x380] ;  /* 0x00007000ff0877ac */ /* 0x000ea20008000a00 */
[----:B----4-:R-:W-:Y:S01]  /*1450*/  IMAD.WIDE.U32 R4, R16, UR22, RZ ;  /* 0x0000001610047c25 */ /* 0x010fe2000f8e00ff */
[----:B-1----:R-:W-:Y:S01]  /*1460*/  LEA R27, P2, R6, UR10, 0x1 ;  /* 0x0000000a061b7c11 */ /* 0x002fe2000f8408ff */
[----:B------:R-:W-:Y:S02]  /*1470*/  USHF.L.U32 UR53, UR47, 0x7, URZ ;  /* 0x000000072f357899 */ /* 0x000fe400080006ff */
        /* <DEDUP_REMOVED lines=9> */
[----:B------:R-:W3:Y:S01]  /*1510*/  LDCU.64 UR18, c[0x0][0x570] ;  /* 0x0000ae00ff1277ac */ /* 0x000ee20008000a00 */
[----:B------:R1:W-:Y:S01]  /*1520*/  STL [R1+0x14], R26 ;  /* 0x0000141a01007387 */ /* 0x0003e20000100800 */
[----:B------:R-:W-:Y:S01]  /*1530*/  SEL R0, R7, RZ, P3 ;  /* 0x000000ff07007207 */ /* 0x000fe20001800000 */
[----:B------:R-:W-:Y:S01]  /*1540*/  IMAD.WIDE.U32 R2, R21, R12, R2 ;  /* 0x0000000c15027225 */ /* 0x000fe200078e0002 */
[----:B------:R-:W-:-:S02]  /*1550*/  MOV R4, UR53 ;  /* 0x0000003500047c02 */ /* 0x000fc40008000f00 */
[----:B------:R-:W-:Y:S01]  /*1560*/  IADD3.X R5, PT, PT, R5, UR57, R0, P1, P0 ;  /* 0x0000003905057c10 */ /* 0x000fe20008fe0400 */
[C---:B------:R-:W-:Y:S01]  /*1570*/  IMAD R3, R21.reuse, R13, R3 ;  /* 0x0000000d15037224 */ /* 0x040fe200078e0203 */
[C---:B--2---:R-:W-:Y:S01]  /*1580*/  LEA R25, P1, R2.reuse, UR8, 0x1 ;  /* 0x0000000802197c11 */ /* 0x044fe2000f8208ff */
[----:B------:R-:W-:Y:S01]  /*1590*/  VIADD R16, R21, 0x40 ;  /* 0x0000004015107836 */ /* 0x000fe20000000000 */
[----:B------:R-:W-:Y:S01]  /*15a0*/  IADD3 R0, P0, PT, R9, UR53, RZ ;  /* 0x0000003509007c10 */ /* 0x000fe2000ff1e0ff */
[----:B-----5:R-:W-:Y:S01]  /*15b0*/  UIMAD.WIDE UR56, UR60, 0x4, UR64 ;  /* 0x000000043c3878a5 */ /* 0x020fe2000f8e0240 */
[----:B------:R-:W-:Y:S01]  /*15c0*/  LEA.HI.X R24, R2, UR9, R3, 0x1, P1 ;  /* 0x0000000902187c11 */ /* 0x000fe200088f0c03 */
[----:B------:R1:W-:Y:S01]  /*15d0*/  STL [R1+0x10], R25 ;  /* 0x0000101901007387 */ /* 0x0003e20000100800 */
[----:B------:R-:W-:Y:S02]  /*15e0*/  LEA.HI.X.SX32 R4, R4, R5, 0x1, P0 ;  /* 0x0000000504047211 */ /* 0x000fe400000f0eff */
[----:B------:R-:W-:Y:S01]  /*15f0*/  SHF.L.U64.HI R9, R12, 0x6, R13 ;  /* 0x000000060c097819 */ /* 0x000fe2000001020d */
[----:B------:R1:W-:Y:S01]  /*1600*/  STL [R1+0x8], R24 ;  /* 0x0000081801007387 */ /* 0x0003e20000100800 */
[----:B---3--:R-:W-:Y:S01]  /*1610*/  LEA R200, P0, R0, UR18, 0x2 ;  /* 0x0000001200c87c11 */ /* 0x008fe2000f8010ff */
[----:B------:R-:W-:Y:S01]  /*1620*/  IMAD.SHL.U32 R12, R12, 0x40, RZ ;  /* 0x000000400c0c7824 */ /* 0x000fe200078e00ff */
[----:B------:R-:W-:-:S02]  /*1630*/  UMOV UR18, UR62 ;  /* 0x0000003e00127c82 */ /* 0x000fc40008000000 */
[----:B------:R-:W-:Y:S01]  /*1640*/  LEA.HI.X R201, R0, UR19, R4, 0x2, P0 ;  /* 0x0000001300c97c11 */ /* 0x000fe200080f1404 */
[----:B------:R-:W-:Y:S01]  /*1650*/  UMOV UR19, UR63 ;  /* 0x0000003f00137c82 */ /* 0x000fe20008000000 */
        /* <DEDUP_REMOVED lines=14> */
[----:B------:R-:W-:Y:S05]  /*1740*/  BRA `(.L_x_890) ;  /* 0x0000000000187947 */ /* 0x000fea0003800000 */
.L_x_889:
[----:B------:R-:W2:Y:S01]  /*1750*/  LDCU.64 UR10, c[0x0][0x5c0] ;  /* 0x0000b800ff0a77ac */ /* 0x000ea20008000a00 */
[----:B------:R-:W-:-:S04]  /*1760*/  UIADD3 UR5, UPT, UPT, UR38, UR40, URZ ;  /* 0x0000002826057290 */ /* 0x000fc8000fffe0ff */
[----:B--2---:R-:W-:Y:S02]  /*1770*/  UIMAD.WIDE.U32 UR16, UR5, UR10, URZ ;  /* 0x0000000a051072a5 */ /* 0x004fe4000f8e00ff */
[----:B------:R-:W-:-:S04]  /*1780*/  UIMAD UR5, UR5, UR11, URZ ;  /* 0x0000000b050572a4 */ /* 0x000fc8000f8e02ff */
[----:B------:R-:W-:-:S06]  /*1790*/  UIADD3 UR5, UPT, UPT, UR17, UR5, URZ ;  /* 0x0000000511057290 */ /* 0x000fcc000fffe0ff */
[----:B------:R-:W-:Y:S02]  /*17a0*/  MOV R0, UR5 ;  /* 0x0000000500007c02 */ /* 0x000fe40008000f00 */
.L_x_890:
        /* <DEDUP_REMOVED lines=12> */
.L_x_891:
[----:B------:R-:W2:Y:S01]  /*1870*/  LDCU.64 UR8, c[0x0][0x5c8] ;  /* 0x0000b900ff0877ac */ /* 0x000ea20008000a00 */
[----:B------:R-:W-:-:S04]  /*1880*/  UIADD3 UR38, UPT, UPT, UR38, UR40, URZ ;  /* 0x0000002826267290 */ /* 0x000fc8000fffe0ff */
[----:B--2---:R-:W-:Y:S02]  /*1890*/  UIMAD.WIDE.U32 UR18, UR38, UR8, URZ ;  /* 0x00000008261272a5 */ /* 0x004fe4000f8e00ff */
[----:B------:R-:W-:-:S04]  /*18a0*/  UIMAD UR38, UR38, UR9, URZ ;  /* 0x00000009262672a4 */ /* 0x000fc8000f8e02ff */
[----:B------:R-:W-:-:S06]  /*18b0*/  UIADD3 UR38, UPT, UPT, UR19, UR38, URZ ;  /* 0x0000002613267290 */ /* 0x000fcc000fffe0ff */
[----:B------:R-:W-:Y:S02]  /*18c0*/  MOV R12, UR38 ;  /* 0x00000026000c7c02 */ /* 0x000fe40008000f00 */
.L_x_892:
[----:B------:R-:W2:Y:S01]  /*18d0*/  LDCU UR5, c[0x0][0x440] ;  /* 0x00008800ff0577ac */ /* 0x000ea20008000800 */
[----:B------:R-:W-:Y:S01]  /*18e0*/  IMAD.U32 R2, RZ, RZ, UR10 ;  /* 0x0000000aff027e24 */ /* 0x000fe2000f8e00ff */
[----:B------:R-:W-:Y:S01]  /*18f0*/  BSSY.RECONVERGENT B0, `(.L_x_893) ;  /* 0x0000020000007945 */ /* 0x000fe20003800200 */
[----:B------:R-:W-:Y:S02]  /*1900*/  UIADD3 UR35, UPT, UPT, -UR31, UR35, URZ ;  /* 0x000000231f237290 */ /* 0x000fe4000fffe1ff */
[----:B------:R-:W-:Y:S01]  /*1910*/  IMAD.WIDE.U32 R2, R2, UR31, R10 ;  /* 0x0000001f02027c25 */ /* 0x000fe2000f8e000a */
[----:B------:R-:W3:Y:S02]  /*1920*/  LDCU.64 UR14, c[0x0][0x5d8] ;  /* 0x0000bb00ff0e77ac */ /* 0x000ee40008000a00 */
[----:B------:R-:W-:Y:S02]  /*1930*/  IADD3 R2, P2, PT, R2, UR16, RZ ;  /* 0x0000001002027c10 */ /* 0x000fe4000ff5e0ff */
[----:B--2---:R-:W-:Y:S01]  /*1940*/  ISETP.GE.AND P0, PT, R10, UR5, PT ;  /* 0x000000050a007c0c */ /* 0x004fe2000bf06270 */
[----:B------:R-:W-:-:S03]  /*1950*/  UIMAD UR5, UR48, UR10, URZ ;  /* 0x0000000a300572a4 */ /* 0x000fc6000f8e02ff */
[----:B------:R-:W-:Y:S01]  /*1960*/  ISETP.GE.OR P1, PT, R21, UR35, P0 ;  /* 0x0000002315007c0c */ /* 0x000fe20008726670 */
[----:B------:R-:W-:Y:S01]  /*1970*/  UIMAD UR5, UR31, UR11, UR5 ;  /* 0x0000000b1f0572a4 */ /* 0x000fe2000f8e0205 */
[----:B---3--:R-:W-:Y:S01]  /*1980*/  IMAD.U32 R4, RZ, RZ, UR14 ;  /* 0x0000000eff047e24 */ /* 0x008fe2000f8e00ff */
[----:B------:R-:W-:-:S04]  /*1990*/  ISETP.GE.OR P0, PT, R16, UR35, P0 ;  /* 0x0000002310007c0c */ /* 0x000fc80008706670 */
[----:B------:R-:W-:Y:S02]  /*19a0*/  IADD3.X R3, PT, PT, R0, UR5, R3, P2, !PT ;  /* 0x0000000500037c10 */ /* 0x000fe400097fe403 */
[----:B------:R-:W-:Y:S01]  /*19b0*/  MOV R0, UR15 ;  /* 0x0000000f00007c02 */ /* 0x000fe20008000f00 */
[----:B------:R-:W-:-:S03]  /*19c0*/  IMAD.WIDE.U32 R4, R4, UR24, R2 ;  /* 0x0000001804047c25 */ /* 0x000fc6000f8e0002 */
[----:B------:R-:W2:Y:S01]  /*19d0*/  @!P1 LDC.64 R8, c[0x0][0x560] ;  /* 0x00015800ff089b82 */ /* 0x000ea20000000a00 */
        /* <DEDUP_REMOVED lines=17> */
.L_x_894:
[----:B------:R-:W-:Y:S05]  /*1af0*/  BSYNC.RECONVERGENT B0 ;  /* 0x0000000000007941 */ /* 0x000fea0003800200 */
.L_x_893:
        /* <DEDUP_REMOVED lines=29> */
.L_x_888:
[----:B------:R-:W-:Y:S01]  /*1cd0*/  IMAD.U32 R2, RZ, RZ, UR14 ;  /* 0x0000000eff027e24 */ /* 0x000fe2000f8e00ff */
[----:B------:R-:W-:Y:S01]  /*1ce0*/  UIMAD UR10, UR48, UR14, URZ ;  /* 0x0000000e300a72a4 */ /* 0x000fe2000f8e02ff */
[----:B------:R-:W-:Y:S01]  /*1cf0*/  LOP3.LUT R4, R23, 0xd8, RZ, 0xc0, !PT ;  /* 0x000000d817047812 */ /* 0x000fe200078ec0ff */
[----:B------:R-:W2:Y:S01]  /*1d00*/  LDCU.64 UR8, c[0x0][0x3d8] ;  /* 0x00007b00ff0877ac */ /* 0x000ea20008000a00 */
[----:B------:R-:W-:Y:S01]  /*1d10*/  IMAD.WIDE.U32 R2, R2, UR31, R10 ;  /* 0x0000001f02027c25 */ /* 0x000fe2000f8e000a */
[----:B------:R-:W-:Y:S01]  /*1d20*/  BSSY.RECONVERGENT B0, `(.L_x_896) ;  /* 0x0000024000007945 */ /* 0x000fe20003800200 */
[----:B------:R-:W-:Y:S01]  /*1d30*/  LOP3.LUT R4, R4, 0x18, R22, 0x78, !PT ;  /* 0x0000001804047812 */ /* 0x000fe200078e7816 */
[----:B------:R-:W-:Y:S01]  /*1d40*/  UIMAD UR10, UR31, UR15, UR10 ;  /* 0x0000000f1f0a72a4 */ /* 0x000fe2000f8e020a */
[----:B------:R-:W-:Y:S01]  /*1d50*/  @P3 BAR.SYNC.DEFER_BLOCKING 0x0 ;  /* 0x0000000000003b1d */ /* 0x000fe20000010000 */
[----:B------:R-:W-:Y:S01]  /*1d60*/  IADD3 R2, P0, PT, R2, UR54, RZ ;  /* 0x0000003602027c10 */ /* 0x000fe2000ff1e0ff */
[----:B------:R-:W-:Y:S01]  /*1d70*/  ULOP3.LUT UR11, UR46, 0x80000001, URZ, 0xc0, !UPT ;  /* 0x800000012e0b7892 */ /* 0x000fe2000f8ec0ff */
[----:B------:R-:W-:-:S02]  /*1d80*/  LOP3.LUT R4, R4, 0x1f20, R23, 0xf8, !PT ;  /* 0x00001f2004047812 */ /* 0x000fc400078ef817 */
[----:B------:R-:W-:Y:S01]  /*1d90*/  IADD3.X R3, PT, PT, R18, UR10, R3, P0, !PT ;  /* 0x0000000a12037c10 */ /* 0x000fe200087fe403 */
[----:B------:R-:W-:Y:S01]  /*1da0*/  UIADD3 UR10, UPT, UPT, -UR31, UR35, URZ ;  /* 0x000000231f0a7290 */ /* 0x000fe2000fffe1ff */
[----:B------:R-:W-:Y:S01]  /*1db0*/  LEA R8, R4, UR6, 0x1 ;  /* 0x0000000604087c11 */ /* 0x000fe2000f8e08ff */
[----:B------:R-:W-:-:S04]  /*1dc0*/  UISETP.NE.AND UP0, UPT, UR11, 0x1, UPT ;  /* 0x000000010b00788c */ /* 0x000fc8000bf05270 */
[----:B------:R-:W-:Y:S01]  /*1dd0*/  ISETP.GE.AND P6, PT, R21, UR10, PT ;  /* 0x0000000a15007c0c */ /* 0x000fe2000bfc6270 */
[----:B--2---:R-:W-:Y:S01]  /*1de0*/  IMAD R0, R19, UR8, RZ ;  /* 0x0000000813007c24 */ /* 0x004fe2000f8e02ff */
[----:B------:R-:W-:Y:S01]  /*1df0*/  USEL UR52, URZ, 0x2000, UP0 ;  /* 0x00002000ff347887 */ /* 0x000fe20008000000 */
[----:B------:R-:W-:-:S04]  /*1e00*/  IMAD.WIDE.U32 R2, R14, UR8, R2 ;  /* 0x000000080e027c25 */ /* 0x000fc8000f8e0002 */
[----:B------:R-:W-:-:S04]  /*1e10*/  IMAD R0, R14, UR9, R0 ;  /* 0x000000090e007c24 */ /* 0x000fc8000f8e0200 */
[----:B------:R-:W-:Y:S02]  /*1e20*/  IMAD.IADD R0, R3, 0x1, R0 ;  /* 0x0000000103007824 */ /* 0x000fe400078e0200 */
[----:B------:R-:W-:Y:S05]  /*1e30*/  @P6 BRA `(.L_x_897) ;  /* 0x0000000000446947 */ /* 0x000fea0003800000 */
        /* <DEDUP_REMOVED lines=15> */
.L_x_898:
[----:B------:R3:W-:Y:S01]  /*1f30*/  STS.128 [R8+0x8000], RZ ;  /* 0x008000ff08007388 */ /* 0x0007e20000000c00 */
[----:B------:R-:W-:Y:S05]  /*1f40*/  BRA `(.L_x_899) ;  /* 0x0000000000047947 */ /* 0x000fea0003800000 */
.L_x_897:
[----:B------:R4:W-:Y:S02]  /*1f50*/  STS.128 [R8+0x8000], RZ ;  /* 0x008000ff08007388 */ /* 0x0009e40000000c00 */
.L_x_899:
[----:B------:R-:W-:Y:S05]  /*1f60*/  BSYNC.RECONVERGENT B0 ;  /* 0x0000000000007941 */ /* 0x000fea0003800200 */
.L_x_896:
        /* <DEDUP_REMOVED lines=20> */
.L_x_901:
[----:B------:R-:W-:Y:S05]  /*20b0*/  BSYNC.RECONVERGENT B0 ;  /* 0x0000000000007941 */ /* 0x000fea0003800200 */
.L_x_900:
        /* <DEDUP_REMOVED lines=15> */
.L_x_904:
[----:B------:R1:W-:Y:S01]  /*21b0*/  STS.128 [R8+0x4000], RZ ;  /* 0x004000ff08007388 */ /* 0x0003e20000000c00 */
[----:B------:R-:W-:Y:S05]  /*21c0*/  BRA `(.L_x_905) ;  /* 0x0000000000047947 */ /* 0x000fea0003800000 */
.L_x_903:
[----:B------:R1:W-:Y:S02]  /*21d0*/  STS.128 [R8+0x4000], RZ ;  /* 0x004000ff08007388 */ /* 0x0003e40000000c00 */
.L_x_905:
[----:B------:R-:W-:Y:S05]  /*21e0*/  BSYNC.RECONVERGENT B0 ;  /* 0x0000000000007941 */ /* 0x000fea0003800200 */
.L_x_902:
        /* <DEDUP_REMOVED lines=17> */
.L_x_907:
[----:B------:R-:W-:Y:S05]  /*2300*/  BSYNC.RECONVERGENT B0 ;  /* 0x0000000000007941 */ /* 0x000fea0003800200 */
.L_x_906:
        /* <DEDUP_REMOVED lines=13> */
.L_x_910:
[----:B------:R1:W-:Y:S01]  /*23e0*/  STS.128 [R194], RZ ;  /* 0x000000ffc2007388 */ /* 0x0003e20000000c00 */
[----:B------:R-:W-:Y:S05]  /*23f0*/  BRA `(.L_x_911) ;  /* 0x0000000000047947 */ /* 0x000fea0003800000 */
.L_x_909:
[----:B------:R1:W-:Y:S02]  /*2400*/  STS.128 [R194], RZ ;  /* 0x000000ffc2007388 */ /* 0x0003e40000000c00 */
.L_x_911:
[----:B------:R-:W-:Y:S05]  /*2410*/  BSYNC.RECONVERGENT B0 ;  /* 0x0000000000007941 */ /* 0x000fea0003800200 */
.L_x_908:
        /* <DEDUP_REMOVED lines=37> */
.L_x_913:
[----:B------:R-:W-:Y:S05]  /*2670*/  BSYNC.RECONVERGENT B0 ;  /* 0x0000000000007941 */ /* 0x000fea0003800200 */
.L_x_912:
        /* <DEDUP_REMOVED lines=28> */
.L_x_916:
[----:B------:R3:W-:Y:S01]  /*2840*/  STS.128 [R8+0x6000], RZ ;  /* 0x006000ff08007388 */ /* 0x0007e20000000c00 */
[----:B------:R-:W-:Y:S05]  /*2850*/  BRA `(.L_x_917) ;  /* 0x0000000000047947 */ /* 0x000fea0003800000 */
.L_x_915:
[----:B------:R3:W-:Y:S02]  /*2860*/  STS.128 [R8+0x6000], RZ ;  /* 0x006000ff08007388 */ /* 0x0007e40000000c00 */
.L_x_917:
[----:B------:R-:W-:Y:S05]  /*2870*/  BSYNC.RECONVERGENT B0 ;  /* 0x0000000000007941 */ /* 0x000fea0003800200 */
.L_x_914:
        /* <DEDUP_REMOVED lines=19> */
.L_x_919:
[----:B------:R-:W-:Y:S05]  /*29b0*/  BSYNC.RECONVERGENT B0 ;  /* 0x0000000000007941 */ /* 0x000fea0003800200 */
.L_x_918:
        /* <DEDUP_REMOVED lines=10> */
[C---:B------:R-:W-:Y:S02]  /*2a60*/  IMAD.SHL.U32 R11, R22.reuse, 0x20, RZ ;  /* 0x00000020160b7824 */ /* 0x040fe400078e00ff */
[C---:B------:R-:W-:Y:S01]  /*2a70*/  IMAD.SHL.U32 R10, R22.reuse, 0x4, RZ ;  /* 0x00000004160a7824 */ /* 0x040fe200078e00ff */
[----:B------:R-:W-:Y:S02]  /*2a80*/  @UP0 UIMAD UR9, UR25, UR9, UR15 ;  /* 0x00000009190902a4 */ /* 0x000fe4000f8e020f */
[----:B------:R-:W-:Y:S01]  /*2a90*/  @UP0 ULEA UR10, UP1, UR14, UR10, 0x2 ;  /* 0x0000000a0e0a0291 */ /* 0x000fe2000f8210ff */
[C---:B-1----:R-:W-:Y:S01]  /*2aa0*/  IMAD.SHL.U32 R5, R22.reuse, 0x2, RZ ;  /* 0x0000000216057824 */ /* 0x042fe200078e00ff */
[----:B------:R-:W-:Y:S01]  /*2ab0*/  LOP3.LUT P0, RZ, R22, 0x4, RZ, 0xc0, !PT ;  /* 0x0000000416ff7812 */ /* 0x000fe2000780c0ff */
[----:B------:R-:W4:Y:S03]  /*2ac0*/  @UP0 LDCU UR8, c[0x0][0x458] ;  /* 0x00008b00ff0807ac */ /* 0x000f260008000800 */
[----:B------:R-:W-:Y:S01]  /*2ad0*/  IMAD.U32 R2, RZ, RZ, UR10 ;  /* 0x0000000aff027e24 */ /* 0x000fe2000f8e00ff */
[----:B------:R-:W-:Y:S01]  /*2ae0*/  @UP0 ULEA.HI.X UR11, UR14, UR11, UR9, 0x2, UP1 ;  /* 0x0000000b0e0b0291 */ /* 0x000fe200088f1409 */
[----:B------:R-:W-:Y:S05]  /*2af0*/  BAR.SYNC.DEFER_BLOCKING 0x0 ;  /* 0x0000000000007b1d */ /* 0x000fea0000010000 */
[----:B------:R-:W-:Y:S01]  /*2b00*/  IMAD.U32 R3, RZ, RZ, UR11 ;  /* 0x0000000bff037e24 */ /* 0x000fe2000f8e00ff */
[----:B------:R-:W-:Y:S01]  /*2b10*/  LOP3.LUT R0, R11, 0x20, RZ, 0xc0, !PT ;  /* 0x000000200b007812 */ /* 0x000fe200078ec0ff */
[----:B------:R-:W1:Y:S01]  /*2b20*/  LDCU UR15, c[0x0][0x590] ;  /* 0x0000b200ff0f77ac */ /* 0x000e620008000800 */
[----:B------:R-:W-:-:S02]  /*2b30*/  LOP3.LUT R10, R10, 0x18, RZ, 0xc0, !PT ;  /* 0x000000180a0a7812 */ /* 0x000fc400078ec0ff */
[----:B------:R-:W-:Y:S01]  /*2b40*/  LOP3.LUT R9, R11, 0x120, RZ, 0xc0, !PT ;  /* 0x000001200b097812 */ /* 0x000fe200078ec0ff */
[----:B------:R-:W-:Y:S01]  /*2b50*/  IMAD.MOV.U32 R152, RZ, RZ, 0x20 ;  /* 0x00000020ff987424 */ /* 0x000fe200078e00ff */
[----:B------:R-:W-:Y:S01]  /*2b60*/  LOP3.LUT R5, R5, 0x6, RZ, 0xc0, !PT ;  /* 0x0000000605057812 */ /* 0x000fe200078ec0ff */
[----:B----4-:R-:W4:Y:S01]  /*2b70*/  @P1 MUFU.RCP R6, UR8 ;  /* 0x0000000800061d08 */ /* 0x010f220008001000 */
        /* <DEDUP_REMOVED lines=10> */
[----:B------:R5:W4:Y:S01]  /*2c20*/  @P1 LDG.E R7, desc[UR36][R2.64] ;  /* 0x0000002402071981 */ /* 0x000b22000c1e1900 */
[----:B------:R-:W-:-:S02]  /*2c30*/  LOP3.LUT R4, R10, 0xc0, R11, 0xf8, !PT ;  /* 0x000000c00a047812 */ /* 0x000fc400078ef80b */
[----:B------:R-:W-:Y:S02]  /*2c40*/  CS2R R82, SRZ ;  /* 0x0000000000527805 */ /* 0x000fe4000001ff00 */
[--C-:B------:R-:W-:Y:S02]  /*2c50*/  LOP3.LUT R5, R5, 0x1c0, R16.reuse, 0xf8, !PT ;  /* 0x000001c005057812 */ /* 0x100fe400078ef810 */
[----:B------:R-:W-:Y:S02]  /*2c60*/  CS2R R80, SRZ ;  /* 0x0000000000507805 */ /* 0x000fe4000001ff00 */
[----:B---3--:R-:W-:Y:S02]  /*2c70*/  LOP3.LUT R8, R4, 0x8, R16, 0x78, !PT ;  /* 0x0000000804087812 */ /* 0x008fe400078e7810 */
[----:B------:R-:W-:Y:S02]  /*2c80*/  CS2R R74, SRZ ;  /* 0x00000000004a7805 */ /* 0x000fe4000001ff00 */
[----:B------:R-:W-:-:S02]  /*2c90*/  SEL R152, R152, 0xffffffe0, !P0 ;  /* 0xffffffe098987807 */ /* 0x000fc40004000000 */
[----:B------:R-:W-:Y:S02]  /*2ca0*/  CS2R R72, SRZ ;  /* 0x0000000000487805 */ /* 0x000fe4000001ff00 */
[----:B------:R-:W-:Y:S02]  /*2cb0*/  CS2R R70, SRZ ;  /* 0x0000000000467805 */ /* 0x000fe4000001ff00 */
[----:B------:R-:W-:Y:S01]  /*2cc0*/  CS2R R68, SRZ ;  /* 0x0000000000447805 */ /* 0x000fe2000001ff00 */
[----:B------:R-:W-:Y:S01]  /*2cd0*/  UMOV UR17, URZ ;  /* 0x000000ff00117c82 */ /* 0x000fe20008000000 */
[----:B------:R-:W3:Y:S01]  /*2ce0*/  LDCU UR8, c[0x0][0x440] ;  /* 0x00008800ff0877ac */ /* 0x000ee20008000800 */
[----:B------:R-:W2:Y:S01]  /*2cf0*/  LDCU UR9, c[0x0][0x504] ;  /* 0x0000a080ff0977ac */ /* 0x000ea20008000800 */
[----:B------:R-:W2:Y:S01]  /*2d00*/  LDCU UR10, c[0x0][0x508] ;  /* 0x0000a100ff0a77ac */ /* 0x000ea20008000800 */
[----:B------:R-:W2:Y:S01]  /*2d10*/  LDCU UR14, c[0x0][0x50c] ;  /* 0x0000a180ff0e77ac */ /* 0x000ea20008000800 */
[----:B-----5:R-:W-:Y:S01]  /*2d20*/  IMAD.SHL.U32 R2, R22, 0x10, RZ ;  /* 0x0000001016027824 */ /* 0x020fe200078e00ff */
[----:B------:R-:W-:Y:S01]  /*2d30*/  SHF.R.U32.HI R3, RZ, 0x4, R22 ;  /* 0x00000004ff037819 */ /* 0x000fe20000011616 */
[----:B------:R-:W2:Y:S03]  /*2d40*/  LDCU UR11, c[0x0][0x45c] ;  /* 0x00008b80ff0b77ac */ /* 0x000ea60008000800 */
[----:B------:R-:W-:-:S02]  /*2d50*/  LOP3.LUT R0, R0, 0x3800, R2, 0xf8, !PT ;  /* 0x0000380000007812 */ /* 0x000fc400078ef802 */
[--C-:B------:R-:W-:Y:S01]  /*2d60*/  LOP3.LUT R9, R9, 0x600, R2.reuse, 0xf8, !PT ;  /* 0x0000060009097812 */ /* 0x100fe200078ef802 */
[----:B-1----:R-:W-:Y:S01]  /*2d70*/  USHF.L.U32 UR15, UR15, 0x7, URZ ;  /* 0x000000070f0f7899 */ /* 0x002fe200080006ff */
[----:B------:R-:W-:Y:S01]  /*2d80*/  LOP3.LUT R3, R3, 0x8, RZ, 0xc0, !PT ;  /* 0x0000000803037812 */ /* 0x000fe200078ec0ff */
[----:B------:R-:W-:Y:S01]  /*2d90*/  UIADD3 UR30, UPT, UPT, -UR45, 0x80, UR30 ;  /* 0x000000802d1e7890 */ /* 0x000fe2000fffe11e */
[----:B------:R-:W-:Y:S01]  /*2da0*/  LOP3.LUT R2, R0, 0x100, R2, 0xf8, !PT ;  /* 0x0000010000027812 */ /* 0x000fe200078ef802 */
[----:B------:R-:W-:Y:S01]  /*2db0*/  USHF.L.U32 UR47, UR47, 0x3, URZ ;  /* 0x000000032f2f7899 */ /* 0x000fe200080006ff */
[--C-:B------:R-:W-:Y:S01]  /*2dc0*/  LOP3.LUT R0, R4, 0x8, R22.reuse, 0x78, !PT ;  /* 0x0000000804007812 */ /* 0x100fe200078e7816 */
[----:B------:R-:W-:Y:S01]  /*2dd0*/  IMAD.U32 R4, RZ, RZ, UR5 ;  /* 0x00000005ff047e24 */ /* 0x000fe2000f8e00ff */
[----:B------:R-:W-:Y:S01]  /*2de0*/  LOP3.LUT R3, R3, 0x10, R22, 0xf8, !PT ;  /* 0x0000001003037812 */ /* 0x000fe200078ef816 */
[----:B------:R-:W1:Y:S01]  /*2df0*/  LDCU UR5, c[0x0][0x3e0] ;  /* 0x00007c00ff0577ac */ /* 0x000e620008000800 */
[----:B------:R-:W-:-:S02]  /*2e00*/  LOP3.LUT R0, R2, R0, RZ, 0xfc, !PT ;  /* 0x0000000002007212 */ /* 0x000fc400078efcff */
[----:B------:R-:W-:Y:S02]  /*2e10*/  LOP3.LUT R2, R3, 0xc0, R11, 0xf8, !PT ;  /* 0x000000c003027812 */ /* 0x000fe400078ef80b */
[----:B------:R-:W-:Y:S02]  /*2e20*/  IADD3 R3, PT, PT, -R4, UR35, -R5 ;  /* 0x0000002304037c10 */ /* 0x000fe4000fffe905 */
[----:B------:R-:W-:Y:S02]  /*2e30*/  LEA R150, R0, UR6, 0x1 ;  /* 0x0000000600967c11 */ /* 0x000fe4000f8e08ff */
[----:B------:R-:W-:Y:S01]  /*2e40*/  LOP3.LUT R2, R2, R10, RZ, 0x3c, !PT ;  /* 0x0000000a02027212 */ /* 0x000fe200078e3cff */
[----:B------:R5:W-:Y:S01]  /*2e50*/  STL [R1+0x2c], R3 ;  /* 0x00002c0301007387 */ /* 0x000be20000100800 */
[----:B------:R-:W-:Y:S01]  /*2e60*/  LOP3.LUT R8, R9, R8, RZ, 0xfc, !PT ;  /* 0x0000000809087212 */ /* 0x000fe200078efcff */
[----:B------:R-:W-:Y:S01]  /*2e70*/  VIADD R144, R150, 0x8020 ;  /* 0x0000802096907836 */ /* 0x000fe20000000000 */
[----:B------:R-:W-:Y:S01]  /*2e80*/  LOP3.LUT R2, R2, 0x120, R11, 0xf8, !PT ;  /* 0x0000012002027812 */ /* 0x000fe200078ef80b */
[----:B------:R1:W1:Y:S01]  /*2e90*/  LDSM.16.M88.4 R116, [R150+0x8000] ;  /* 0x008000009674783b */ /* 0x0002620000000200 */
[----:B------:R-:W-:Y:S01]  /*2ea0*/  LEA R149, R8, UR6, 0x1 ;  /* 0x0000000608957c11 */ /* 0x000fe2000f8e08ff */
[----:B------:R-:W-:Y:S01]  /*2eb0*/  IMAD.IADD R151, R150, 0x1, R152 ;  /* 0x0000000196977824 */ /* 0x000fe200078e0298 */
[----:B------:R-:W-:Y:S01]  /*2ec0*/  LEA R148, R2, UR6, 0x1 ;  /* 0x0000000602947c11 */ /* 0x000fe2000f8e08ff */
[----:B------:R1:W1:Y:S02]  /*2ed0*/  LDSM.16.M88.4 R120, [R150+0x8400] ;  /* 0x008400009678783b */ /* 0x0002640000000200 */
[----:B------:R-:W-:-:S02]  /*2ee0*/  VIADD R149, R149, UR52 ;  /* 0x0000003495957c36 */ /* 0x000fc40008000000 */
[----:B------:R1:W1:Y:S01]  /*2ef0*/  LDSM.16.M88.4 R124, [R150+0x8800] ;  /* 0x00880000967c783b */ /* 0x0002620000000200 */
[----:B------:R-:W-:-:S03]  /*2f00*/  VIADD R148, R148, UR52 ;  /* 0x0000003494947c36 */ /* 0x000fc60008000000 */
[----:B------:R1:W1:Y:S04]  /*2f10*/  LDSM.16.M88.4 R128, [R150+0x8c00] ;  /* 0x008c00009680783b */ /* 0x0002680000000200 */
[----:B------:R1:W-:Y:S01]  /*2f20*/  STL [R1+0xc], R194 ;  /* 0x00000cc201007387 */ /* 0x0003e20000100800 */
[----:B-----5:R-:W-:-:S04]  /*2f30*/  VIADD R3, R150, 0x8000 ;  /* 0x0000800096037836 */ /* 0x020fc80000000000 */
[----:B------:R-:W-:-:S05]  /*2f40*/  @P0 VIADD R144, R3, 0xffffffe0 ;  /* 0xffffffe003900836 */ /* 0x000fca0000000000 */
[----:B------:R1:W1:Y:S04]  /*2f50*/  LDSM.16.M88.4 R132, [R144] ;  /* 0x000000009084783b */ /* 0x0002680000000200 */
[----:B------:R1:W1:Y:S04]  /*2f60*/  LDSM.16.M88.4 R136, [R144+0x400] ;  /* 0x000400009088783b */ /* 0x0002680000000200 */
[----:B------:R1:W1:Y:S04]  /*2f70*/  LDSM.16.M88.4 R140, [R144+0x800] ;  /* 0x00080000908c783b */ /* 0x0002680000000200 */
[----:B------:R-:W1:Y:S01]  /*2f80*/  LDSM.16.M88.4 R144, [R144+0xc00] ;  /* 0x000c00009090783b */ /* 0x000e620000000200 */
[----:B----4-:R-:W-:-:S05]  /*2f90*/  @P1 FMUL.FTZ R0, R7, R6 ;  /* 0x0000000607001220 */ /* 0x010fca0000410000 */
[----:B------:R-:W-:-:S13]  /*2fa0*/  @P1 R2UR UR16, R0 ;  /* 0x00000000001012ca */ /* 0x000fda00000e0000 */
[----:B-123--:R-:W-:-:S05]  /*2fb0*/  @UP0 UMOV UR17, UR16 ;  /* 0x0000001000110c82 */ /* 0x00efca0008000000 */
.L_x_924:
[----:B------:R-:W0:Y:S01]  /*2fc0*/  LDGDEPBAR ;  /* 0x00000000000079af */ /* 0x000e220000000000 */
[----:B------:R-:W-:Y:S01]  /*2fd0*/  IADD3 R112, PT, PT, R149, R152, RZ ;  /* 0x0000009895707210 */ /* 0x000fe20007ffe0ff */
[----:B------:R-:W-:Y:S01]  /*2fe0*/  USHF.L.U32 UR16, UR46, 0x7, URZ ;  /* 0x000000072e107899 */ /* 0x000fe200080006ff */
[----:B------:R-:W-:Y:S05]  /*2ff0*/  MOV R2, UR18 ;  /* 0x0000001200027c02 */ /* 0x000fea0008000f00 */
[----:B------:R-:W2:Y:S01]  /*3000*/  LDL R168, [R1+0x2c] ;  /* 0x00002c0001a87983 */ /* 0x000ea20000100800 */
[----:B------:R-:W-:Y:S01]  /*3010*/  MOV R3, UR19 ;  /* 0x0000001300037c02 */ /* 0x000fe20008000f00 */
[----:B------:R-:W-:Y:S01]  /*3020*/  UISETP.GE.AND UP0, UPT, UR16, UR30, UPT ;  /* 0x0000001e1000728c */ /* 0x000fe2000bf06270 */
[C---:B------:R-:W-:Y:S02]  /*3030*/  LEA R2, P0, R180.reuse, R2, 0x2 ;  /* 0x00000002b4027211 */ /* 0x040fe400078010ff */
[C---:B------:R-:W-:Y:S02]  /*3040*/  LOP3.LUT R0, R180.reuse, UR16, RZ, 0xfc, !PT ;  /* 0x00000010b4007c12 */ /* 0x040fe4000f8efcff */
[----:B------:R-:W-:Y:S02]  /*3050*/  LEA.HI.X R3, R180, R3, RZ, 0x2, P0 ;  /* 0x00000003b4037211 */ /* 0x000fe400000f14ff */
[----:B--2---:R-:W-:Y:S01]  /*3060*/  IADD3 R0, PT, PT, R0, R168, RZ ;  /* 0x000000a800007210 */ /* 0x004fe20007ffe0ff */
[----:B------:R-:W-:Y:S04]  /*3070*/  DEPBAR.LE SB0, 0x0 ;  /* 0x000080000000791a */ /* 0x000fe80000000000 */
[----:B------:R-:W-:Y:S06]  /*3080*/  BAR.SYNC.DEFER_BLOCKING 0x0 ;  /* 0x0000000000007b1d */ /* 0x000fec0000010000 */
[----:B------:R-:W-:Y:S08]  /*3090*/  LDSM.16.M88.4 R64, [R149] ;  /* 0x000000009540783b */ /* 0x000ff00000000200 */
[----:B------:R-:W1:Y:S08]  /*30a0*/  LDSM.16.M88.4 R16, [R150+0x6000] ;  /* 0x006000009610783b */ /* 0x000e700000000200 */
[----:B------:R-:W2:Y:S08]  /*30b0*/  LDSM.16.M88.4 R60, [R149+0x1000] ;  /* 0x00100000953c783b */ /* 0x000eb00000000200 */
[----:B------:R-:W3:Y:S08]  /*30c0*/  LDSM.16.M88.4 R32, [R150+0x6400] ;  /* 0x006400009620783b */ /* 0x000ef00000000200 */
[----:B------:R-:W4:Y:S08]  /*30d0*/  LDSM.16.M88.4 R48, [R150+0x6800] ;  /* 0x006800009630783b */ /* 0x000f300000000200 */
[----:B------:R-:W4:Y:S08]  /*30e0*/  LDSM.16.M88.4 R100, [R150+0x6c00] ;  /* 0x006c00009664783b */ /* 0x000f300000000200 */
[----:B------:R-:W-:Y:S01]  /*30f0*/  LDSM.16.M88.4 R104, [R112] ;  /* 0x000000007068783b */ /* 0x000fe20000000200 */
[-C--:B-1----:R-:W-:Y:S07]  /*3100*/  HMMA.16816.F32.BF16 R4, R64, R16.reuse, RZ ;  /* 0x000000104004723c */ /* 0x082fee00000418ff */
[----:B------:R-:W1:Y:S01]  /*3110*/  LDSM.16.M88.4 R108, [R151+0x6000] ;  /* 0x00600000976c783b */ /* 0x000e620000000200 */
[C---:B--2---:R-:W-:Y:S07]  /*3120*/  HMMA.16816.F32.BF16 R8, R60.reuse, R16, RZ ;  /* 0x000000103c08723c */ /* 0x044fee00000418ff */
[----:B------:R-:W2:Y:S01]  /*3130*/  LDSM.16.M88.4 R112, [R112+0x1000] ;  /* 0x001000007070783b */ /* 0x000ea20000000200 */
[-C--:B------:R-:W-:Y:S07]  /*3140*/  HMMA.16816.F32.BF16 R12, R60, R18.reuse, RZ ;  /* 0x000000123c0c723c */ /* 0x080fee00000418ff */
[----:B------:R-:W5:Y:S01]  /*3150*/  LDG.E R156, desc[UR36][R2.64] ;  /* 0x00000024029c7981 */ /* 0x000f62000c1e1900 */
[C---:B------:R-:W-:Y:S03]  /*3160*/  HMMA.16816.F32.BF16 R16, R64.reuse, R18, RZ ;  /* 0x000000124010723c */ /* 0x040fe600000418ff */
[----:B------:R-:W5:Y:S04]  /*3170*/  LDG.E R155, desc[UR36][R2.64+0x20] ;  /* 0x00002024029b7981 */ /* 0x000f68000c1e1900 */
[----:B------:R-:W5:Y:S01]  /*3180*/  LDG.E R154, desc[UR36][R2.64+0x100] ;  /* 0x00010024029a7981 */ /* 0x000f62000c1e1900 */
[-C--:B---3--:R-:W-:Y:S03]  /*3190*/  HMMA.16816.F32.BF16 R20, R64, R32.reuse, RZ ;  /* 0x000000204014723c */ /* 0x088fe600000418ff */
[----:B------:R3:W5:Y:S05]  /*31a0*/  LDG.E R153, desc[UR36][R2.64+0x120] ;  /* 0x0001202402997981 */ /* 0x00076a000c1e1900 */
[C---:B------:R-:W-:Y:S08]  /*31b0*/  HMMA.16816.F32.BF16 R24, R60.reuse, R32, RZ ;  /* 0x000000203c18723c */ /* 0x040ff000000418ff */
[-C--:B------:R-:W-:Y:S08]  /*31c0*/  HMMA.16816.F32.BF16 R28, R60, R34.reuse, RZ ;  /* 0x000000223c1c723c */ /* 0x080ff000000418ff */
[C---:B------:R-:W-:Y:S02]  /*31d0*/  HMMA.16816.F32.BF16 R32, R64.reuse, R34, RZ ;  /* 0x000000224020723c */ /* 0x040fe400000418ff */
[C---:B---3--:R-:W-:Y:S02]  /*31e0*/  IADD3 R2, PT, PT, R0.reuse, 0xc7, RZ ;  /* 0x000000c700027810 */ /* 0x048fe40007ffe0ff */
[----:B------:R-:W-:Y:S04]  /*31f0*/  IADD3 R3, PT, PT, R0, 0xc8, RZ ;  /* 0x000000c800037810 */ /* 0x000fe80007ffe0ff */
        /* <DEDUP_REMOVED lines=21> */
[----:B------:R-:W-:Y:S01]  /*3350*/  MUFU.TANH R109, R5 ;  /* 0x00000005006d7308 */ /* 0x000fe20000002400 */
[----:B------:R-:W-:Y:S01]  /*3360*/  FMUL.FTZ R9, R9, UR14 ;  /* 0x0000000e09097c20 */ /* 0x000fe20008410000 */
[-C--:B---3--:R-:W-:Y:S03]  /*3370*/  HMMA.16816.F32.BF16 R20, R104, R100.reuse, R20 ;  /* 0x000000646814723c */ /* 0x088fe60000041814 */
[----:B------:R-:W-:Y:S01]  /*3380*/  FMUL.FTZ R15, R15, UR14 ;  /* 0x0000000e0f0f7c20 */ /* 0x000fe20008410000 */
[----:B------:R-:W-:Y:S01]  /*3390*/  FMUL.FTZ R14, R14, UR14 ;  /* 0x0000000e0e0e7c20 */ /* 0x000fe20008410000 */
[----:B------:R-:W-:Y:S03]  /*33a0*/  FMUL.FTZ R13, R13, UR14 ;  /* 0x0000000e0d0d7c20 */ /* 0x000fe60008410000 */
[----:B------:R-:W1:Y:S01]  /*33b0*/  MUFU.TANH R188, R6 ;  /* 0x0000000600bc7308 */ /* 0x000e620000002400 */
[----:B------:R-:W-:Y:S01]  /*33c0*/  FMUL.FTZ R12, R12, UR14 ;  /* 0x0000000e0c0c7c20 */ /* 0x000fe20008410000 */
[C---:B------:R-:W-:Y:S04]  /*33d0*/  HMMA.16816.F32.BF16 R24, R112.reuse, R100, R24 ;  /* 0x000000647018723c */ /* 0x040fe80000041818 */
[----:B------:R-:W-:Y:S01]  /*33e0*/  FMUL.FTZ R19, R19, UR14 ;  /* 0x0000000e13137c20 */ /* 0x000fe20008410000 */
[----:B------:R-:W-:Y:S03]  /*33f0*/  FMUL.FTZ R17, R17, UR14 ;  /* 0x0000000e11117c20 */ /* 0x000fe60008410000 */
[----:B------:R2:W-:Y:S01]  /*3400*/  MUFU.TANH R187, R7 ;  /* 0x0000000700bb7308 */ /* 0x0005e20000002400 */
[----:B------:R-:W-:Y:S01]  /*3410*/  FMUL.FTZ R18, R18, UR14 ;  /* 0x0000000e12127c20 */ /* 0x000fe20008410000 */
[-C--:B------:R-:W-:Y:S03]  /*3420*/  HMMA.16816.F32.BF16 R28, R112, R102.reuse, R28 ;  /* 0x00000066701c723c */ /* 0x080fe6000004181c */
[----:B------:R-:W-:Y:S01]  /*3430*/  FMUL.FTZ R21, R21, UR14 ;  /* 0x0000000e15157c20 */ /* 0x000fe20008410000 */
[----:B------:R-:W-:Y:S01]  /*3440*/  FMUL.FTZ R22, R22, UR14 ;  /* 0x0000000e16167c20 */ /* 0x000fe20008410000 */
[----:B------:R-:W-:Y:S03]  /*3450*/  FMUL.FTZ R16, R16, UR14 ;  /* 0x0000000e10107c20 */ /* 0x000fe60008410000 */
[----:B------:R-:W-:Y:S01]  /*3460*/  MUFU.TANH R185, R10 ;  /* 0x0000000a00b97308 */ /* 0x000fe20000002400 */
[----:B------:R-:W-:Y:S01]  /*3470*/  FMUL.FTZ R23, R23, UR14 ;  /* 0x0000000e17177c20 */ /* 0x000fe20008410000 */
[C---:B------:R-:W-:Y:S04]  /*3480*/  HMMA.16816.F32.BF16 R32, R104.reuse, R102, R32 ;  /* 0x000000666820723c */ /* 0x040fe80000041820 */
[----:B------:R-:W-:Y:S01]  /*3490*/  FMUL.FTZ R26, R26, UR14 ;  /* 0x0000000e1a1a7c20 */ /* 0x000fe20008410000 */
[----:B------:R-:W-:Y:S03]  /*34a0*/  FMUL.FTZ R25, R25, UR14 ;  /* 0x0000000e19197c20 */ /* 0x000fe60008410000 */
[----:B------:R-:W-:Y:S01]  /*34b0*/  MUFU.TANH R184, R11 ;  /* 0x0000000b00b87308 */ /* 0x000fe20000002400 */
[----:B------:R-:W-:Y:S01]  /*34c0*/  FMUL.FTZ R27, R27, UR14 ;  /* 0x0000000e1b1b7c20 */ /* 0x000fe20008410000 */
[----:B--2---:R-:W2:Y:S01]  /*34d0*/  LDSM.16.M88.4 R4, [R151+0x6800] ;  /* 0x006800009704783b */ /* 0x004ea20000000200 */
[----:B------:R-:W-:Y:S01]  /*34e0*/  FMUL.FTZ R20, R20, UR14 ;  /* 0x0000000e14147c20 */ /* 0x000fe20008410000 */
[----:B------:R-:W-:Y:S01]  /*34f0*/  FMUL.FTZ R24, R24, UR14 ;  /* 0x0000000e18187c20 */ /* 0x000fe20008410000 */
[----:B------:R-:W-:Y:S01]  /*3500*/  FMUL.FTZ R110, R29, UR14 ;  /* 0x0000000e1d6e7c20 */ /* 0x000fe20008410000 */
[----:B------:R-:W-:Y:S01]  /*3510*/  FMUL.FTZ R31, R31, UR14 ;  /* 0x0000000e1f1f7c20 */ /* 0x000fe20008410000 */
[----:B------:R-:W-:Y:S03]  /*3520*/  FMUL.FTZ R108, R28, UR14 ;  /* 0x0000000e1c6c7c20 */ /* 0x000fe60008410000 */
[----:B------:R-:W-:Y:S01]  /*3530*/  MUFU.TANH R161, R8 ;  /* 0x0000000800a17308 */ /* 0x000fe20000002400 */
[----:B------:R-:W-:Y:S01]  /*3540*/  IADD3 R28, PT, PT, R0, 0x9f, RZ ;  /* 0x0000009f001c7810 */ /* 0x000fe20007ffe0ff */
[----:B------:R-:W-:Y:S01]  /*3550*/  FMUL.FTZ R159, R33, UR14 ;  /* 0x0000000e219f7c20 */ /* 0x000fe20008410000 */
[----:B------:R-:W-:Y:S01]  /*3560*/  FMUL.FTZ R158, R32, UR14 ;  /* 0x0000000e209e7c20 */ /* 0x000fe20008410000 */
[----:B------:R-:W-:Y:S06]  /*3570*/  IADD3 R32, PT, PT, R0, 0x97, RZ ;  /* 0x0000009700207810 */ /* 0x000fec0007ffe0ff */
[----:B------:R3:W-:Y:S01]  /*3580*/  MUFU.TANH R160, R9 ;  /* 0x0000000900a07308 */ /* 0x0007e20000002400 */
[----:B------:R-:W-:Y:S01]  /*3590*/  FMUL.FTZ R111, R34, UR14 ;  /* 0x0000000e226f7c20 */ /* 0x000fe20008410000 */
[----:B------:R-:W-:Y:S08]  /*35a0*/  FMUL.FTZ R157, R35, UR14 ;  /* 0x0000000e239d7c20 */ /* 0x000ff00008410000 */
[----:B------:R4:W-:Y:S10]  /*35b0*/  MUFU.TANH R102, R17 ;  /* 0x0000001100667308 */ /* 0x0009f40000002400 */
[----:B------:R1:W-:Y:S01]  /*35c0*/  MUFU.TANH R174, R18 ;  /* 0x0000001200ae7308 */ /* 0x0003e20000002400 */
[----:B---3--:R-:W3:Y:S09]  /*35d0*/  LDSM.16.M88.4 R8, [R151+0x6c00] ;  /* 0x006c00009708783b */ /* 0x008ef20000000200 */
[----:B------:R1:W-:Y:S01]  /*35e0*/  MUFU.TANH R100, R21 ;  /* 0x0000001500647308 */ /* 0x0003e20000002400 */
[-C--:B--2---:R-:W-:Y:S03]  /*35f0*/  HMMA.16816.F32.BF16 R36, R104, R4.reuse, R36 ;  /* 0x000000046824723c */ /* 0x084fe60000041824 */
[C---:B----4-:R-:W-:Y:S06]  /*3600*/  IADD3 R17, PT, PT, R0.reuse, 0x7f, RZ ;  /* 0x0000007f00117810 */ /* 0x050fec0007ffe0ff */
[----:B------:R2:W-:Y:S01]  /*3610*/  MUFU.TANH R173, R19 ;  /* 0x0000001300ad7308 */ /* 0x0005e20000002400 */
[C---:B------:R-:W-:Y:S04]  /*3620*/  HMMA.16816.F32.BF16 R40, R112.reuse, R4, R40 ;  /* 0x000000047028723c */ /* 0x040fe80000041828 */
[C---:B------:R-:W-:Y:S05]  /*3630*/  IADD3 R4, PT, PT, R0.reuse, 0xa8, RZ ;  /* 0x000000a800047810 */ /* 0x040fea0007ffe0ff */
[----:B------:R4:W-:Y:S01]  /*3640*/  MUFU.TANH R179, R14 ;  /* 0x0000000e00b37308 */ /* 0x0009e20000002400 */
[C---:B-1----:R-:W-:Y:S01]  /*3650*/  IADD3 R18, PT, PT, R0.reuse, 0x80, RZ ;  /* 0x0000008000127810 */ /* 0x042fe20007ffe0ff */
[-C--:B------:R-:W-:Y:S03]  /*3660*/  HMMA.16816.F32.BF16 R44, R112, R6.reuse, R44 ;  /* 0x00000006702c723c */ /* 0x080fe6000004182c */
[----:B------:R-:W-:Y:S01]  /*3670*/  FMUL.FTZ R163, R37, UR14 ;  /* 0x0000000e25a37c20 */ /* 0x000fe20008410000 */
[----:B------:R-:W-:Y:S01]  /*3680*/  IADD3 R21, PT, PT, R0, 0x68, RZ ;  /* 0x0000006800157810 */ /* 0x000fe20007ffe0ff */
[----:B------:R-:W-:Y:S03]  /*3690*/  FMUL.FTZ R167, R38, UR14 ;  /* 0x0000000e26a77c20 */ /* 0x000fe60008410000 */
[----:B------:R-:W1:Y:S01]  /*36a0*/  MUFU.TANH R177, R15 ;  /* 0x0000000f00b17308 */ /* 0x000e620000002400 */
[----:B------:R-:W-:Y:S01]  /*36b0*/  IADD3 R38, PT, PT, R0, 0x58, RZ ;  /* 0x0000005800267810 */ /* 0x000fe20007ffe0ff */
[C---:B------:R-:W-:Y:S04]  /*36c0*/  HMMA.16816.F32.BF16 R48, R104.reuse, R6, R48 ;  /* 0x000000066830723c */ /* 0x040fe80000041830 */
[----:B------:R-:W-:Y:S01]  /*36d0*/  FMUL.FTZ R164, R43, UR14 ;  /* 0x0000000e2ba47c20 */ /* 0x000fe20008410000 */
[----:B--2---:R-:W-:Y:S03]  /*36e0*/  FMUL.FTZ R19, R30, UR14 ;  /* 0x0000000e1e137c20 */ /* 0x004fe60008410000 */
[----:B------:R-:W-:Y:S01]  /*36f0*/  MUFU.TANH R178, R12 ;  /* 0x0000000c00b27308 */ /* 0x000fe20000002400 */
[C---:B------:R-:W-:Y:S01]  /*3700*/  IADD3 R30, PT, PT, R0.reuse, 0x98, RZ ;  /* 0x00000098001e7810 */ /* 0x040fe20007ffe0ff */
[-C--:B---3--:R-:W-:Y:S03]  /*3710*/  HMMA.16816.F32.BF16 R52, R104, R8.reuse, R52 ;  /* 0x000000086834723c */ /* 0x088fe60000041834 */
[C---:B------:R-:W-:Y:S01]  /*3720*/  IADD3 R6, PT, PT, R0.reuse, 0xb0, RZ ;  /* 0x000000b000067810 */ /* 0x040fe20007ffe0ff */
[----:B------:R-:W-:Y:S01]  /*3730*/  FMUL.FTZ R166, R39, UR14 ;  /* 0x0000000e27a67c20 */ /* 0x000fe20008410000 */
[----:B------:R-:W-:Y:S03]  /*3740*/  IABS R39, R2 ;  /* 0x0000000200277213 */ /* 0x000fe60000000000 */
[----:B------:R-:W2:Y:S01]  /*3750*/  MUFU.TANH R176, R13 ;  /* 0x0000000d00b07308 */ /* 0x000ea20000002400 */
[----:B----4-:R-:W-:Y:S01]  /*3760*/  IADD3 R14, PT, PT, R0, 0x70, RZ ;  /* 0x00000070000e7810 */ /* 0x010fe20007ffe0ff */
[C---:B------:R-:W-:Y:S04]  /*3770*/  HMMA.16816.F32.BF16 R56, R112.reuse, R8, R56 ;  /* 0x000000087038723c */ /* 0x040fe80000041838 */
[----:B------:R-:W-:Y:S01]  /*3780*/  FMUL.FTZ R182, R48, UR14 ;  /* 0x0000000e30b67c20 */ /* 0x000fe20008410000 */
[C---:B------:R-:W-:Y:S03]  /*3790*/  IADD3 R48, PT, PT, R0.reuse, 0x8f, RZ ;  /* 0x0000008f00307810 */ /* 0x040fe60007ffe0ff */
[----:B------:R-:W-:Y:S01]  /*37a0*/  MUFU.TANH R103, R16 ;  /* 0x0000001000677308 */ /* 0x000fe20000002400 */
[----:B------:R-:W-:Y:S01]  /*37b0*/  IADD3 R8, PT, PT, R0, 0xb8, RZ ;  /* 0x000000b800087810 */ /* 0x000fe20007ffe0ff */
[-C--:B------:R-:W-:Y:S03]  /*37c0*/  HMMA.16816.F32.BF16 R60, R112, R10.reuse, R60 ;  /* 0x0000000a703c723c */ /* 0x080fe6000004183c */
[----:B------:R-:W-:Y:S01]  /*37d0*/  FMUL.FTZ R186, R54, UR14 ;  /* 0x0000000e36ba7c20 */ /* 0x000fe20008410000 */
[----:B------:R-:W-:Y:S01]  /*37e0*/  FMUL.FTZ R189, R55, UR14 ;  /* 0x0000000e37bd7c20 */ /* 0x000fe20008410000 */
[----:B------:R-:W-:Y:S03]  /*37f0*/  FMUL.FTZ R192, R53, UR14 ;  /* 0x0000000e35c07c20 */ /* 0x000fe60008410000 */
[----:B------:R3:W-:Y:S01]  /*3800*/  MUFU.TANH R172, R22 ;  /* 0x0000001600ac7308 */ /* 0x0007e20000002400 */
[----:B------:R-:W-:Y:S01]  /*3810*/  FMUL.FTZ R115, R47, UR14 ;  /* 0x0000000e2f737c20 */ /* 0x000fe20008410000 */
[----:B------:R-:W-:Y:S01]  /*3820*/  IABS R47, R17 ;  /* 0x00000011002f7213 */ /* 0x000fe20000000000 */
[----:B------:R-:W-:Y:S04]  /*3830*/  HMMA.16816.F32.BF16 R64, R104, R10, R64 ;  /* 0x0000000a6840723c */ /* 0x000fe80000041840 */
[----:B------:R-:W-:Y:S03]  /*3840*/  FMUL.FTZ R196, R56, UR14 ;  /* 0x0000000e38c47c20 */ /* 0x000fe60008410000 */
[----:B------:R-:W-:Y:S01]  /*3850*/  MUFU.TANH R171, R23 ;  /* 0x0000001700ab7308 */ /* 0x000fe20000002400 */
[----:B------:R-:W-:Y:S01]  /*3860*/  MOV R53, R47 ;  /* 0x0000002f00357202 */ /* 0x000fe20000000f00 */
[----:B------:R-:W-:Y:S01]  /*3870*/  FMUL.FTZ R195, R59, UR14 ;  /* 0x0000000e3bc37c20 */ /* 0x000fe20008410000 */
[----:B------:R-:W-:Y:S01]  /*3880*/  FMUL.FTZ R114, R46, UR14 ;  /* 0x0000000e2e727c20 */ /* 0x000fe20008410000 */
[----:B------:R-:W-:Y:S01]  /*3890*/  IADD3 R46, PT, PT, R0, 0x90, RZ ;  /* 0x00000090002e7810 */ /* 0x000fe20007ffe0ff */
[----:B------:R-:W-:Y:S01]  /*38a0*/  FMUL.FTZ R202, R62, UR14 ;  /* 0x0000000e3eca7c20 */ /* 0x000fe20008410000 */
[----:B------:R-:W-:Y:S01]  /*38b0*/  IADD3 R5, PT, PT, R0, 0xaf, RZ ;  /* 0x000000af00057810 */ /* 0x000fe20007ffe0ff */
[----:B------:R-:W-:Y:S03]  /*38c0*/  FMUL.FTZ R199, R61, UR14 ;  /* 0x0000000e3dc77c20 */ /* 0x000fe60008410000 */
[----:B------:R-:W-:Y:S01]  /*38d0*/  MUFU.TANH R101, R20 ;  /* 0x0000001400657308 */ /* 0x000fe20000002400 */
[----:B------:R-:W-:Y:S01]  /*38e0*/  IABS R2, R46 ;  /* 0x0000002e00027213 */ /* 0x000fe20000000000 */
[----:B------:R-:W-:Y:S01]  /*38f0*/  FMUL.FTZ R198, R60, UR14 ;  /* 0x0000000e3cc67c20 */ /* 0x000fe20008410000 */
[----:B---3--:R-:W-:Y:S01]  /*3900*/  IADD3 R22, PT, PT, R0, 0x67, RZ ;  /* 0x0000006700167810 */ /* 0x008fe20007ffe0ff */
[----:B------:R-:W-:Y:S01]  /*3910*/  FMUL.FTZ R183, R49, UR14 ;  /* 0x0000000e31b77c20 */ /* 0x000fe20008410000 */
[----:B------:R-:W-:Y:S01]  /*3920*/  IABS R49, R18 ;  /* 0x0000001200317213 */ /* 0x000fe20000000000 */
[----:B------:R-:W-:Y:S01]  /*3930*/  FMUL.FTZ R204, R66, UR14 ;  /* 0x0000000e42cc7c20 */ /* 0x000fe20008410000 */
[----:B------:R-:W-:Y:S03]  /*3940*/  IABS R18, R21 ;  /* 0x0000001500127213 */ /* 0x000fe60000000000 */
[----:B------:R3:W-:Y:S01]  /*3950*/  MUFU.TANH R60, R26 ;  /* 0x0000001a003c7308 */ /* 0x0007e20000002400 */
[----:B------:R-:W-:Y:S01]  /*3960*/  IABS R34, R8 ;  /* 0x0000000800227213 */ /* 0x000fe20000000000 */
[----:B------:R-:W-:Y:S01]  /*3970*/  FMUL.FTZ R230, R65, UR14 ;  /* 0x0000000e41e67c20 */ /* 0x000fe20008410000 */
[----:B------:R-:W-:Y:S01]  /*3980*/  IABS R8, R4 ;  /* 0x0000000400087213 */ /* 0x000fe20000000000 */
[----:B------:R-:W-:Y:S01]  /*3990*/  FMUL.FTZ R105, R51, UR14 ;  /* 0x0000000e33697c20 */ /* 0x000fe20008410000 */
[----:B------:R-:W-:Y:S01]  /*39a0*/  IABS R4, R30 ;  /* 0x0000001e00047213 */ /* 0x000fe20000000000 */
[----:B------:R-:W-:Y:S01]  /*39b0*/  FMUL.FTZ R113, R41, UR14 ;  /* 0x0000000e29717c20 */ /* 0x000fe20008410000 */
[----:B------:R-:W-:Y:S03]  /*39c0*/  IABS R41, R3 ;  /* 0x0000000300297213 */ /* 0x000fe60000000000 */
[----:B------:R-:W-:Y:S01]  /*39d0*/  MUFU.TANH R169, R31 ;  /* 0x0000001f00a97308 */ /* 0x000fe20000002400 */
[----:B------:R-:W-:Y:S01]  /*39e0*/  IABS R3, R32 ;  /* 0x0000002000037213 */ /* 0x000fe20000000000 */
[----:B------:R-:W-:Y:S01]  /*39f0*/  FMUL.FTZ R165, R42, UR14 ;  /* 0x0000000e2aa57c20 */ /* 0x000fe20008410000 */
[----:B------:R-:W-:Y:S01]  /*3a00*/  MOV R32, R2 ;  /* 0x0000000200207202 */ /* 0x000fe20000000f00 */
[----:B------:R-:W-:Y:S01]  /*3a10*/  FMUL.FTZ R112, R40, UR14 ;  /* 0x0000000e28707c20 */ /* 0x000fe20008410000 */
[----:B------:R-:W-:Y:S01]  /*3a20*/  IABS R17, R22 ;  /* 0x0000001600117213 */ /* 0x000fe20000000000 */
[----:B------:R-:W-:Y:S01]  /*3a30*/  FMUL.FTZ R175, R44, UR14 ;  /* 0x0000000e2caf7c20 */ /* 0x000fe20008410000 */
[----:B------:R-:W-:Y:S03]  /*3a40*/  MOV R22, R34 ;  /* 0x0000002200167202 */ /* 0x000fe60000000f00 */
[----:B------:R-:W-:Y:S01]  /*3a50*/  MUFU.TANH R56, R159 ;  /* 0x0000009f00387308 */ /* 0x000fe20000002400 */
[----:B------:R-:W-:Y:S01]  /*3a60*/  MOV R34, R4 ;  /* 0x0000000400227202 */ /* 0x000fe20000000f00 */
[----:B------:R-:W-:Y:S01]  /*3a70*/  FMUL.FTZ R104, R50, UR14 ;  /* 0x0000000e32687c20 */ /* 0x000fe20008410000 */
[----:B---3--:R-:W-:Y:S01]  /*3a80*/  IADD3 R26, PT, PT, R0, 0xa0, RZ ;  /* 0x000000a0001a7810 */ /* 0x008fe20007ffe0ff */
[----:B------:R-:W-:Y:S01]  /*3a90*/  FMUL.FTZ R205, R67, UR14 ;  /* 0x0000000e43cd7c20 */ /* 0x000fe20008410000 */
[----:B------:R-:W-:Y:S01]  /*3aa0*/  IABS R29, R14 ;  /* 0x0000000e001d7213 */ /* 0x000fe20000000000 */
[----:B------:R-:W-:Y:S01]  /*3ab0*/  FMUL.FTZ R162, R36, UR14 ;  /* 0x0000000e24a27c20 */ /* 0x000fe20008410000 */
[----:B------:R-:W-:Y:S03]  /*3ac0*/  IABS R14, R38 ;  /* 0x00000026000e7213 */ /* 0x000fe60000000000 */
[----:B------:R3:W-:Y:S01]  /*3ad0*/  MUFU.TANH R67, R24 ;  /* 0x0000001800437308 */ /* 0x0007e20000002400 */
[----:B------:R-:W-:Y:S01]  /*3ae0*/  MOV R38, R8 ;  /* 0x0000000800267202 */ /* 0x000fe20000000f00 */
[----:B------:R-:W-:Y:S01]  /*3af0*/  FMUL.FTZ R197, R57, UR14 ;  /* 0x0000000e39c57c20 */ /* 0x000fe20008410000 */
[----:B------:R-:W-:Y:S01]  /*3b00*/  I2FP.F32.S32 R8, R22 ;  /* 0x0000001600087245 */ /* 0x000fe20000201400 */
[----:B------:R-:W-:Y:S01]  /*3b10*/  FFMA.FTZ R22, -R188, R188, 1 ;  /* 0x3f800000bc167423 */ /* 0x000fe200000101bc */
[----:B------:R-:W-:Y:S01]  /*3b20*/  I2FP.F32.S32 R4, R38 ;  /* 0x0000002600047245 */ /* 0x000fe20000201400 */
[----:B------:R-:W-:Y:S01]  /*3b30*/  FMUL.FTZ R191, R52, UR14 ;  /* 0x0000000e34bf7c20 */ /* 0x000fe20008410000 */
[----:B------:R-:W-:Y:S03]  /*3b40*/  IADD3 R12, PT, PT, R0, 0x88, RZ ;  /* 0x00000088000c7810 */ /* 0x000fe60007ffe0ff */
[----:B------:R-:W-:Y:S01]  /*3b50*/  MUFU.TANH R57, R158 ;  /* 0x0000009e00397308 */ /* 0x000fe20000002400 */
[----:B------:R-:W-:Y:S01]  /*3b60*/  FMUL.FTZ R210, R22, UR14 ;  /* 0x0000000e16d27c20 */ /* 0x000fe20008410000 */
[----:B-1----:R-:W-:Y:S01]  /*3b70*/  FFMA.FTZ R22, -R177, R177, 1 ;  /* 0x3f800000b1167423 */ /* 0x002fe200000101b1 */
[----:B------:R-:W-:Y:S01]  /*3b80*/  IADD3 R11, PT, PT, R0, 0x87, RZ ;  /* 0x00000087000b7810 */ /* 0x000fe20007ffe0ff */
[----:B------:R-:W-:Y:S01]  /*3b90*/  FMUL.FTZ R193, R58, UR14 ;  /* 0x0000000e3ac17c20 */ /* 0x000fe20008410000 */
[----:B------:R-:W-:Y:S01]  /*3ba0*/  IADD3 R10, PT, PT, R0, 0xc0, RZ ;  /* 0x000000c0000a7810 */ /* 0x000fe20007ffe0ff */
[----:B------:R-:W-:Y:S01]  /*3bb0*/  FMUL.FTZ R212, R22, UR14 ;  /* 0x0000000e16d47c20 */ /* 0x000fe20008410000 */
[C---:B------:R-:W-:Y:S03]  /*3bc0*/  IADD3 R9, PT, PT, R0.reuse, 0xbf, RZ ;  /* 0x000000bf00097810 */ /* 0x040fe60007ffe0ff */
[----:B------:R1:W-:Y:S01]  /*3bd0*/  MUFU.TANH R66, R25 ;  /* 0x0000001900427308 */ /* 0x0003e20000002400 */
[C---:B------:R-:W-:Y:S01]  /*3be0*/  IADD3 R7, PT, PT, R0.reuse, 0xb7, RZ ;  /* 0x000000b700077810 */ /* 0x040fe20007ffe0ff */
[----:B------:R-:W-:Y:S01]  /*3bf0*/  FMUL.FTZ R181, R45, UR14 ;  /* 0x0000000e2db57c20 */ /* 0x000fe20008410000 */
[C---:B------:R-:W-:Y:S01]  /*3c00*/  IADD3 R16, PT, PT, R0.reuse, 0x78, RZ ;  /* 0x0000007800107810 */ /* 0x040fe20007ffe0ff */
[----:B------:R-:W-:Y:S01]  /*3c10*/  FMUL.FTZ R203, R63, UR14 ;  /* 0x0000000e3fcb7c20 */ /* 0x000fe20008410000 */
[----:B------:R-:W-:Y:S01]  /*3c20*/  IADD3 R15, PT, PT, R0, 0x77, RZ ;  /* 0x00000077000f7810 */ /* 0x000fe20007ffe0ff */
[----:B------:R-:W-:Y:S01]  /*3c30*/  FMUL.FTZ R206, R64, UR14 ;  /* 0x0000000e40ce7c20 */ /* 0x000fe20008410000 */
[C---:B------:R-:W-:Y:S03]  /*3c40*/  IADD3 R13, PT, PT, R0.reuse, 0x6f, RZ ;  /* 0x0000006f000d7810 */ /* 0x040fe60007ffe0ff */
[----:B------:R4:W-:Y:S01]  /*3c50*/  MUFU.TANH R170, R19 ;  /* 0x0000001300aa7308 */ /* 0x0009e20000002400 */
[C---:B------:R-:W-:Y:S02]  /*3c60*/  IADD3 R20, PT, PT, R0.reuse, 0xa7, RZ ;  /* 0x000000a700147810 */ /* 0x040fe40007ffe0ff */
[C---:B------:R-:W-:Y:S02]  /*3c70*/  IADD3 R23, PT, PT, R0.reuse, 0x60, RZ ;  /* 0x0000006000177810 */ /* 0x040fe40007ffe0ff */
[C---:B---3--:R-:W-:Y:S02]  /*3c80*/  IADD3 R24, PT, PT, R0.reuse, 0x5f, RZ ;  /* 0x0000005f00187810 */ /* 0x048fe40007ffe0ff */
[C---:B------:R-:W-:Y:S03]  /*3c90*/  IADD3 R40, PT, PT, R0.reuse, 0x57, RZ ;  /* 0x0000005700287810 */ /* 0x040fe60007ffe0ff */
[----:B------:R-:W3:Y:S01]  /*3ca0*/  MUFU.TANH R61, R27 ;  /* 0x0000001b003d7308 */ /* 0x000ee20000002400 */
[C---:B------:R-:W-:Y:S02]  /*3cb0*/  IADD3 R42, PT, PT, R0.reuse, 0x50, RZ ;  /* 0x00000050002a7810 */ /* 0x040fe40007ffe0ff */
[----:B-1----:R-:W-:Y:S02]  /*3cc0*/  IABS R25, R6 ;  /* 0x0000000600197213 */ /* 0x002fe40000000000 */
[----:B------:R-:W-:Y:S02]  /*3cd0*/  IABS R6, R26 ;  /* 0x0000001a00067213 */ /* 0x000fe40000000000 */
[C---:B------:R-:W-:Y:S03]  /*3ce0*/  IADD3 R44, PT, PT, R0.reuse, 0x4f, RZ ;  /* 0x0000004f002c7810 */ /* 0x040fe60007ffe0ff */
[----:B------:R-:W1:Y:S01]  /*3cf0*/  MUFU.TANH R62, R110 ;  /* 0x0000006e003e7308 */ /* 0x000e620000002400 */
[----:B------:R-:W-:Y:S02]  /*3d00*/  MOV R30, R6 ;  /* 0x00000006001e7202 */ /* 0x000fe40000000f00 */
[----:B----4-:R-:W-:Y:S02]  /*3d10*/  IABS R19, R5 ;  /* 0x0000000500137213 */ /* 0x010fe40000000000 */
[----:B------:R-:W-:Y:S02]  /*3d20*/  I2FP.F32.S32 R2, R30 ;  /* 0x0000001e00027245 */ /* 0x000fe40000201400 */
[----:B------:R-:W-:Y:S03]  /*3d30*/  IABS R5, R28 ;  /* 0x0000001c00057213 */ /* 0x000fe60000000000 */
[----:B------:R-:W-:Y:S01]  /*3d40*/  MUFU.TANH R63, R108 ;  /* 0x0000006c003f7308 */ /* 0x000fe20000002400 */
[C---:B------:R-:W-:Y:S02]  /*3d50*/  IADD3 R51, PT, PT, R0.reuse, 0x48, RZ ;  /* 0x0000004800337810 */ /* 0x040fe40007ffe0ff */
[----:B------:R-:W-:Y:S02]  /*3d60*/  MOV R28, R5 ;  /* 0x00000005001c7202 */ /* 0x000fe40000000f00 */
[----:B------:R-:W-:Y:S02]  /*3d70*/  IADD3 R50, PT, PT, R0, 0x47, RZ ;  /* 0x0000004700327810 */ /* 0x000fe40007ffe0ff */
[----:B------:R-:W-:Y:S03]  /*3d80*/  IABS R0, R48 ;  /* 0x0000003000007213 */ /* 0x000fe60000000000 */
[----:B------:R-:W-:Y:S01]  /*3d90*/  MUFU.TANH R168, R157 ;  /* 0x0000009d00a87308 */ /* 0x000fe20000002400 */
[----:B------:R-:W-:Y:S02]  /*3da0*/  MOV R48, R18 ;  /* 0x0000001200307202 */ /* 0x000fe40000000f00 */
[----:B------:R-:W-:Y:S02]  /*3db0*/  I2FP.F32.S32 R18, R53 ;  /* 0x0000003500127245 */ /* 0x000fe40000201400 */
[----:B------:R-:W-:Y:S02]  /*3dc0*/  IABS R31, R15 ;  /* 0x0000000f001f7213 */ /* 0x000fe40000000000 */
[----:B------:R-:W-:Y:S03]  /*3dd0*/  IABS R37, R16 ;  /* 0x0000001000257213 */ /* 0x000fe60000000000 */
[----:B------:R-:W4:Y:S01]  /*3de0*/  MUFU.TANH R53, R163 ;  /* 0x000000a300357308 */ /* 0x000f220000002400 */
[----:B------:R-:W-:Y:S01]  /*3df0*/  IABS R16, R23 ;  /* 0x0000001700107213 */ /* 0x000fe20000000000 */
[----:B------:R-:W-:Y:S01]  /*3e00*/  FFMA.FTZ R107, R18, -UR17, R173 ;  /* 0x80000011126b7c23 */ /* 0x000fe200080100ad */
[----:B------:R-:W-:Y:S02]  /*3e10*/  IABS R33, R7 ;  /* 0x0000000700217213 */ /* 0x000fe40000000000 */
[----:B------:R-:W-:Y:S02]  /*3e20*/  IABS R7, R20 ;  /* 0x0000001400077213 */ /* 0x000fe40000000000 */
[----:B------:R-:W-:Y:S03]  /*3e30*/  MOV R23, R33 ;  /* 0x0000002100177202 */ /* 0x000fe60000000f00 */
[----:B------:R-:W-:Y:S01]  /*3e40*/  MUFU.TANH R164, R164 ;  /* 0x000000a400a47308 */ /* 0x000fe20000002400 */
[----:B------:R-:W-:Y:S02]  /*3e50*/  MOV R46, R16 ;  /* 0x00000010002e7202 */ /* 0x000fe40000000f00 */
[----:B------:R-:W-:Y:S02]  /*3e60*/  I2FP.F32.S32 R16, R31 ;  /* 0x0000001f00107245 */ /* 0x000fe40000201400 */
[----:B------:R-:W-:Y:S02]  /*3e70*/  IABS R36, R10 ;  /* 0x0000000a00247213 */ /* 0x000fe40000000000 */
[----:B------:R-:W-:Y:S03]  /*3e80*/  IABS R10, R51 ;  /* 0x00000033000a7213 */ /* 0x000fe60000000000 */
[----:B------:R2:W-:Y:S01]  /*3e90*/  MUFU.TANH R31, R114 ;  /* 0x00000072001f7308 */ /* 0x0005e20000002400 */
[----:B------:R-:W-:Y:S02]  /*3ea0*/  MOV R51, R39 ;  /* 0x0000002700337202 */ /* 0x000fe40000000f00 */
[----:B------:R-:W-:Y:S02]  /*3eb0*/  MOV R39, R19 ;  /* 0x0000001300277202 */ /* 0x000fe40000000f00 */
[----:B------:R-:W-:Y:S02]  /*3ec0*/  IABS R35, R9 ;  /* 0x0000000900237213 */ /* 0x000fe40000000000 */
[----:B------:R-:W-:Y:S03]  /*3ed0*/  I2FP.F32.S32 R5, R39 ;  /* 0x0000002700057245 */ /* 0x000fe60000201400 */
[----:B------:R-:W-:Y:S01]  /*3ee0*/  MUFU.TANH R38, R196 ;  /* 0x000000c400267308 */ /* 0x000fe20000002400 */
[----:B------:R-:W-:Y:S02]  /*3ef0*/  IABS R9, R50 ;  /* 0x0000003200097213 */ /* 0x000fe40000000000 */
[----:B------:R-:W-:Y:S02]  /*3f00*/  MOV R50, R37 ;  /* 0x0000002500327202 */ /* 0x000fe40000000f00 */
[----:B------:R-:W-:Y:S02]  /*3f10*/  MOV R37, R7 ;  /* 0x0000000700257202 */ /* 0x000fe40000000f00 */
[----:B------:R-:W-:Y:S03]  /*3f20*/  I2FP.F32.S32 R7, R23 ;  /* 0x0000001700077245 */ /* 0x000fe60000201400 */
[----:B------:R-:W4:Y:S01]  /*3f30*/  MUFU.TANH R30, R182 ;  /* 0x000000b6001e7308 */ /* 0x000f220000002400 */
[----:B------:R-:W-:Y:S01]  /*3f40*/  MOV R21, R35 ;  /* 0x0000002300157202 */ /* 0x000fe20000000f00 */
[----:B------:R-:W-:Y:S01]  /*3f50*/  FFMA.FTZ R23, -R190, R190, 1 ;  /* 0x3f800000be177423 */ /* 0x000fe200000101be */
[----:B------:R-:W-:Y:S01]  /*3f60*/  IABS R15, R24 ;  /* 0x00000018000f7213 */ /* 0x000fe20000000000 */
[C---:B--2---:R-:W-:Y:S01]  /*3f70*/  FFMA.FTZ R114, R7.reuse, -UR17, R176 ;  /* 0x8000001107727c23 */ /* 0x044fe200080100b0 */
[----:B---3--:R-:W-:Y:S01]  /*3f80*/  FFMA.FTZ R65, R7, -UR17, R61 ;  /* 0x8000001107417c23 */ /* 0x008fe2000801003d */
[----:B------:R-:W-:Y:S01]  /*3f90*/  FFMA.FTZ R7, -R66, R66, 1 ;  /* 0x3f80000042077423 */ /* 0x000fe20000010142 */
[----:B------:R-:W-:Y:S03]  /*3fa0*/  FFMA.FTZ R66, R5, -UR17, R66 ;  /* 0x8000001105427c23 */ /* 0x000fe60008010042 */
[----:B------:R-:W2:Y:S01]  /*3fb0*/  MUFU.TANH R22, R186 ;  /* 0x000000ba00167308 */ /* 0x000ea20000002400 */
[----:B------:R-:W-:Y:S01]  /*3fc0*/  MOV R24, R9 ;  /* 0x0000000900187202 */ /* 0x000fe20000000f00 */
[----:B------:R-:W-:Y:S01]  /*3fd0*/  FMUL.FTZ R217, R7, UR14 ;  /* 0x0000000e07d97c20 */ /* 0x000fe20008410000 */
[----:B------:R-:W-:Y:S01]  /*3fe0*/  FFMA.FTZ R7, -R56, R56, 1 ;  /* 0x3f80000038077423 */ /* 0x000fe20000010138 */
[----:B------:R-:W-:Y:S01]  /*3ff0*/  I2FP.F32.S32 R9, R21 ;  /* 0x0000001500097245 */ /* 0x000fe20000201400 */
[----:B------:R-:W-:Y:S01]  /*4000*/  FFMA.FTZ R21, -R109, R109, 1 ;  /* 0x3f8000006d157423 */ /* 0x000fe2000001016d */
[----:B------:R-:W-:Y:S01]  /*4010*/  FFMA.FTZ R109, R18, -UR17, R109 ;  /* 0x80000011126d7c23 */ /* 0x000fe2000801006d */
[----:B------:R-:W-:Y:S03]  /*4020*/  FFMA.FTZ R18, -R102, R102, 1 ;  /* 0x3f80000066127423 */ /* 0x000fe60000010166 */
[----:B------:R-:W3:Y:S01]  /*4030*/  MUFU.TANH R167, R167 ;  /* 0x000000a700a77308 */ /* 0x000ee20000002400 */
[----:B------:R-:W-:Y:S01]  /*4040*/  FFMA.FTZ R102, R16, -UR17, R102 ;  /* 0x8000001110667c23 */ /* 0x000fe20008010066 */
[----:B------:R-:W-:Y:S01]  /*4050*/  FMUL.FTZ R208, R21, UR14 ;  /* 0x0000000e15d07c20 */ /* 0x000fe20008410000 */
[----:B------:R-:W-:Y:S01]  /*4060*/  FFMA.FTZ R21, -R161, R161, 1 ;  /* 0x3f800000a1157423 */ /* 0x000fe200000101a1 */
[----:B------:R-:W-:Y:S01]  /*4070*/  FMUL.FTZ R214, R18, UR14 ;  /* 0x0000000e12d67c20 */ /* 0x000fe20008410000 */
[----:B------:R-:W-:Y:S01]  /*4080*/  FFMA.FTZ R18, -R60, R60, 1 ;  /* 0x3f8000003c127423 */ /* 0x000fe2000001013c */
[----:B------:R-:W-:Y:S01]  /*4090*/  I2FP.F32.S32 R163, R24 ;  /* 0x0000001800a37245 */ /* 0x000fe20000201400 */
[----:B------:R-:W-:Y:S03]  /*40a0*/  FMUL.FTZ R209, R21, UR14 ;  /* 0x0000000e15d17c20 */ /* 0x000fe60008410000 */
[----:B------:R-:W3:Y:S01]  /*40b0*/  MUFU.TANH R59, R111 ;  /* 0x0000006f003b7308 */ /* 0x000ee20000002400 */
[----:B------:R-:W-:Y:S01]  /*40c0*/  FFMA.FTZ R21, -R174, R174, 1 ;  /* 0x3f800000ae157423 */ /* 0x000fe200000101ae */
[----:B------:R-:W-:Y:S01]  /*40d0*/  FMUL.FTZ R225, R18, UR14 ;  /* 0x0000000e12e17c20 */ /* 0x000fe20008410000 */
[----:B------:R-:W-:Y:S01]  /*40e0*/  FFMA.FTZ R24, -R184, R184, 1 ;  /* 0x3f800000b8187423 */ /* 0x000fe200000101b8 */
[----:B------:R-:W-:Y:S01]  /*40f0*/  I2FP.F32.S32 R158, R51 ;  /* 0x00000033009e7245 */ /* 0x000fe20000201400 */
[----:B------:R-:W-:Y:S01]  /*4100*/  FMUL.FTZ R220, R21, UR14 ;  /* 0x0000000e15dc7c20 */ /* 0x000fe20008410000 */
[----:B------:R-:W-:Y:S01]  /*4110*/  MOV R52, R41 ;  /* 0x0000002900347202 */ /* 0x000fe20000000f00 */
[----:B------:R-:W-:Y:S03]  /*4120*/  FMUL.FTZ R211, R23, UR14 ;  /* 0x0000000e17d37c20 */ /* 0x000fe60008410000 */
[----:B------:R1:W-:Y:S01]  /*4130*/  MUFU.TANH R51, R113 ;  /* 0x0000007100337308 */ /* 0x0003e20000002400 */
[----:B------:R-:W-:Y:S01]  /*4140*/  FFMA.FTZ R158, R158, -UR17, R184 ;  /* 0x800000119e9e7c23 */ /* 0x000fe200080100b8 */
[----:B------:R-:W-:Y:S01]  /*4150*/  FMUL.FTZ R184, R24, UR14 ;  /* 0x0000000e18b87c20 */ /* 0x000fe20008410000 */
[----:B------:R-:W-:Y:S01]  /*4160*/  I2FP.F32.S32 R159, R52 ;  /* 0x00000034009f7245 */ /* 0x000fe20000201400 */
[----:B------:R-:W-:Y:S01]  /*4170*/  FFMA.FTZ R23, -R179, R179, 1 ;  /* 0x3f800000b3177423 */ /* 0x000fe200000101b3 */
[----:B------:R-:W-:Y:S02]  /*4180*/  MOV R58, R49 ;  /* 0x00000031003a7202 */ /* 0x000fe40000000f00 */
[----:B------:R-:W-:Y:S03]  /*4190*/  IABS R45, R12 ;  /* 0x0000000c002d7213 */ /* 0x000fe60000000000 */
[----:B------:R4:W-:Y:S01]  /*41a0*/  MUFU.TANH R52, R112 ;  /* 0x0000007000347308 */ /* 0x0009e20000002400 */
[----:B------:R-:W-:Y:S01]  /*41b0*/  MOV R20, R36 ;  /* 0x0000002400147202 */ /* 0x000fe20000000f00 */
[----:B------:R-:W-:Y:S01]  /*41c0*/  FFMA.FTZ R159, R159, -UR17, R185 ;  /* 0x800000119f9f7c23 */ /* 0x000fe200080100b9 */
[----:B------:R-:W-:Y:S01]  /*41d0*/  MOV R55, R45 ;  /* 0x0000002d00377202 */ /* 0x000fe20000000f00 */
[----:B------:R-:W-:Y:S01]  /*41e0*/  FMUL.FTZ R213, R23, UR14 ;  /* 0x0000000e17d57c20 */ /* 0x000fe20008410000 */
[----:B------:R-:W-:Y:S02]  /*41f0*/  IABS R43, R11 ;  /* 0x0000000b002b7213 */ /* 0x000fe40000000000 */
[----:B------:R-:W-:Y:S03]  /*4200*/  I2FP.F32.S32 R36, R55 ;  /* 0x0000003700247245 */ /* 0x000fe60000201400 */
[----:B------:R2:W-:Y:S01]  /*4210*/  MUFU.TANH R49, R162 ;  /* 0x000000a200317308 */ /* 0x0005e20000002400 */
[----:B------:R-:W-:Y:S01]  /*4220*/  IABS R11, R44 ;  /* 0x0000002c000b7213 */ /* 0x000fe20000000000 */
[----:B-1----:R-:W-:Y:S01]  /*4230*/  FFMA.FTZ R113, R9, -UR17, R177 ;  /* 0x8000001109717c23 */ /* 0x002fe200080100b1 */
[----:B------:R-:W-:Y:S01]  /*4240*/  I2FP.F32.S32 R6, R25 ;  /* 0x0000001900067245 */ /* 0x000fe20000201400 */
[----:B------:R-:W-:Y:S01]  /*4250*/  FFMA.FTZ R25, -R185, R185, 1 ;  /* 0x3f800000b9197423 */ /* 0x000fe200000101b9 */
[----:B------:R-:W-:Y:S02]  /*4260*/  MOV R44, R10 ;  /* 0x0000000a002c7202 */ /* 0x000fe40000000f00 */
[----:B------:R-:W-:Y:S03]  /*4270*/  IABS R27, R13 ;  /* 0x0000000d001b7213 */ /* 0x000fe60000000000 */
[----:B------:R1:W-:Y:S01]  /*4280*/  MUFU.TANH R24, R105 ;  /* 0x0000006900187308 */ /* 0x0003e20000002400 */
[----:B------:R-:W-:Y:S01]  /*4290*/  IABS R12, R42 ;  /* 0x0000002a000c7213 */ /* 0x000fe20000000000 */
[----:B----4-:R-:W-:Y:S01]  /*42a0*/  FFMA.FTZ R112, R36, -UR17, R188 ;  /* 0x8000001124707c23 */ /* 0x010fe200080100bc */
[----:B------:R-:W-:Y:S01]  /*42b0*/  FMUL.FTZ R188, R25, UR14 ;  /* 0x0000000e19bc7c20 */ /* 0x000fe20008410000 */
[----:B------:R-:W-:Y:S01]  /*42c0*/  MOV R42, R14 ;  /* 0x0000000e002a7202 */ /* 0x000fe20000000f00 */
[----:B------:R-:W-:Y:S01]  /*42d0*/  FFMA.FTZ R64, R6, -UR17, R170 ;  /* 0x8000001106407c23 */ /* 0x000fe200080100aa */
[----:B------:R-:W-:Y:S04]  /*42e0*/  I2FP.F32.S32 R14, R27 ;  /* 0x0000001b000e7245 */ /* 0x000fe80000201400 */
[----:B------:R4:W-:Y:S01]  /*42f0*/  MUFU.TANH R21, R189 ;  /* 0x000000bd00157308 */ /* 0x0009e20000002400 */
[----:B------:R-:W-:Y:S01]  /*4300*/  I2FP.F32.S32 R10, R20 ;  /* 0x00000014000a7245 */ /* 0x000fe20000201400 */
[----:B------:R-:W-:Y:S01]  /*4310*/  FFMA.FTZ R20, -R187, R187, 1 ;  /* 0x3f800000bb147423 */ /* 0x000fe200000101bb */
[----:B--2---:R-:W-:Y:S02]  /*4320*/  I2FP.F32.S32 R162, R44 ;  /* 0x0000002c00a27245 */ /* 0x004fe40000201400 */
[----:B------:R-:W-:Y:S01]  /*4330*/  MOV R26, R0 ;  /* 0x00000000001a7202 */ /* 0x000fe20000000f00 */
[----:B------:R-:W-:Y:S01]  /*4340*/  FMUL.FTZ R207, R20, UR14 ;  /* 0x0000000e14cf7c20 */ /* 0x000fe20008410000 */
[----:B------:R-:W-:Y:S03]  /*4350*/  I2FP.F32.S32 R19, R58 ;  /* 0x0000003a00137245 */ /* 0x000fe60000201400 */
[----:B------:R2:W-:Y:S01]  /*4360*/  MUFU.TANH R18, R195 ;  /* 0x000000c300127308 */ /* 0x0005e20000002400 */
[----:B------:R-:W-:Y:S01]  /*4370*/  MOV R47, R17 ;  /* 0x00000011002f7202 */ /* 0x000fe20000000f00 */
[----:B-1----:R-:W-:Y:S01]  /*4380*/  FFMA.FTZ R105, R16, -UR17, R171 ;  /* 0x8000001110697c23 */ /* 0x002fe200080100ab */
[----:B------:R-:W-:Y:S01]  /*4390*/  FFMA.FTZ R16, -R61, R61, 1 ;  /* 0x3f8000003d107423 */ /* 0x000fe2000001013d */
[----:B------:R-:W-:Y:S01]  /*43a0*/  FFMA.FTZ R61, R5, -UR17, R169 ;  /* 0x80000011053d7c23 */ /* 0x000fe200080100a9 */
[----:B------:R-:W-:Y:S01]  /*43b0*/  FFMA.FTZ R5, -R62, R62, 1 ;  /* 0x3f8000003e057423 */ /* 0x000fe2000001013e */
[----:B------:R-:W-:Y:S01]  /*43c0*/  I2FP.F32.S32 R0, R28 ;  /* 0x0000001c00007245 */ /* 0x000fe20000201400 */
[----:B------:R-:W-:Y:S03]  /*43d0*/  FFMA.FTZ R20, -R160, R160, 1 ;  /* 0x3f800000a0147423 */ /* 0x000fe600000101a0 */
[----:B------:R1:W-:Y:S01]  /*43e0*/  MUFU.TANH R44, R115 ;  /* 0x00000073002c7308 */ /* 0x0003e20000002400 */
[----:B------:R-:W-:Y:S01]  /*43f0*/  I2FP.F32.S32 R17, R50 ;  /* 0x0000003200117245 */ /* 0x000fe20000201400 */
[----:B----4-:R-:W-:Y:S01]  /*4400*/  FMUL.FTZ R189, R5, UR14 ;  /* 0x0000000e05bd7c20 */ /* 0x010fe20008410000 */
[----:B------:R-:W-:Y:S01]  /*4410*/  FFMA.FTZ R5, -R53, R53, 1 ;  /* 0x3f80000035057423 */ /* 0x000fe20000010135 */
[----:B------:R-:W-:Y:S01]  /*4420*/  FFMA.FTZ R110, R19, -UR17, R190 ;  /* 0x80000011136e7c23 */ /* 0x000fe200080100be */
[----:B------:R-:W-:Y:S01]  /*4430*/  FFMA.FTZ R160, R9, -UR17, R160 ;  /* 0x8000001109a07c23 */ /* 0x000fe200080100a0 */
[----:B------:R-:W-:Y:S01]  /*4440*/  FFMA.FTZ R108, R19, -UR17, R174 ;  /* 0x80000011136c7c23 */ /* 0x000fe200080100ae */
[----:B------:R-:W-:Y:S03]  /*4450*/  FMUL.FTZ R196, R5, UR14 ;  /* 0x0000000e05c47c20 */ /* 0x000fe60008410000 */
[----:B------:R4:W-:Y:S01]  /*4460*/  MUFU.TANH R25, R104 ;  /* 0x0000006800197308 */ /* 0x0009e20000002400 */
[----:B------:R-:W-:Y:S01]  /*4470*/  FFMA.FTZ R5, -R30, R30, 1 ;  /* 0x3f8000001e057423 */ /* 0x000fe2000001011e */
[----:B--2---:R-:W-:Y:S01]  /*4480*/  FMUL.FTZ R195, R7, UR14 ;  /* 0x0000000e07c37c20 */ /* 0x004fe20008410000 */
[----:B------:R-:W-:Y:S01]  /*4490*/  FFMA.FTZ R7, -R164, R164, 1 ;  /* 0x3f800000a4077423 */ /* 0x000fe200000101a4 */
[----:B------:R-:W-:Y:S01]  /*44a0*/  FFMA.FTZ R9, -R176, R176, 1 ;  /* 0x3f800000b0097423 */ /* 0x000fe200000101b0 */
[----:B------:R-:W-:Y:S01]  /*44b0*/  FMUL.FTZ R234, R5, UR14 ;  /* 0x0000000e05ea7c20 */ /* 0x000fe20008410000 */
[----:B------:R-:W-:Y:S01]  /*44c0*/  FFMA.FTZ R19, -R103, R103, 1 ;  /* 0x3f80000067137423 */ /* 0x000fe20000010167 */
[----:B------:R-:W-:Y:S01]  /*44d0*/  FMUL.FTZ R235, R7, UR14 ;  /* 0x0000000e07eb7c20 */ /* 0x000fe20008410000 */
[----:B------:R-:W-:Y:S02]  /*44e0*/  FFMA.FTZ R7, -R22, R22, 1 ;  /* 0x3f80000016077423 */ /* 0x000fe40000010116 */
[----:B------:R2:W-:Y:S01]  /*44f0*/  MUFU.TANH R27, R192 ;  /* 0x000000c0001b7308 */ /* 0x0005e20000002400 */
[----:B------:R-:W-:Y:S01]  /*4500*/  IABS R13, R40 ;  /* 0x00000028000d7213 */ /* 0x000fe20000000000 */
[----:B------:R-:W-:Y:S01]  /*4510*/  FFMA.FTZ R103, R17, -UR17, R103 ;  /* 0x8000001111677c23 */ /* 0x000fe20008010067 */
[----:B------:R-:W-:Y:S01]  /*4520*/  FMUL.FTZ R5, R7, UR14 ;  /* 0x0000000e07057c20 */ /* 0x000fe20008410000 */
[----:B------:R-:W-:Y:S01]  /*4530*/  FFMA.FTZ R106, R17, -UR17, R172 ;  /* 0x80000011116a7c23 */ /* 0x000fe200080100ac */
[C---:B------:R-:W-:Y:S01]  /*4540*/  FFMA.FTZ R161, R10.reuse, -UR17, R161 ;  /* 0x800000110aa17c23 */ /* 0x040fe200080100a1 */
[----:B------:R-:W-:Y:S01]  /*4550*/  FFMA.FTZ R157, R10, -UR17, R179 ;  /* 0x800000110a9d7c23 */ /* 0x000fe200080100b3 */
[----:B------:R-:W-:Y:S01]  /*4560*/  FFMA.FTZ R17, -R171, R171, 1 ;  /* 0x3f800000ab117423 */ /* 0x000fe200000101ab */
[----:B------:R3:W-:Y:S02]  /*4570*/  STL [R1], R5 ;  /* 0x0000000501007387 */ /* 0x0007e40000100800 */
[----:B------:R3:W-:Y:S01]  /*4580*/  MUFU.TANH R28, R191 ;  /* 0x000000bf001c7308 */ /* 0x0007e20000002400 */
[----:B------:R-:W-:Y:S01]  /*4590*/  FFMA.FTZ R10, -R173, R173, 1 ;  /* 0x3f800000ad0a7423 */ /* 0x000fe200000101ad */
[----:B------:R-:W-:Y:S01]  /*45a0*/  FMUL.FTZ R185, R9, UR14 ;  /* 0x0000000e09b97c20 */ /* 0x000fe20008410000 */
[----:B------:R-:W-:Y:S01]  /*45b0*/  MOV R41, R13 ;  /* 0x0000000d00297202 */ /* 0x000fe20000000f00 */
[----:B-1----:R-:W-:Y:S01]  /*45c0*/  FFMA.FTZ R115, R8, -UR17, R178 ;  /* 0x8000001108737c23 */ /* 0x002fe200080100b2 */
[----:B------:R-:W-:Y:S01]  /*45d0*/  FFMA.FTZ R9, -R100, R100, 1 ;  /* 0x3f80000064097423 */ /* 0x000fe20000010164 */
[----:B----4-:R-:W-:Y:S01]  /*45e0*/  FFMA.FTZ R104, R8, -UR17, R60 ;  /* 0x8000001108687c23 */ /* 0x010fe2000801003c */
[----:B------:R-:W-:Y:S03]  /*45f0*/  MOV R45, R11 ;  /* 0x0000000b002d7202 */ /* 0x000fe60000000f00 */
[----:B------:R-:W1:Y:S01]  /*4600*/  MUFU.TANH R166, R166 ;  /* 0x000000a600a67308 */ /* 0x000e620000002400 */
[----:B------:R-:W-:Y:S01]  /*4610*/  I2FP.F32.S32 R13, R48 ;  /* 0x00000030000d7245 */ /* 0x000fe20000201400 */
[----:B------:R-:W-:Y:S01]  /*4620*/  FMUL.FTZ R221, R17, UR14 ;  /* 0x0000000e11dd7c20 */ /* 0x000fe20008410000 */
[----:B------:R-:W-:Y:S01]  /*4630*/  FFMA.FTZ R8, -R67, R67, 1 ;  /* 0x3f80000043087423 */ /* 0x000fe20000010143 */
[----:B------:R-:W-:Y:S01]  /*4640*/  MOV R54, R43 ;  /* 0x0000002b00367202 */ /* 0x000fe20000000f00 */
[----:B------:R-:W-:Y:S01]  /*4650*/  FMUL.FTZ R219, R10, UR14 ;  /* 0x0000000e0adb7c20 */ /* 0x000fe20008410000 */
[----:B------:R-:W-:Y:S01]  /*4660*/  I2FP.F32.S32 R11, R46 ;  /* 0x0000002e000b7245 */ /* 0x000fe20000201400 */
[----:B------:R-:W-:Y:S03]  /*4670*/  FFMA.FTZ R17, -R169, R169, 1 ;  /* 0x3f800000a9117423 */ /* 0x000fe600000101a9 */
[----:B------:R-:W4:Y:S01]  /*4680*/  MUFU.TANH R165, R165 ;  /* 0x000000a500a57308 */ /* 0x000f220000002400 */
[----:B------:R-:W-:Y:S01]  /*4690*/  FFMA.FTZ R10, -R101, R101, 1 ;  /* 0x3f800000650a7423 */ /* 0x000fe20000010165 */
[----:B------:R-:W-:Y:S01]  /*46a0*/  FMUL.FTZ R186, R9, UR14 ;  /* 0x0000000e09ba7c20 */ /* 0x000fe20008410000 */
[----:B------:R-:W-:Y:S01]  /*46b0*/  FMUL.FTZ R218, R8, UR14 ;  /* 0x0000000e08da7c20 */ /* 0x000fe20008410000 */
[----:B------:R-:W-:Y:S01]  /*46c0*/  FFMA.FTZ R9, -R57, R57, 1 ;  /* 0x3f80000039097423 */ /* 0x000fe20000010139 */
[----:B------:R-:W-:Y:S01]  /*46d0*/  MOV R43, R15 ;  /* 0x0000000f002b7202 */ /* 0x000fe20000000f00 */
[----:B------:R-:W-:Y:S01]  /*46e0*/  FFMA.FTZ R8, -R63, R63, 1 ;  /* 0x3f8000003f087423 */ /* 0x000fe2000001013f */
[----:B------:R-:W-:Y:S03]  /*46f0*/  MOV R40, R12 ;  /* 0x0000000c00287202 */ /* 0x000fe60000000f00 */
[----:B------:R-:W4:Y:S01]  /*4700*/  MUFU.TANH R46, R181 ;  /* 0x000000b5002e7308 */ /* 0x000f220000002400 */
[----:B------:R-:W-:Y:S01]  /*4710*/  I2FP.F32.S32 R35, R54 ;  /* 0x0000003600237245 */ /* 0x000fe20000201400 */
[----:B------:R-:W-:Y:S01]  /*4720*/  FFMA.FTZ R57, R13, -UR17, R57 ;  /* 0x800000110d397c23 */ /* 0x000fe20008010039 */
[----:B--2---:R-:W-:Y:S01]  /*4730*/  FMUL.FTZ R192, R17, UR14 ;  /* 0x0000000e11c07c20 */ /* 0x004fe20008410000 */
[----:B---3--:R-:W-:Y:S01]  /*4740*/  FFMA.FTZ R55, R13, -UR17, R167 ;  /* 0x800000110d377c23 */ /* 0x008fe200080100a7 */
[----:B------:R-:W-:Y:S01]  /*4750*/  I2FP.F32.S32 R15, R29 ;  /* 0x0000001d000f7245 */ /* 0x000fe20000201400 */
[----:B------:R-:W-:Y:S01]  /*4760*/  FMUL.FTZ R190, R20, UR14 ;  /* 0x0000000e14be7c20 */ /* 0x000fe20008410000 */
[----:B------:R-:W-:Y:S01]  /*4770*/  I2FP.F32.S32 R12, R47 ;  /* 0x0000002f000c7245 */ /* 0x000fe20000201400 */
[----:B------:R-:W-:Y:S01]  /*4780*/  FMUL.FTZ R216, R10, UR14 ;  /* 0x0000000e0ad87c20 */ /* 0x000fe20008410000 */
[----:B------:R-:W-:Y:S01]  /*4790*/  FFMA.FTZ R13, -R167, R167, 1 ;  /* 0x3f800000a70d7423 */ /* 0x000fe200000101a7 */
[----:B------:R-:W-:Y:S01]  /*47a0*/  FFMA.FTZ R20, -R178, R178, 1 ;  /* 0x3f800000b2147423 */ /* 0x000fe200000101b2 */
[----:B------:R-:W-:Y:S01]  /*47b0*/  FFMA.FTZ R10, -R59, R59, 1 ;  /* 0x3f8000003b0a7423 */ /* 0x000fe2000001013b */
[----:B------:R2:W-:Y:S01]  /*47c0*/  MUFU.TANH R17, R198 ;  /* 0x000000c600117308 */ /* 0x0005e20000002400 */
[----:B------:R-:W-:Y:S01]  /*47d0*/  MOV R33, R3 ;  /* 0x0000000300217202 */ /* 0x000fe20000000f00 */
[----:B------:R-:W-:Y:S01]  /*47e0*/  FFMA.FTZ R67, R6, -UR17, R67 ;  /* 0x8000001106437c23 */ /* 0x000fe20008010043 */
[----:B------:R-:W-:Y:S01]  /*47f0*/  FMUL.FTZ R191, R8, UR14 ;  /* 0x0000000e08bf7c20 */ /* 0x000fe20008410000 */
[----:B------:R-:W-:Y:S01]  /*4800*/  I2FP.F32.S32 R3, R37 ;  /* 0x0000002500037245 */ /* 0x000fe20000201400 */
[----:B------:R-:W-:Y:S01]  /*4810*/  FFMA.FTZ R111, R35, -UR17, R187 ;  /* 0x80000011236f7c23 */ /* 0x000fe200080100bb */
[----:B------:R-:W-:Y:S01]  /*4820*/  FMUL.FTZ R223, R16, UR14 ;  /* 0x0000000e10df7c20 */ /* 0x000fe20008410000 */
[----:B------:R-:W-:Y:S03]  /*4830*/  FFMA.FTZ R6, -R168, R168, 1 ;  /* 0x3f800000a8067423 */ /* 0x000fe600000101a8 */
[----:B------:R-:W3:Y:S01]  /*4840*/  MUFU.TANH R47, R175 ;  /* 0x000000af002f7308 */ /* 0x000ee20000002400 */
[----:B-1----:R-:W-:Y:S01]  /*4850*/  FFMA.FTZ R8, -R166, R166, 1 ;  /* 0x3f800000a6087423 */ /* 0x002fe200000101a6 */
[----:B------:R-:W-:Y:S01]  /*4860*/  FMUL.FTZ R232, R13, UR14 ;  /* 0x0000000e0de87c20 */ /* 0x000fe20008410000 */
[----:B------:R-:W-:Y:S01]  /*4870*/  FMUL.FTZ R187, R20, UR14 ;  /* 0x0000000e14bb7c20 */ /* 0x000fe20008410000 */
[----:B------:R-:W-:Y:S01]  /*4880*/  FMUL.FTZ R229, R10, UR14 ;  /* 0x0000000e0ae57c20 */ /* 0x000fe20008410000 */
[----:B------:R-:W-:Y:S01]  /*4890*/  FFMA.FTZ R20, -R172, R172, 1 ;  /* 0x3f800000ac147423 */ /* 0x000fe200000101ac */
[----:B------:R-:W-:Y:S01]  /*48a0*/  FFMA.FTZ R10, -R31, R31, 1 ;  /* 0x3f8000001f0a7423 */ /* 0x000fe2000001011f */
[----:B------:R-:W-:Y:S03]  /*48b0*/  I2FP.F32.S32 R39, R45 ;  /* 0x0000002d00277245 */ /* 0x000fe60000201400 */
[----:B------:R-:W1:Y:S01]  /*48c0*/  MUFU.TANH R29, R183 ;  /* 0x000000b7001d7308 */ /* 0x000e620000002400 */
[----:B------:R-:W-:Y:S01]  /*48d0*/  FMUL.FTZ R228, R6, UR14 ;  /* 0x0000000e06e47c20 */ /* 0x000fe20008410000 */
[----:B------:R-:W-:Y:S01]  /*48e0*/  FMUL.FTZ R231, R8, UR14 ;  /* 0x0000000e08e77c20 */ /* 0x000fe20008410000 */
[C---:B------:R-:W-:Y:S01]  /*48f0*/  FFMA.FTZ R101, R15.reuse, -UR17, R101 ;  /* 0x800000110f657c23 */ /* 0x040fe20008010065 */
[----:B------:R-:W-:Y:S01]  /*4900*/  FFMA.FTZ R60, R15, -UR17, R59 ;  /* 0x800000110f3c7c23 */ /* 0x000fe2000801003b */
[----:B------:R-:W-:Y:S01]  /*4910*/  FFMA.FTZ R6, -R49, R49, 1 ;  /* 0x3f80000031067423 */ /* 0x000fe20000010131 */
[----:B------:R-:W-:Y:S01]  /*4920*/  FFMA.FTZ R45, R0, -UR17, R44 ;  /* 0x80000011002d7c23 */ /* 0x000fe2000801002c */
[----:B------:R-:W-:Y:S03]  /*4930*/  FFMA.FTZ R8, -R44, R44, 1 ;  /* 0x3f8000002c087423 */ /* 0x000fe6000001012c */
[----:B------:R1:W1:Y:S01]  /*4940*/  MUFU.TANH R37, R197 ;  /* 0x000000c500257308 */ /* 0x0002620000002400 */
[----:B------:R-:W-:Y:S01]  /*4950*/  FFMA.FTZ R100, R14, -UR17, R100 ;  /* 0x800000110e647c23 */ /* 0x000fe20008010064 */
[----:B------:R-:W-:Y:S01]  /*4960*/  FMUL.FTZ R222, R20, UR14 ;  /* 0x0000000e14de7c20 */ /* 0x000fe20008410000 */
[----:B------:R-:W-:Y:S01]  /*4970*/  FFMA.FTZ R59, R14, -UR17, R168 ;  /* 0x800000110e3b7c23 */ /* 0x000fe200080100a8 */
[C---:B------:R-:W-:Y:S01]  /*4980*/  FFMA.FTZ R56, R12.reuse, -UR17, R56 ;  /* 0x800000110c387c23 */ /* 0x040fe20008010038 */
[----:B------:R-:W-:Y:S01]  /*4990*/  FFMA.FTZ R58, R12, -UR17, R166 ;  /* 0x800000110c3a7c23 */ /* 0x000fe200080100a6 */
[C---:B------:R-:W-:Y:S01]  /*49a0*/  FFMA.FTZ R49, R11.reuse, -UR17, R49 ;  /* 0x800000110b317c23 */ /* 0x040fe20008010031 */
[----:B------:R-:W-:Y:S03]  /*49b0*/  FFMA.FTZ R44, R11, -UR17, R25 ;  /* 0x800000110b2c7c23 */ /* 0x000fe60008010019 */
[----:B------:R1:W-:Y:S01]  /*49c0*/  MUFU.TANH R16, R199 ;  /* 0x000000c700107308 */ /* 0x0003e20000002400 */
[----:B------:R-:W-:Y:S01]  /*49d0*/  FMUL.FTZ R233, R10, UR14 ;  /* 0x0000000e0ae97c20 */ /* 0x000fe20008410000 */
[C---:B------:R-:W-:Y:S01]  /*49e0*/  FFMA.FTZ R63, R4.reuse, -UR17, R63 ;  /* 0x80000011043f7c23 */ /* 0x040fe2000801003f */
[C---:B------:R-:W-:Y:S01]  /*49f0*/  FFMA.FTZ R62, R3.reuse, -UR17, R62 ;  /* 0x80000011033e7c23 */ /* 0x040fe2000801003e */
[----:B----4-:R-:W-:Y:S01]  /*4a00*/  FFMA.FTZ R54, R4, -UR17, R165 ;  /* 0x8000001104367c23 */ /* 0x010fe200080100a5 */
[----:B------:R-:W-:Y:S01]  /*4a10*/  FFMA.FTZ R50, R3, -UR17, R164 ;  /* 0x8000001103327c23 */ /* 0x000fe200080100a4 */
[----:B------:R-:W-:Y:S01]  /*4a20*/  FFMA.FTZ R4, -R52, R52, 1 ;  /* 0x3f80000034047423 */ /* 0x000fe20000010134 */
[----:B------:R-:W-:Y:S03]  /*4a30*/  FFMA.FTZ R3, -R51, R51, 1 ;  /* 0x3f80000033037423 */ /* 0x000fe60000010133 */
[----:B------:R4:W-:Y:S01]  /*4a40*/  MUFU.TANH R13, R204 ;  /* 0x000000cc000d7308 */ /* 0x0009e20000002400 */
[----:B------:R-:W-:Y:S01]  /*4a50*/  FFMA.FTZ R52, R2, -UR17, R52 ;  /* 0x8000001102347c23 */ /* 0x000fe20008010034 */
[----:B------:R-:W-:Y:S01]  /*4a60*/  FFMA.FTZ R51, R0, -UR17, R51 ;  /* 0x8000001100337c23 */ /* 0x000fe20008010033 */
[----:B------:R-:W-:Y:S01]  /*4a70*/  FFMA.FTZ R48, R2, -UR17, R31 ;  /* 0x8000001102307c23 */ /* 0x000fe2000801001f */
[----:B------:R-:W-:Y:S01]  /*4a80*/  FFMA.FTZ R0, -R46, R46, 1 ;  /* 0x3f8000002e007423 */ /* 0x000fe2000001012e */
[----:B------:R-:W-:Y:S01]  /*4a90*/  FFMA.FTZ R2, -R24, R24, 1 ;  /* 0x3f80000018027423 */ /* 0x000fe20000010118 */
[----:B------:R-:W-:Y:S01]  /*4aa0*/  FMUL.FTZ R227, R4, UR14 ;  /* 0x0000000e04e37c20 */ /* 0x000fe20008410000 */
[----:B------:R-:W-:Y:S03]  /*4ab0*/  FMUL.FTZ R226, R3, UR14 ;  /* 0x0000000e03e27c20 */ /* 0x000fe60008410000 */
[----:B------:R4:W-:Y:S01]  /*4ac0*/  MUFU.TANH R15, R203 ;  /* 0x000000cb000f7308 */ /* 0x0009e20000002400 */
[----:B--2---:R-:W-:Y:S01]  /*4ad0*/  FMUL.FTZ R198, R0, UR14 ;  /* 0x0000000e00c67c20 */ /* 0x004fe20008410000 */
[----:B------:R-:W-:Y:S01]  /*4ae0*/  FMUL.FTZ R237, R2, UR14 ;  /* 0x0000000e02ed7c20 */ /* 0x000fe20008410000 */
[----:B---3--:R-:W-:Y:S01]  /*4af0*/  FFMA.FTZ R4, -R47, R47, 1 ;  /* 0x3f8000002f047423 */ /* 0x008fe2000001012f */
[----:B-1----:R-:W-:Y:S01]  /*4b00*/  FFMA.FTZ R3, -R29, R29, 1 ;  /* 0x3f8000001d037423 */ /* 0x002fe2000001011d */
[----:B------:R-:W-:Y:S01]  /*4b10*/  FFMA.FTZ R2, -R28, R28, 1 ;  /* 0x3f8000001c027423 */ /* 0x000fe2000001011c */
[----:B------:R-:W-:Y:S01]  /*4b20*/  FFMA.FTZ R0, -R27, R27, 1 ;  /* 0x3f8000001b007423 */ /* 0x000fe2000001011b */
[----:B------:R-:W-:Y:S03]  /*4b30*/  FMUL.FTZ R224, R9, UR14 ;  /* 0x0000000e09e07c20 */ /* 0x000fe60008410000 */
[----:B------:R-:W1:Y:S01]  /*4b40*/  MUFU.TANH R20, R193 ;  /* 0x000000c100147308 */ /* 0x000e620000002400 */
[----:B------:R-:W-:Y:S01]  /*4b50*/  FMUL.FTZ R197, R6, UR14 ;  /* 0x0000000e06c57c20 */ /* 0x000fe20008410000 */
[----:B------:R-:W-:Y:S01]  /*4b60*/  FMUL.FTZ R199, R4, UR14 ;  /* 0x0000000e04c77c20 */ /* 0x000fe20008410000 */
[----:B----4-:R-:W-:Y:S01]  /*4b70*/  FMUL.FTZ R204, R3, UR14 ;  /* 0x0000000e03cc7c20 */ /* 0x010fe20008410000 */
[----:B------:R-:W-:Y:S01]  /*4b80*/  FMUL.FTZ R247, R2, UR14 ;  /* 0x0000000e02f77c20 */ /* 0x000fe20008410000 */
[----:B------:R-:W-:Y:S01]  /*4b90*/  FMUL.FTZ R246, R0, UR14 ;  /* 0x0000000e00f67c20 */ /* 0x000fe20008410000 */
[----:B------:R-:W-:Y:S01]  /*4ba0*/  FFMA.FTZ R9, -R165, R165, 1 ;  /* 0x3f800000a5097423 */ /* 0x000fe200000101a5 */
[----:B------:R-:W-:Y:S03]  /*4bb0*/  FFMA.FTZ R6, -R25, R25, 1 ;  /* 0x3f80000019067423 */ /* 0x000fe60000010119 */
[----:B------:R-:W2:Y:S01]  /*4bc0*/  MUFU.TANH R14, R202 ;  /* 0x000000ca000e7308 */ /* 0x000ea20000002400 */
[----:B------:R-:W-:Y:S01]  /*4bd0*/  FFMA.FTZ R4, -R21, R21, 1 ;  /* 0x3f80000015047423 */ /* 0x000fe20000010115 */
[----:B------:R-:W-:Y:S01]  /*4be0*/  FFMA.FTZ R3, -R18, R18, 1 ;  /* 0x3f80000012037423 */ /* 0x000fe20000010112 */
[----:B------:R-:W-:Y:S01]  /*4bf0*/  FFMA.FTZ R2, -R38, R38, 1 ;  /* 0x3f80000026027423 */ /* 0x000fe20000010126 */
[----:B------:R-:W-:Y:S01]  /*4c00*/  FFMA.FTZ R0, -R37, R37, 1 ;  /* 0x3f80000025007423 */ /* 0x000fe20000010125 */
[----:B------:R-:W-:Y:S01]  /*4c10*/  I2FP.F32.S32 R43, R43 ;  /* 0x0000002b002b7245 */ /* 0x000fe20000201400 */
[----:B------:R-:W-:Y:S01]  /*4c20*/  FMUL.FTZ R215, R19, UR14 ;  /* 0x0000000e13d77c20 */ /* 0x000fe20008410000 */
[----:B------:R-:W-:Y:S03]  /*4c30*/  I2FP.F32.S32 R34, R34 ;  /* 0x0000002200227245 */ /* 0x000fe60000201400 */
[----:B------:R-:W3:Y:S01]  /*4c40*/  MUFU.TANH R12, R205 ;  /* 0x000000cd000c7308 */ /* 0x000ee20000002400 */
[----:B------:R-:W-:Y:S01]  /*4c50*/  I2FP.F32.S32 R33, R33 ;  /* 0x0000002100217245 */ /* 0x000fe20000201400 */
[----:B------:R-:W-:Y:S01]  /*4c60*/  FMUL.FTZ R236, R9, UR14 ;  /* 0x0000000e09ec7c20 */ /* 0x000fe20008410000 */
[----:B------:R-:W-:Y:S01]  /*4c70*/  I2FP.F32.S32 R42, R42 ;  /* 0x0000002a002a7245 */ /* 0x000fe20000201400 */
[----:B------:R-:W-:Y:S01]  /*4c80*/  FMUL.FTZ R203, R8, UR14 ;  /* 0x0000000e08cb7c20 */ /* 0x000fe20008410000 */
[----:B------:R-:W-:Y:S01]  /*4c90*/  I2FP.F32.S32 R41, R41 ;  /* 0x0000002900297245 */ /* 0x000fe20000201400 */
[----:B------:R-:W-:Y:S01]  /*4ca0*/  FMUL.FTZ R238, R6, UR14 ;  /* 0x0000000e06ee7c20 */ /* 0x000fe20008410000 */
[----:B------:R-:W-:Y:S03]  /*4cb0*/  I2FP.F32.S32 R40, R40 ;  /* 0x0000002800287245 */ /* 0x000fe60000201400 */
[----:B------:R-:W4:Y:S01]  /*4cc0*/  MUFU.TANH R11, R206 ;  /* 0x000000ce000b7308 */ /* 0x000f220000002400 */
[----:B------:R-:W-:Y:S01]  /*4cd0*/  I2FP.F32.S32 R32, R32 ;  /* 0x0000002000207245 */ /* 0x000fe20000201400 */
[----:B------:R-:W-:Y:S01]  /*4ce0*/  FMUL.FTZ R252, R4, UR14 ;  /* 0x0000000e04fc7c20 */ /* 0x000fe20008410000 */
[----:B------:R-:W-:Y:S01]  /*4cf0*/  I2FP.F32.S32 R26, R26 ;  /* 0x0000001a001a7245 */ /* 0x000fe20000201400 */
[----:B------:R-:W-:Y:S01]  /*4d00*/  FMUL.FTZ R250, R3, UR14 ;  /* 0x0000000e03fa7c20 */ /* 0x000fe20008410000 */
[----:B------:R-:W-:Y:S01]  /*4d10*/  FMUL.FTZ R245, R2, UR14 ;  /* 0x0000000e02f57c20 */ /* 0x000fe20008410000 */
[----:B------:R-:W-:Y:S01]  /*4d20*/  FMUL.FTZ R244, R0, UR14 ;  /* 0x0000000e00f47c20 */ /* 0x000fe20008410000 */
[----:B------:R-:W-:Y:S03]  /*4d30*/  FFMA.FTZ R19, -R170, R170, 1 ;  /* 0x3f800000aa137423 */ /* 0x000fe600000101aa */
[----:B------:R-:W4:Y:S01]  /*4d40*/  MUFU.TANH R10, R230 ;  /* 0x000000e6000a7308 */ /* 0x000f220000002400 */
[----:B-1----:R-:W-:Y:S01]  /*4d50*/  FFMA.FTZ R8, -R20, R20, 1 ;  /* 0x3f80000014087423 */ /* 0x002fe20000010114 */
[----:B------:R-:W-:Y:S01]  /*4d60*/  FFMA.FTZ R9, -R17, R17, 1 ;  /* 0x3f80000011097423 */ /* 0x000fe20000010111 */
[----:B------:R-:W-:Y:S01]  /*4d70*/  FFMA.FTZ R7, -R16, R16, 1 ;  /* 0x3f80000010077423 */ /* 0x000fe20000010110 */
[----:B--2---:R-:W-:Y:S01]  /*4d80*/  FFMA.FTZ R6, -R14, R14, 1 ;  /* 0x3f8000000e067423 */ /* 0x004fe2000001010e */
[----:B------:R-:W-:Y:S01]  /*4d90*/  FFMA.FTZ R5, -R15, R15, 1 ;  /* 0x3f8000000f057423 */ /* 0x000fe2000001010f */
[----:B------:R-:W-:Y:S01]  /*4da0*/  FFMA.FTZ R4, -R13, R13, 1 ;  /* 0x3f8000000d047423 */ /* 0x000fe2000001010d */
[----:B---3--:R-:W-:Y:S01]  /*4db0*/  FFMA.FTZ R0, -R12, R12, 1 ;  /* 0x3f8000000c007423 */ /* 0x008fe2000001010c */
[----:B------:R-:W-:Y:S01]  /*4dc0*/  FFMA.FTZ R53, R43, -UR17, R53 ;  /* 0x800000112b357c23 */ /* 0x000fe20008010035 */
[----:B------:R-:W-:Y:S01]  /*4dd0*/  FFMA.FTZ R47, R34, -UR17, R47 ;  /* 0x80000011222f7c23 */ /* 0x000fe2000801002f */
[----:B----4-:R-:W-:Y:S01]  /*4de0*/  FFMA.FTZ R3, -R11, R11, 1 ;  /* 0x3f8000000b037423 */ /* 0x010fe2000001010b */
[----:B------:R-:W-:Y:S01]  /*4df0*/  FFMA.FTZ R46, R33, -UR17, R46 ;  /* 0x80000011212e7c23 */ /* 0x000fe2000801002e */
[----:B------:R-:W-:Y:S01]  /*4e00*/  FFMA.FTZ R30, R42, -UR17, R30 ;  /* 0x800000112a1e7c23 */ /* 0x000fe2000801001e */
[----:B------:R-:W-:Y:S01]  /*4e10*/  FFMA.FTZ R29, R41, -UR17, R29 ;  /* 0x80000011291d7c23 */ /* 0x000fe2000801001d */
[----:B------:R-:W-:Y:S01]  /*4e20*/  FFMA.FTZ R28, R40, -UR17, R28 ;  /* 0x80000011281c7c23 */ /* 0x000fe2000801001c */
[----:B------:R-:W-:Y:S01]  /*4e30*/  FFMA.FTZ R27, R39, -UR17, R27 ;  /* 0x80000011271b7c23 */ /* 0x000fe2000801001b */
[----:B------:R-:W-:Y:S01]  /*4e40*/  FFMA.FTZ R38, R32, -UR17, R38 ;  /* 0x8000001120267c23 */ /* 0x000fe20008010026 */
[----:B------:R-:W-:Y:S01]  /*4e50*/  FFMA.FTZ R37, R26, -UR17, R37 ;  /* 0x800000111a257c23 */ /* 0x000fe20008010025 */
[----:B------:R-:W-:Y:S01]  /*4e60*/  FFMA.FTZ R2, -R10, R10, 1 ;  /* 0x3f8000000a027423 */ /* 0x000fe2000001010a */
[----:B------:R-:W-:Y:S01]  /*4e70*/  FFMA.FTZ R31, R26, -UR17, R15 ;  /* 0x800000111a1f7c23 */ /* 0x000fe2000801000f */
[----:B------:R-:W-:Y:S01]  /*4e80*/  FMUL.FTZ R193, R19, UR14 ;  /* 0x0000000e13c17c20 */ /* 0x000fe20008410000 */
[----:B------:R-:W-:Y:S01]  /*4e90*/  FFMA.FTZ R43, R43, -UR17, R24 ;  /* 0x800000112b2b7c23 */ /* 0x000fe20008010018 */
[----:B------:R-:W-:Y:S01]  /*4ea0*/  FFMA.FTZ R42, R42, -UR17, R22 ;  /* 0x800000112a2a7c23 */ /* 0x000fe20008010016 */
[----:B------:R-:W-:Y:S01]  /*4eb0*/  FFMA.FTZ R41, R41, -UR17, R21 ;  /* 0x8000001129297c23 */ /* 0x000fe20008010015 */
[----:B------:R-:W-:Y:S01]  /*4ec0*/  FFMA.FTZ R34, R34, -UR17, R20 ;  /* 0x8000001122227c23 */ /* 0x000fe20008010014 */
[----:B------:R-:W-:Y:S01]  /*4ed0*/  FFMA.FTZ R33, R33, -UR17, R18 ;  /* 0x8000001121217c23 */ /* 0x000fe20008010012 */
[----:B------:R-:W-:Y:S01]  /*4ee0*/  FFMA.FTZ R36, R36, -UR17, R17 ;  /* 0x8000001124247c23 */ /* 0x000fe20008010011 */
[----:B------:R-:W-:Y:S01]  /*4ef0*/  FFMA.FTZ R35, R35, -UR17, R16 ;  /* 0x8000001123237c23 */ /* 0x000fe20008010010 */
[----:B------:R-:W-:Y:S01]  /*4f00*/  FFMA.FTZ R32, R32, -UR17, R14 ;  /* 0x8000001120207c23 */ /* 0x000fe2000801000e */
[----:B------:R-:W-:Y:S01]  /*4f10*/  FMUL.FTZ R251, R8, UR14 ;  /* 0x0000000e08fb7c20 */ /* 0x000fe20008410000 */
[----:B------:R-:W-:Y:S01]  /*4f20*/  FFMA.FTZ R40, R40, -UR17, R13 ;  /* 0x8000001128287c23 */ /* 0x000fe2000801000d */
[----:B------:R-:W-:Y:S01]  /*4f30*/  FFMA.FTZ R39, R39, -UR17, R12 ;  /* 0x8000001127277c23 */ /* 0x000fe2000801000c */
[----:B------:R-:W-:Y:S01]  /*4f40*/  FFMA.FTZ R26, R162, -UR17, R11 ;  /* 0x80000011a21a7c23 */ /* 0x000fe2000801000b */
[----:B------:R-:W-:Y:S01]  /*4f50*/  FFMA.FTZ R25, R163, -UR17, R10 ;  /* 0x80000011a3197c23 */ /* 0x000fe2000801000a */
        /* <DEDUP_REMOVED lines=8> */
[----:B------:R-:W-:Y:S06]  /*4fe0*/  BRA.U !UP0, `(.L_x_920) ;  /* 0x00000001082c7547 */ /* 0x000fec000b800000 */
[----:B------:R-:W-:Y:S02]  /*4ff0*/  USHF.L.U32 UR31, UR41, 0x7, URZ ;  /* 0x00000007291f7899 */ /* 0x000fe400080006ff */
[----:B------:R-:W-:Y:S02]  /*5000*/  UIADD3 UR16, UPT, UPT, UR16, 0x80, URZ ;  /* 0x0000008010107890 */ /* 0x000fe4000fffe0ff */
[----:B------:R-:W-:Y:S04]  /*5010*/  UIADD3 UR31, UPT, UPT, UR31, 0x80, URZ ;  /* 0x000000801f1f7890 */ /* 0x000fe8000fffe0ff */
[----:B------:R-:W-:Y:S02]  /*5020*/  UIADD3 UR25, UPT, UPT, -UR35, UR39, UR31 ;  /* 0x0000002723197290 */ /* 0x000fe4000fffe11f */
[----:B------:R-:W-:Y:S02]  /*5030*/  IMAD.U32 R0, RZ, RZ, UR31 ;  /* 0x0000001fff007e24 */ /* 0x000fe4000f8e00ff */
[----:B------:R-:W-:Y:S03]  /*5040*/  UIADD3 UR25, UPT, UPT, UR25, -0x80, UR9 ;  /* 0xffffff8019197890 */ /* 0x000fe6000fffe009 */
[----:B------:R-:W-:Y:S01]  /*5050*/  ISETP.LT.AND P0, PT, R0, UR35, PT ;  /* 0x0000002300007c0c */ /* 0x000fe2000bf01270 */
[----:B------:R-:W-:Y:S06]  /*5060*/  UISETP.GE.AND UP0, UPT, UR16, UR25, UPT ;  /* 0x000000191000728c */ /* 0x000fec000bf06270 */
[----:B------:R-:W-:Y:S11]  /*5070*/  PLOP3.LUT P1, PT, PT, PT, UP0, 0x80, 0x8 ;  /* 0x000000000008781c */ /* 0x000ff60003f2f008 */
[----:B------:R-:W-:Y:S02]  /*5080*/  @!UPT UIADD3 URZ, UPT, UPT, URZ, URZ, URZ ;  /* 0x000000fffffff290 */ /* 0x000fe4000fffe0ff */
[----:B------:R-:W-:Y:S05]  /*5090*/  @!P1 BRA P0, `(.L_x_921) ;  /* 0x0000001000ac9947 */ /* 0x000fea0000000000 */
.L_x_920:
[----:B------:R-:W1:Y:S01]  /*50a0*/  S2R R0, SR_TID.X ;  /* 0x0000000000007919 */ /* 0x000e620000002100 */
[----:B------:R-:W-:Y:S01]  /*50b0*/  IMAD.U32 R24, RZ, RZ, UR46 ;  /* 0x0000002eff187e24 */ /* 0x000fe2000f8e00ff */
[----:B------:R-:W-:Y:S01]  /*50c0*/  UIADD3 UR16, UPT, UPT, UR35, UR10, -UR39 ;  /* 0x0000000a23107290 */ /* 0x000fe2000fffe827 */
[----:B------:R-:W-:Y:S01]  /*50d0*/  IMAD.MOV.U32 R8, RZ, RZ, 0x1 ;  /* 0x00000001ff087424 */ /* 0x000fe200078e00ff */
[----:B------:R-:W-:Y:S01]  /*50e0*/  UIADD3 UR25, UPT, UPT, UR35, -UR9, -UR39 ;  /* 0x8000000923197290 */ /* 0x000fe2000fffe827 */
[----:B------:R-:W-:Y:S02]  /*50f0*/  IMAD.MOV.U32 R7, RZ, RZ, 0x9 ;  /* 0x00000009ff077424 */ /* 0x000fe400078e00ff */
[----:B------:R-:W-:Y:S01]  /*5100*/  IMAD.MOV.U32 R6, RZ, RZ, 0x41 ;  /* 0x00000041ff067424 */ /* 0x000fe200078e00ff */
[--C-:B-1----:R-:W-:Y:S01]  /*5110*/  SHF.R.U32.HI R2, RZ, 0x1, R0.reuse ;  /* 0x00000001ff027819 */ /* 0x102fe20000011600 */
[----:B------:R-:W-:Y:S01]  /*5120*/  IMAD.SHL.U32 R3, R0, 0x2, RZ ;  /* 0x0000000200037824 */ /* 0x000fe200078e00ff */
[----:B------:R-:W-:Y:S02]  /*5130*/  SHF.R.U32.HI R4, RZ, 0x2, R0 ;  /* 0x00000002ff047819 */ /* 0x000fe40000011600 */
[----:B------:R-:W-:Y:S02]  /*5140*/  LOP3.LUT R180, R2, 0x30, RZ, 0xc0, !PT ;  /* 0x0000003002b47812 */ /* 0x000fe400078ec0ff */
[----:B------:R-:W-:Y:S02]  /*5150*/  LOP3.LUT R0, R3, 0x6, RZ, 0xc0, !PT ;  /* 0x0000000603007812 */ /* 0x000fe400078ec0ff */
[----:B------:R-:W-:Y:S02]  /*5160*/  LOP3.LUT R180, R180, 0x7, R4, 0xf8, !PT ;  /* 0x00000007b4b47812 */ /* 0x000fe400078ef804 */
[----:B------:R-:W-:Y:S01]  /*5170*/  LOP3.LUT R2, R0, 0x1c0, R2, 0xf8, !PT ;  /* 0x000001c000027812 */ /* 0x000fe200078ef802 */
[----:B------:R-:W-:Y:S02]  /*5180*/  IMAD.U32 R0, RZ, RZ, UR41 ;  /* 0x00000029ff007e24 */ /* 0x000fe4000f8e00ff */
[----:B------:R-:W-:Y:S02]  /*5190*/  IMAD R24, R24, 0x80, R180 ;  /* 0x0000008018187824 */ /* 0x000fe400078e02b4 */
[----:B------:R-:W-:Y:S02]  /*51a0*/  IMAD R0, R0, 0x80, R2 ;  /* 0x0000008000007824 */ /* 0x000fe400078e0202 */
[C---:B------:R-:W-:Y:S02]  /*51b0*/  VIADD R5, R24.reuse, UR16 ;  /* 0x0000001018057c36 */ /* 0x040fe40008000000 */
[----:B------:R-:W-:Y:S02]  /*51c0*/  IMAD.MOV.U32 R2, RZ, RZ, 0x49 ;  /* 0x00000049ff027424 */ /* 0x000fe400078e00ff */
[----:B------:R-:W-:Y:S01]  /*51d0*/  VIADD R24, R24, UR25 ;  /* 0x0000001918187c36 */ /* 0x000fe20008000000 */
[C---:B------:R-:W-:Y:S01]  /*51e0*/  VIADDMNMX R8, R5.reuse, R8, UR35, PT ;  /* 0x0000002305087e46 */ /* 0x040fe2000b800108 */
[C---:B------:R-:W-:Y:S01]  /*51f0*/  VIADD R23, R0.reuse, 0x1 ;  /* 0x0000000100177836 */ /* 0x040fe20000000000 */
[C---:B------:R-:W-:Y:S01]  /*5200*/  VIADDMNMX R7, R5.reuse, R7, UR35, PT ;  /* 0x0000002305077e46 */ /* 0x040fe2000b800107 */
[C---:B------:R-:W-:Y:S01]  /*5210*/  VIADD R22, R0.reuse, 0x8 ;  /* 0x0000000800167836 */ /* 0x040fe20000000000 */
[C---:B------:R-:W-:Y:S01]  /*5220*/  VIADDMNMX R6, R5.reuse, R6, UR35, PT ;  /* 0x0000002305067e46 */ /* 0x040fe2000b800106 */
[C---:B------:R-:W-:Y:S01]  /*5230*/  VIADD R21, R0.reuse, 0x9 ;  /* 0x0000000900157836 */ /* 0x040fe20000000000 */
[----:B------:R-:W-:Y:S01]  /*5240*/  VIADDMNMX R5, R5, R2, UR35, PT ;  /* 0x0000002305057e46 */ /* 0x000fe2000b800102 */
[C---:B------:R-:W-:Y:S01]  /*5250*/  VIADD R20, R0.reuse, 0x10 ;  /* 0x0000001000147836 */ /* 0x040fe20000000000 */
[----:B------:R-:W-:Y:S01]  /*5260*/  VIMNMX R2, PT, PT, RZ, R24, !PT ;  /* 0x00000018ff027248 */ /* 0x000fe20007fe0100 */
[----:B------:R-:W-:Y:S01]  /*5270*/  VIADD R19, R0, 0x11 ;  /* 0x0000001100137836 */ /* 0x000fe20000000000 */
[----:B------:R-:W-:Y:S01]  /*5280*/  VIADDMNMX R4, R24, 0x8, RZ, !PT ;  /* 0x0000000818047846 */ /* 0x000fe200078001ff */
[C---:B------:R-:W-:Y:S01]  /*5290*/  VIADD R18, R0.reuse, 0x18 ;  /* 0x0000001800127836 */ /* 0x040fe20000000000 */
[CC--:B------:R-:W-:Y:S01]  /*52a0*/  ISETP.GE.AND P0, PT, R0.reuse, R2.reuse, PT ;  /* 0x000000020000720c */ /* 0x0c0fe20003f06270 */
[C---:B------:R-:W-:Y:S01]  /*52b0*/  VIADD R17, R0.reuse, 0x19 ;  /* 0x0000001900117836 */ /* 0x040fe20000000000 */
[-C--:B------:R-:W-:Y:S01]  /*52c0*/  ISETP.GE.AND P6, PT, R23, R2.reuse, PT ;  /* 0x000000021700720c */ /* 0x080fe20003fc6270 */
[----:B------:R-:W-:Y:S01]  /*52d0*/  VIADD R16, R0, 0x20 ;  /* 0x0000002000107836 */ /* 0x000fe20000000000 */
[----:B------:R-:W-:Y:S01]  /*52e0*/  FSEL R110, R110, -INF , P0 ;  /* 0xff8000006e6e7808 */ /* 0x000fe20000000000 */
[C---:B------:R-:W-:Y:S01]  /*52f0*/  VIADD R15, R0.reuse, 0x21 ;  /* 0x00000021000f7836 */ /* 0x040fe20000000000 */
        /* <DEDUP_REMOVED lines=8> */
[-C--:B------:R-:W-:Y:S01]  /*5380*/  ISETP.GE.AND P2, PT, R19, R2.reuse, PT ;  /* 0x000000021300720c */ /* 0x080fe20003f46270 */
[----:B------:R-:W-:Y:S01]  /*5390*/  VIADD R10, R0, 0x38 ;  /* 0x00000038000a7836 */ /* 0x000fe20000000000 */
[-C--:B------:R-:W-:Y:S01]  /*53a0*/  ISETP.GE.AND P1, PT, R18, R2.reuse, PT ;  /* 0x000000021200720c */ /* 0x080fe20003f26270 */
[----:B------:R-:W-:Y:S01]  /*53b0*/  VIADD R9, R0, 0x39 ;  /* 0x0000003900097836 */ /* 0x000fe20000000000 */
        /* <DEDUP_REMOVED lines=13> */
[-C--:B------:R-:W-:Y:S02]  /*5490*/  ISETP.GE.AND P1, PT, R11, R2.reuse, PT ;  /* 0x000000020b00720c */ /* 0x080fe40003f26270 */
[-C--:B------:R-:W-:Y:S02]  /*54a0*/  ISETP.GE.AND P0, PT, R10, R2.reuse, PT ;  /* 0x000000020a00720c */ /* 0x080fe40003f06270 */
[----:B------:R-:W-:Y:S02]  /*54b0*/  ISETP.GE.AND P6, PT, R9, R2, PT ;  /* 0x000000020900720c */ /* 0x000fe40003fc6270 */
        /* <DEDUP_REMOVED lines=28> */
[----:B------:R-:W-:Y:S02]  /*5680*/  VIADDMNMX R3, R24, 0x40, RZ, !PT ;  /* 0x0000004018037846 */ /* 0x000fe400078001ff */
        /* <DEDUP_REMOVED lines=69> */
[----:B------:R-:W-:Y:S02]  /*5ae0*/  ISETP.GE.AND P0, PT, R9, R2, PT ;  /* 0x000000020900720c */ /* 0x000fe40003f06270 */
[-C--:B------:R-:W-:Y:S02]  /*5af0*/  ISETP.GE.AND P6, PT, R0, R8.reuse, PT ;  /* 0x000000080000720c */ /* 0x080fe40003fc6270 */
[----:B------:R-:W-:Y:S02]  /*5b00*/  FSEL R48, R48, -INF , P5 ;  /* 0xff80000030307808 */ /* 0x000fe40002800000 */
[----:B------:R-:W-:Y:S02]  /*5b10*/  FSEL R45, R45, -INF , P4 ;  /* 0xff8000002d2d7808 */ /* 0x000fe40002000000 */
[----:B------:R-:W-:Y:S02]  /*5b20*/  FSEL R34, R34, -INF , P3 ;  /* 0xff80000022227808 */ /* 0x000fe40001800000 */
        /* <DEDUP_REMOVED lines=32> */
[----:B------:R-:W-:Y:S02]  /*5d30*/  ISETP.GE.AND P5, PT, R9, R8, PT ;  /* 0x000000080900720c */ /* 0x000fe40003fa6270 */
        /* <DEDUP_REMOVED lines=97> */
.L_x_921:
[----:B------:R-:W2:Y:S01]  /*6350*/  LDL R3, [R1+0x24] ;  /* 0x0000240001037983 */ /* 0x000ea20000100800 */
[----:B------:R-:W-:Y:S03]  /*6360*/  UISETP.GT.AND UP0, UPT, UR46, UR44, UPT ;  /* 0x0000002c2e00728c */ /* 0x000fe6000bf04270 */
[----:B------:R-:W3:Y:S04]  /*6370*/  LDL R5, [R1+0x28] ;  /* 0x0000280001057983 */ /* 0x000ee80000100800 */
[----:B------:R-:W4:Y:S04]  /*6380*/  LDL R2, [R1+0x20] ;  /* 0x0000200001027983 */ /* 0x000f280000100800 */
[----:B------:R-:W4:Y:S04]  /*6390*/  LDL R0, [R1+0x1c] ;  /* 0x00001c0001007983 */ /* 0x000f280000100800 */
[----:B------:R-:W-:Y:S04]  /*63a0*/  STL [R1+0xc0], R152 ;  /* 0x0000c09801007387 */ /* 0x000fe80000100800 */
[----:B------:R1:W-:Y:S04]  /*63b0*/  STL [R1+0xbc], R151 ;  /* 0x0000bc9701007387 */ /* 0x0003e80000100800 */
[----:B------:R1:W-:Y:S04]  /*63c0*/  STL [R1+0xb8], R150 ;  /* 0x0000b89601007387 */ /* 0x0003e80000100800 */
        /* <DEDUP_REMOVED lines=34> */
[C---:B--2---:R-:W-:Y:S01]  /*65f0*/  FSETP.NEU.FTZ.AND P0, PT, R3.reuse, -INF , PT ;  /* 0xff8000000300780b */ /* 0x044fe20003f1d000 */
[----:B------:R-:W-:Y:S01]  /*6600*/  FMUL.FTZ R3, R3, 1.4426950216293334961 ;  /* 0x3fb8aa3b03037820 */ /* 0x000fe20000410000 */
[C---:B---3--:R-:W-:Y:S01]  /*6610*/  FMUL.FTZ R4, R5.reuse, 1.4426950216293334961 ;  /* 0x3fb8aa3b05047820 */ /* 0x048fe20000410000 */
[----:B------:R-:W-:Y:S03]  /*6620*/  FSETP.NEU.FTZ.AND P1, PT, R5, -INF , PT ;  /* 0xff8000000500780b */ /* 0x000fe60003f3d000 */
[----:B------:R-:W-:Y:S02]  /*6630*/  FSEL R3, R3, RZ, P0 ;  /* 0x000000ff03037208 */ /* 0x000fe40000000000 */
[----:B------:R-:W-:Y:S02]  /*6640*/  FSEL R4, R4, RZ, P1 ;  /* 0x000000ff04047208 */ /* 0x000fe40000800000 */
[C---:B----4-:R-:W-:Y:S01]  /*6650*/  FSETP.NEU.FTZ.AND P1, PT, R2.reuse, -INF , PT ;  /* 0xff8000000200780b */ /* 0x050fe20003f3d000 */
[--C-:B------:R-:W-:Y:S01]  /*6660*/  FFMA.FTZ R111, R111, UR11, -R3.reuse ;  /* 0x0000000b6f6f7c23 */ /* 0x100fe20008010803 */
[----:B------:R-:W-:Y:S01]  /*6670*/  FMUL.FTZ R2, R2, 1.4426950216293334961 ;  /* 0x3fb8aa3b02027820 */ /* 0x000fe20000410000 */
[--C-:B------:R-:W-:Y:S01]  /*6680*/  FFMA.FTZ R109, R109, UR11, -R4.reuse ;  /* 0x0000000b6d6d7c23 */ /* 0x100fe20008010804 */
[--C-:B------:R-:W-:Y:S01]  /*6690*/  FFMA.FTZ R108, R108, UR11, -R3.reuse ;  /* 0x0000000b6c6c7c23 */ /* 0x100fe20008010803 */
        /* <DEDUP_REMOVED lines=8> */
[----:B-1----:R1:W-:Y:S01]  /*6720*/  MUFU.EX2 R151, R108 ;  /* 0x0000006c00977308 */ /* 0x0023e20000000800 */
[--C-:B------:R-:W-:Y:S01]  /*6730*/  FFMA.FTZ R101, R101, UR11, -R4.reuse ;  /* 0x0000000b65657c23 */ /* 0x100fe20008010804 */
[--C-:B------:R-:W-:Y:S01]  /*6740*/  FFMA.FTZ R100, R100, UR11, -R4.reuse ;  /* 0x0000000b64647c23 */ /* 0x100fe20008010804 */
[----:B------:R-:W-:Y:S07]  /*6750*/  FSEL R2, R2, RZ, P1 ;  /* 0x000000ff02027208 */ /* 0x000fee0000800000 */
[----:B------:R-:W4:Y:S01]  /*6760*/  MUFU.EX2 R5, R103 ;  /* 0x0000006700057308 */ /* 0x000f220000000800 */
[----:B------:R-:W-:Y:S01]  /*6770*/  FFMA.FTZ R110, R110, UR11, -R4 ;  /* 0x0000000b6e6e7c23 */ /* 0x000fe20008010804 */
[----:B--2---:R-:W3:Y:S01]  /*6780*/  S2R R111, SR_TID.X ;  /* 0x00000000006f7919 */ /* 0x004ee20000002100 */
[----:B------:R-:W-:Y:S01]  /*6790*/  FSETP.NEU.FTZ.AND P0, PT, R0, -INF , PT ;  /* 0xff8000000000780b */ /* 0x000fe20003f1d000 */
[--C-:B------:R-:W-:Y:S01]  /*67a0*/  FFMA.FTZ R160, R160, UR11, -R2.reuse ;  /* 0x0000000ba0a07c23 */ /* 0x100fe20008010802 */
[----:B------:R-:W-:Y:S01]  /*67b0*/  FMUL.FTZ R0, R0, 1.4426950216293334961 ;  /* 0x3fb8aa3b00007820 */ /* 0x000fe20000410000 */
[--C-:B------:R-:W-:Y:S01]  /*67c0*/  FFMA.FTZ R67, R67, UR11, -R2.reuse ;  /* 0x0000000b43437c23 */ /* 0x100fe20008010802 */
[--C-:B------:R-:W-:Y:S03]  /*67d0*/  FFMA.FTZ R66, R66, UR11, -R2.reuse ;  /* 0x0000000b42427c23 */ /* 0x100fe60008010802 */
[----:B------:R4:W-:Y:S01]  /*67e0*/  MUFU.EX2 R164, R160 ;  /* 0x000000a000a47308 */ /* 0x0009e20000000800 */
[--C-:B------:R-:W-:Y:S01]  /*67f0*/  FFMA.FTZ R63, R63, UR11, -R2.reuse ;  /* 0x0000000b3f3f7c23 */ /* 0x100fe20008010802 */
[----:B------:R-:W-:Y:S01]  /*6800*/  FSEL R0, R0, RZ, P0 ;  /* 0x000000ff00007208 */ /* 0x000fe20000000000 */
[--C-:B------:R-:W-:Y:S01]  /*6810*/  FFMA.FTZ R62, R62, UR11, -R2.reuse ;  /* 0x0000000b3e3e7c23 */ /* 0x100fe20008010802 */
        /* <DEDUP_REMOVED lines=22> */
[----:B---3--:R-:W-:Y:S01]  /*6980*/  SHF.L.U32 R109, R111, 0x5, RZ ;  /* 0x000000056f6d7819 */ /* 0x008fe200000006ff */
[--C-:B------:R-:W-:Y:S01]  /*6990*/  FFMA.FTZ R43, R43, UR11, -R3.reuse ;  /* 0x0000000b2b2b7c23 */ /* 0x100fe20008010803 */
[C---:B------:R-:W-:Y:S01]  /*69a0*/  SHF.L.U32 R7, R111.reuse, 0x1, RZ ;  /* 0x000000016f077819 */ /* 0x040fe200000006ff */
[--C-:B------:R-:W-:Y:S01]  /*69b0*/  FFMA.FTZ R42, R42, UR11, -R3.reuse ;  /* 0x0000000b2a2a7c23 */ /* 0x100fe20008010803 */
[----:B------:R-:W-:Y:S01]  /*69c0*/  SHF.L.U32 R2, R111, 0x4, RZ ;  /* 0x000000046f027819 */ /* 0x000fe200000006ff */
[--C-:B------:R-:W-:Y:S01]  /*69d0*/  FFMA.FTZ R41, R41, UR11, -R3.reuse ;  /* 0x0000000b29297c23 */ /* 0x100fe20008010803 */
[----:B-1----:R-:W-:Y:S01]  /*69e0*/  SHF.L.U32 R108, R111, 0x6, RZ ;  /* 0x000000066f6c7819 */ /* 0x002fe200000006ff */
        /* <DEDUP_REMOVED lines=12> */
[----:B------:R-:W1:Y:S01]  /*6ab0*/  MUFU.EX2 R166, R110 ;  /* 0x0000006e00a67308 */ /* 0x000e620000000800 */
[----:B------:R-:W-:Y:S01]  /*6ac0*/  LOP3.LUT R0, R109, 0xc0, RZ, 0xc0, !PT ;  /* 0x000000c06d007812 */ /* 0x000fe200078ec0ff */
[--C-:B------:R-:W-:Y:S01]  /*6ad0*/  FFMA.FTZ R57, R57, UR11, -R4.reuse ;  /* 0x0000000b39397c23 */ /* 0x100fe20008010804 */
[----:B------:R-:W-:Y:S07]  /*6ae0*/  SHF.L.U32 R3, R111, 0x2, RZ ;  /* 0x000000026f037819 */ /* 0x000fee00000006ff */
[----:B------:R-:W2:Y:S01]  /*6af0*/  MUFU.EX2 R169, R112 ;  /* 0x0000007000a97308 */ /* 0x000ea20000000800 */
[----:B----4-:R-:W-:Y:S01]  /*6b00*/  MOV R160, R5 ;  /* 0x0000000500a07202 */ /* 0x010fe20000000f00 */
[----:B------:R-:W-:Y:S01]  /*6b10*/  FFMA.FTZ R56, R56, UR11, -R4 ;  /* 0x0000000b38387c23 */ /* 0x000fe20008010804 */
[----:B------:R-:W-:Y:S01]  /*6b20*/  LOP3.LUT R6, R7, 0xe006, R108, 0xc8, !PT ;  /* 0x0000e00607067812 */ /* 0x000fe200078ec86c */
[--C-:B------:R-:W-:Y:S01]  /*6b30*/  FFMA.FTZ R49, R49, UR11, -R4.reuse ;  /* 0x0000000b31317c23 */ /* 0x100fe20008010804 */
[----:B------:R-:W-:Y:S01]  /*6b40*/  LOP3.LUT R5, R2, 0x1c0, RZ, 0xc0, !PT ;  /* 0x000001c002057812 */ /* 0x000fe200078ec0ff */
[--C-:B------:R-:W-:Y:S01]  /*6b50*/  FFMA.FTZ R53, R53, UR11, -R4.reuse ;  /* 0x0000000b35357c23 */ /* 0x100fe20008010804 */
[----:B------:R-:W-:Y:S01]  /*6b60*/  LOP3.LUT R0, R0, 0x18, R3, 0xf8, !PT ;  /* 0x0000001800007812 */ /* 0x000fe200078ef803 */
[--C-:B------:R-:W-:Y:S01]  /*6b70*/  FFMA.FTZ R30, R30, UR11, -R4.reuse ;  /* 0x0000000b1e1e7c23 */ /* 0x100fe20008010804 */
[----:B------:R-:W-:Y:S01]  /*6b80*/  LOP3.LUT R3, R109, 0x120, RZ, 0xc0, !PT ;  /* 0x000001206d037812 */ /* 0x000fe200078ec0ff */
[--C-:B------:R-:W-:Y:S01]  /*6b90*/  FFMA.FTZ R29, R29, UR11, -R4.reuse ;  /* 0x0000000b1d1d7c23 */ /* 0x100fe20008010804 */
[----:B------:R-:W-:Y:S01]  /*6ba0*/  LOP3.LUT R5, R5, 0x38, R7, 0xf8, !PT ;  /* 0x0000003805057812 */ /* 0x000fe200078ef807 */
[--C-:B------:R-:W-:Y:S01]  /*6bb0*/  FFMA.FTZ R28, R28, UR11, -R4.reuse ;  /* 0x0000000b1c1c7c23 */ /* 0x100fe20008010804 */
[----:B------:R-:W-:Y:S01]  /*6bc0*/  LOP3.LUT R6, R6, 0xc00, R109, 0xf8, !PT ;  /* 0x00000c0006067812 */ /* 0x000fe200078ef86d */
[--C-:B------:R-:W-:Y:S01]  /*6bd0*/  FFMA.FTZ R27, R27, UR11, -R4.reuse ;  /* 0x0000000b1b1b7c23 */ /* 0x100fe20008010804 */
[--C-:B------:R-:W-:Y:S01]  /*6be0*/  FFMA.FTZ R26, R26, UR11, -R4.reuse ;  /* 0x0000000b1a1a7c23 */ /* 0x100fe20008010804 */
[----:B------:R-:W-:Y:S01]  /*6bf0*/  FFMA.FTZ R25, R25, UR11, -R4 ;  /* 0x0000000b19197c23 */ /* 0x000fe20008010804 */
[----:B------:R-:W-:Y:S01]  /*6c00*/  SHF.R.U32.HI R4, RZ, 0x1, R111 ;  /* 0x00000001ff047819 */ /* 0x000fe2000001166f */
[----:B------:R3:W-:Y:S01]  /*6c10*/  MUFU.EX2 R168, R157 ;  /* 0x0000009d00a87308 */ /* 0x0007e20000000800 */
[----:B------:R-:W-:Y:S02]  /*6c20*/  LOP3.LUT R2, R3, 0x600, R2, 0xf8, !PT ;  /* 0x0000060003027812 */ /* 0x000fe400078ef802 */
[----:B------:R-:W-:Y:S07]  /*6c30*/  LOP3.LUT R3, R6, R5, RZ, 0xfc, !PT ;  /* 0x0000000506037212 */ /* 0x000fee00078efcff */
[----:B------:R-:W-:Y:S01]  /*6c40*/  MUFU.EX2 R152, R102 ;  /* 0x0000006600987308 */ /* 0x000fe20000000800 */
[----:B------:R-:W-:Y:S02]  /*6c50*/  LOP3.LUT R0, R0, 0x8, R4, 0x78, !PT ;  /* 0x0000000800007812 */ /* 0x000fe400078e7804 */
[----:B-1----:R-:W-:Y:S07]  /*6c60*/  F2FP.BF16.F32.PACK_AB R4, R170, R166 ;  /* 0x000000a6aa04723e */ /* 0x002fee00000010ff */
[----:B------:R-:W1:Y:S01]  /*6c70*/  MUFU.EX2 R150, R107 ;  /* 0x0000006b00967308 */ /* 0x000e620000000800 */
[----:B------:R-:W-:Y:S02]  /*6c80*/  LEA R3, R3, UR4, 0x1 ;  /* 0x0000000403037c11 */ /* 0x000fe4000f8e08ff */
[----:B--2---:R-:W-:Y:S07]  /*6c90*/  F2FP.BF16.F32.PACK_AB R5, R173, R169 ;  /* 0x000000a9ad05723e */ /* 0x004fee00000010ff */
[----:B------:R-:W-:Y:S01]  /*6ca0*/  MUFU.EX2 R181, R106 ;  /* 0x0000006a00b57308 */ /* 0x000fe20000000800 */
[----:B------:R-:W-:Y:S01]  /*6cb0*/  MOV R110, 0x20 ;  /* 0x00000020006e7802 */ /* 0x000fe20000000f00 */
[----:B------:R2:W-:Y:S01]  /*6cc0*/  STS [R3+0x10000], R4 ;  /* 0x0100000403007388 */ /* 0x0005e20000000800 */
[C---:B------:R-:W-:Y:S07]  /*6cd0*/  LOP3.LUT P1, RZ, R111.reuse, 0x4, RZ, 0xc0, !PT ;  /* 0x000000046fff7812 */ /* 0x040fee000782c0ff */
[----:B------:R-:W-:Y:S01]  /*6ce0*/  MUFU.EX2 R177, R105 ;  /* 0x0000006900b17308 */ /* 0x000fe20000000800 */
[----:B------:R-:W-:Y:S01]  /*6cf0*/  LOP3.LUT R0, R2, R0, RZ, 0xfc, !PT ;  /* 0x0000000002007212 */ /* 0x000fe200078efcff */
[----:B------:R4:W-:Y:S01]  /*6d00*/  STS [R3+0x10400], R5 ;  /* 0x0104000503007388 */ /* 0x0009e20000000800 */
[----:B---3--:R-:W-:Y:S07]  /*6d10*/  MOV R157, 0x10 ;  /* 0x00000010009d7802 */ /* 0x008fee0000000f00 */
[----:B------:R3:W-:Y:S01]  /*6d20*/  MUFU.EX2 R163, R159 ;  /* 0x0000009f00a37308 */ /* 0x0007e20000000800 */
[----:B------:R-:W-:Y:S02]  /*6d30*/  R2P PR, R111, 0x18 ;  /* 0x000000186f007804 */ /* 0x000fe40000000000 */
[----:B------:R-:W-:Y:S07]  /*6d40*/  SEL R157, R157, 0xfffffff0, !P1 ;  /* 0xfffffff09d9d7807 */ /* 0x000fee0004800000 */
[----:B------:R-:W4:Y:S01]  /*6d50*/  MUFU.EX2 R165, R161 ;  /* 0x000000a100a57308 */ /* 0x000f220000000800 */
[----:B-1----:R-:W-:Y:S02]  /*6d60*/  F2FP.BF16.F32.PACK_AB R2, R150, R151 ;  /* 0x000000979602723e */ /* 0x002fe400000010ff */
[C---:B------:R-:W-:Y:S07]  /*6d70*/  IADD3 R6, PT, PT, R3.reuse, 0x10000, RZ ;  /* 0x0001000003067810 */ /* 0x040fee0007ffe0ff */
[----:B------:R1:W-:Y:S01]  /*6d80*/  MUFU.EX2 R171, R114 ;  /* 0x0000007200ab7308 */ /* 0x0003e20000000800 */
[----:B------:R-:W-:Y:S02]  /*6d90*/  IADD3 R112, PT, PT, R3, 0x10040, RZ ;  /* 0x0001004003707810 */ /* 0x000fe40007ffe0ff */
[----:B------:R-:W-:Y:S07]  /*6da0*/  LEA R0, R0, UR4, 0x1 ;  /* 0x0000000400007c11 */ /* 0x000fee000f8e08ff */
[----:B------:R-:W-:Y:S01]  /*6db0*/  MUFU.EX2 R162, R158 ;  /* 0x0000009e00a27308 */ /* 0x000fe20000000800 */
[----:B---3--:R-:W-:Y:S02]  /*6dc0*/  IADD3 R159, PT, PT, R157, R3, RZ ;  /* 0x000000039d9f7210 */ /* 0x008fe40007ffe0ff */
[----:B------:R-:W-:Y:S07]  /*6dd0*/  @P4 IADD3 R112, PT, PT, R6, -0x40, RZ ;  /* 0xffffffc006704810 */ /* 0x000fee0007ffe0ff */
[----:B------:R-:W-:Y:S01]  /*6de0*/  MUFU.EX2 R183, R101 ;  /* 0x0000006500b77308 */ /* 0x000fe20000000800 */
[----:B------:R3:W-:Y:S01]  /*6df0*/  STS [R159+0x10400], R2 ;  /* 0x010400029f007388 */ /* 0x0007e20000000800 */
[----:B--2---:R-:W-:Y:S08]  /*6e00*/  F2FP.BF16.F32.PACK_AB R4, R152, R160 ;  /* 0x000000a09804723e */ /* 0x004ff000000010ff */
[----:B------:R-:W-:Y:S01]  /*6e10*/  MUFU.EX2 R182, R100 ;  /* 0x0000006400b67308 */ /* 0x000fe20000000800 */
[----:B-1----:R-:W-:Y:S02]  /*6e20*/  SEL R114, R110, 0xffffffe0, !P3 ;  /* 0xffffffe06e727807 */ /* 0x002fe40005800000 */
[----:B----4-:R-:W-:Y:S01]  /*6e30*/  F2FP.BF16.F32.PACK_AB R5, R164, R165 ;  /* 0x000000a5a405723e */ /* 0x010fe200000010ff */
[----:B------:R1:W-:Y:S06]  /*6e40*/  STS [R159+0x10000], R4 ;  /* 0x010000049f007388 */ /* 0x0003ec0000000800 */
[----:B------:R-:W-:Y:S01]  /*6e50*/  MUFU.EX2 R99, R57 ;  /* 0x0000003900637308 */ /* 0x000fe20000000800 */
[----:B------:R2:W-:Y:S09]  /*6e60*/  STS [R3+0x12000], R5 ;  /* 0x0120000503007388 */ /* 0x0005f20000000800 */
[----:B------:R-:W3:Y:S10]  /*6e70*/  MUFU.EX2 R172, R115 ;  /* 0x0000007300ac7308 */ /* 0x000ef40000000800 */
[----:B------:R-:W4:Y:S10]  /*6e80*/  MUFU.EX2 R167, R113 ;  /* 0x0000007100a77308 */ /* 0x000f340000000800 */
[----:B------:R-:W-:Y:S10]  /*6e90*/  MUFU.EX2 R98, R56 ;  /* 0x0000003800627308 */ /* 0x000ff40000000800 */
[----:B------:R-:W-:Y:S01]  /*6ea0*/  MUFU.EX2 R97, R60 ;  /* 0x0000003c00617308 */ /* 0x000fe20000000800 */
[----:B---3--:R-:W-:Y:S09]  /*6eb0*/  F2FP.BF16.F32.PACK_AB R2, R171, R172 ;  /* 0x000000acab02723e */ /* 0x008ff200000010ff */
[----:B------:R-:W-:Y:S01]  /*6ec0*/  MUFU.EX2 R96, R59 ;  /* 0x0000003b00607308 */ /* 0x000fe20000000800 */
[----:B------:R-:W-:Y:S02]  /*6ed0*/  IADD3 R115, PT, PT, R157, R112, RZ ;  /* 0x000000709d737210 */ /* 0x000fe40007ffe0ff */
[----:B----4-:R-:W-:Y:S07]  /*6ee0*/  F2FP.BF16.F32.PACK_AB R6, R167, R168 ;  /* 0x000000a8a706723e */ /* 0x010fee00000010ff */
[----:B------:R-:W-:Y:S01]  /*6ef0*/  MUFU.EX2 R179, R67 ;  /* 0x0000004300b37308 */ /* 0x000fe20000000800 */
[----:B-1----:R-:W-:Y:S02]  /*6f00*/  F2FP.BF16.F32.PACK_AB R4, R162, R163 ;  /* 0x000000a3a204723e */ /* 0x002fe400000010ff */
[----:B------:R-:W-:Y:S07]  /*6f10*/  IADD3 R113, PT, PT, R3, R114, RZ ;  /* 0x0000007203717210 */ /* 0x000fee0007ffe0ff */
[----:B--2---:R-:W1:Y:S01]  /*6f20*/  MUFU.EX2 R5, R40 ;  /* 0x0000002800057308 */ /* 0x004e620000000800 */
[----:B------:R-:W-:Y:S01]  /*6f30*/  IADD3 R114, PT, PT, R114, R112, RZ ;  /* 0x0000007072727210 */ /* 0x000fe20007ffe0ff */
[----:B------:R2:W-:Y:S01]  /*6f40*/  STS [R3+0x12400], R4 ;  /* 0x0124000403007388 */ /* 0x0005e20000000800 */
[C---:B------:R-:W-:Y:S07]  /*6f50*/  IADD3 R158, PT, PT, R157.reuse, R113, RZ ;  /* 0x000000719d9e7210 */ /* 0x040fee0007ffe0ff */
[----:B------:R-:W3:Y:S01]  /*6f60*/  MUFU.EX2 R176, R66 ;  /* 0x0000004200b07308 */ /* 0x000ee20000000800 */
[----:B------:R-:W-:Y:S01]  /*6f70*/  IADD3 R157, PT, PT, R157, R114, RZ ;  /* 0x000000729d9d7210 */ /* 0x000fe20007ffe0ff */
[----:B------:R4:W-:Y:S08]  /*6f80*/  STS [R159+0x12000], R2 ;  /* 0x012000029f007388 */ /* 0x0009f00000000800 */
[----:B------:R-:W-:Y:S01]  /*6f90*/  MUFU.EX2 R175, R104 ;  /* 0x0000006800af7308 */ /* 0x000fe20000000800 */
[----:B------:R3:W-:Y:S09]  /*6fa0*/  STS [R159+0x12400], R6 ;  /* 0x012400069f007388 */ /* 0x0007f20000000800 */
[----:B------:R-:W3:Y:S01]  /*6fb0*/  MUFU.EX2 R174, R65 ;  /* 0x0000004100ae7308 */ /* 0x000ee20000000800 */
[----:B-1----:R1:W-:Y:S09]  /*6fc0*/  STL [R1+0x4], R5 ;  /* 0x0000040501007387 */ /* 0x0023f20000100800 */
[----:B------:R-:W-:Y:S01]  /*6fd0*/  MUFU.EX2 R149, R63 ;  /* 0x0000003f00957308 */ /* 0x000fe20000000800 */
[----:B------:R-:W3:Y:S09]  /*6fe0*/  LDL.LU R110, [R1+0x4] ;  /* 0x00000400016e7983 */ /* 0x000ef20000300800 */
[----:B------:R-:W1:Y:S10]  /*6ff0*/  MUFU.EX2 R148, R62 ;  /* 0x0000003e00947308 */ /* 0x000e740000000800 */
[----:B------:R-:W-:Y:S01]  /*7000*/  MUFU.EX2 R206, R64 ;  /* 0x0000004000ce7308 */ /* 0x000fe20000000800 */
[----:B--2---:R-:W-:Y:S09]  /*7010*/  F2FP.BF16.F32.PACK_AB R4, R177, R181 ;  /* 0x000000b5b104723e */ /* 0x004ff200000010ff */
[----:B------:R-:W-:Y:S01]  /*7020*/  MUFU.EX2 R205, R61 ;  /* 0x0000003d00cd7308 */ /* 0x000fe20000000800 */
[----:B----4-:R-:W-:Y:S01]  /*7030*/  F2FP.BF16.F32.PACK_AB R2, R98, R99 ;  /* 0x000000636202723e */ /* 0x010fe200000010ff */
[----:B------:R2:W-:Y:S08]  /*7040*/  STS [R113+0x10400], R4 ;  /* 0x0104000471007388 */ /* 0x0005f00000000800 */
[----:B------:R-:W-:Y:S01]  /*7050*/  MUFU.EX2 R93, R55 ;  /* 0x00000037005d7308 */ /* 0x000fe20000000800 */
[----:B---3--:R-:W-:Y:S09]  /*7060*/  F2FP.BF16.F32.PACK_AB R6, R176, R179 ;  /* 0x000000b3b006723e */ /* 0x008ff200000010ff */
[----:B------:R-:W3:Y:S01]  /*7070*/  MUFU.EX2 R92, R58 ;  /* 0x0000003a005c7308 */ /* 0x000ee20000000800 */
[----:B-1----:R-:W-:Y:S09]  /*7080*/  F2FP.BF16.F32.PACK_AB R5, R182, R183 ;  /* 0x000000b7b605723e */ /* 0x002ff200000010ff */
[----:B------:R-:W-:Y:S01]  /*7090*/  MUFU.EX2 R95, R49 ;  /* 0x00000031005f7308 */ /* 0x000fe20000000800 */
[----:B------:R1:W-:Y:S09]  /*70a0*/  STS [R113+0x10000], R5 ;  /* 0x0100000571007388 */ /* 0x0003f20000000800 */
[----:B------:R-:W4:Y:S01]  /*70b0*/  MUFU.EX2 R94, R53 ;  /* 0x00000035005e7308 */ /* 0x000f220000000800 */
[----:B------:R4:W-:Y:S09]  /*70c0*/  STS [R158+0x10000], R2 ;  /* 0x010000029e007388 */ /* 0x0009f20000000800 */
[----:B------:R-:W-:Y:S10]  /*70d0*/  MUFU.EX2 R85, R30 ;  /* 0x0000001e00557308 */ /* 0x000ff40000000800 */
[----:B------:R-:W3:Y:S01]  /*70e0*/  MUFU.EX2 R84, R29 ;  /* 0x0000001d00547308 */ /* 0x000ee20000000800 */
[----:B--2---:R-:W-:Y:S09]  /*70f0*/  F2FP.BF16.F32.PACK_AB R4, R96, R97 ;  /* 0x000000616004723e */ /* 0x004ff200000010ff */
[----:B------:R-:W-:Y:S01]  /*7100*/  MUFU.EX2 R83, R44 ;  /* 0x0000002c00537308 */ /* 0x000fe20000000800 */
[----:B------:R3:W-:Y:S09]  /*7110*/  STS [R158+0x10400], R4 ;  /* 0x010400049e007388 */ /* 0x0007f20000000800 */
[----:B------:R-:W-:Y:S01]  /*7120*/  MUFU.EX2 R82, R43 ;  /* 0x0000002b00527308 */ /* 0x000fe20000000800 */
[----:B------:R2:W-:Y:S09]  /*7130*/  STS [R113+0x12000], R6 ;  /* 0x0120000671007388 */ /* 0x0005f20000000800 */
[----:B------:R-:W-:Y:S01]  /*7140*/  MUFU.EX2 R91, R52 ;  /* 0x00000034005b7308 */ /* 0x000fe20000000800 */
[----:B-1----:R-:W-:Y:S09]  /*7150*/  F2FP.BF16.F32.PACK_AB R5, R174, R175 ;  /* 0x000000afae05723e */ /* 0x002ff200000010ff */
[----:B------:R-:W-:Y:S01]  /*7160*/  MUFU.EX2 R90, R51 ;  /* 0x00000033005a7308 */ /* 0x000fe20000000800 */
[----:B----4-:R-:W-:Y:S01]  /*7170*/  F2FP.BF16.F32.PACK_AB R2, R148, R149 ;  /* 0x000000959402723e */ /* 0x010fe200000010ff */
[----:B------:R1:W-:Y:S08]  /*7180*/  STS [R113+0x12400], R5 ;  /* 0x0124000571007388 */ /* 0x0003f00000000800 */
[----:B------:R-:W-:Y:S01]  /*7190*/  MUFU.EX2 R202, R54 ;  /* 0x0000003600ca7308 */ /* 0x000fe20000000800 */
[----:B------:R4:W-:Y:S09]  /*71a0*/  STS [R158+0x12000], R2 ;  /* 0x012000029e007388 */ /* 0x0009f20000000800 */
[----:B------:R-:W-:Y:S10]  /*71b0*/  MUFU.EX2 R178, R50 ;  /* 0x0000003200b27308 */ /* 0x000ff40000000800 */
[----:B------:R-:W-:Y:S01]  /*71c0*/  MUFU.EX2 R89, R47 ;  /* 0x0000002f00597308 */ /* 0x000fe20000000800 */
[----:B---3--:R-:W-:Y:S09]  /*71d0*/  F2FP.BF16.F32.PACK_AB R4, R92, R93 ;  /* 0x0000005d5c04723e */ /* 0x008ff200000010ff */
[----:B------:R-:W-:Y:S01]  /*71e0*/  MUFU.EX2 R88, R46 ;  /* 0x0000002e00587308 */ /* 0x000fe20000000800 */
[----:B--2---:R-:W-:Y:S09]  /*71f0*/  F2FP.BF16.F32.PACK_AB R6, R205, R206 ;  /* 0x000000cecd06723e */ /* 0x004ff200000010ff */
[----:B------:R-:W-:Y:S01]  /*7200*/  MUFU.EX2 R87, R48 ;  /* 0x0000003000577308 */ /* 0x000fe20000000800 */
[----:B------:R2:W-:Y:S09]  /*7210*/  STS [R158+0x12400], R6 ;  /* 0x012400069e007388 */ /* 0x0005f20000000800 */
[----:B------:R-:W3:Y:S01]  /*7220*/  MUFU.EX2 R86, R45 ;  /* 0x0000002d00567308 */ /* 0x000ee20000000800 */
[----:B-1----:R-:W-:Y:S01]  /*7230*/  F2FP.BF16.F32.PACK_AB R5, R94, R95 ;  /* 0x0000005f5e05723e */ /* 0x002fe200000010ff */
[----:B------:R1:W-:Y:S08]  /*7240*/  STS [R112+0x400], R4 ;  /* 0x0004000470007388 */ /* 0x0003f00000000800 */
[----:B------:R-:W-:Y:S01]  /*7250*/  MUFU.EX2 R81, R28 ;  /* 0x0000001c00517308 */ /* 0x000fe20000000800 */
[----:B----4-:R-:W-:Y:S01]  /*7260*/  F2FP.BF16.F32.PACK_AB R2, R84, R85 ;  /* 0x000000555402723e */ /* 0x010fe200000010ff */
[----:B------:R4:W-:Y:S08]  /*7270*/  STS [R112], R5 ;  /* 0x0000000570007388 */ /* 0x0009f00000000800 */
[----:B------:R-:W-:Y:S01]  /*7280*/  MUFU.EX2 R80, R27 ;  /* 0x0000001b00507308 */ /* 0x000fe20000000800 */
[----:B------:R4:W-:Y:S09]  /*7290*/  STS [R115], R2 ;  /* 0x0000000273007388 */ /* 0x0009f20000000800 */
[----:B------:R-:W-:Y:S01]  /*72a0*/  MUFU.EX2 R79, R42 ;  /* 0x0000002a004f7308 */ /* 0x000fe20000000800 */
[----:B---3--:R-:W-:Y:S09]  /*72b0*/  F2FP.BF16.F32.PACK_AB R7, R86, R87 ;  /* 0x000000575607723e */ /* 0x008ff200000010ff */
[----:B------:R-:W-:Y:S10]  /*72c0*/  MUFU.EX2 R78, R41 ;  /* 0x00000029004e7308 */ /* 0x000ff40000000800 */
[----:B------:R-:W-:Y:S01]  /*72d0*/  MUFU.EX2 R69, R26 ;  /* 0x0000001a00457308 */ /* 0x000fe20000000800 */
[----:B--2---:R-:W-:Y:S09]  /*72e0*/  F2FP.BF16.F32.PACK_AB R6, R90, R91 ;  /* 0x0000005b5a06723e */ /* 0x004ff200000010ff */
[----:B------:R-:W2:Y:S01]  /*72f0*/  MUFU.EX2 R68, R25 ;  /* 0x0000001900447308 */ /* 0x000ea20000000800 */
[----:B-1----:R-:W-:Y:S09]  /*7300*/  F2FP.BF16.F32.PACK_AB R4, R82, R83 ;  /* 0x000000535204723e */ /* 0x002ff200000010ff */
[----:B------:R-:W-:Y:S01]  /*7310*/  MUFU.EX2 R109, R39 ;  /* 0x00000027006d7308 */ /* 0x000fe20000000800 */
[----:B----4-:R-:W-:Y:S01]  /*7320*/  F2FP.BF16.F32.PACK_AB R5, R178, R202 ;  /* 0x000000cab205723e */ /* 0x010fe200000010ff */
[----:B------:R2:W-:Y:S08]  /*7330*/  STS [R115+0x400], R4 ;  /* 0x0004000473007388 */ /* 0x0005f00000000800 */
[----:B------:R-:W-:Y:S01]  /*7340*/  MUFU.EX2 R77, R38 ;  /* 0x00000026004d7308 */ /* 0x000fe20000000800 */
[----:B------:R-:W-:Y:S01]  /*7350*/  F2FP.BF16.F32.PACK_AB R2, R88, R89 ;  /* 0x000000595802723e */ /* 0x000fe200000010ff */
[----:B------:R1:W-:Y:S08]  /*7360*/  STS [R112+0x2000], R6 ;  /* 0x0020000670007388 */ /* 0x0003f00000000800 */
[----:B------:R-:W3:Y:S01]  /*7370*/  MUFU.EX2 R76, R37 ;  /* 0x00000025004c7308 */ /* 0x000ee20000000800 */
[----:B------:R4:W-:Y:S09]  /*7380*/  STS [R112+0x2400], R5 ;  /* 0x0024000570007388 */ /* 0x0009f20000000800 */
[----:B------:R-:W-:Y:S01]  /*7390*/  MUFU.EX2 R75, R34 ;  /* 0x00000022004b7308 */ /* 0x000fe20000000800 */
[----:B------:R-:W-:Y:S09]  /*73a0*/  STS [R115+0x2000], R2 ;  /* 0x0020000273007388 */ /* 0x000ff20000000800 */
[----:B------:R-:W3:Y:S01]  /*73b0*/  MUFU.EX2 R74, R33 ;  /* 0x00000021004a7308 */ /* 0x000ee20000000800 */
[----:B------:R-:W-:Y:S09]  /*73c0*/  STS [R115+0x2400], R7 ;  /* 0x0024000773007388 */ /* 0x000ff20000000800 */
[----:B------:R-:W-:Y:S10]  /*73d0*/  MUFU.EX2 R73, R36 ;  /* 0x0000002400497308 */ /* 0x000ff40000000800 */
[----:B------:R-:W3:Y:S01]  /*73e0*/  MUFU.EX2 R72, R35 ;  /* 0x0000002300487308 */ /* 0x000ee20000000800 */
[----:B--2---:R-:W-:Y:S09]  /*73f0*/  F2FP.BF16.F32.PACK_AB R4, R68, R69 ;  /* 0x000000454404723e */ /* 0x004ff200000010ff */
[----:B------:R-:W-:Y:S01]  /*7400*/  MUFU.EX2 R71, R32 ;  /* 0x0000002000477308 */ /* 0x000fe20000000800 */
[----:B-1----:R-:W-:Y:S09]  /*7410*/  F2FP.BF16.F32.PACK_AB R6, R80, R81 ;  /* 0x000000515006723e */ /* 0x002ff200000010ff */
[----:B------:R-:W1:Y:S01]  /*7420*/  MUFU.EX2 R70, R31 ;  /* 0x0000001f00467308 */ /* 0x000e620000000800 */
[----:B----4-:R-:W-:Y:S01]  /*7430*/  F2FP.BF16.F32.PACK_AB R5, R78, R79 ;  /* 0x0000004f4e05723e */ /* 0x010fe200000010ff */
[----:B------:R3:W-:Y:S04]  /*7440*/  STS [R114], R6 ;  /* 0x0000000672007388 */ /* 0x0007e80000000800 */
[----:B------:R2:W-:Y:S04]  /*7450*/  STS [R114+0x400], R5 ;  /* 0x0004000572007388 */ /* 0x0005e80000000800 */
[----:B------:R4:W-:Y:S01]  /*7460*/  STS [R157], R4 ;  /* 0x000000049d007388 */ /* 0x0009e20000000800 */
[----:B---3--:R-:W-:Y:S02]  /*7470*/  F2FP.BF16.F32.PACK_AB R6, R76, R77 ;  /* 0x0000004d4c06723e */ /* 0x008fe400000010ff */
[----:B--2---:R-:W-:Y:S02]  /*7480*/  F2FP.BF16.F32.PACK_AB R5, R74, R75 ;  /* 0x0000004b4a05723e */ /* 0x004fe400000010ff */
[----:B----4-:R-:W-:Y:S02]  /*7490*/  F2FP.BF16.F32.PACK_AB R4, R72, R73 ;  /* 0x000000494804723e */ /* 0x010fe400000010ff */
[----:B------:R-:W-:Y:S05]  /*74a0*/  F2FP.BF16.F32.PACK_AB R2, R109, R110 ;  /* 0x0000006e6d02723e */ /* 0x000fea00000010ff */
[----:B------:R1:W-:Y:S04]  /*74b0*/  STS [R157+0x400], R2 ;  /* 0x000400029d007388 */ /* 0x0003e80000000800 */
[----:B------:R-:W-:Y:S04]  /*74c0*/  STS [R114+0x2000], R6 ;  /* 0x0020000672007388 */ /* 0x000fe80000000800 */
[----:B------:R-:W-:Y:S04]  /*74d0*/  STS [R114+0x2400], R5 ;  /* 0x0024000572007388 */ /* 0x000fe80000000800 */
[----:B------:R-:W-:Y:S01]  /*74e0*/  STS [R157+0x2000], R4 ;  /* 0x002000049d007388 */ /* 0x000fe20000000800 */
[----:B-1----:R-:W-:Y:S05]  /*74f0*/  F2FP.BF16.F32.PACK_AB R2, R70, R71 ;  /* 0x000000474602723e */ /* 0x002fea00000010ff */
[----:B------:R1:W-:Y:S04]  /*7500*/  STS [R157+0x2400], R2 ;  /* 0x002400029d007388 */ /* 0x0003e80000000800 */
[----:B------:R-:W2:Y:S04]  /*7510*/  LDSM.16.M88.4 R64, [R0+0x4000] ;  /* 0x004000000040783b */ /* 0x000ea80000000200 */
[----:B------:R3:W4:Y:S01]  /*7520*/  LDSM.16.M88.4 R60, [R0+0x5000] ;  /* 0x00500000003c783b */ /* 0x0007220000000200 */
[C---:B-1----:R-:W-:Y:S02]  /*7530*/  IADD3 R2, PT, PT, R0.reuse, 0x4000, RZ ;  /* 0x0000400000027810 */ /* 0x042fe40007ffe0ff */
[----:B---3--:R-:W-:Y:S02]  /*7540*/  IADD3 R0, PT, PT, R0, 0x4020, RZ ;  /* 0x0000402000007810 */ /* 0x008fe40007ffe0ff */
[----:B------:R-:W-:Y:S05]  /*7550*/  @P1 IADD3 R0, PT, PT, R2, -0x20, RZ ;  /* 0xffffffe002001810 */ /* 0x000fea0007ffe0ff */
[----:B------:R-:W1:Y:S04]  /*7560*/  LDSM.16.M88.4 R100, [R0] ;  /* 0x000000000064783b */ /* 0x000e680000000200 */
[----:B------:R3:W1:Y:S01]  /*7570*/  LDSM.16.M88.4 R104, [R0+0x1000] ;  /* 0x001000000068783b */ /* 0x0006620000000200 */
[-C--:B--2---:R-:W-:Y:S08]  /*7580*/  HMMA.16816.F32.BF16 R4, R64, R116.reuse, RZ ;  /* 0x000000744004723c */ /* 0x084ff000000418ff */
[C---:B----4-:R-:W-:Y:S08]  /*7590*/  HMMA.16816.F32.BF16 R8, R60.reuse, R116, RZ ;  /* 0x000000743c08723c */ /* 0x050ff000000418ff */
[-C--:B------:R-:W-:Y:S01]  /*75a0*/  HMMA.16816.F32.BF16 R12, R60, R118.reuse, RZ ;  /* 0x000000763c0c723c */ /* 0x080fe200000418ff */
[----:B---3--:R-:W-:Y:S07]  /*75b0*/  LOP3.LUT R0, R108, 0x400, RZ, 0xc0, !PT ;  /* 0x000004006c007812 */ /* 0x008fee00078ec0ff */
        /* <DEDUP_REMOVED lines=14> */
[C---:B------:R-:W-:Y:S08]  /*76a0*/  HMMA.16816.F32.BF16 R8, R104.reuse, R132, R8 ;  /* 0x000000846808723c */ /* 0x040ff00000041808 */
[-C--:B------:R-:W-:Y:S03]  /*76b0*/  HMMA.16816.F32.BF16 R12, R104, R134.reuse, R12 ;  /* 0x00000086680c723c */ /* 0x080fe6000004180c */
[C---:B-----5:R-:W-:Y:S01]  /*76c0*/  FADD.FTZ R5, -R156.reuse, R5 ;  /* 0x000000059c057221 */ /* 0x060fe20000010100 */
[----:B------:R-:W-:Y:S01]  /*76d0*/  FADD.FTZ R4, -R156, R4 ;  /* 0x000000049c047221 */ /* 0x000fe20000010100 */
[C---:B------:R-:W-:Y:S01]  /*76e0*/  FADD.FTZ R7, -R155.reuse, R7 ;  /* 0x000000079b077221 */ /* 0x040fe20000010100 */
[----:B------:R-:W-:Y:S02]  /*76f0*/  FADD.FTZ R6, -R155, R6 ;  /* 0x000000069b067221 */ /* 0x000fe40000010100 */
[C---:B------:R-:W-:Y:S04]  /*7700*/  HMMA.16816.F32.BF16 R16, R100.reuse, R134, R16 ;  /* 0x000000866410723c */ /* 0x040fe80000041810 */
[----:B------:R-:W-:Y:S01]  /*7710*/  FMUL.FTZ R161, R166, R4 ;  /* 0x00000004a6a17220 */ /* 0x000fe20000410000 */
[----:B------:R-:W-:Y:S01]  /*7720*/  MOV R166, R160 ;  /* 0x000000a000a67202 */ /* 0x000fe20000000f00 */
[----:B------:R-:W-:Y:S01]  /*7730*/  FMUL.FTZ R160, R170, R5 ;  /* 0x00000005aaa07220 */ /* 0x000fe20000410000 */
        /* <DEDUP_REMOVED lines=8> */
[C---:B------:R-:W-:Y:S01]  /*77c0*/  FADD.FTZ R17, -R156.reuse, R17 ;  /* 0x000000119c117221 */ /* 0x040fe20000010100 */
[C---:B------:R-:W-:Y:S01]  /*77d0*/  FADD.FTZ R18, -R155.reuse, R18 ;  /* 0x000000129b127221 */ /* 0x040fe20000010100 */
[----:B------:R-:W-:Y:S01]  /*77e0*/  FADD.FTZ R19, -R155, R19 ;  /* 0x000000139b137221 */ /* 0x000fe20000010100 */
[----:B------:R-:W-:Y:S01]  /*77f0*/  FADD.FTZ R16, -R156, R16 ;  /* 0x000000109c107221 */ /* 0x000fe20000010100 */
[-C--:B------:R-:W-:Y:S03]  /*7800*/  HMMA.16816.F32.BF16 R28, R104, R138.reuse, R28 ;  /* 0x0000008a681c723c */ /* 0x080fe6000004181c */
[----:B------:R-:W-:Y:S01]  /*7810*/  FMUL.FTZ R17, R152, R17 ;  /* 0x0000001198117220 */ /* 0x000fe20000410000 */
[----:B------:R-:W-:Y:S01]  /*7820*/  FMUL.FTZ R18, R151, R18 ;  /* 0x0000001297127220 */ /* 0x000fe20000410000 */
[----:B------:R1:W5:Y:S01]  /*7830*/  LDL.LU R152, [R1+0xc0] ;  /* 0x0000c00001987983 */ /* 0x0003620000300800 */
[----:B------:R-:W-:Y:S01]  /*7840*/  FMUL.FTZ R19, R150, R19 ;  /* 0x0000001396137220 */ /* 0x000fe20000410000 */
[----:B------:R-:W-:Y:S01]  /*7850*/  FMUL.FTZ R11, R166, R16 ;  /* 0x00000010a60b7220 */ /* 0x000fe20000410000 */
[C---:B------:R-:W-:Y:S01]  /*7860*/  HMMA.16816.F32.BF16 R32, R100.reuse, R138, R32 ;  /* 0x0000008a6420723c */ /* 0x040fe20000041820 */
[----:B------:R1:W5:Y:S03]  /*7870*/  LDL.LU R151, [R1+0xbc] ;  /* 0x0000bc0001977983 */ /* 0x0003660000300800 */
[----:B------:R-:W-:Y:S01]  /*7880*/  FMUL.FTZ R11, R215, R11 ;  /* 0x0000000bd70b7220 */ /* 0x000fe20000410000 */
[----:B------:R1:W5:Y:S01]  /*7890*/  LDL.LU R150, [R1+0xb8] ;  /* 0x0000b80001967983 */ /* 0x0003620000300800 */
[----:B------:R-:W-:Y:S01]  /*78a0*/  FMUL.FTZ R14, R168, R14 ;  /* 0x0000000ea80e7220 */ /* 0x000fe20000410000 */
[----:B------:R-:W-:Y:S01]  /*78b0*/  FMUL.FTZ R15, R167, R15 ;  /* 0x0000000fa70f7220 */ /* 0x000fe20000410000 */
[-C--:B------:R-:W-:Y:S03]  /*78c0*/  HMMA.16816.F32.BF16 R36, R100, R140.reuse, R36 ;  /* 0x0000008c6424723c */ /* 0x080fe60000041824 */
[C---:B------:R-:W-:Y:S01]  /*78d0*/  FADD.FTZ R28, -R154.reuse, R28 ;  /* 0x0000001c9a1c7221 */ /* 0x040fe20000010100 */
[----:B------:R-:W-:Y:S01]  /*78e0*/  FADD.FTZ R29, -R154, R29 ;  /* 0x0000001d9a1d7221 */ /* 0x000fe20000010100 */
[----:B------:R-:W-:Y:S01]  /*78f0*/  FMUL.FTZ R12, R172, R12 ;  /* 0x0000000cac0c7220 */ /* 0x000fe20000410000 */
[----:B------:R-:W-:Y:S01]  /*7900*/  FMUL.FTZ R13, R171, R13 ;  /* 0x0000000dab0d7220 */ /* 0x000fe20000410000 */
[----:B------:R-:W-:Y:S01]  /*7910*/  FMUL.FTZ R28, R149, R28 ;  /* 0x0000001c951c7220 */ /* 0x000fe20000410000 */
[C---:B------:R-:W-:Y:S01]  /*7920*/  HMMA.16816.F32.BF16 R40, R104.reuse, R140, R40 ;  /* 0x0000008c6828723c */ /* 0x040fe20000041828 */
[----:B------:R1:W5:Y:S03]  /*7930*/  LDL.LU R149, [R1+0xb4] ;  /* 0x0000b40001957983 */ /* 0x0003660000300800 */
[----:B------:R-:W-:Y:S01]  /*7940*/  FMUL.FTZ R29, R148, R29 ;  /* 0x0000001d941d7220 */ /* 0x000fe20000410000 */
[C---:B------:R-:W-:Y:S01]  /*7950*/  FADD.FTZ R32, -R156.reuse, R32 ;  /* 0x000000209c207221 */ /* 0x040fe20000010100 */
[----:B------:R1:W5:Y:S01]  /*7960*/  LDL.LU R148, [R1+0xb0] ;  /* 0x0000b00001947983 */ /* 0x0003620000300800 */
[----:B------:R-:W-:Y:S01]  /*7970*/  FADD.FTZ R33, -R156, R33 ;  /* 0x000000219c217221 */ /* 0x000fe20000010100 */
[-C--:B------:R-:W-:Y:S03]  /*7980*/  HMMA.16816.F32.BF16 R44, R104, R142.reuse, R44 ;  /* 0x0000008e682c723c */ /* 0x080fe6000004182c */
[----:B------:R-:W-:Y:S01]  /*7990*/  FMUL.FTZ R32, R99, R32 ;  /* 0x0000002063207220 */ /* 0x000fe20000410000 */
[----:B------:R-:W-:Y:S01]  /*79a0*/  FMUL.FTZ R33, R98, R33 ;  /* 0x0000002162217220 */ /* 0x000fe20000410000 */
[----:B------:R1:W5:Y:S01]  /*79b0*/  LDL.LU R99, [R1+0xac] ;  /* 0x0000ac0001637983 */ /* 0x0003620000300800 */
[C---:B------:R-:W-:Y:S01]  /*79c0*/  FADD.FTZ R34, -R155.reuse, R34 ;  /* 0x000000229b227221 */ /* 0x040fe20000010100 */
[----:B------:R-:W-:Y:S01]  /*79d0*/  FADD.FTZ R35, -R155, R35 ;  /* 0x000000239b237221 */ /* 0x000fe20000010100 */
        /* <DEDUP_REMOVED lines=14> */
[----:B------:R-:W-:Y:S01]  /*7ac0*/  FMUL.FTZ R40, R91, R40 ;  /* 0x000000285b287220 */ /* 0x000fe20000410000 */
[----:B------:R-:W-:Y:S01]  /*7ad0*/  FMUL.FTZ R16, R90, R41 ;  /* 0x000000295a107220 */ /* 0x000fe20000410000 */
[C---:B------:R-:W-:Y:S01]  /*7ae0*/  FADD.FTZ R44, -R154.reuse, R44 ;  /* 0x0000002c9a2c7221 */ /* 0x040fe20000010100 */
[----:B------:R-:W-:Y:S01]  /*7af0*/  FADD.FTZ R45, -R154, R45 ;  /* 0x0000002d9a2d7221 */ /* 0x000fe20000010100 */
[C---:B------:R-:W-:Y:S01]  /*7b00*/  FADD.FTZ R46, -R153.reuse, R46 ;  /* 0x0000002e992e7221 */ /* 0x040fe20000010100 */
[----:B------:R-:W-:Y:S01]  /*7b10*/  FADD.FTZ R47, -R153, R47 ;  /* 0x0000002f992f7221 */ /* 0x000fe20000010100 */
[----:B------:R-:W-:Y:S01]  /*7b20*/  FMUL.FTZ R44, R89, R44 ;  /* 0x0000002c592c7220 */ /* 0x000fe20000410000 */
[C---:B------:R-:W-:Y:S01]  /*7b30*/  FADD.FTZ R48, -R156.reuse, R48 ;  /* 0x000000309c307221 */ /* 0x040fe20000010100 */
[C---:B------:R-:W-:Y:S01]  /*7b40*/  FADD.FTZ R49, -R156.reuse, R49 ;  /* 0x000000319c317221 */ /* 0x040fe20000010100 */
[C---:B------:R-:W-:Y:S01]  /*7b50*/  FADD.FTZ R50, -R155.reuse, R50 ;  /* 0x000000329b327221 */ /* 0x040fe20000010100 */
[C---:B------:R-:W-:Y:S01]  /*7b60*/  FADD.FTZ R51, -R155.reuse, R51 ;  /* 0x000000339b337221 */ /* 0x040fe20000010100 */
[C---:B------:R-:W-:Y:S01]  /*7b70*/  FADD.FTZ R52, -R156.reuse, R52 ;  /* 0x000000349c347221 */ /* 0x040fe20000010100 */
[----:B------:R-:W-:Y:S01]  /*7b80*/  FADD.FTZ R53, -R156, R53 ;  /* 0x000000359c357221 */ /* 0x000fe20000010100 */
[C---:B------:R-:W-:Y:S01]  /*7b90*/  FADD.FTZ R54, -R155.reuse, R54 ;  /* 0x000000369b367221 */ /* 0x040fe20000010100 */
[----:B------:R-:W-:Y:S01]  /*7ba0*/  FADD.FTZ R55, -R155, R55 ;  /* 0x000000379b377221 */ /* 0x000fe20000010100 */
[----:B------:R-:W-:Y:S01]  /*7bb0*/  FMUL.FTZ R52, R81, R52 ;  /* 0x0000003451347220 */ /* 0x000fe20000410000 */
[C---:B------:R-:W-:Y:S01]  /*7bc0*/  FADD.FTZ R56, -R154.reuse, R56 ;  /* 0x000000389a387221 */ /* 0x040fe20000010100 */
[----:B------:R-:W-:Y:S01]  /*7bd0*/  FADD.FTZ R57, -R154, R57 ;  /* 0x000000399a397221 */ /* 0x000fe20000010100 */
[C---:B------:R-:W-:Y:S01]  /*7be0*/  FADD.FTZ R58, -R153.reuse, R58 ;  /* 0x0000003a993a7221 */ /* 0x040fe20000010100 */
[C---:B------:R-:W-:Y:S01]  /*7bf0*/  FADD.FTZ R59, -R153.reuse, R59 ;  /* 0x0000003b993b7221 */ /* 0x040fe20000010100 */
[-C--:B------:R-:W-:Y:S03]  /*7c00*/  HMMA.16816.F32.BF16 R60, R104, R146.reuse, R60 ;  /* 0x00000092683c723c */ /* 0x080fe6000004183c */
[----:B------:R-:W-:Y:S01]  /*7c10*/  FMUL.FTZ R57, R76, R57 ;  /* 0x000000394c397220 */ /* 0x000fe20000410000 */
[----:B------:R-:W-:Y:S01]  /*7c20*/  FMUL.FTZ R59, R74, R59 ;  /* 0x0000003b4a3b7220 */ /* 0x000fe20000410000 */
[C---:B------:R-:W-:Y:S01]  /*7c30*/  FADD.FTZ R26, -R153.reuse, R26 ;  /* 0x0000001a991a7221 */ /* 0x040fe20000010100 */
[C---:B------:R-:W-:Y:S01]  /*7c40*/  FADD.FTZ R25, -R154.reuse, R25 ;  /* 0x000000199a197221 */ /* 0x040fe20000010100 */
[----:B------:R-:W-:Y:S01]  /*7c50*/  FADD.FTZ R24, -R154, R24 ;  /* 0x000000189a187221 */ /* 0x000fe20000010100 */
[----:B------:R-:W-:Y:S01]  /*7c60*/  FADD.FTZ R27, -R153, R27 ;  /* 0x0000001b991b7221 */ /* 0x000fe20000010100 */
[----:B------:R-:W-:Y:S01]  /*7c70*/  FMUL.FTZ R26, R175, R26 ;  /* 0x0000001aaf1a7220 */ /* 0x000fe20000410000 */
[----:B------:R-:W-:Y:S01]  /*7c80*/  FMUL.FTZ R25, R176, R25 ;  /* 0x00000019b0197220 */ /* 0x000fe20000410000 */
[----:B------:R-:W-:Y:S01]  /*7c90*/  FMUL.FTZ R24, R179, R24 ;  /* 0x00000018b3187220 */ /* 0x000fe20000410000 */
[C---:B------:R-:W-:Y:S01]  /*7ca0*/  FADD.FTZ R8, -R154.reuse, R8 ;  /* 0x000000089a087221 */ /* 0x040fe20000010100 */
[----:B------:R-:W-:Y:S01]  /*7cb0*/  FADD.FTZ R9, -R154, R9 ;  /* 0x000000099a097221 */ /* 0x000fe20000010100 */
[----:B------:R-:W-:Y:S01]  /*7cc0*/  FADD.FTZ R10, -R153, R10 ;  /* 0x0000000a990a7221 */ /* 0x000fe20000010100 */
[----:B------:R-:W-:Y:S01]  /*7cd0*/  FMUL.FTZ R4, R169, R6 ;  /* 0x00000006a9047220 */ /* 0x000fe20000410000 */
[----:B------:R-:W-:Y:S01]  /*7ce0*/  FMUL.FTZ R107, R165, R8 ;  /* 0x00000008a56b7220 */ /* 0x000fe20000410000 */
[----:B------:R-:W-:Y:S01]  /*7cf0*/  FMUL.FTZ R8, R164, R9 ;  /* 0x00000009a4087220 */ /* 0x000fe20000410000 */
[----:B------:R-:W-:Y:S01]  /*7d00*/  FMUL.FTZ R6, R163, R10 ;  /* 0x0000000aa3067220 */ /* 0x000fe20000410000 */
[--C-:B------:R-:W-:Y:S01]  /*7d10*/  SHF.R.U32.HI R105, RZ, 0x1, R111.reuse ;  /* 0x00000001ff697819 */ /* 0x100fe2000001166f */
[----:B------:R-:W-:Y:S01]  /*7d20*/  FMUL.FTZ R10, R209, R107 ;  /* 0x0000006bd10a7220 */ /* 0x000fe20000410000 */
[----:B------:R-:W-:Y:S01]  /*7d30*/  FMUL.FTZ R8, R190, R8 ;  /* 0x00000008be087220 */ /* 0x000fe20000410000 */
[----:B------:R-:W-:Y:S01]  /*7d40*/  FMUL.FTZ R5, R184, R5 ;  /* 0x00000005b8057220 */ /* 0x000fe20000410000 */
[----:B------:R-:W-:Y:S01]  /*7d50*/  FMUL.FTZ R6, R188, R6 ;  /* 0x00000006bc067220 */ /* 0x000fe20000410000 */
[----:B------:R-:W-:Y:S01]  /*7d60*/  LOP3.LUT R106, R105, 0x30, RZ, 0xc0, !PT ;  /* 0x00000030696a7812 */ /* 0x000fe200078ec0ff */
[----:B------:R-:W-:Y:S01]  /*7d70*/  FMUL.FTZ R9, R211, R161 ;  /* 0x000000a1d3097220 */ /* 0x000fe20000410000 */
[----:B------:R-:W-:Y:S01]  /*7d80*/  F2FP.BF16.F32.PACK_AB R166, R8, R10 ;  /* 0x0000000a08a6723e */ /* 0x000fe200000010ff */
[----:B------:R-:W-:Y:S01]  /*7d90*/  FMUL.FTZ R8, R220, R18 ;  /* 0x00000012dc087220 */ /* 0x000fe20000410000 */
[----:B------:R-:W-:Y:S01]  /*7da0*/  LOP3.LUT R2, R106, 0x8, R111, 0xf8, !PT ;  /* 0x000000086a027812 */ /* 0x000fe200078ef86f */
[----:B------:R-:W-:Y:S01]  /*7db0*/  FMUL.FTZ R4, R210, R4 ;  /* 0x00000004d2047220 */ /* 0x000fe20000410000 */
[----:B------:R-:W-:Y:S01]  /*7dc0*/  F2FP.BF16.F32.PACK_AB R165, R5, R6 ;  /* 0x0000000605a5723e */ /* 0x000fe200000010ff */
[----:B------:R-:W-:Y:S01]  /*7dd0*/  FMUL.FTZ R5, R219, R19 ;  /* 0x00000013db057220 */ /* 0x000fe20000410000 */
[----:B------:R-:W-:Y:S01]  /*7de0*/  SHF.L.U32 R104, R111, 0x3, RZ ;  /* 0x000000036f687819 */ /* 0x000fe200000006ff */
[----:B------:R-:W-:Y:S01]  /*7df0*/  FMUL.FTZ R10, R214, R17 ;  /* 0x00000011d60a7220 */ /* 0x000fe20000410000 */
[----:B------:R-:W-:Y:S01]  /*7e00*/  LOP3.LUT R2, R2, 0x1c0, R108, 0xf8, !PT ;  /* 0x000001c002027812 */ /* 0x000fe200078ef86c */
[----:B------:R-:W-:Y:S01]  /*7e10*/  FADD.FTZ R23, -R155, R23 ;  /* 0x000000179b177221 */ /* 0x000fe20000010100 */
[----:B------:R-:W-:Y:S01]  /*7e20*/  F2FP.BF16.F32.PACK_AB R161, R5, R8 ;  /* 0x0000000805a1723e */ /* 0x000fe200000010ff */
[----:B------:R-:W-:Y:S01]  /*7e30*/  FMUL.FTZ R5, R225, R26 ;  /* 0x0000001ae1057220 */ /* 0x000fe20000410000 */
[----:B------:R-:W-:Y:S01]  /*7e40*/  LOP3.LUT R2, R2, 0x38, R104, 0x78, !PT ;  /* 0x0000003802027812 */ /* 0x000fe200078e7868 */
[----:B------:R-:W-:Y:S01]  /*7e50*/  FMUL.FTZ R26, R96, R35 ;  /* 0x00000023601a7220 */ /* 0x000fe20000410000 */
[----:B------:R-:W-:Y:S01]  /*7e60*/  FMUL.FTZ R18, R75, R58 ;  /* 0x0000003a4b127220 */ /* 0x000fe20000410000 */
[----:B------:R1:W5:Y:S01]  /*7e70*/  LDL.LU R96, [R1+0xa0] ;  /* 0x0000a00001607983 */ /* 0x0003620000300800 */
[----:B------:R-:W-:Y:S01]  /*7e80*/  LEA R2, R2, R0, 0x1 ;  /* 0x0000000002027211 */ /* 0x000fe200078e08ff */
        /* <DEDUP_REMOVED lines=12> */
[----:B------:R-:W-:Y:S01]  /*7f50*/  FMUL.FTZ R0, R212, R15 ;  /* 0x0000000fd4007220 */ /* 0x000fe20000410000 */
[----:B------:R-:W-:Y:S01]  /*7f60*/  FADD.FTZ R22, -R155, R22 ;  /* 0x000000169b167221 */ /* 0x000fe20000010100 */
[----:B------:R1:W5:Y:S01]  /*7f70*/  LDL.LU R92, [R1+0x90] ;  /* 0x00009000015c7983 */ /* 0x0003620000300800 */
[----:B------:R-:W-:Y:S01]  /*7f80*/  FMUL.FTZ R23, R177, R23 ;  /* 0x00000017b1177220 */ /* 0x000fe20000410000 */
[----:B------:R-:W-:Y:S01]  /*7f90*/  FADD.FTZ R30, -R153, R30 ;  /* 0x0000001e991e7221 */ /* 0x000fe20000010100 */
[----:B------:R-:W-:Y:S01]  /*7fa0*/  FMUL.FTZ R6, R181, R22 ;  /* 0x00000016b5067220 */ /* 0x000fe20000410000 */
[----:B------:R1:W5:Y:S01]  /*7fb0*/  LDL.LU R91, [R1+0x8c] ;  /* 0x00008c00015b7983 */ /* 0x0003620000300800 */
        /* <DEDUP_REMOVED lines=8> */
[----:B------:R-:W-:Y:S01]  /*8040*/  FMUL.FTZ R7, R208, R160 ;  /* 0x000000a0d0077220 */ /* 0x000fe20000410000 */
[----:B------:R-:W-:Y:S01]  /*8050*/  F2FP.BF16.F32.PACK_AB R107, R0, R6 ;  /* 0x00000006006b723e */ /* 0x000fe200000010ff */
[----:B------:R-:W-:Y:S01]  /*8060*/  FADD.FTZ R31, -R153, R31 ;  /* 0x0000001f991f7221 */ /* 0x000fe20000010100 */
[----:B------:R-:W-:Y:S01]  /*8070*/  FMUL.FTZ R6, R193, R30 ;  /* 0x0000001ec1067220 */ /* 0x000fe20000410000 */
[----:B------:R-:W-:Y:S01]  /*8080*/  F2FP.BF16.F32.PACK_AB R30, R4, R5 ;  /* 0x00000005041e723e */ /* 0x000fe200000010ff */
[----:B------:R-:W-:Y:S01]  /*8090*/  FMUL.FTZ R4, R195, R33 ;  /* 0x00000021c3047220 */ /* 0x000fe20000410000 */
[----:B------:R-:W-:Y:S01]  /*80a0*/  FMUL.FTZ R5, R224, R32 ;  /* 0x00000020e0057220 */ /* 0x000fe20000410000 */
[----:B------:R-:W-:Y:S01]  /*80b0*/  FMUL.FTZ R15, R88, R45 ;  /* 0x0000002d580f7220 */ /* 0x000fe20000410000 */
[C---:B------:R-:W-:Y:S01]  /*80c0*/  FADD.FTZ R20, -R156.reuse, R20 ;  /* 0x000000149c147221 */ /* 0x040fe20000010100 */
[----:B------:R1:W5:Y:S01]  /*80d0*/  LDL.LU R88, [R1+0x80] ;  /* 0x0000800001587983 */ /* 0x0003620000300800 */
[----:B------:R-:W-:Y:S01]  /*80e0*/  FADD.FTZ R21, -R156, R21 ;  /* 0x000000159c157221 */ /* 0x000fe20000010100 */
[----:B------:R-:W-:Y:S01]  /*80f0*/  FMUL.FTZ R31, R205, R31 ;  /* 0x0000001fcd1f7220 */ /* 0x000fe20000410000 */
        /* <DEDUP_REMOVED lines=17> */
[----:B------:R-:W-:Y:S01]  /*8210*/  F2FP.BF16.F32.PACK_AB R26, R26, R8 ;  /* 0x000000081a1a723e */ /* 0x000fe200000010ff */
[----:B------:R-:W-:Y:S01]  /*8220*/  FMUL.FTZ R8, R85, R48 ;  /* 0x0000003055087220 */ /* 0x000fe20000410000 */
        /* <DEDUP_REMOVED lines=8> */
[----:B------:R-:W-:Y:S01]  /*82b0*/  FADD.FTZ R42, -R153, R42 ;  /* 0x0000002a992a7221 */ /* 0x000fe20000010100 */
[----:B------:R-:W-:Y:S01]  /*82c0*/  F2FP.BF16.F32.PACK_AB R29, R7, R9 ;  /* 0x00000009071d723e */ /* 0x000fe200000010ff */
[----:B------:R-:W-:Y:S01]  /*82d0*/  FMUL.FTZ R9, R83, R50 ;  /* 0x0000003253097220 */ /* 0x000fe20000410000 */
[----:B------:R-:W-:Y:S01]  /*82e0*/  FMUL.FTZ R7, R232, R38 ;  /* 0x00000026e8077220 */ /* 0x000fe20000410000 */
[----:B------:R1:W5:Y:S01]  /*82f0*/  LDL.LU R83, [R1+0x6c] ;  /* 0x00006c0001537983 */ /* 0x0003620000300800 */
[----:B------:R-:W-:Y:S01]  /*8300*/  FMUL.FTZ R5, R227, R40 ;  /* 0x00000028e3057220 */ /* 0x000fe20000410000 */
[C---:B------:R-:W-:Y:S01]  /*8310*/  FADD.FTZ R60, -R154.reuse, R60 ;  /* 0x0000003c9a3c7221 */ /* 0x040fe20000010100 */
[----:B------:R-:W-:Y:S01]  /*8320*/  FADD.FTZ R61, -R154, R61 ;  /* 0x0000003d9a3d7221 */ /* 0x000fe20000010100 */
[----:B------:R1:W5:Y:S01]  /*8330*/  LDL.LU R82, [R1+0x68] ;  /* 0x0000680001527983 */ /* 0x0003620000300800 */
[----:B------:R-:W-:Y:S01]  /*8340*/  F2FP.BF16.F32.PACK_AB R24, R24, R7 ;  /* 0x000000071818723e */ /* 0x000fe200000010ff */
[----:B------:R-:W-:Y:S01]  /*8350*/  FMUL.FTZ R7, R80, R53 ;  /* 0x0000003550077220 */ /* 0x000fe20000410000 */
[----:B------:R-:W-:Y:S01]  /*8360*/  FMUL.FTZ R60, R73, R60 ;  /* 0x0000003c493c7220 */ /* 0x000fe20000410000 */
[----:B------:R-:W2:Y:S01]  /*8370*/  LDL.LU R170, [R1] ;  /* 0x0000000001aa7983 */ /* 0x000ea20000300800 */
[----:B------:R-:W-:Y:S01]  /*8380*/  FADD.FTZ R43, -R153, R43 ;  /* 0x0000002b992b7221 */ /* 0x000fe20000010100 */
[----:B------:R-:W-:Y:S01]  /*8390*/  F2FP.BF16.F32.PACK_AB R28, R0, R6 ;  /* 0x00000006001c723e */ /* 0x000fe200000010ff */
[----:B------:R-:W-:Y:S01]  /*83a0*/  FMUL.FTZ R11, R72, R61 ;  /* 0x0000003d480b7220 */ /* 0x000fe20000410000 */
[----:B------:R1:W5:Y:S01]  /*83b0*/  LDL.LU R81, [R1+0x64] ;  /* 0x0000640001517983 */ /* 0x0003620000300800 */
[----:B------:R-:W-:Y:S01]  /*83c0*/  FMUL.FTZ R6, R202, R42 ;  /* 0x0000002aca067220 */ /* 0x000fe20000410000 */
[----:B------:R-:W-:Y:S01]  /*83d0*/  FMUL.FTZ R16, R226, R16 ;  /* 0x00000010e2107220 */ /* 0x000fe20000410000 */
[----:B------:R-:W-:Y:S01]  /*83e0*/  FMUL.FTZ R17, R178, R43 ;  /* 0x0000002bb2117220 */ /* 0x000fe20000410000 */
[----:B------:R1:W5:Y:S01]  /*83f0*/  LDL.LU R80, [R1+0x60] ;  /* 0x0000600001507983 */ /* 0x0003620000300800 */
[----:B------:R-:W-:Y:S01]  /*8400*/  FMUL.FTZ R0, R197, R36 ;  /* 0x00000024c5007220 */ /* 0x000fe20000410000 */
[----:B------:R-:W-:Y:S01]  /*8410*/  FMUL.FTZ R25, R196, R25 ;  /* 0x00000019c4197220 */ /* 0x000fe20000410000 */
[----:B------:R-:W-:Y:S01]  /*8420*/  FMUL.FTZ R6, R236, R6 ;  /* 0x00000006ec067220 */ /* 0x000fe20000410000 */
[----:B------:R-:W-:Y:S01]  /*8430*/  FMUL.FTZ R17, R235, R17 ;  /* 0x00000011eb117220 */ /* 0x000fe20000410000 */
[----:B------:R-:W-:Y:S01]  /*8440*/  F2FP.BF16.F32.PACK_AB R16, R16, R5 ;  /* 0x000000051010723e */ /* 0x000fe200000010ff */
[----:B------:R-:W-:Y:S01]  /*8450*/  FMUL.FTZ R5, R79, R54 ;  /* 0x000000364f057220 */ /* 0x000fe20000410000 */
[----:B------:R-:W-:Y:S01]  /*8460*/  F2FP.BF16.F32.PACK_AB R25, R25, R0 ;  /* 0x000000001919723e */ /* 0x000fe200000010ff */
[----:B------:R1:W5:Y:S01]  /*8470*/  LDL.LU R79, [R1+0x5c] ;  /* 0x00005c00014f7983 */ /* 0x0003620000300800 */
[----:B------:R-:W-:Y:S01]  /*8480*/  FMUL.FTZ R0, R199, R44 ;  /* 0x0000002cc7007220 */ /* 0x000fe20000410000 */
[----:B------:R-:W-:Y:S01]  /*8490*/  FMUL.FTZ R15, R198, R15 ;  /* 0x0000000fc60f7220 */ /* 0x000fe20000410000 */
[----:B------:R-:W-:Y:S01]  /*84a0*/  F2FP.BF16.F32.PACK_AB R17, R17, R6 ;  /* 0x000000061111723e */ /* 0x000fe200000010ff */
[----:B------:R-:W-:Y:S01]  /*84b0*/  FMUL.FTZ R6, R78, R55 ;  /* 0x000000374e067220 */ /* 0x000fe20000410000 */
[----:B------:R-:W-:Y:S01]  /*84c0*/  FADD.FTZ R62, -R153, R62 ;  /* 0x0000003e993e7221 */ /* 0x000fe20000010100 */
[----:B------:R1:W5:Y:S01]  /*84d0*/  LDL.LU R78, [R1+0x58] ;  /* 0x00005800014e7983 */ /* 0x0003620000300800 */
[----:B------:R-:W-:Y:S01]  /*84e0*/  F2FP.BF16.F32.PACK_AB R15, R15, R0 ;  /* 0x000000000f0f723e */ /* 0x000fe200000010ff */
[----:B------:R-:W-:Y:S01]  /*84f0*/  FMUL.FTZ R0, R77, R56 ;  /* 0x000000384d007220 */ /* 0x000fe20000410000 */
[----:B------:R-:W-:Y:S01]  /*8500*/  FMUL.FTZ R62, R71, R62 ;  /* 0x0000003e473e7220 */ /* 0x000fe20000410000 */
[----:B------:R1:W5:Y:S01]  /*8510*/  LDL.LU R77, [R1+0x54] ;  /* 0x00005400014d7983 */ /* 0x0003620000300800 */
[----:B------:R-:W-:Y:S01]  /*8520*/  FADD.FTZ R63, -R153, R63 ;  /* 0x0000003f993f7221 */ /* 0x000fe20000010100 */
[----:B------:R-:W-:Y:S02]  /*8530*/  HMMA.16816.F32.BF16 R64, R100, R146, R64 ;  /* 0x000000926440723c */ /* 0x000fe40000041840 */
[----:B------:R1:W5:Y:S02]  /*8540*/  LDL.LU R76, [R1+0x50] ;  /* 0x00005000014c7983 */ /* 0x0003640000300800 */
        /* <DEDUP_REMOVED lines=9> */
[----:B------:R-:W-:Y:S01]  /*85e0*/  FMUL.FTZ R13, R237, R13 ;  /* 0x0000000ded0d7220 */ /* 0x000fe20000410000 */
[----:B------:R1:W5:Y:S01]  /*85f0*/  LDL.LU R73, [R1+0x44] ;  /* 0x0000440001497983 */ /* 0x0003620000300800 */
[----:B------:R-:W-:Y:S01]  /*8600*/  FMUL.FTZ R4, R247, R52 ;  /* 0x00000034f7047220 */ /* 0x000fe20000410000 */
[----:B------:R-:W-:Y:S01]  /*8610*/  FMUL.FTZ R7, R246, R7 ;  /* 0x00000007f6077220 */ /* 0x000fe20000410000 */
[----:B------:R-:W-:Y:S01]  /*8620*/  FMUL.FTZ R6, R252, R6 ;  /* 0x00000006fc067220 */ /* 0x000fe20000410000 */
[----:B------:R-:W-:Y:S01]  /*8630*/  F2FP.BF16.F32.PACK_AB R12, R12, R8 ;  /* 0x000000080c0c723e */ /* 0x000fe200000010ff */
[----:B------:R1:W5:Y:S01]  /*8640*/  LDL.LU R72, [R1+0x40] ;  /* 0x0000400001487983 */ /* 0x0003620000300800 */
[C---:B------:R-:W-:Y:S01]  /*8650*/  FADD.FTZ R64, -R156.reuse, R64 ;  /* 0x000000409c407221 */ /* 0x040fe20000010100 */
[----:B------:R-:W-:Y:S01]  /*8660*/  FADD.FTZ R65, -R156, R65 ;  /* 0x000000419c417221 */ /* 0x000fe20000010100 */
[----:B------:R-:W-:Y:S01]  /*8670*/  F2FP.BF16.F32.PACK_AB R13, R13, R9 ;  /* 0x000000090d0d723e */ /* 0x000fe200000010ff */
[----:B------:R1:W5:Y:S01]  /*8680*/  LDL.LU R71, [R1+0x3c] ;  /* 0x00003c0001477983 */ /* 0x0003620000300800 */
[----:B------:R-:W-:Y:S01]  /*8690*/  FMUL.FTZ R21, R69, R64 ;  /* 0x0000004045157220 */ /* 0x000fe20000410000 */
[----:B------:R-:W-:Y:S01]  /*86a0*/  FMUL.FTZ R20, R68, R65 ;  /* 0x0000004144147220 */ /* 0x000fe20000410000 */
[----:B------:R-:W-:Y:S01]  /*86b0*/  F2FP.BF16.F32.PACK_AB R7, R7, R4 ;  /* 0x000000040707723e */ /* 0x000fe200000010ff */
[----:B------:R1:W5:Y:S01]  /*86c0*/  LDL.LU R70, [R1+0x38] ;  /* 0x0000380001467983 */ /* 0x0003620000300800 */
[C---:B------:R-:W-:Y:S01]  /*86d0*/  FADD.FTZ R66, -R155.reuse, R66 ;  /* 0x000000429b427221 */ /* 0x040fe20000010100 */
[----:B------:R-:W-:Y:S01]  /*86e0*/  FADD.FTZ R67, -R155, R67 ;  /* 0x000000439b437221 */ /* 0x000fe20000010100 */
[----:B------:R-:W-:Y:S01]  /*86f0*/  LOP3.LUT R103, R104, 0x18, RZ, 0xc0, !PT ;  /* 0x0000001868677812 */ /* 0x000fe200078ec0ff */
[----:B------:R1:W5:Y:S01]  /*8700*/  LDL.LU R69, [R1+0x34] ;  /* 0x0000340001457983 */ /* 0x0003620000300800 */
[----:B------:R-:W-:Y:S01]  /*8710*/  FMUL.FTZ R0, R245, R0 ;  /* 0x00000000f5007220 */ /* 0x000fe20000410000 */
        /* <DEDUP_REMOVED lines=10> */
[----:B------:R-:W-:Y:S01]  /*87c0*/  MOV R110, 0x20 ;  /* 0x00000020006e7802 */ /* 0x000fe20000000f00 */
[----:B------:R-:W-:Y:S01]  /*87d0*/  FMUL.FTZ R22, R109, R67 ;  /* 0x000000436d167220 */ /* 0x000fe20000410000 */
[----:B------:R-:W-:Y:S01]  /*87e0*/  SHF.L.U32 R109, R111, 0x5, RZ ;  /* 0x000000056f6d7819 */ /* 0x000fe200000006ff */
[----:B------:R-:W-:Y:S01]  /*87f0*/  FMUL.FTZ R21, R243, R21 ;  /* 0x00000015f3157220 */ /* 0x000fe20000410000 */
[----:B------:R-:W-:Y:S01]  /*8800*/  F2FP.BF16.F32.PACK_AB R11, R11, R4 ;  /* 0x000000040b0b723e */ /* 0x000fe200000010ff */
[----:B------:R-:W-:Y:S01]  /*8810*/  FMUL.FTZ R20, R240, R20 ;  /* 0x00000014f0147220 */ /* 0x000fe20000410000 */
[----:B------:R-:W-:Y:S01]  /*8820*/  FMUL.FTZ R23, R249, R23 ;  /* 0x00000017f9177220 */ /* 0x000fe20000410000 */
[----:B------:R-:W-:Y:S01]  /*8830*/  FMUL.FTZ R22, R248, R22 ;  /* 0x00000016f8167220 */ /* 0x000fe20000410000 */
[----:B--2---:R-:W-:Y:S05]  /*8840*/  FMUL.FTZ R5, R170, R5 ;  /* 0x00000005aa057220 */ /* 0x004fea0000410000 */
[----:B------:R-:W-:Y:S01]  /*8850*/  F2FP.BF16.F32.PACK_AB R6, R6, R5 ;  /* 0x000000050606723e */ /* 0x000fe200000010ff */
[----:B------:R-:W-:Y:S05]  /*8860*/  FMUL.FTZ R5, R241, R62 ;  /* 0x0000003ef1057220 */ /* 0x000fea0000410000 */
[----:B------:R-:W-:Y:S01]  /*8870*/  F2FP.BF16.F32.PACK_AB R10, R10, R5 ;  /* 0x000000050a0a723e */ /* 0x000fe200000010ff */
[----:B-1----:R-:W-:Y:S06]  /*8880*/  BRA.U !UP0, `(.L_x_922) ;  /* 0x00000001089c7547 */ /* 0x002fec000b800000 */
[----:B------:R-:W2:Y:S01]  /*8890*/  LDL.LU R33, [R1+0x8] ;  /* 0x0000080001217983 */ /* 0x000ea20000300800 */
        /* <DEDUP_REMOVED lines=20> */
[----:B------:R2:W-:Y:S01]  /*89e0*/  STL [R1+0x8], R33 ;  /* 0x0000082101007387 */ /* 0x0005e20000100800 */
[----:B------:R-:W-:Y:S01]  /*89f0*/  @!P0 LEA.HI.X R5, R18, R33, R5, 0x7, P3 ;  /* 0x0000002112058211 */ /* 0x000fe200018f3c05 */
[----:B------:R-:W-:Y:S02]  /*8a00*/  @!P2 IMAD.MOV.U32 R18, RZ, RZ, R19 ;  /* 0x000000ffff12a224 */ /* 0x000fe400078e0013 */
[----:B------:R2:W-:Y:S01]  /*8a10*/  STL [R1+0xc], R32 ;  /* 0x00000c2001007387 */ /* 0x0005e20000100800 */
[----:B-1----:R-:W-:Y:S05]  /*8a20*/  @!P2 IMAD.MOV.U32 R19, RZ, RZ, R33 ;  /* 0x000000ffff13a224 */ /* 0x002fea00078e0021 */
        /* <DEDUP_REMOVED lines=13> */
.L_x_922:
[----:B------:R-:W-:Y:S01]  /*8b00*/  STS [R3+0x8000], R168 ;  /* 0x008000a803007388 */ /* 0x000fe20000000800 */
[----:B--2---:R-:W-:Y:S01]  /*8b10*/  F2FP.BF16.F32.PACK_AB R4, R20, R21 ;  /* 0x000000151404723e */ /* 0x004fe200000010ff */
        /* <DEDUP_REMOVED lines=141> */
.L_x_923:
        /* <DEDUP_REMOVED lines=281> */
.L_x_925:
[----:B------:R-:W2:Y:S01]  /*a580*/  LDCU.64 UR10, c[0x0][0x5c0] ;  /* 0x0000b800ff0a77ac */ /* 0x000ea20008000a00 */
[----:B------:R-:W-:-:S04]  /*a590*/  UIADD3 UR5, UPT, UPT, UR38, UR40, URZ ;  /* 0x0000002826057290 */ /* 0x000fc8000fffe0ff */
[----:B--2---:R-:W-:Y:S02]  /*a5a0*/  UIMAD.WIDE.U32 UR18, UR5, UR10, URZ ;  /* 0x0000000a051272a5 */ /* 0x004fe4000f8e00ff */
[----:B------:R-:W-:-:S04]  /*a5b0*/  UIMAD UR5, UR5, UR11, URZ ;  /* 0x0000000b050572a4 */ /* 0x000fc8000f8e02ff */
[----:B------:R-:W-:-:S06]  /*a5c0*/  UIADD3 UR5, UPT, UPT, UR19, UR5, URZ ;  /* 0x0000000513057290 */ /* 0x000fcc000fffe0ff */
[----:B-1----:R-:W-:Y:S02]  /*a5d0*/  MOV R0, UR5 ;  /* 0x0000000500007c02 */ /* 0x002fe40008000f00 */
.L_x_926:
        /* <DEDUP_REMOVED lines=12> */
.L_x_927:
[----:B------:R-:W1:Y:S01]  /*a6a0*/  LDCU.64 UR8, c[0x0][0x5c8] ;  /* 0x0000b900ff0877ac */ /* 0x000e620008000a00 */
[----:B------:R-:W-:-:S04]  /*a6b0*/  UIADD3 UR5, UPT, UPT, UR38, UR40, URZ ;  /* 0x0000002826057290 */ /* 0x000fc8000fffe0ff */
[----:B-1----:R-:W-:Y:S02]  /*a6c0*/  UIMAD.WIDE.U32 UR30, UR5, UR8, URZ ;  /* 0x00000008051e72a5 */ /* 0x002fe4000f8e00ff */
[----:B------:R-:W-:-:S04]  /*a6d0*/  UIMAD UR5, UR5, UR9, URZ ;  /* 0x00000009050572a4 */ /* 0x000fc8000f8e02ff */
[----:B------:R-:W-:-:S06]  /*a6e0*/  UIADD3 UR5, UPT, UPT, UR31, UR5, URZ ;  /* 0x000000051f057290 */ /* 0x000fcc000fffe0ff */
[----:B------:R-:W-:-:S07]  /*a6f0*/  MOV R18, UR5 ;  /* 0x0000000500127c02 */ /* 0x000fce0008000f00 */
.L_x_928:
        /* <DEDUP_REMOVED lines=42> */
.L_x_930:
[----:B------:R-:W-:Y:S05]  /*a9a0*/  BSYNC.RECONVERGENT B0 ;  /* 0x0000000000007941 */ /* 0x000fea0003800200 */
.L_x_929:
        /* <DEDUP_REMOVED lines=11> */
.L_x_932:
[----:B------:R-:W-:Y:S05]  /*aa60*/  BSYNC.RECONVERGENT B0 ;  /* 0x0000000000007941 */ /* 0x000fea0003800200 */
.L_x_931:
        /* <DEDUP_REMOVED lines=25> */
.L_x_895:
[----:B------:R-:W-:Y:S05]  /*ac00*/  BSYNC.RECONVERGENT B1 ;  /* 0x0000000000017941 */ /* 0x000fea0003800200 */
.L_x_877:
        /* <DEDUP_REMOVED lines=11> */
.L_x_934:
        /* <DEDUP_REMOVED lines=12> */
.L_x_1598:


//--------------------- .text._ZN5flash25flash_bwd_dot_do_o_kernelILb0E23Flash_bwd_kernel_traitsILi32ELi128ELi128ELi8ELi4ELi4ELi4ELb1ELb0EN7cutlass10bfloat16_tE19Flash_kernel_traitsILi32ELi128ELi128ELi8ES3_EEEEvNS_16Flash_bwd_paramsE --------------------------
	.section	.text._ZN5flash25flash_bwd_dot_do_o_kernelILb0E23Flash_bwd_kernel_traitsILi32ELi128ELi128ELi8ELi4ELi4ELi4ELb1ELb0EN7cutlass10bfloat16_tE19Flash_kernel_traitsILi32ELi128ELi128ELi8ES3_EEEEvNS_16Flash_bwd_paramsE,"ax",@progbits
	.align	128
        .global         _ZN5flash25flash_bwd_dot_do_o_kernelILb0E23Flash_bwd_kernel_traitsILi32ELi128ELi128ELi8ELi4ELi4ELi4ELb1ELb0EN7cutlass10bfloat16_tE19Flash_kernel_traitsILi32ELi128ELi128ELi8ES3_EEEEvNS_16Flash_bwd_paramsE
        .type           _ZN5flash25flash_bwd_dot_do_o_kernelILb0E23Flash_bwd_kernel_traitsILi32ELi128ELi128ELi8ELi4ELi4ELi4ELb1ELb0EN7cutlass10bfloat16_tE19Flash_kernel_traitsILi32ELi128ELi128ELi8ES3_EEEEvNS_16Flash_bwd_paramsE,@function
        .size           _ZN5flash25flash_bwd_dot_do_o_kernelILb0E23Flash_bwd_kernel_traitsILi32ELi128ELi128ELi8ELi4ELi4ELi4ELb1ELb0EN7cutlass10bfloat16_tE19Flash_kernel_traitsILi32ELi128ELi128ELi8ES3_EEEEvNS_16Flash_bwd_paramsE,(.L_x_1599 - _ZN5flash25flash_bwd_dot_do_o_kernelILb0E23Flash_bwd_kernel_traitsILi32ELi128ELi128ELi8ELi4ELi4ELi4ELb1ELb0EN7cutlass10bfloat16_tE19Flash_kernel_traitsILi32ELi128ELi128ELi8ES3_EEEEvNS_16Flash_bwd_paramsE)
        .other          _ZN5flash25flash_bwd_dot_do_o_kernelILb0E23Flash_bwd_kernel_traitsILi32ELi128ELi128ELi8ELi4ELi4ELi4ELb1ELb0EN7cutlass10bfloat16_tE19Flash_kernel_traitsILi32ELi128ELi128ELi8ES3_EEEEvNS_16Flash_bwd_paramsE,@"STO_CUDA_ENTRY STV_DEFAULT"
_ZN5flash25flash_bwd_dot_do_o_kernelILb0E23Flash_bwd_kernel_traitsILi32ELi128ELi128ELi8ELi4ELi4ELi4ELb1ELb0EN7cutlass10bfloat16_tE19Flash_kernel_traitsILi32ELi128ELi128ELi8ES3_EEEEvNS_16Flash_bwd_paramsE:
.text._ZN5flash25flash_bwd_dot_do_o_kernelILb0E23Flash_bwd_kernel_traitsILi32ELi128ELi128ELi8ELi4ELi4ELi4ELb1ELb0EN7cutlass10bfloat16_tE19Flash_kernel_traitsILi32ELi128ELi128ELi8ES3_EEEEvNS_16Flash_bwd_paramsE:
[----:B------:R-:W-:Y:S08]  /*0000*/  LDC R1, c[0x0][0x37c] ;  /* 0x0000df00ff017b82 */ /* 0x000ff00000000800 */
[----:B------:R-:W0:Y:S01]  /*0010*/  LDC.64 R2, c[0x0][0x460] ;  /* 0x00011800ff027b82 */ /* 0x000e220000000a00 */
[----:B------:R-:W1:Y:S01]  /*0020*/  S2R R0, SR_CTAID.Y ;  /* 0x0000000000007919 */ /* 0x000e620000002600 */
[----:B------:R-:W2:Y:S01]  /*0030*/  LDCU.64 UR6, c[0x0][0x358] ;  /* 0x00006b00ff0677ac */ /* 0x000ea20008000a00 */
[----:B0-----:R-:W-:-:S02]  /*0040*/  ISETP.NE.U32.AND P1, PT, R2, RZ, PT ;  /* 0x000000ff0200720c */ /* 0x001fc40003f25070 */
[----:B------:R-:W-:Y:S02]  /*0050*/  ISETP.NE.U32.AND P0, PT, R2, RZ, PT ;  /* 0x000000ff0200720c */ /* 0x000fe40003f05070 */
[C---:B------:R-:W-:Y:S02]  /*0060*/  ISETP.NE.AND.EX P1, PT, R3.reuse, RZ, PT, P1 ;  /* 0x000000ff0300720c */ /* 0x040fe40003f25310 */
[----:B------:R-:W-:Y:S02]  /*0070*/  ISETP.NE.AND.EX P0, PT, R3, RZ, PT, P0 ;  /* 0x000000ff0300720c */ /* 0x000fe40003f05300 */
[----:B------:R-:W-:-:S09]  /*0080*/  MOV R3, 0xffffffff ;  /* 0xffffffff00037802 */ /* 0x000fd20000000f00 */
[----:B------:R-:W1:Y:S08]  /*0090*/  @P1 LDC.64 R6, c[0x0][0x460] ;  /* 0x00011800ff061b82 */ /* 0x000e700000000a00 */
[----:B------:R-:W0:Y:S01]  /*00a0*/  @P0 LDC.64 R4, c[0x0][0x460] ;  /* 0x00011800ff040b82 */ /* 0x000e220000000a00 */
[----:B-1----:R-:W-:-:S06]  /*00b0*/  @P1 IMAD.WIDE.U32 R8, R0, 0x4, R6 ;  /* 0x0000000400081825 */ /* 0x002fcc00078e0006 */
[----:B--2---:R-:W2:Y:S01]  /*00c0*/  @P1 LDG.E R8, desc[UR6][R8.64+0x4] ;  /* 0x0000040608081981 */ /* 0x004ea2000c1e1900 */
[----:B0-----:R-:W-:-:S05]  /*00d0*/  @P0 IMAD.WIDE.U32 R4, R0, 0x4, R4 ;  /* 0x0000000400040825 */ /* 0x001fca00078e0004 */
[----:B------:R-:W2:Y:S01]  /*00e0*/  @P0 LDG.E R3, desc[UR6][R4.64] ;  /* 0x0000000604030981 */ /* 0x000ea2000c1e1900 */
[----:B------:R-:W0:Y:S08]  /*00f0*/  S2UR UR4, SR_CTAID.X ;  /* 0x00000000000479c3 */ /* 0x000e300000002500 */
[----:B------:R-:W1:Y:S01]  /*0100*/  @!P1 LDC R7, c[0x0][0x434] ;  /* 0x00010d00ff079b82 */ /* 0x000e620000000800 */
[----:B0-----:R-:W-:Y:S01]  /*0110*/  USHF.L.U32 UR4, UR4, 0x7, URZ ;  /* 0x0000000704047899 */ /* 0x001fe200080006ff */
[----:B--2---:R-:W-:-:S05]  /*0120*/  @P1 IMAD.IADD R7, R8, 0x1, -R3 ;  /* 0x0000000108071824 */ /* 0x004fca00078e0a03 */
[----:B-1----:R-:W-:-:S13]  /*0130*/  ISETP.GT.AND P0, PT, R7, UR4, PT ;  /* 0x0000000407007c0c */ /* 0x002fda000bf04270 */
[----:B------:R-:W-:Y:S05]  /*0140*/  @!P0 EXIT ;  /* 0x000000000000894d */ /* 0x000fea0003800000 */
[----:B------:R-:W-:Y:S01]  /*0150*/  ISETP.NE.AND P0, PT, R3, -0x1, PT ;  /* 0xffffffff0300780c */ /* 0x000fe20003f05270 */
[----:B------:R-:W0:Y:S01]  /*0160*/  LDCU.U8 UR8, c[0x0][0x548] ;  /* 0x0000a900ff0877ac */ /* 0x000e220008000000 */
[----:B------:R-:W1:Y:S01]  /*0170*/  S2R R22, SR_TID.X ;  /* 0x0000000000167919 */ /* 0x000e620000002100 */
[----:B------:R-:W2:Y:S10]  /*0180*/  S2UR UR5, SR_CTAID.Z ;  /* 0x00000000000579c3 */ /* 0x000eb40000002700 */
[----:B------:R-:W3:Y:S01]  /*0190*/  @!P0 LDC.64 R12, c[0x0][0x400] ;  /* 0x00010000ff0c8b82 */ /* 0x000ee20000000a00 */
[----:B0-----:R-:W-:-:S07]  /*01a0*/  UISETP.NE.AND UP0, UPT, UR8, URZ, UPT ;  /* 0x000000ff0800728c */ /* 0x001fce000bf05270 */
[----:B------:R-:W0:Y:S08]  /*01b0*/  @!P0 LDC.64 R4, c[0x0][0x588] ;  /* 0x00016200ff048b82 */ /* 0x000e300000000a00 */
[----:B------:R-:W4:Y:S08]  /*01c0*/  @P0 LDC.64 R10, c[0x0][0x408] ;  /* 0x00010200ff0a0b82 */ /* 0x000f300000000a00 */
[----:B------:R-:W5:Y:S01]  /*01d0*/  @P0 LDC.64 R8, c[0x0][0x590] ;  /* 0x00016400ff080b82 */ /* 0x000f620000000a00 */
[----:B---3--:R-:W-:-:S03]  /*01e0*/  @!P0 IMAD.WIDE.U32 R16, R0, R12, RZ ;  /* 0x0000000c00108225 */ /* 0x008fc600078e00ff */
[----:B------:R-:W-:Y:S01]  /*01f0*/  @!P0 MOV R6, R16 ;  /* 0x0000001000068202 */ /* 0x000fe20000000f00 */
[----:B0-----:R-:W-:-:S04]  /*0200*/  @!P0 IMAD.WIDE.U32 R14, R0, R4, RZ ;  /* 0x00000004000e8225 */ /* 0x001fc800078e00ff */
[C---:B------:R-:W-:Y:S02]  /*0210*/  @!P0 IMAD R4, R0.reuse, R13, R17 ;  /* 0x0000000d00048224 */ /* 0x040fe400078e0211 */
[----:B------:R-:W-:Y:S02]  /*0220*/  @!P0 IMAD R5, R0, R5, R15 ;  /* 0x0000000500058224 */ /* 0x000fe400078e020f */
[----:B----4-:R-:W-:-:S04]  /*0230*/  @P0 IMAD.WIDE.U32 R16, R3, R10, RZ ;  /* 0x0000000a03100225 */ /* 0x010fc800078e00ff */
[C---:B------:R-:W-:Y:S01]  /*0240*/  @P0 IMAD R4, R3.reuse, R11, R17 ;  /* 0x0000000b03040224 */ /* 0x040fe200078e0211 */
[----:B------:R-:W-:Y:S01]  /*0250*/  @P0 MOV R6, R16 ;  /* 0x0000001000060202 */ /* 0x000fe20000000f00 */
[----:B-----5:R-:W-:-:S04]  /*0260*/  @P0 IMAD.WIDE.U32 R12, R3, R8, RZ ;  /* 0x00000008030c0225 */ /* 0x020fc800078e00ff */
[----:B------:R-:W-:Y:S02]  /*0270*/  @P0 IMAD R5, R3, R9, R13 ;  /* 0x0000000903050224 */ /* 0x000fe400078e020d */
[----:B------:R-:W-:Y:S01]  /*0280*/  @P0 IMAD.MOV.U32 R14, RZ, RZ, R12 ;  /* 0x000000ffff0e0224 */ /* 0x000fe200078e000c */
[----:B-12---:R-:W-:Y:S06]  /*0290*/  BRA.U !UP0, `(.L_x_935) ;  /* 0x0000000108247547 */ /* 0x006fec000b800000 */
[----:B------:R-:W0:Y:S01]  /*02a0*/  LDC R9, c[0x0][0x444] ;  /* 0x00011100ff097b82 */ /* 0x000e220000000800 */
[----:B------:R-:W-:-:S07]  /*02b0*/  ISETP.NE.AND P0, PT, R3, -0x1, PT ;  /* 0xffffffff0300780c */ /* 0x000fce0003f05270 */
[----:B------:R-:W1:Y:S08]  /*02c0*/  LDC R23, c[0x0][0x430] ;  /* 0x00010c00ff177b82 */ /* 0x000e700000000800 */
[----:B------:R-:W1:Y:S01]  /*02d0*/  LDC R2, c[0x0][0x454] ;  /* 0x00011500ff027b82 */ /* 0x000e620000000800 */
[----:B0-----:R-:W-:-:S05]  /*02e0*/  @!P0 IMAD R3, R0, R9, RZ ;  /* 0x0000000900038224 */ /* 0x001fca00078e02ff */
[----:B------:R-:W-:Y:S01]  /*02f0*/  LEA R0, R0, R3, 0x7 ;  /* 0x0000000300007211 */ /* 0x000fe200078e38ff */
[----:B-1----:R-:W-:-:S04]  /*0300*/  IMAD R23, R23, 0x80, R2 ;  /* 0x0000008017177824 */ /* 0x002fc800078e0202 */
[----:B------:R-:W-:Y:S01]  /*0310*/  IMAD R23, R23, UR5, R0 ;  /* 0x0000000517177c24 */ /* 0x000fe2000f8e0200 */
[----:B------:R-:W-:Y:S06]  /*0320*/  BRA `(.L_x_936) ;  /* 0x0000000000107947 */ /* 0x000fec0003800000 */
.L_x_935:
[----:B------:R-:W0:Y:S08]  /*0330*/  LDC R3, c[0x0][0x3e0] ;  /* 0x0000f800ff037b82 */ /* 0x000e300000000800 */
[----:B------:R-:W1:Y:S01]  /*0340*/  LDC R23, c[0x0][0x444] ;  /* 0x00011100ff177b82 */ /* 0x000e620000000800 */
[----:B0-----:R-:W-:-:S04]  /*0350*/  IMAD R0, R0, R3, UR5 ;  /* 0x0000000500007e24 */ /* 0x001fc8000f8e0203 */
[----:B-1----:R-:W-:-:S07]  /*0360*/  IMAD R23, R0, R23, RZ ;  /* 0x0000001700177224 */ /* 0x002fce00078e02ff */
.L_x_936:
[----:B------:R-:W0:Y:S01]  /*0370*/  LDC.64 R10, c[0x0][0x590] ;  /* 0x00016400ff0a7b82 */ /* 0x000e220000000a00 */
[----:B------:R-:W1:Y:S01]  /*0380*/  LDCU UR8, c[0x0][0x440] ;  /* 0x00008800ff0877ac */ /* 0x000e620008000800 */
[----:B------:R-:W-:Y:S02]  /*0390*/  IMAD.SHL.U32 R8, R22, 0x8, RZ ;  /* 0x0000000816087824 */ /* 0x000fe400078e00ff */
[----:B------:R-:W-:Y:S01]  /*03a0*/  HFMA2 R9, -RZ, RZ, 0, 0 ;  /* 0x00000000ff097431 */ /* 0x000fe200000001ff */
[----:B------:R-:W-:Y:S02]  /*03b0*/  SHF.R.U32.HI R0, RZ, 0x2, R22 ;  /* 0x00000002ff007819 */ /* 0x000fe40000011616 */
[----:B------:R-:W-:Y:S01]  /*03c0*/  IADD3 R15, PT, PT, R7, -UR4, RZ ;  /* 0x80000004070f7c10 */ /* 0x000fe2000fffe0ff */
[----:B------:R-:W2:Y:S01]  /*03d0*/  LDC.64 R12, c[0x0][0x408] ;  /* 0x00010200ff0c7b82 */ /* 0x000ea20000000a00 */
[----:B------:R-:W-:Y:S01]  /*03e0*/  LOP3.LUT R8, R8, 0x18, RZ, 0xc0, !PT ;  /* 0x0000001808087812 */ /* 0x000fe200078ec0ff */
[----:B------:R-:W-:-:S06]  /*03f0*/  VIADD R7, R0, 0x40 ;  /* 0x0000004000077836 */ /* 0x000fcc0000000000 */
[----:B------:R-:W3:Y:S01]  /*0400*/  LDC.64 R2, c[0x0][0x598] ;  /* 0x00016600ff027b82 */ /* 0x000ee20000000a00 */
[----:B-1----:R-:W-:Y:S01]  /*0410*/  ISETP.GE.AND P0, PT, R8, UR8, PT ;  /* 0x0000000808007c0c */ /* 0x002fe2000bf06270 */
[----:B------:R-:W1:Y:S03]  /*0420*/  LDCU.64 UR8, c[0x0][0x5e8] ;  /* 0x0000bd00ff0877ac */ /* 0x000e660008000a00 */
[-C--:B------:R-:W-:Y:S01]  /*0430*/  ISETP.GE.OR P1, PT, R0, R15.reuse, P0 ;  /* 0x0000000f0000720c */ /* 0x080fe20000726670 */
[----:B0-----:R-:W-:Y:S01]  /*0440*/  IMAD.WIDE.U32 R16, R10, UR4, R8 ;  /* 0x000000040a107c25 */ /* 0x001fe2000f8e0008 */
[----:B------:R-:W-:-:S03]  /*0450*/  ISETP.GE.OR P0, PT, R7, R15, P0 ;  /* 0x0000000f0700720c */ /* 0x000fc60000706670 */
[----:B------:R-:W-:Y:S01]  /*0460*/  IMAD R18, R11, UR4, R17 ;  /* 0x000000040b127c24 */ /* 0x000fe2000f8e0211 */
[----:B------:R-:W-:Y:S02]  /*0470*/  IADD3 R14, P2, PT, R14, R16, RZ ;  /* 0x000000100e0e7210 */ /* 0x000fe40007f5e0ff */
[----:B------:R-:W0:Y:S03]  /*0480*/  LDC.64 R16, c[0x0][0x410] ;  /* 0x00010400ff107b82 */ /* 0x000e260000000a00 */
[----:B------:R-:W-:Y:S02]  /*0490*/  IMAD.X R15, R5, 0x1, R18, P2 ;  /* 0x00000001050f7824 */ /* 0x000fe400010e0612 */
[----:B--2---:R-:W-:-:S03]  /*04a0*/  IMAD.WIDE.U32 R18, R12, UR4, R8 ;  /* 0x000000040c127c25 */ /* 0x004fc6000f8e0008 */
[----:B------:R-:W2:Y:S01]  /*04b0*/  @!P1 LDC.64 R26, c[0x0][0x550] ;  /* 0x00015400ff1a9b82 */ /* 0x000ea20000000a00 */
[----:B---3--:R-:W-:Y:S01]  /*04c0*/  IMAD.WIDE.U32 R8, R2, UR5, R14 ;  /* 0x0000000502087c25 */ /* 0x008fe2000f8e000e */
[----:B------:R-:W-:-:S03]  /*04d0*/  IADD3 R6, P3, PT, R6, R18, RZ ;  /* 0x0000001206067210 */ /* 0x000fc60007f7e0ff */
[----:B------:R-:W-:Y:S01]  /*04e0*/  IMAD R7, R13, UR4, R19 ;  /* 0x000000040d077c24 */ /* 0x000fe2000f8e0213 */
[----:B------:R-:W-:Y:S01]  /*04f0*/  @!P0 IADD3 R19, P2, PT, R0, 0x40, RZ ;  /* 0x0000004000138810 */ /* 0x000fe20007f5e0ff */
[----:B------:R-:W-:Y:S01]  /*0500*/  IMAD R5, R3, UR5, R9 ;  /* 0x0000000503057c24 */ /* 0x000fe2000f8e0209 */
[----:B------:R-:W3:Y:S01]  /*0510*/  @!P0 LDC.64 R24, c[0x0][0x550] ;  /* 0x00015400ff188b82 */ /* 0x000ee20000000a00 */
[----:B------:R-:W-:Y:S01]  /*0520*/  IMAD.X R7, R4, 0x1, R7, P3 ;  /* 0x0000000104077824 */ /* 0x000fe200018e0607 */
[----:B------:R-:W-:Y:S01]  /*0530*/  @!P0 IADD3.X R15, PT, PT, RZ, RZ, RZ, P2, !PT ;  /* 0x000000ffff0f8210 */ /* 0x000fe200017fe4ff */
[----:B------:R-:W-:Y:S01]  /*0540*/  @!P0 IMAD.MOV.U32 R9, RZ, RZ, R5 ;  /* 0x000000ffff098224 */ /* 0x000fe200078e0005 */
[----:B------:R-:W-:-:S03]  /*0550*/  @!P1 MOV R4, R8 ;  /* 0x0000000800049202 */ /* 0x000fc60000000f00 */
[-C--:B------:R-:W-:Y:S01]  /*0560*/  @!P0 IMAD R14, R15, R10.reuse, RZ ;  /* 0x0000000a0f0e8224 */ /* 0x080fe200078e02ff */
[----:B------:R-:W4:Y:S01]  /*0570*/  @!P1 LDC.64 R2, c[0x0][0x3f0] ;  /* 0x0000fc00ff029b82 */ /* 0x000f220000000a00 */
[----:B------:R-:W-:-:S04]  /*0580*/  @!P1 IMAD.WIDE.U32 R4, R0, R10, R4 ;  /* 0x0000000a00049225 */ /* 0x000fc800078e0004 */
[----:B0-----:R-:W-:-:S03]  /*0590*/  IMAD.WIDE.U32 R6, R16, UR5, R6 ;  /* 0x0000000510067c25 */ /* 0x001fc6000f8e0006 */
[----:B------:R-:W0:Y:S01]  /*05a0*/  @!P0 LDC.64 R20, c[0x0][0x3f0] ;  /* 0x0000fc00ff148b82 */ /* 0x000e220000000a00 */
[-C--:B------:R-:W-:Y:S01]  /*05b0*/  @!P0 IMAD R15, R19, R11.reuse, R14 ;  /* 0x0000000b130f8224 */ /* 0x080fe200078e020e */
[----:B--2---:R-:W-:Y:S01]  /*05c0*/  @!P1 LEA R26, P2, R4, R26, 0x1 ;  /* 0x0000001a041a9211 */ /* 0x004fe200078408ff */
[C---:B------:R-:W-:Y:S02]  /*05d0*/  @!P1 IMAD R5, R0.reuse, R11, R5 ;  /* 0x0000000b00059224 */ /* 0x040fe400078e0205 */
[----:B------:R-:W-:Y:S01]  /*05e0*/  IMAD R11, R17, UR5, R7 ;  /* 0x00000005110b7c24 */ /* 0x000fe2000f8e0207 */
[----:B------:R-:W-:Y:S01]  /*05f0*/  @!P0 IADD3 R7, P3, PT, R0, 0x40, RZ ;  /* 0x0000004000078810 */ /* 0x000fe20007f7e0ff */
[----:B------:R-:W-:Y:S01]  /*0600*/  @!P0 IMAD.WIDE.U32 R8, R19, R10, R8 ;  /* 0x0000000a13088225 */ /* 0x000fe200078e0008 */
[----:B------:R-:W-:Y:S01]  /*0610*/  @!P1 LEA.HI.X R27, R4, R27, R5, 0x1, P2 ;  /* 0x0000001b041b9211 */ /* 0x000fe200010f0c05 */
[----:B------:R-:W2:Y:S01]  /*0620*/  LDCU UR5, c[0x0][0x4f4] ;  /* 0x00009e80ff0577ac */ /* 0x000ea20008000800 */
[----:B------:R-:W-:Y:S01]  /*0630*/  @!P0 IADD3.X R17, PT, PT, RZ, RZ, RZ, P3, !PT ;  /* 0x000000ffff118210 */ /* 0x000fe20001ffe4ff */
[----:B------:R-:W-:Y:S01]  /*0640*/  @!P1 IMAD.MOV.U32 R10, RZ, RZ, R6 ;  /* 0x000000ffff0a9224 */ /* 0x000fe200078e0006 */
[----:B------:R-:W-:-:S02]  /*0650*/  @!P0 IADD3 R15, PT, PT, R9, R15, RZ ;  /* 0x0000000f090f8210 */ /* 0x000fc40007ffe0ff */
[----:B---3--:R-:W-:Y:S01]  /*0660*/  @!P0 LEA R24, P2, R8, R24, 0x1 ;  /* 0x0000001808188211 */ /* 0x008fe200078408ff */
[----:B------:R-:W-:-:S03]  /*0670*/  @!P1 IMAD.WIDE.U32 R4, R0, R12, R10 ;  /* 0x0000000c00049225 */ /* 0x000fc600078e000a */
[----:B------:R-:W-:Y:S01]  /*0680*/  @!P0 LEA.HI.X R25, R8, R25, R15, 0x1, P2 ;  /* 0x0000001908198211 */ /* 0x000fe200010f0c0f */
[----:B------:R-:W-:Y:S01]  /*0690*/  @!P0 IMAD R10, R17, R12, RZ ;  /* 0x0000000c110a8224 */ /* 0x000fe200078e02ff */
[----:B----4-:R-:W-:Y:S01]  /*06a0*/  @!P1 LEA R2, P2, R4, R2, 0x1 ;  /* 0x0000000204029211 */ /* 0x010fe200078408ff */
[-C--:B------:R-:W-:Y:S02]  /*06b0*/  @!P1 IMAD R5, R0, R13.reuse, R5 ;  /* 0x0000000d00059224 */ /* 0x080fe400078e0205 */
[----:B------:R-:W-:Y:S02]  /*06c0*/  @!P0 IMAD R9, R7, R13, R10 ;  /* 0x0000000d07098224 */ /* 0x000fe400078e020a */
[----:B------:R-:W-:Y:S01]  /*06d0*/  @!P0 IMAD.MOV.U32 R10, RZ, RZ, R6 ;  /* 0x000000ffff0a8224 */ /* 0x000fe200078e0006 */
[----:B------:R-:W-:Y:S02]  /*06e0*/  @!P1 LEA.HI.X R3, R4, R3, R5, 0x1, P2 ;  /* 0x0000000304039211 */ /* 0x000fe400010f0c05 */
[----:B------:R-:W-:Y:S01]  /*06f0*/  CS2R R4, SRZ ;  /* 0x0000000000047805 */ /* 0x000fe2000001ff00 */
[----:B------:R-:W-:-:S02]  /*0700*/  IMAD.MOV.U32 R8, RZ, RZ, RZ ;  /* 0x000000ffff087224 */ /* 0x000fc400078e00ff */
[----:B------:R-:W-:Y:S01]  /*0710*/  @!P0 IMAD.WIDE.U32 R12, R7, R12, R10 ;  /* 0x0000000c070c8225 */ /* 0x000fe200078e000a */
[----:B------:R-:W-:Y:S02]  /*0720*/  CS2R R6, SRZ ;  /* 0x0000000000067805 */ /* 0x000fe4000001ff00 */
[----:B------:R-:W-:Y:S02]  /*0730*/  CS2R R14, SRZ ;  /* 0x00000000000e7805 */ /* 0x000fe4000001ff00 */
[----:B------:R-:W-:Y:S02]  /*0740*/  CS2R R10, SRZ ;  /* 0x00000000000a7805 */ /* 0x000fe4000001ff00 */
[----:B------:R-:W-:Y:S01]  /*0750*/  @!P0 IADD3 R13, PT, PT, R13, R9, RZ ;  /* 0x000000090d0d8210 */ /* 0x000fe20007ffe0ff */
[----:B------:R-:W-:Y:S01]  /*0760*/  HFMA2 R9, -RZ, RZ, 0, 0 ;  /* 0x00000000ff097431 */ /* 0x000fe200000001ff */
[C---:B0-----:R-:W-:Y:S01]  /*0770*/  @!P0 LEA R20, P2, R12.reuse, R20, 0x1 ;  /* 0x000000140c148211 */ /* 0x041fe200078408ff */
[----:B------:R-:W3:Y:S03]  /*0780*/  @!P1 LDG.E.128 R4, desc[UR6][R26.64] ;  /* 0x000000061a049981 */ /* 0x000ee6000c1e1d00 */
[----:B------:R-:W-:-:S02]  /*0790*/  @!P0 LEA.HI.X R21, R12, R21, R13, 0x1, P2 ;  /* 0x000000150c158211 */ /* 0x000fc400010f0c0d */
[----:B------:R-:W-:Y:S02]  /*07a0*/  CS2R R12, SRZ ;  /* 0x00000000000c7805 */ /* 0x000fe4000001ff00 */
[----:B------:R-:W-:Y:S02]  /*07b0*/  CS2R R18, SRZ ;  /* 0x0000000000127805 */ /* 0x000fe4000001ff00 */
[----:B------:R-:W-:Y:S01]  /*07c0*/  CS2R R16, SRZ ;  /* 0x0000000000107805 */ /* 0x000fe2000001ff00 */
[----:B------:R3:W4:Y:S04]  /*07d0*/  @!P0 LDG.E.128 R8, desc[UR6][R24.64] ;  /* 0x0000000618088981 */ /* 0x000728000c1e1d00 */
[----:B------:R-:W5:Y:S04]  /*07e0*/  @!P1 LDG.E.128 R12, desc[UR6][R2.64] ;  /* 0x00000006020c9981 */ /* 0x000f68000c1e1d00 */
[----:B------:R-:W2:Y:S01]  /*07f0*/  @!P0 LDG.E.128 R16, desc[UR6][R20.64] ;  /* 0x0000000614108981 */ /* 0x000ea2000c1e1d00 */
[----:B------:R-:W-:-:S02]  /*0800*/  IADD3 R23, PT, PT, R23, UR4, RZ ;  /* 0x0000000417177c10 */ /* 0x000fc4000fffe0ff */
[----:B------:R-:W-:Y:S02]  /*0810*/  LOP3.LUT P0, R22, R22, 0x3, RZ, 0xc0, !PT ;  /* 0x0000000316167812 */ /* 0x000fe4000780c0ff */
[----:B------:R-:W-:Y:S02]  /*0820*/  IADD3 R0, P1, PT, R23, R0, RZ ;  /* 0x0000000017007210 */ /* 0x000fe40007f3e0ff */
[C---:B---3--:R-:W-:Y:S01]  /*0830*/  LOP3.LUT R25, R4.reuse, 0xffff0000, RZ, 0xc0, !PT ;  /* 0xffff000004197812 */ /* 0x048fe200078ec0ff */
[----:B------:R-:W-:Y:S01]  /*0840*/  IMAD.U32 R24, R4, 0x10000, RZ ;  /* 0x0001000004187824 */ /* 0x000fe200078e00ff */
[C---:B-----5:R-:W-:Y:S02]  /*0850*/  LOP3.LUT R26, R12.reuse, 0xffff0000, RZ, 0xc0, !PT ;  /* 0xffff00000c1a7812 */ /* 0x060fe400078ec0ff */
[----:B------:R-:W-:Y:S02]  /*0860*/  SHF.L.U32 R27, R12, 0x10, RZ ;  /* 0x000000100c1b7819 */ /* 0x000fe400000006ff */
[----:B----4-:R-:W-:Y:S01]  /*0870*/  LOP3.LUT R29, R8, 0xffff0000, RZ, 0xc0, !PT ;  /* 0xffff0000081d7812 */ /* 0x010fe200078ec0ff */
[----:B------:R-:W-:Y:S01]  /*0880*/  FMUL.FTZ R25, R25, R26 ;  /* 0x0000001a19197220 */ /* 0x000fe20000410000 */
[----:B--2---:R-:W-:Y:S01]  /*0890*/  LOP3.LUT R28, R16, 0xffff0000, RZ, 0xc0, !PT ;  /* 0xffff0000101c7812 */ /* 0x004fe200078ec0ff */
[----:B------:R-:W-:Y:S01]  /*08a0*/  IMAD.U32 R12, R5, 0x10000, RZ ;  /* 0x00010000050c7824 */ /* 0x000fe200078e00ff */
[----:B------:R-:W-:Y:S01]  /*08b0*/  SHF.L.U32 R21, R13, 0x10, RZ ;  /* 0x000000100d157819 */ /* 0x000fe200000006ff */
[----:B------:R-:W-:Y:S01]  /*08c0*/  FFMA.FTZ R25, R24, R27, R25 ;  /* 0x0000001b18197223 */ /* 0x000fe20000010019 */
[----:B------:R-:W-:Y:S01]  /*08d0*/  SHF.L.U32 R8, R8, 0x10, RZ ;  /* 0x0000001008087819 */ /* 0x000fe200000006ff */
[----:B------:R-:W-:Y:S01]  /*08e0*/  FMUL.FTZ R4, R28, R29 ;  /* 0x0000001d1c047220 */ /* 0x000fe20000410000 */
[----:B------:R-:W-:Y:S01]  /*08f0*/  IMAD.U32 R27, R16, 0x10000, RZ ;  /* 0x00010000101b7824 */ /* 0x000fe200078e00ff */
[----:B------:R-:W-:Y:S01]  /*0900*/  LOP3.LUT R5, R5, 0xffff0000, RZ, 0xc0, !PT ;  /* 0xffff000005057812 */ /* 0x000fe200078ec0ff */
[----:B------:R-:W-:Y:S01]  /*0910*/  FFMA.FTZ R12, R12, R21, R25 ;  /* 0x000000150c0c7223 */ /* 0x000fe20000010019 */
[----:B------:R-:W-:Y:S01]  /*0920*/  LOP3.LUT R16, R13, 0xffff0000, RZ, 0xc0, !PT ;  /* 0xffff00000d107812 */ /* 0x000fe200078ec0ff */
[C---:B------:R-:W-:Y:S01]  /*0930*/  IMAD.U32 R21, R14.reuse, 0x10000, RZ ;  /* 0x000100000e157824 */ /* 0x040fe200078e00ff */
[----:B------:R-:W-:Y:S01]  /*0940*/  LOP3.LUT R13, R14, 0xffff0000, RZ, 0xc0, !PT ;  /* 0xffff00000e0d7812 */ /* 0x000fe200078ec0ff */
[----:B------:R-:W-:Y:S01]  /*0950*/  FFMA.FTZ R27, R27, R8, R4 ;  /* 0x000000081b1b7223 */ /* 0x000fe20000010004 */
[----:B------:R-:W-:Y:S01]  /*0960*/  SHF.L.U32 R20, R9, 0x10, RZ ;  /* 0x0000001009147819 */ /* 0x000fe200000006ff */
[----:B------:R-:W-:Y:S01]  /*0970*/  IMAD.U32 R14, R17, 0x10000, RZ ;  /* 0x00010000110e7824 */ /* 0x000fe200078e00ff */
[----:B------:R-:W-:Y:S01]  /*0980*/  LOP3.LUT R9, R9, 0xffff0000, RZ, 0xc0, !PT ;  /* 0xffff000009097812 */ /* 0x000fe200078ec0ff */
[----:B------:R-:W-:Y:S01]  /*0990*/  IMAD.U32 R2, R6, 0x10000, RZ ;  /* 0x0001000006027824 */ /* 0x000fe200078e00ff */
[----:B------:R-:W-:Y:S01]  /*09a0*/  LOP3.LUT R17, R17, 0xffff0000, RZ, 0xc0, !PT ;  /* 0xffff000011117812 */ /* 0x000fe200078ec0ff */
[----:B------:R-:W-:Y:S01]  /*09b0*/  FFMA.FTZ R5, R5, R16, R12 ;  /* 0x0000001005057223 */ /* 0x000fe2000001000c */
[----:B------:R-:W-:Y:S01]  /*09c0*/  FFMA.FTZ R14, R14, R20, R27 ;  /* 0x000000140e0e7223 */ /* 0x000fe2000001001b */
[----:B------:R-:W-:-:S02]  /*09d0*/  LOP3.LUT R6, R6, 0xffff0000, RZ, 0xc0, !PT ;  /* 0xffff000006067812 */ /* 0x000fc400078ec0ff */
[C---:B------:R-:W-:Y:S01]  /*09e0*/  SHF.L.U32 R8, R15.reuse, 0x10, RZ ;  /* 0x000000100f087819 */ /* 0x040fe200000006ff */
[----:B------:R-:W-:Y:S01]  /*09f0*/  FFMA.FTZ R5, R2, R21, R5 ;  /* 0x0000001502057223 */ /* 0x000fe20000010005 */
[----:B------:R-:W-:Y:S01]  /*0a00*/  LOP3.LUT R4, R15, 0xffff0000, RZ, 0xc0, !PT ;  /* 0xffff00000f047812 */ /* 0x000fe200078ec0ff */
[----:B------:R-:W-:Y:S01]  /*0a10*/  IMAD.U32 R15, R10, 0x10000, RZ ;  /* 0x000100000a0f7824 */ /* 0x000fe200078e00ff */
[----:B------:R-:W-:Y:S01]  /*0a20*/  SHF.L.U32 R12, R18, 0x10, RZ ;  /* 0x00000010120c7819 */ /* 0x000fe200000006ff */
[----:B------:R-:W-:Y:S01]  /*0a30*/  FFMA.FTZ R9, R17, R9, R14 ;  /* 0x0000000911097223 */ /* 0x000fe2000001000e */
[----:B------:R-:W-:Y:S01]  /*0a40*/  SHF.L.U32 R3, R7, 0x10, RZ ;  /* 0x0000001007037819 */ /* 0x000fe200000006ff */
[----:B------:R-:W-:Y:S01]  /*0a50*/  FFMA.FTZ R6, R6, R13, R5 ;  /* 0x0000000d06067223 */ /* 0x000fe20000010005 */
[----:B------:R-:W-:Y:S01]  /*0a60*/  LOP3.LUT R10, R10, 0xffff0000, RZ, 0xc0, !PT ;  /* 0xffff00000a0a7812 */ /* 0x000fe200078ec0ff */
[----:B------:R-:W-:Y:S01]  /*0a70*/  FFMA.FTZ R9, R12, R15, R9 ;  /* 0x0000000f0c097223 */ /* 0x000fe20000010009 */
[----:B------:R-:W-:Y:S01]  /*0a80*/  LOP3.LUT R18, R18, 0xffff0000, RZ, 0xc0, !PT ;  /* 0xffff000012127812 */ /* 0x000fe200078ec0ff */
[----:B------:R-:W-:Y:S01]  /*0a90*/  FFMA.FTZ R6, R3, R8, R6 ;  /* 0x0000000803067223 */ /* 0x000fe20000010006 */
[----:B------:R-:W-:Y:S01]  /*0aa0*/  LOP3.LUT R7, R7, 0xffff0000, RZ, 0xc0, !PT ;  /* 0xffff000007077812 */ /* 0x000fe200078ec0ff */
[----:B------:R-:W-:Y:S01]  /*0ab0*/  IMAD.U32 R5, R11, 0x10000, RZ ;  /* 0x000100000b057824 */ /* 0x000fe200078e00ff */
[----:B------:R-:W-:Y:S01]  /*0ac0*/  SHF.L.U32 R2, R19, 0x10, RZ ;  /* 0x0000001013027819 */ /* 0x000fe200000006ff */
[----:B------:R-:W-:Y:S01]  /*0ad0*/  FFMA.FTZ R9, R18, R10, R9 ;  /* 0x0000000a12097223 */ /* 0x000fe20000010009 */
[----:B------:R-:W-:Y:S01]  /*0ae0*/  LOP3.LUT R11, R11, 0xffff0000, RZ, 0xc0, !PT ;  /* 0xffff00000b0b7812 */ /* 0x000fe200078ec0ff */
[----:B------:R-:W-:Y:S01]  /*0af0*/  FFMA.FTZ R4, R7, R4, R6 ;  /* 0x0000000407047223 */ /* 0x000fe20000010006 */
[----:B------:R-:W-:Y:S01]  /*0b00*/  LOP3.LUT R19, R19, 0xffff0000, RZ, 0xc0, !PT ;  /* 0xffff000013137812 */ /* 0x000fe200078ec0ff */
[----:B------:R-:W-:-:S03]  /*0b10*/  FFMA.FTZ R2, R2, R5, R9 ;  /* 0x0000000502027223 */ /* 0x000fc60000010009 */
[----:B------:R-:W0:Y:S01]  /*0b20*/  SHFL.BFLY PT, R3, R4, 0x2, 0x1f ;  /* 0x0c401f0004037f89 */ /* 0x000e2200000e0000 */
[----:B------:R-:W-:-:S05]  /*0b30*/  FFMA.FTZ R2, R19, R11, R2 ;  /* 0x0000000b13027223 */ /* 0x000fca0000010002 */
[----:B------:R-:W2:Y:S01]  /*0b40*/  SHFL.BFLY PT, R7, R2, 0x2, 0x1f ;  /* 0x0c401f0002077f89 */ /* 0x000ea200000e0000 */
[----:B0-----:R-:W-:-:S05]  /*0b50*/  FADD.FTZ R5, R4, R3 ;  /* 0x0000000304057221 */ /* 0x001fca0000010000 */
[----:B------:R-:W0:Y:S01]  /*0b60*/  SHFL.BFLY PT, R6, R5, 0x1, 0x1f ;  /* 0x0c201f0005067f89 */ /* 0x000e2200000e0000 */
[----:B--2---:R-:W-:-:S05]  /*0b70*/  FADD.FTZ R7, R2, R7 ;  /* 0x0000000702077221 */ /* 0x004fca0000010000 */
[----:B------:R-:W2:Y:S01]  /*0b80*/  SHFL.BFLY PT, R8, R7, 0x1, 0x1f ;  /* 0x0c201f0007087f89 */ /* 0x000ea200000e0000 */
[----:B------:R-:W-:Y:S02]  /*0b90*/  LEA.HI.X.SX32 R3, R23, RZ, 0x1, P1 ;  /* 0x000000ff17037211 */ /* 0x000fe400008f0eff */
[----:B------:R-:W-:Y:S02]  /*0ba0*/  ISETP.NE.AND P1, PT, R22, RZ, PT ;  /* 0x000000ff1600720c */ /* 0x000fe40003f25270 */
[----:B-1----:R-:W-:-:S04]  /*0bb0*/  LEA R2, P2, R0, UR8, 0x2 ;  /* 0x0000000800027c11 */ /* 0x002fc8000f8410ff */
[----:B------:R-:W-:Y:S01]  /*0bc0*/  LEA.HI.X R3, R0, UR9, R3, 0x2, P2 ;  /* 0x0000000900037c11 */ /* 0x000fe200090f1403 */
[----:B0-----:R-:W-:-:S04]  /*0bd0*/  FADD.FTZ R6, R5, R6 ;  /* 0x0000000605067221 */ /* 0x001fc80000010000 */
[----:B------:R-:W-:Y:S01]  /*0be0*/  @!P0 FMUL.FTZ R5, R6, UR5 ;  /* 0x0000000506058c20 */ /* 0x000fe20008410000 */
[----:B--2---:R-:W-:-:S04]  /*0bf0*/  FADD.FTZ R8, R7, R8 ;  /* 0x0000000807087221 */ /* 0x004fc80000010000 */
[----:B------:R0:W-:Y:S01]  /*0c00*/  @!P0 STG.E desc[UR6][R2.64], R5 ;  /* 0x0000000502008986 */ /* 0x0001e2000c101906 */
[----:B------:R-:W-:Y:S01]  /*0c10*/  FMUL.FTZ R7, R8, UR5 ;  /* 0x0000000508077c20 */ /* 0x000fe20008410000 */
[----:B------:R-:W-:Y:S06]  /*0c20*/  @P1 EXIT ;  /* 0x000000000000194d */ /* 0x000fec0003800000 */
[----:B------:R-:W-:Y:S01]  /*0c30*/  STG.E desc[UR6][R2.64+0x100], R7 ;  /* 0x0001000702007986 */ /* 0x000fe2000c101906 */
[----:B------:R-:W-:Y:S05]  /*0c40*/  EXIT ;  /* 0x000000000000794d */ /* 0x000fea0003800000 */
.L_x_937:
        /* <DEDUP_REMOVED lines=11> */
.L_x_1599:


//--------------------- .text._ZN5flash25flash_bwd_dot_do_o_kernelILb1E23Flash_bwd_kernel_traitsILi32ELi128ELi128ELi8ELi4ELi4ELi4ELb1ELb0EN7cutlass10bfloat16_tE19Flash_kernel_traitsILi32ELi128ELi128ELi8ES3_EEEEvNS_16Flash_bwd_paramsE --------------------------
	.section	.text._ZN5flash25flash_bwd_dot_do_o_kernelILb1E23Flash_bwd_kernel_traitsILi32ELi128ELi128ELi8ELi4ELi4ELi4ELb1ELb0EN7cutlass10bfloat16_tE19Flash_kernel_traitsILi32ELi128ELi128ELi8ES3_EEEEvNS_16Flash_bwd_paramsE,"ax",@progbits
	.align	128
        .global         _ZN5flash25flash_bwd_dot_do_o_kernelILb1E23Flash_bwd_kernel_traitsILi32ELi128ELi128ELi8ELi4ELi4ELi4ELb1ELb0EN7cutlass10bfloat16_tE19Flash_kernel_traitsILi32ELi128ELi128ELi8ES3_EEEEvNS_16Flash_bwd_paramsE
        .type           _ZN5flash25flash_bwd_dot_do_o_kernelILb1E23Flash_bwd_kernel_traitsILi32ELi128ELi128ELi8ELi4ELi4ELi4ELb1ELb0EN7cutlass10bfloat16_tE19Flash_kernel_traitsILi32ELi128ELi128ELi8ES3_EEEEvNS_16Flash_bwd_paramsE,@function
        .size           _ZN5flash25flash_bwd_dot_do_o_kernelILb1E23Flash_bwd_kernel_traitsILi32ELi128ELi128ELi8ELi4ELi4ELi4ELb1ELb0EN7cutlass10bfloat16_tE19Flash_kernel_traitsILi32ELi128ELi128ELi8ES3_EEEEvNS_16Flash_bwd_paramsE,(.L_x_1600 - _ZN5flash25flash_bwd_dot_do_o_kernelILb1E23Flash_bwd_kernel_traitsILi32ELi128ELi128ELi8ELi4ELi4ELi4ELb1ELb0EN7cutlass10bfloat16_tE19Flash_kernel_traitsILi32ELi128ELi128ELi8ES3_EEEEvNS_16Flash_bwd_paramsE)
        .other          _ZN5flash25flash_bwd_dot_do_o_kernelILb1E23Flash_bwd_kernel_traitsILi32ELi128ELi128ELi8ELi4ELi4ELi4ELb1ELb0EN7cutlass10bfloat16_tE19Flash_kernel_traitsILi32ELi128ELi128ELi8ES3_EEEEvNS_16Flash_bwd_paramsE,@"STO_CUDA_ENTRY STV_DEFAULT"
_ZN5flash25flash_bwd_dot_do_o_kernelILb1E23Flash_bwd_kernel_traitsILi32ELi128ELi128ELi8ELi4ELi4ELi4ELb1ELb0EN7cutlass10bfloat16_tE19Flash_kernel_traitsILi32ELi128ELi128ELi8ES3_EEEEvNS_16Flash_bwd_paramsE:
.text._ZN5flash25flash_bwd_dot_do_o_kernelILb1E23Flash_bwd_kernel_traitsILi32ELi128ELi128ELi8ELi4ELi4ELi4ELb1ELb0EN7cutlass10bfloat16_tE19Flash_kernel_traitsILi32ELi128ELi128ELi8ES3_EEEEvNS_16Flash_bwd_paramsE:
[----:B------:R-:W-:Y:S08]  /*0000*/  LDC R1, c[0x0][0x37c] ;  /* 0x0000df00ff017b82 */ /* 0x000ff00000000800 */
[----:B------:R-:W0:Y:S01]  /*0010*/  LDC.64 R2, c[0x0][0x460] ;  /* 0x00011800ff027b82 */ /* 0x000e220000000a00 */
[----:B------:R-:W1:Y:S01]  /*0020*/  LDCU.64 UR6, c[0x0][0x358] ;  /* 0x00006b00ff0677ac */ /* 0x000e620008000a00 */
[----:B------:R-:W-:-:S02]  /*0030*/  MOV R4, 0xffffffff ;  /* 0xffffffff00047802 */ /* 0x000fc40000000f00 */
[C---:B0-----:R-:W-:Y:S02]  /*0040*/  ISETP.NE.U32.AND P1, PT, R2.reuse, RZ, PT ;  /* 0x000000ff0200720c */ /* 0x041fe40003f25070 */
[----:B------:R-:W-:Y:S02]  /*0050*/  ISETP.NE.U32.AND P0, PT, R2, RZ, PT ;  /* 0x000000ff0200720c */ /* 0x000fe40003f05070 */
[C---:B------:R-:W-:Y:S01]  /*0060*/  ISETP.NE.AND.EX P1, PT, R3.reuse, RZ, PT, P1 ;  /* 0x000000ff0300720c */ /* 0x040fe20003f25310 */
[----:B------:R-:W0:Y:S01]  /*0070*/  S2R R2, SR_CTAID.Y ;  /* 0x0000000000027919 */ /* 0x000e220000002600 */
[----:B------:R-:W-:-:S11]  /*0080*/  ISETP.NE.AND.EX P0, PT, R3, RZ, PT, P0 ;  /* 0x000000ff0300720c */ /* 0x000fd60003f05300 */
[----:B------:R-:W0:Y:S08]  /*0090*/  @P1 LDC.64 R6, c[0x0][0x460] ;  /* 0x00011800ff061b82 */ /* 0x000e300000000a00 */
[----:B------:R-:W2:Y:S01]  /*00a0*/  @P0 LDC.64 R8, c[0x0][0x460] ;  /* 0x00011800ff080b82 */ /* 0x000ea20000000a00 */
[----:B0-----:R-:W-:-:S06]  /*00b0*/  @P1 IMAD.WIDE.U32 R10, R2, 0x4, R6 ;  /* 0x00000004020a1825 */ /* 0x001fcc00078e0006 */
[----:B-1----:R-:W3:Y:S01]  /*00c0*/  @P1 LDG.E R11, desc[UR6][R10.64+0x4] ;  /* 0x000004060a0b1981 */ /* 0x002ee2000c1e1900 */
[----:B--2---:R-:W-:-:S05]  /*00d0*/  @P0 IMAD.WIDE.U32 R8, R2, 0x4, R8 ;  /* 0x0000000402080825 */ /* 0x004fca00078e0008 */
[----:B------:R-:W3:Y:S01]  /*00e0*/  @P0 LDG.E R4, desc[UR6][R8.64] ;  /* 0x0000000608040981 */ /* 0x000ee2000c1e1900 */
[----:B------:R-:W0:Y:S08]  /*00f0*/  S2UR UR4, SR_CTAID.X ;  /* 0x00000000000479c3 */ /* 0x000e300000002500 */
[----:B------:R-:W1:Y:S01]  /*0100*/  @!P1 LDC R6, c[0x0][0x434] ;  /* 0x00010d00ff069b82 */ /* 0x000e620000000800 */
[----:B0-----:R-:W-:Y:S01]  /*0110*/  USHF.L.U32 UR4, UR4, 0x7, URZ ;  /* 0x0000000704047899 */ /* 0x001fe200080006ff */
[----:B---3--:R-:W-:-:S05]  /*0120*/  @P1 IMAD.IADD R6, R11, 0x1, -R4 ;  /* 0x000000010b061824 */ /* 0x008fca00078e0a04 */
[----:B-1----:R-:W-:-:S13]  /*0130*/  ISETP.GT.AND P1, PT, R6, UR4, PT ;  /* 0x0000000406007c0c */ /* 0x002fda000bf24270 */
[----:B------:R-:W-:Y:S05]  /*0140*/  @!P1 EXIT ;  /* 0x000000000000994d */ /* 0x000fea0003800000 */
[----:B------:R-:W-:Y:S01]  /*0150*/  ISETP.NE.AND P1, PT, R4, -0x1, PT ;  /* 0xffffffff0400780c */ /* 0x000fe20003f25270 */
[----:B------:R-:W0:Y:S01]  /*0160*/  LDC R3, c[0x0][0x3e0] ;  /* 0x0000f800ff037b82 */ /* 0x000e220000000800 */
[----:B------:R-:W0:Y:S07]  /*0170*/  LDCU UR9, c[0x0][0x44c] ;  /* 0x00008980ff0977ac */ /* 0x000e2e0008000800 */
[----:B------:R-:W1:Y:S08]  /*0180*/  S2UR UR5, SR_CTAID.Z ;  /* 0x00000000000579c3 */ /* 0x000e700000002700 */
[----:B------:R-:W2:Y:S08]  /*0190*/  @!P1 LDC.64 R16, c[0x0][0x588] ;  /* 0x00016200ff109b82 */ /* 0x000eb00000000a00 */
[----:B------:R-:W3:Y:S08]  /*01a0*/  @!P1 LDC.64 R18, c[0x0][0x400] ;  /* 0x00010000ff129b82 */ /* 0x000ef00000000a00 */
[----:B------:R-:W4:Y:S08]  /*01b0*/  @P1 LDC.64 R8, c[0x0][0x590] ;  /* 0x00016400ff081b82 */ /* 0x000f300000000a00 */
[----:B------:R-:W5:Y:S01]  /*01c0*/  @P1 LDC.64 R10, c[0x0][0x408] ;  /* 0x00010200ff0a1b82 */ /* 0x000f620000000a00 */
[----:B--2---:R-:W-:-:S04]  /*01d0*/  @!P1 IMAD.WIDE.U32 R14, R2, R16, RZ ;  /* 0x00000010020e9225 */ /* 0x004fc800078e00ff */
[C---:B------:R-:W-:Y:S02]  /*01e0*/  @!P1 IMAD R7, R2.reuse, R17, R15 ;  /* 0x0000001102079224 */ /* 0x040fe400078e020f */
[----:B---3--:R-:W-:-:S04]  /*01f0*/  @!P1 IMAD.WIDE.U32 R12, R2, R18, RZ ;  /* 0x00000012020c9225 */ /* 0x008fc800078e00ff */
[----:B------:R-:W-:Y:S02]  /*0200*/  @!P1 IMAD R13, R2, R19, R13 ;  /* 0x00000013020d9224 */ /* 0x000fe400078e020d */
[----:B----4-:R-:W-:-:S04]  /*0210*/  @P1 IMAD.WIDE.U32 R16, R4, R8, RZ ;  /* 0x0000000804101225 */ /* 0x010fc800078e00ff */
[----:B------:R-:W-:Y:S01]  /*0220*/  @P1 IMAD R7, R4, R9, R17 ;  /* 0x0000000904071224 */ /* 0x000fe200078e0211 */
[----:B------:R-:W-:Y:S01]  /*0230*/  @P1 MOV R14, R16 ;  /* 0x00000010000e1202 */ /* 0x000fe20000000f00 */
[----:B0-----:R-:W-:-:S04]  /*0240*/  IMAD.WIDE R8, R3, UR9, RZ ;  /* 0x0000000903087c25 */ /* 0x001fc8000f8e02ff */
[----:B-----5:R-:W-:-:S04]  /*0250*/  @P1 IMAD.WIDE.U32 R18, R4, R10, RZ ;  /* 0x0000000a04121225 */ /* 0x020fc800078e00ff */
[----:B------:R-:W-:Y:S02]  /*0260*/  @P1 IMAD R13, R4, R11, R19 ;  /* 0x0000000b040d1224 */ /* 0x000fe400078e0213 */
[----:B------:R-:W-:Y:S01]  /*0270*/  @P1 IMAD.MOV.U32 R12, RZ, RZ, R18 ;  /* 0x000000ffff0c1224 */ /* 0x000fe200078e0012 */
[----:B-1----:R-:W-:Y:S06]  /*0280*/  @P1 BRA `(.L_x_938) ;  /* 0x0000000000401947 */ /* 0x002fec0003800000 */
[----:B------:R-:W0:Y:S02]  /*0290*/  LDCU UR10, c[0x0][0x444] ;  /* 0x00008880ff0a77ac */ /* 0x000e240008000800 */
[----:B0-----:R-:W-:Y:S02]  /*02a0*/  USHF.R.S32.HI UR8, URZ, 0x1f, UR10 ;  /* 0x0000001fff087899 */ /* 0x001fe4000801140a */
[----:B------:R-:W-:-:S04]  /*02b0*/  IMAD.WIDE.U32 R10, R2, UR10, RZ ;  /* 0x0000000a020a7c25 */ /* 0x000fc8000f8e00ff */
[----:B------:R-:W-:Y:S01]  /*02c0*/  IMAD R5, R2, UR8, RZ ;  /* 0x0000000802057c24 */ /* 0x000fe2000f8e02ff */
[----:B------:R-:W-:Y:S01]  /*02d0*/  USHF.R.S32.HI UR8, URZ, 0x1f, UR9 ;  /* 0x0000001fff087899 */ /* 0x000fe20008011409 */
[----:B------:R-:W-:-:S03]  /*02e0*/  IMAD.WIDE.U32 R16, R10, R3, RZ ;  /* 0x000000030a107225 */ /* 0x000fc600078e00ff */
[----:B------:R-:W-:Y:S02]  /*02f0*/  IADD3 R0, PT, PT, R11, R5, RZ ;  /* 0x000000050b007210 */ /* 0x000fe40007ffe0ff */
[----:B------:R-:W-:Y:S01]  /*0300*/  SHF.R.S32.HI R5, RZ, 0x1f, R3 ;  /* 0x0000001fff057819 */ /* 0x000fe20000011403 */
[----:B------:R-:W-:-:S04]  /*0310*/  IMAD.WIDE.U32 R20, R16, UR9, RZ ;  /* 0x0000000910147c25 */ /* 0x000fc8000f8e00ff */
[----:B------:R-:W-:-:S04]  /*0320*/  IMAD R0, R0, R3, RZ ;  /* 0x0000000300007224 */ /* 0x000fc800078e02ff */
[----:B------:R-:W-:-:S04]  /*0330*/  IMAD R5, R5, R10, R0 ;  /* 0x0000000a05057224 */ /* 0x000fc800078e0200 */
[----:B------:R-:W-:-:S04]  /*0340*/  IMAD.IADD R0, R17, 0x1, R5 ;  /* 0x0000000111007824 */ /* 0x000fc800078e0205 */
[----:B------:R-:W-:-:S04]  /*0350*/  IMAD R5, R0, UR9, RZ ;  /* 0x0000000900057c24 */ /* 0x000fc8000f8e02ff */
[----:B------:R-:W-:-:S05]  /*0360*/  IMAD R5, R16, UR8, R5 ;  /* 0x0000000810057c24 */ /* 0x000fca000f8e0205 */
[----:B------:R-:W-:Y:S01]  /*0370*/  IADD3 R21, PT, PT, R21, R5, RZ ;  /* 0x0000000515157210 */ /* 0x000fe20007ffe0ff */
[----:B------:R-:W-:Y:S06]  /*0380*/  BRA `(.L_x_939) ;  /* 0x00000000000c7947 */ /* 0x000fec0003800000 */
.L_x_938:
[-C--:B------:R-:W-:Y:S02]  /*0390*/  IMAD R5, R9, R4.reuse, RZ ;  /* 0x0000000409057224 */ /* 0x080fe400078e02ff */
[----:B------:R-:W-:-:S04]  /*03a0*/  IMAD.WIDE.U32 R20, R8, R4, RZ ;  /* 0x0000000408147225 */ /* 0x000fc800078e00ff */
[----:B------:R-:W-:-:S07]  /*03b0*/  IMAD.IADD R21, R21, 0x1, R5 ;  /* 0x0000000115157824 */ /* 0x000fce00078e0205 */
.L_x_939:
[----:B------:R-:W0:Y:S01]  /*03c0*/  LDCU.U8 UR8, c[0x0][0x548] ;  /* 0x0000a900ff0877ac */ /* 0x000e220008000000 */
[----:B------:R-:W-:-:S04]  /*03d0*/  SHF.L.U32 R5, R2, 0x7, RZ ;  /* 0x0000000702057819 */ /* 0x000fc800000006ff */
[----:B------:R-:W-:-:S04]  /*03e0*/  SEL R11, R5, RZ, P0 ;  /* 0x000000ff050b7207 */ /* 0x000fc80000000000 */
[----:B------:R-:W-:-:S05]  /*03f0*/  IADD3 R11, P0, PT, R11, UR4, RZ ;  /* 0x000000040b0b7c10 */ /* 0x000fca000ff1e0ff */
[----:B------:R-:W-:Y:S02]  /*0400*/  IMAD.X R15, RZ, RZ, RZ, P0 ;  /* 0x000000ffff0f7224 */ /* 0x000fe400000e06ff */
[----:B------:R-:W-:Y:S01]  /*0410*/  IMAD.WIDE.U32 R22, R11, R8, RZ ;  /* 0x000000080b167225 */ /* 0x000fe200078e00ff */
[----:B0-----:R-:W-:-:S03]  /*0420*/  UISETP.NE.AND UP0, UPT, UR8, URZ, UPT ;  /* 0x000000ff0800728c */ /* 0x001fc6000bf05270 */
[----:B------:R-:W-:-:S04]  /*0430*/  IMAD R15, R15, R8, RZ ;  /* 0x000000080f0f7224 */ /* 0x000fc800078e02ff */
[----:B------:R-:W-:-:S05]  /*0440*/  IMAD R15, R9, R11, R15 ;  /* 0x0000000b090f7224 */ /* 0x000fca00078e020f */
[----:B------:R-:W-:Y:S01]  /*0450*/  IADD3 R0, PT, PT, R23, R15, RZ ;  /* 0x0000000f17007210 */ /* 0x000fe20007ffe0ff */
[----:B------:R-:W-:Y:S06]  /*0460*/  BRA.U !UP0, `(.L_x_940) ;  /* 0x0000000108247547 */ /* 0x000fec000b800000 */
[----:B------:R-:W0:Y:S01]  /*0470*/  LDC R11, c[0x0][0x444] ;  /* 0x00011100ff0b7b82 */ /* 0x000e220000000800 */
[----:B------:R-:W-:-:S07]  /*0480*/  ISETP.NE.AND P0, PT, R4, -0x1, PT ;  /* 0xffffffff0400780c */ /* 0x000fce0003f05270 */
[----:B------:R-:W1:Y:S08]  /*0490*/  LDC R8, c[0x0][0x430] ;  /* 0x00010c00ff087b82 */ /* 0x000e700000000800 */
[----:B------:R-:W1:Y:S01]  /*04a0*/  LDC R9, c[0x0][0x454] ;  /* 0x00011500ff097b82 */ /* 0x000e620000000800 */
[----:B0-----:R-:W-:-:S05]  /*04b0*/  @!P0 IMAD R4, R2, R11, RZ ;  /* 0x0000000b02048224 */ /* 0x001fca00078e02ff */
[----:B------:R-:W-:Y:S01]  /*04c0*/  IADD3 R5, PT, PT, R5, R4, RZ ;  /* 0x0000000405057210 */ /* 0x000fe20007ffe0ff */
[----:B-1----:R-:W-:-:S04]  /*04d0*/  IMAD R2, R8, 0x80, R9 ;  /* 0x0000008008027824 */ /* 0x002fc800078e0209 */
[----:B------:R-:W-:Y:S01]  /*04e0*/  IMAD R2, R2, UR5, R5 ;  /* 0x0000000502027c24 */ /* 0x000fe2000f8e0205 */
[----:B------:R-:W-:Y:S06]  /*04f0*/  BRA `(.L_x_941) ;  /* 0x00000000000c7947 */ /* 0x000fec0003800000 */
.L_x_940:
[----:B------:R-:W0:Y:S01]  /*0500*/  LDC R5, c[0x0][0x444] ;  /* 0x00011100ff057b82 */ /* 0x000e220000000800 */
[----:B------:R-:W-:-:S04]  /*0510*/  IMAD R2, R2, R3, UR5 ;  /* 0x0000000502027e24 */ /* 0x000fc8000f8e0203 */
[----:B0-----:R-:W-:-:S07]  /*0520*/  IMAD R2, R2, R5, RZ ;  /* 0x0000000502027224 */ /* 0x001fce00078e02ff */
.L_x_941:
[----:B------:R-:W0:Y:S01]  /*0530*/  S2R R26, SR_TID.X ;  /* 0x00000000001a7919 */ /* 0x000e220000002100 */
[----:B------:R-:W1:Y:S01]  /*0540*/  LDCU UR8, c[0x0][0x440] ;  /* 0x00008800ff0877ac */ /* 0x000e620008000800 */
[----:B------:R-:W2:Y:S01]  /*0550*/  LDC.64 R8, c[0x0][0x590] ;  /* 0x00016400ff087b82 */ /* 0x000ea20000000a00 */
[----:B------:R-:W-:Y:S01]  /*0560*/  IADD3 R6, PT, PT, R6, -UR4, RZ ;  /* 0x8000000406067c10 */ /* 0x000fe2000fffe0ff */
[----:B------:R-:W-:Y:S01]  /*0570*/  IMAD.MOV.U32 R17, RZ, RZ, RZ ;  /* 0x000000ffff117224 */ /* 0x000fe200078e00ff */
[----:B------:R-:W3:Y:S05]  /*0580*/  LDCU.64 UR12, c[0x0][0x408] ;  /* 0x00008100ff0c77ac */ /* 0x000eea0008000a00 */
[----:B------:R-:W4:Y:S01]  /*0590*/  LDC.64 R4, c[0x0][0x598] ;  /* 0x00016600ff047b82 */ /* 0x000f220000000a00 */
[----:B---3--:R-:W-:Y:S01]  /*05a0*/  UIMAD.WIDE.U32 UR10, UR4, UR12, URZ ;  /* 0x0000000c040a72a5 */ /* 0x008fe2000f8e00ff */
[----:B0-----:R-:W-:Y:S01]  /*05b0*/  IMAD.SHL.U32 R16, R26, 0x8, RZ ;  /* 0x000000081a107824 */ /* 0x001fe200078e00ff */
[----:B------:R-:W-:-:S04]  /*05c0*/  SHF.R.U32.HI R23, RZ, 0x2, R26 ;  /* 0x00000002ff177819 */ /* 0x000fc8000001161a */
[----:B------:R-:W-:-:S04]  /*05d0*/  LOP3.LUT R16, R16, 0x18, RZ, 0xc0, !PT ;  /* 0x0000001810107812 */ /* 0x000fc800078ec0ff */
[----:B-1----:R-:W-:Y:S01]  /*05e0*/  ISETP.GE.AND P0, PT, R16, UR8, PT ;  /* 0x0000000810007c0c */ /* 0x002fe2000bf06270 */
[----:B--2---:R-:W-:Y:S01]  /*05f0*/  IMAD.WIDE.U32 R10, R8, UR4, R16 ;  /* 0x00000004080a7c25 */ /* 0x004fe2000f8e0010 */
[----:B------:R-:W-:Y:S01]  /*0600*/  LOP3.LUT R17, R16, UR10, RZ, 0xfc, !PT ;  /* 0x0000000a10117c12 */ /* 0x000fe2000f8efcff */
[----:B------:R-:W-:Y:S01]  /*0610*/  UIMAD UR8, UR4, UR13, UR11 ;  /* 0x0000000d040872a4 */ /* 0x000fe2000f8e020b */
[----:B------:R-:W-:Y:S01]  /*0620*/  ISETP.GE.OR P1, PT, R23, R6, P0 ;  /* 0x000000061700720c */ /* 0x000fe20000726670 */
[----:B------:R-:W-:Y:S01]  /*0630*/  IMAD R18, R9, UR4, R11 ;  /* 0x0000000409127c24 */ /* 0x000fe2000f8e020b */
[----:B------:R-:W-:Y:S01]  /*0640*/  IADD3 R10, P2, PT, R14, R10, RZ ;  /* 0x0000000a0e0a7210 */ /* 0x000fe20007f5e0ff */
[----:B------:R-:W0:Y:S01]  /*0650*/  LDCU.64 UR10, c[0x0][0x570] ;  /* 0x0000ae00ff0a77ac */ /* 0x000e220008000a00 */
[----:B------:R-:W-:Y:S02]  /*0660*/  IADD3 R12, P3, PT, R12, R17, RZ ;  /* 0x000000110c0c7210 */ /* 0x000fe40007f7e0ff */
[----:B------:R-:W-:Y:S01]  /*0670*/  IADD3.X R11, PT, PT, R7, R18, RZ, P2, !PT ;  /* 0x00000012070b7210 */ /* 0x000fe200017fe4ff */
[----:B------:R-:W-:Y:S01]  /*0680*/  VIADD R7, R23, 0x40 ;  /* 0x0000004017077836 */ /* 0x000fe20000000000 */
[----:B------:R-:W-:Y:S01]  /*0690*/  IADD3.X R13, PT, PT, R13, UR8, RZ, P3, !PT ;  /* 0x000000080d0d7c10 */ /* 0x000fe20009ffe4ff */
[----:B----4-:R-:W-:-:S03]  /*06a0*/  IMAD.WIDE.U32 R10, R4, UR5, R10 ;  /* 0x00000005040a7c25 */ /* 0x010fc6000f8e000a */
[----:B------:R-:W-:Y:S01]  /*06b0*/  ISETP.GE.OR P0, PT, R7, R6, P0 ;  /* 0x000000060700720c */ /* 0x000fe20000706670 */
[----:B------:R-:W1:Y:S01]  /*06c0*/  @!P1 LDC.64 R14, c[0x0][0x550] ;  /* 0x00015400ff0e9b82 */ /* 0x000e620000000a00 */
[----:B------:R-:W-:Y:S02]  /*06d0*/  IMAD R11, R5, UR5, R11 ;  /* 0x00000005050b7c24 */ /* 0x000fe4000f8e020b */
[----:B------:R-:W-:-:S05]  /*06e0*/  @!P1 IMAD.WIDE.U32 R6, R23, R8, R10 ;  /* 0x0000000817069225 */ /* 0x000fca00078e000a */
[----:B------:R-:W2:Y:S01]  /*06f0*/  LDC.64 R4, c[0x0][0x410] ;  /* 0x00010400ff047b82 */ /* 0x000ea20000000a00 */
[----:B------:R-:W-:-:S07]  /*0700*/  @!P1 IMAD R7, R23, R9, R7 ;  /* 0x0000000917079224 */ /* 0x000fce00078e0207 */
[----:B------:R-:W3:Y:S01]  /*0710*/  @!P1 LDC.64 R16, c[0x0][0x3f0] ;  /* 0x0000fc00ff109b82 */ /* 0x000ee20000000a00 */
[----:B-1----:R-:W-:-:S07]  /*0720*/  @!P1 LEA R14, P2, R6, R14, 0x1 ;  /* 0x0000000e060e9211 */ /* 0x002fce00078408ff */
[----:B------:R-:W1:Y:S01]  /*0730*/  @!P0 LDC.64 R28, c[0x0][0x550] ;  /* 0x00015400ff1c8b82 */ /* 0x000e620000000a00 */
[----:B------:R-:W-:Y:S02]  /*0740*/  @!P1 LEA.HI.X R15, R6, R15, R7, 0x1, P2 ;  /* 0x0000000f060f9211 */ /* 0x000fe400010f0c07 */
[----:B------:R-:W-:Y:S01]  /*0750*/  @!P0 IADD3 R19, P2, PT, R23, 0x40, RZ ;  /* 0x0000004017138810 */ /* 0x000fe20007f5e0ff */
[----:B--2---:R-:W-:-:S04]  /*0760*/  IMAD.WIDE.U32 R12, R4, UR5, R12 ;  /* 0x00000005040c7c25 */ /* 0x004fc8000f8e000c */
[----:B------:R-:W2:Y:S01]  /*0770*/  @!P0 LDC.64 R24, c[0x0][0x3f0] ;  /* 0x0000fc00ff188b82 */ /* 0x000ea20000000a00 */
[----:B------:R-:W-:Y:S01]  /*0780*/  @!P0 IADD3.X R7, PT, PT, RZ, RZ, RZ, P2, !PT ;  /* 0x000000ffff078210 */ /* 0x000fe200017fe4ff */
[----:B------:R-:W-:-:S04]  /*0790*/  IMAD R13, R5, UR5, R13 ;  /* 0x00000005050d7c24 */ /* 0x000fc8000f8e020d */
[----:B------:R-:W-:-:S04]  /*07a0*/  @!P0 IMAD R4, R7, R8, RZ ;  /* 0x0000000807048224 */ /* 0x000fc800078e02ff */
[----:B------:R-:W-:Y:S02]  /*07b0*/  @!P0 IMAD R7, R19, R9, R4 ;  /* 0x0000000913078224 */ /* 0x000fe400078e0204 */
[----:B------:R-:W-:-:S04]  /*07c0*/  @!P1 IMAD.WIDE.U32 R4, R23, UR12, R12 ;  /* 0x0000000c17049c25 */ /* 0x000fc8000f8e000c */
[----:B------:R-:W-:Y:S01]  /*07d0*/  @!P1 IMAD R5, R23, UR13, R5 ;  /* 0x0000000d17059c24 */ /* 0x000fe2000f8e0205 */
[----:B---3--:R-:W-:Y:S01]  /*07e0*/  @!P1 LEA R16, P2, R4, R16, 0x1 ;  /* 0x0000001004109211 */ /* 0x008fe200078408ff */
[----:B------:R-:W-:-:S03]  /*07f0*/  @!P0 IMAD.WIDE.U32 R8, R19, R8, R10 ;  /* 0x0000000813088225 */ /* 0x000fc600078e000a */
[----:B------:R-:W-:Y:S01]  /*0800*/  @!P1 LEA.HI.X R17, R4, R17, R5, 0x1, P2 ;  /* 0x0000001104119211 */ /* 0x000fe200010f0c05 */
[----:B------:R-:W-:Y:S01]  /*0810*/  @!P0 IMAD.IADD R9, R9, 0x1, R7 ;  /* 0x0000000109098824 */ /* 0x000fe200078e0207 */
[C---:B-1----:R-:W-:Y:S02]  /*0820*/  @!P0 LEA R28, P2, R8.reuse, R28, 0x1 ;  /* 0x0000001c081c8211 */ /* 0x042fe400078408ff */
[----:B------:R-:W-:Y:S02]  /*0830*/  CS2R R4, SRZ ;  /* 0x0000000000047805 */ /* 0x000fe4000001ff00 */
[----:B------:R-:W-:Y:S02]  /*0840*/  CS2R R6, SRZ ;  /* 0x0000000000067805 */ /* 0x000fe4000001ff00 */
[----:B------:R-:W-:Y:S02]  /*0850*/  CS2R R10, SRZ ;  /* 0x00000000000a7805 */ /* 0x000fe4000001ff00 */
[----:B------:R-:W-:-:S02]  /*0860*/  @!P0 LEA.HI.X R29, R8, R29, R9, 0x1, P2 ;  /* 0x0000001d081d8211 */ /* 0x000fc400010f0c09 */
[----:B------:R-:W-:Y:S01]  /*0870*/  CS2R R8, SRZ ;  /* 0x0000000000087805 */ /* 0x000fe2000001ff00 */
[----:B------:R-:W3:Y:S05]  /*0880*/  @!P1 LDG.E.128 R4, desc[UR6][R16.64] ;  /* 0x0000000610049981 */ /* 0x000eea000c1e1d00 */
[----:B------:R1:W4:Y:S01]  /*0890*/  @!P1 LDG.E.128 R8, desc[UR6][R14.64] ;  /* 0x000000060e089981 */ /* 0x000322000c1e1d00 */
[----:B------:R-:W-:-:S04]  /*08a0*/  @!P0 IADD3 R18, P1, PT, R23, 0x40, RZ ;  /* 0x0000004017128810 */ /* 0x000fc80007f3e0ff */
[----:B------:R-:W-:Y:S01]  /*08b0*/  @!P0 IADD3.X R19, PT, PT, RZ, RZ, RZ, P1, !PT ;  /* 0x000000ffff138210 */ /* 0x000fe20000ffe4ff */
[----:B------:R-:W-:-:S04]  /*08c0*/  @!P0 IMAD.WIDE.U32 R12, R18, UR12, R12 ;  /* 0x0000000c120c8c25 */ /* 0x000fc8000f8e000c */
[----:B------:R-:W-:Y:S01]  /*08d0*/  @!P0 IMAD R19, R19, UR12, RZ ;  /* 0x0000000c13138c24 */ /* 0x000fe2000f8e02ff */
[----:B--2---:R-:W-:Y:S02]  /*08e0*/  @!P0 LEA R24, P1, R12, R24, 0x1 ;  /* 0x000000180c188211 */ /* 0x004fe400078208ff */
[----:B-1----:R-:W-:Y:S01]  /*08f0*/  CS2R R14, SRZ ;  /* 0x00000000000e7805 */ /* 0x002fe2000001ff00 */
[----:B------:R-:W-:Y:S01]  /*0900*/  @!P0 IMAD R19, R18, UR13, R19 ;  /* 0x0000000d12138c24 */ /* 0x000fe2000f8e0213 */
[----:B------:R-:W-:Y:S01]  /*0910*/  UIMAD UR5, UR5, UR9, URZ ;  /* 0x00000009050572a4 */ /* 0x000fe2000f8e02ff */
[----:B------:R-:W1:Y:S02]  /*0920*/  LDCU.64 UR12, c[0x0][0x5e8] ;  /* 0x0000bd00ff0c77ac */ /* 0x000e640008000a00 */
[----:B------:R-:W-:-:S05]  /*0930*/  @!P0 IMAD.IADD R19, R13, 0x1, R19 ;  /* 0x000000010d138824 */ /* 0x000fca00078e0213 */
[----:B------:R-:W-:Y:S02]  /*0940*/  @!P0 LEA.HI.X R25, R12, R25, R19, 0x1, P1 ;  /* 0x000000190c198211 */ /* 0x000fe400008f0c13 */
[C---:B---3--:R-:W-:Y:S02]  /*0950*/  LOP3.LUT R17, R4.reuse, 0xffff0000, RZ, 0xc0, !PT ;  /* 0xffff000004117812 */ /* 0x048fe400078ec0ff */
[----:B------:R-:W-:Y:S02]  /*0960*/  SHF.L.U32 R4, R4, 0x10, RZ ;  /* 0x0000001004047819 */ /* 0x000fe400000006ff */
[C---:B----4-:R-:W-:Y:S01]  /*0970*/  LOP3.LUT R16, R8.reuse, 0xffff0000, RZ, 0xc0, !PT ;  /* 0xffff000008107812 */ /* 0x050fe200078ec0ff */
[----:B------:R-:W-:-:S04]  /*0980*/  IMAD.U32 R13, R8, 0x10000, RZ ;  /* 0x00010000080d7824 */ /* 0x000fc800078e00ff */
[----:B------:R-:W-:Y:S01]  /*0990*/  FMUL.FTZ R16, R16, R17 ;  /* 0x0000001110107220 */ /* 0x000fe20000410000 */
[----:B------:R-:W-:-:S03]  /*09a0*/  SHF.L.U32 R17, R5, 0x10, RZ ;  /* 0x0000001005117819 */ /* 0x000fc600000006ff */
[----:B------:R-:W-:Y:S01]  /*09b0*/  FFMA.FTZ R19, R13, R4, R16 ;  /* 0x000000040d137223 */ /* 0x000fe20000010010 */
[----:B------:R-:W-:Y:S01]  /*09c0*/  IMAD.U32 R4, R9, 0x10000, RZ ;  /* 0x0001000009047824 */ /* 0x000fe200078e00ff */
[----:B------:R-:W-:Y:S01]  /*09d0*/  CS2R R12, SRZ ;  /* 0x00000000000c7805 */ /* 0x000fe2000001ff00 */
[----:B------:R-:W-:Y:S02]  /*09e0*/  HFMA2 R16, -RZ, RZ, 0, 0 ;  /* 0x00000000ff107431 */ /* 0x000fe400000001ff */
[----:B------:R-:W-:Y:S01]  /*09f0*/  FFMA.FTZ R4, R4, R17, R19 ;  /* 0x0000001104047223 */ /* 0x000fe20000010013 */
[----:B------:R-:W-:Y:S01]  /*0a00*/  IMAD.MOV.U32 R17, RZ, RZ, RZ ;  /* 0x000000ffff117224 */ /* 0x000fe200078e00ff */
[----:B------:R-:W-:Y:S01]  /*0a10*/  CS2R R18, SRZ ;  /* 0x0000000000127805 */ /* 0x000fe2000001ff00 */
[----:B------:R-:W2:Y:S05]  /*0a20*/  @!P0 LDG.E.128 R12, desc[UR6][R28.64] ;  /* 0x000000061c0c8981 */ /* 0x000eaa000c1e1d00 */
[----:B------:R-:W3:Y:S01]  /*0a30*/  @!P0 LDG.E.128 R16, desc[UR6][R24.64] ;  /* 0x0000000618108981 */ /* 0x000ee2000c1e1d00 */
[----:B------:R-:W-:Y:S01]  /*0a40*/  LOP3.LUT R5, R5, 0xffff0000, RZ, 0xc0, !PT ;  /* 0xffff000005057812 */ /* 0x000fe200078ec0ff */
[----:B------:R-:W-:Y:S01]  /*0a50*/  USHF.R.S32.HI UR8, URZ, 0x1f, UR5 ;  /* 0x0000001fff087899 */ /* 0x000fe20008011405 */
[----:B------:R-:W-:-:S02]  /*0a60*/  LOP3.LUT R9, R9, 0xffff0000, RZ, 0xc0, !PT ;  /* 0xffff000009097812 */ /* 0x000fc400078ec0ff */
[----:B------:R-:W-:-:S03]  /*0a70*/  IADD3 R20, P0, P1, R22, UR5, R20 ;  /* 0x0000000516147c10 */ /* 0x000fc6000f91e014 */
[----:B------:R-:W-:Y:S01]  /*0a80*/  FFMA.FTZ R9, R9, R5, R4 ;  /* 0x0000000509097223 */ /* 0x000fe20000010004 */
[----:B------:R-:W-:Y:S01]  /*0a90*/  SHF.L.U32 R5, R6, 0x10, RZ ;  /* 0x0000001006057819 */ /* 0x000fe200000006ff */
[----:B------:R-:W-:-:S04]  /*0aa0*/  IMAD.U32 R4, R10, 0x10000, RZ ;  /* 0x000100000a047824 */ /* 0x000fc800078e00ff */
[----:B------:R-:W-:Y:S01]  /*0ab0*/  FFMA.FTZ R4, R4, R5, R9 ;  /* 0x0000000504047223 */ /* 0x000fe20000010009 */
[----:B------:R-:W-:Y:S01]  /*0ac0*/  LOP3.LUT R9, R10, 0xffff0000, RZ, 0xc0, !PT ;  /* 0xffff00000a097812 */ /* 0x000fe200078ec0ff */
[----:B------:R-:W-:Y:S01]  /*0ad0*/  IMAD.U32 R10, R7, 0x10000, RZ ;  /* 0x00010000070a7824 */ /* 0x000fe200078e00ff */
[C---:B------:R-:W-:Y:S02]  /*0ae0*/  SHF.L.U32 R5, R11.reuse, 0x10, RZ ;  /* 0x000000100b057819 */ /* 0x040fe400000006ff */
[----:B------:R-:W-:Y:S02]  /*0af0*/  LOP3.LUT R11, R11, 0xffff0000, RZ, 0xc0, !PT ;  /* 0xffff00000b0b7812 */ /* 0x000fe400078ec0ff */
[C---:B--2---:R-:W-:Y:S01]  /*0b00*/  LOP3.LUT R27, R12.reuse, 0xffff0000, RZ, 0xc0, !PT ;  /* 0xffff00000c1b7812 */ /* 0x044fe200078ec0ff */
[----:B------:R-:W-:Y:S01]  /*0b10*/  IMAD.U32 R12, R12, 0x10000, RZ ;  /* 0x000100000c0c7824 */ /* 0x000fe200078e00ff */
[----:B---3--:R-:W-:Y:S02]  /*0b20*/  LOP3.LUT R8, R16, 0xffff0000, RZ, 0xc0, !PT ;  /* 0xffff000010087812 */ /* 0x008fe400078ec0ff */
[----:B------:R-:W-:-:S02]  /*0b30*/  SHF.L.U32 R25, R17, 0x10, RZ ;  /* 0x0000001011197819 */ /* 0x000fc400000006ff */
[----:B------:R-:W-:Y:S01]  /*0b40*/  LOP3.LUT R17, R17, 0xffff0000, RZ, 0xc0, !PT ;  /* 0xffff000011117812 */ /* 0x000fe200078ec0ff */
[----:B------:R-:W-:Y:S01]  /*0b50*/  FMUL.FTZ R8, R8, R27 ;  /* 0x0000001b08087220 */ /* 0x000fe20000410000 */
[----:B------:R-:W-:Y:S02]  /*0b60*/  SHF.L.U32 R27, R16, 0x10, RZ ;  /* 0x00000010101b7819 */ /* 0x000fe400000006ff */
[C---:B------:R-:W-:Y:S02]  /*0b70*/  SHF.L.U32 R16, R14.reuse, 0x10, RZ ;  /* 0x000000100e107819 */ /* 0x040fe400000006ff */
[----:B------:R-:W-:Y:S01]  /*0b80*/  LOP3.LUT R14, R14, 0xffff0000, RZ, 0xc0, !PT ;  /* 0xffff00000e0e7812 */ /* 0x000fe200078ec0ff */
[----:B------:R-:W-:Y:S01]  /*0b90*/  FFMA.FTZ R8, R27, R12, R8 ;  /* 0x0000000c1b087223 */ /* 0x000fe20000010008 */
[C---:B------:R-:W-:Y:S01]  /*0ba0*/  IMAD.U32 R12, R13.reuse, 0x10000, RZ ;  /* 0x000100000d0c7824 */ /* 0x040fe200078e00ff */
[----:B------:R-:W-:-:S03]  /*0bb0*/  LOP3.LUT R13, R13, 0xffff0000, RZ, 0xc0, !PT ;  /* 0xffff00000d0d7812 */ /* 0x000fc600078ec0ff */
[----:B------:R-:W-:Y:S01]  /*0bc0*/  FFMA.FTZ R8, R25, R12, R8 ;  /* 0x0000000c19087223 */ /* 0x000fe20000010008 */
[----:B------:R-:W-:-:S03]  /*0bd0*/  SHF.L.U32 R12, R18, 0x10, RZ ;  /* 0x00000010120c7819 */ /* 0x000fc600000006ff */
[----:B------:R-:W-:Y:S01]  /*0be0*/  FFMA.FTZ R13, R17, R13, R8 ;  /* 0x0000000d110d7223 */ /* 0x000fe20000010008 */
[----:B------:R-:W-:Y:S02]  /*0bf0*/  LOP3.LUT R8, R6, 0xffff0000, RZ, 0xc0, !PT ;  /* 0xffff000006087812 */ /* 0x000fe400078ec0ff */
[----:B------:R-:W-:Y:S01]  /*0c00*/  LOP3.LUT R6, R7, 0xffff0000, RZ, 0xc0, !PT ;  /* 0xffff000007067812 */ /* 0x000fe200078ec0ff */
[----:B------:R-:W-:Y:S01]  /*0c10*/  FFMA.FTZ R12, R12, R16, R13 ;  /* 0x000000100c0c7223 */ /* 0x000fe2000001000d */
[----:B------:R-:W-:Y:S01]  /*0c20*/  LOP3.LUT R7, R18, 0xffff0000, RZ, 0xc0, !PT ;  /* 0xffff000012077812 */ /* 0x000fe200078ec0ff */
[----:B------:R-:W-:Y:S01]  /*0c30*/  FFMA.FTZ R4, R9, R8, R4 ;  /* 0x0000000809047223 */ /* 0x000fe20000010004 */
[----:B------:R-:W-:Y:S01]  /*0c40*/  IMAD.U32 R8, R19, 0x10000, RZ ;  /* 0x0001000013087824 */ /* 0x000fe200078e00ff */
[----:B------:R-:W-:Y:S02]  /*0c50*/  SHF.R.U32.HI R9, RZ, 0x3, R26 ;  /* 0x00000003ff097819 */ /* 0x000fe4000001161a */
[----:B------:R-:W-:Y:S01]  /*0c60*/  FFMA.FTZ R4, R5, R10, R4 ;  /* 0x0000000a05047223 */ /* 0x000fe20000010004 */
[----:B------:R-:W-:Y:S01]  /*0c70*/  SHF.L.U32 R5, R15, 0x10, RZ ;  /* 0x000000100f057819 */ /* 0x000fe200000006ff */
[----:B------:R-:W-:Y:S01]  /*0c80*/  FFMA.FTZ R7, R7, R14, R12 ;  /* 0x0000000e07077223 */ /* 0x000fe2000001000c */
[----:B------:R-:W-:Y:S01]  /*0c90*/  LOP3.LUT R15, R15, 0xffff0000, RZ, 0xc0, !PT ;  /* 0xffff00000f0f7812 */ /* 0x000fe200078ec0ff */
[----:B------:R-:W-:Y:S01]  /*0ca0*/  FFMA.FTZ R11, R11, R6, R4 ;  /* 0x000000060b0b7223 */ /* 0x000fe20000010004 */
[----:B------:R-:W-:Y:S01]  /*0cb0*/  LOP3.LUT R4, R19, 0xffff0000, RZ, 0xc0, !PT ;  /* 0xffff000013047812 */ /* 0x000fe200078ec0ff */
[----:B------:R-:W-:Y:S01]  /*0cc0*/  FFMA.FTZ R5, R8, R5, R7 ;  /* 0x0000000508057223 */ /* 0x000fe20000010007 */
[----:B------:R-:W2:Y:S03]  /*0cd0*/  S2R R6, SR_TID.X ;  /* 0x0000000000067919 */ /* 0x000ea60000002100 */
[----:B------:R-:W-:Y:S01]  /*0ce0*/  FFMA.FTZ R15, R4, R15, R5 ;  /* 0x0000000f040f7223 */ /* 0x000fe20000010005 */
[----:B------:R-:W3:Y:S01]  /*0cf0*/  SHFL.BFLY PT, R8, R11, 0x2, 0x1f ;  /* 0x0c401f000b087f89 */ /* 0x000ee200000e0000 */
[----:B------:R-:W-:-:S03]  /*0d00*/  SHF.L.U32 R4, R26, 0x2, RZ ;  /* 0x000000021a047819 */ /* 0x000fc600000006ff */
[----:B------:R-:W4:Y:S01]  /*0d10*/  SHFL.BFLY PT, R12, R15, 0x2, 0x1f ;  /* 0x0c401f000f0c7f89 */ /* 0x000f2200000e0000 */
[----:B------:R-:W-:Y:S01]  /*0d20*/  LOP3.LUT R10, R4, 0x1c, RZ, 0xc0, !PT ;  /* 0x0000001c040a7812 */ /* 0x000fe200078ec0ff */
[----:B------:R-:W-:Y:S01]  /*0d30*/  IMAD R4, R3, UR9, RZ ;  /* 0x0000000903047c24 */ /* 0x000fe2000f8e02ff */
[----:B------:R-:W5:Y:S03]  /*0d40*/  S2R R7, SR_TID.X ;  /* 0x0000000000077919 */ /* 0x000f660000002100 */
[----:B------:R-:W-:Y:S01]  /*0d50*/  IMAD R9, R4, R9, R10 ;  /* 0x0000000904097224 */ /* 0x000fe200078e020a */
[----:B------:R-:W-:-:S04]  /*0d60*/  IADD3.X R10, PT, PT, R0, UR8, R21, P0, P1 ;  /* 0x00000008000a7c10 */ /* 0x000fc800087e2415 */
[----:B------:R-:W-:-:S04]  /*0d70*/  IADD3 R0, P0, PT, R9, R20, RZ ;  /* 0x0000001409007210 */ /* 0x000fc80007f1e0ff */
[----:B------:R-:W-:Y:S01]  /*0d80*/  LEA.HI.X.SX32 R9, R9, R10, 0x1, P0 ;  /* 0x0000000a09097211 */ /* 0x000fe200000f0eff */
[----:B------:R-:W-:Y:S01]  /*0d90*/  VIADD R10, R2, UR4 ;  /* 0x00000004020a7c36 */ /* 0x000fe20008000000 */
[----:B------:R-:W1:Y:S01]  /*0da0*/  LDCU UR4, c[0x0][0x4f4] ;  /* 0x00009e80ff0477ac */ /* 0x000e620008000800 */
[----:B0-----:R-:W-:Y:S01]  /*0db0*/  LEA R2, P1, R0, UR10, 0x2 ;  /* 0x0000000a00027c11 */ /* 0x001fe2000f8210ff */
[----:B---3--:R-:W-:Y:S02]  /*0dc0*/  FADD.FTZ R5, R11, R8 ;  /* 0x000000080b057221 */ /* 0x008fe40000010000 */
[----:B------:R-:W-:Y:S02]  /*0dd0*/  IADD3 R23, P2, PT, R10, R23, RZ ;  /* 0x000000170a177210 */ /* 0x000fe40007f5e0ff */
[----:B------:R-:W-:Y:S01]  /*0de0*/  SHF.R.S32.HI R10, RZ, 0x1f, R10 ;  /* 0x0000001fff0a7819 */ /* 0x000fe2000001140a */
[----:B----4-:R-:W-:Y:S01]  /*0df0*/  FADD.FTZ R8, R15, R12 ;  /* 0x0000000c0f087221 */ /* 0x010fe20000010000 */
[----:B------:R-:W-:Y:S01]  /*0e00*/  LEA.HI.X R3, R0, UR11, R9, 0x2, P1 ;  /* 0x0000000b00037c11 */ /* 0x000fe200088f1409 */
[----:B------:R-:W0:Y:S01]  /*0e10*/  SHFL.BFLY PT, R12, R5, 0x1, 0x1f ;  /* 0x0c201f00050c7f89 */ /* 0x000e2200000e0000 */
[----:B------:R-:W-:-:S02]  /*0e20*/  SHF.L.U32 R11, R4, 0x3, RZ ;  /* 0x00000003040b7819 */ /* 0x000fc400000006ff */
[----:B------:R-:W-:Y:S01]  /*0e30*/  IADD3.X R0, PT, PT, RZ, R10, RZ, P2, !PT ;  /* 0x0000000aff007210 */ /* 0x000fe200017fe4ff */
[----:B------:R-:W3:Y:S02]  /*0e40*/  SHFL.BFLY PT, R13, R8, 0x1, 0x1f ;  /* 0x0c201f00080d7f89 */ /* 0x000ee400000e0000 */
[----:B------:R-:W-:Y:S01]  /*0e50*/  IMAD.WIDE R10, R11, 0x10, R2 ;  /* 0x000000100b0a7825 */ /* 0x000fe200078e0202 */
[----:B-----5:R-:W-:Y:S02]  /*0e60*/  LOP3.LUT P0, RZ, R7, 0x3, RZ, 0xc0, !PT ;  /* 0x0000000307ff7812 */ /* 0x020fe4000780c0ff */
[----:B--2---:R-:W-:Y:S02]  /*0e70*/  LOP3.LUT R7, R6, 0x3, RZ, 0xc0, !PT ;  /* 0x0000000306077812 */ /* 0x004fe400078ec0ff */
[----:B-1----:R-:W-:Y:S02]  /*0e80*/  LEA R6, P2, R23, UR12, 0x2 ;  /* 0x0000000c17067c11 */ /* 0x002fe4000f8410ff */
[----:B------:R-:W-:-:S02]  /*0e90*/  ISETP.NE.AND P1, PT, R7, RZ, PT ;  /* 0x000000ff0700720c */ /* 0x000fc40003f25270 */
[----:B------:R-:W-:Y:S01]  /*0ea0*/  LEA.HI.X R7, R23, UR13, R0, 0x2, P2 ;  /* 0x0000000d17077c11 */ /* 0x000fe200090f1400 */
[----:B0-----:R-:W-:Y:S01]  /*0eb0*/  FADD.FTZ R12, R5, R12 ;  /* 0x0000000c050c7221 */ /* 0x001fe20000010000 */
[----:B---3--:R-:W-:Y:S01]  /*0ec0*/  FADD.FTZ R0, R8, R13 ;  /* 0x0000000d08007221 */ /* 0x008fe20000010000 */
[----:B------:R-:W-:-:S04]  /*0ed0*/  IMAD.WIDE R8, R4, 0x80, R10 ;  /* 0x0000008004087825 */ /* 0x000fc800078e020a */
[----:B------:R-:W-:Y:S01]  /*0ee0*/  @!P0 FMUL.FTZ R13, R12, UR4 ;  /* 0x000000040c0d8c20 */ /* 0x000fe20008410000 */
[----:B------:R-:W-:Y:S01]  /*0ef0*/  FMUL.FTZ R15, R0, UR4 ;  /* 0x00000004000f7c20 */ /* 0x000fe20008410000 */
[----:B------:R-:W-:-:S03]  /*0f00*/  IMAD.WIDE R4, R4, 0x80, R8 ;  /* 0x0000008004047825 */ /* 0x000fc600078e0208 */
[----:B------:R-:W-:Y:S04]  /*0f10*/  @!P0 STG.E desc[UR6][R6.64], R13 ;  /* 0x0000000d06008986 */ /* 0x000fe8000c101906 */
[----:B------:R-:W-:Y:S04]  /*0f20*/  @!P1 STG.E desc[UR6][R6.64+0x100], R15 ;  /* 0x0001000f06009986 */ /* 0x000fe8000c101906 */
[----:B------:R-:W-:Y:S04]  /*0f30*/  STG.E.128 desc[UR6][R2.64], RZ ;  /* 0x000000ff02007986 */ /* 0x000fe8000c101d06 */
[----:B------:R-:W-:Y:S04]  /*0f40*/  STG.E.128 desc[UR6][R10.64], RZ ;  /* 0x000000ff0a007986 */ /* 0x000fe8000c101d06 */
[----:B------:R-:W-:Y:S04]  /*0f50*/  STG.E.128 desc[UR6][R8.64], RZ ;  /* 0x000000ff08007986 */ /* 0x000fe8000c101d06 */
[----:B------:R-:W-:Y:S01]  /*0f60*/  STG.E.128 desc[UR6][R4.64], RZ ;  /* 0x000000ff04007986 */ /* 0x000fe2000c101d06 */
[----:B------:R-:W-:Y:S05]  /*0f70*/  EXIT ;  /* 0x000000000000794d */ /* 0x000fea0003800000 */
.L_x_942:
        /* <DEDUP_REMOVED lines=16> */
.L_x_1600:


//--------------------- .text._ZN5flash27flash_bwd_convert_dq_kernelI23Flash_bwd_kernel_traitsILi32ELi128ELi128ELi8ELi4ELi4ELi4ELb0ELb0EN7cutlass10bfloat16_tE19Flash_kernel_traitsILi32ELi128ELi128ELi8ES3_EEEEvNS_16Flash_bwd_paramsEi --------------------------
	.section	.text._ZN5flash27flash_bwd_convert_dq_kernelI23Flash_bwd_kernel_traitsILi32ELi128ELi128ELi8ELi4ELi4ELi4ELb0ELb0EN7cutlass10bfloat16_tE19Flash_kernel_traitsILi32ELi128ELi128ELi8ES3_EEEEvNS_16Flash_bwd_paramsEi,"ax",@progbits
	.align	128
        .global         _ZN5flash27flash_bwd_convert_dq_kernelI23Flash_bwd_kernel_traitsILi32ELi128ELi128ELi8ELi4ELi4ELi4ELb0ELb0EN7cutlass10bfloat16_tE19Flash_kernel_traitsILi32ELi128ELi128ELi8ES3_EEEEvNS_16Flash_bwd_paramsEi
        .type           _ZN5flash27flash_bwd_convert_dq_kernelI23Flash_bwd_kernel_traitsILi32ELi128ELi128ELi8ELi4ELi4ELi4ELb0ELb0EN7cutlass10bfloat16_tE19Flash_kernel_traitsILi32ELi128ELi128ELi8ES3_EEEEvNS_16Flash_bwd_paramsEi,@function
        .size           _ZN5flash27flash_bwd_convert_dq_kernelI23Flash_bwd_kernel_traitsILi32ELi128ELi128ELi8ELi4ELi4ELi4ELb0ELb0EN7cutlass10bfloat16_tE19Flash_kernel_traitsILi32ELi128ELi128ELi8ES3_EEEEvNS_16Flash_bwd_paramsEi,(.L_x_1601 - _ZN5flash27flash_bwd_convert_dq_kernelI23Flash_bwd_kernel_traitsILi32ELi128ELi128ELi8ELi4ELi4ELi4ELb0ELb0EN7cutlass10bfloat16_tE19Flash_kernel_traitsILi32ELi128ELi128ELi8ES3_EEEEvNS_16Flash_bwd_paramsEi)
        .other          _ZN5flash27flash_bwd_convert_dq_kernelI23Flash_bwd_kernel_traitsILi32ELi128ELi128ELi8ELi4ELi4ELi4ELb0ELb0EN7cutlass10bfloat16_tE19Flash_kernel_traitsILi32ELi128ELi128ELi8ES3_EEEEvNS_16Flash_bwd_paramsEi,@"STO_CUDA_ENTRY STV_DEFAULT"
_ZN5flash27flash_bwd_convert_dq_kernelI23Flash_bwd_kernel_traitsILi32ELi128ELi128ELi8ELi4ELi4ELi4ELb0ELb0EN7cutlass10bfloat16_tE19Flash_kernel_traitsILi32ELi128ELi128ELi8ES3_EEEEvNS_16Flash_bwd_paramsEi:
.text._ZN5flash27flash_bwd_convert_dq_kernelI23Flash_bwd_kernel_traitsILi32ELi128ELi128ELi8ELi4ELi4ELi4ELb0ELb0EN7cutlass10bfloat16_tE19Flash_kernel_traitsILi32ELi128ELi128ELi8ES3_EEEEvNS_16Flash_bwd_paramsEi:
        /* <DEDUP_REMOVED lines=56> */
.L_x_943:
[----:B------:R-:W-:Y:S02]  /*0380*/  IMAD R23, R21, UR16, RZ ;  /* 0x0000001015177c24 */ /* 0x000fe4000f8e02ff */
[----:B------:R-:W-:-:S05]  /*0390*/  IMAD.WIDE.U32 R24, R20, UR16, RZ ;  /* 0x0000001014187c25 */ /* 0x000fca000f8e00ff */
[----:B------:R-:W-:-:S07]  /*03a0*/  IADD3 R23, PT, PT, R25, R23, RZ ;  /* 0x0000001719177210 */ /* 0x000fce0007ffe0ff */
.L_x_944:
        /* <DEDUP_REMOVED lines=56> */
.L_x_947:
        /* <DEDUP_REMOVED lines=108> */
.L_x_946:
        /* <DEDUP_REMOVED lines=52> */
.L_x_945:
        /* <DEDUP_REMOVED lines=84> */
.L_x_949:
[----:B------:R-:W-:Y:S05]  /*1670*/  BSYNC.RECONVERGENT B0 ;  /* 0x0000000000007941 */ /* 0x000fea0003800200 */
.L_x_948:
        /* <DEDUP_REMOVED lines=14> */
.L_x_950:
        /* <DEDUP_REMOVED lines=10> */
.L_x_1601:


//--------------------- .text._ZN5flash44flash_bwd_dq_dk_dv_loop_seqk_parallel_kernelI23Flash_bwd_kernel_traitsILi32ELi128ELi128ELi8ELi4ELi4ELi4ELb0ELb0EN7cutlass10bfloat16_tE19Flash_kernel_traitsILi32ELi128ELi128ELi8ES3_EELb1ELb0ELb0ELb0ELb0ELb1ELb0EEEvNS_16Flash_bwd_paramsE --------------------------
	.section	.text._ZN5flash44flash_bwd_dq_dk_dv_loop_seqk_parallel_kernelI23Flash_bwd_kernel_traitsILi32ELi128ELi128ELi8ELi4ELi4ELi4ELb0ELb0EN7cutlass10bfloat16_tE19Flash_kernel_traitsILi32ELi128ELi128ELi8ES3_EELb1ELb0ELb0ELb0ELb0ELb1ELb0EEEvNS_16Flash_bwd_paramsE,"ax",@progbits
	.align	128
        .global         _ZN5flash44flash_bwd_dq_dk_dv_loop_seqk_parallel_kernelI23Flash_bwd_kernel_traitsILi32ELi128ELi128ELi8ELi4ELi4ELi4ELb0ELb0EN7cutlass10bfloat16_tE19Flash_kernel_traitsILi32ELi128ELi128ELi8ES3_EELb1ELb0ELb0ELb0ELb0ELb1ELb0EEEvNS_16Flash_bwd_paramsE
        .type           _ZN5flash44flash_bwd_dq_dk_dv_loop_seqk_parallel_kernelI23Flash_bwd_kernel_traitsILi32ELi128ELi128ELi8ELi4ELi4ELi4ELb0ELb0EN7cutlass10bfloat16_tE19Flash_kernel_traitsILi32ELi128ELi128ELi8ES3_EELb1ELb0ELb0ELb0ELb0ELb1ELb0EEEvNS_16Flash_bwd_paramsE,@function
        .size           _ZN5flash44flash_bwd_dq_dk_dv_loop_seqk_parallel_kernelI23Flash_bwd_kernel_traitsILi32ELi128ELi128ELi8ELi4ELi4ELi4ELb0ELb0EN7cutlass10bfloat16_tE19Flash_kernel_traitsILi32ELi128ELi128ELi8ES3_EELb1ELb0ELb0ELb0ELb0ELb1ELb0EEEvNS_16Flash_bwd_paramsE,(.L_x_1602 - _ZN5flash44flash_bwd_dq_dk_dv_loop_seqk_parallel_kernelI23Flash_bwd_kernel_traitsILi32ELi128ELi128ELi8ELi4ELi4ELi4ELb0ELb0EN7cutlass10bfloat16_tE19Flash_kernel_traitsILi32ELi128ELi128ELi8ES3_EELb1ELb0ELb0ELb0ELb0ELb1ELb0EEEvNS_16Flash_bwd_paramsE)
        .other          _ZN5flash44flash_bwd_dq_dk_dv_loop_seqk_parallel_kernelI23Flash_bwd_kernel_traitsILi32ELi128ELi128ELi8ELi4ELi4ELi4ELb0ELb0EN7cutlass10bfloat16_tE19Flash_kernel_traitsILi32ELi128ELi128ELi8ES3_EELb1ELb0ELb0ELb0ELb0ELb1ELb0EEEvNS_16Flash_bwd_paramsE,@"STO_CUDA_ENTRY STV_DEFAULT"
_ZN5flash44flash_bwd_dq_dk_dv_loop_seqk_parallel_kernelI23Flash_bwd_kernel_traitsILi32ELi128ELi128ELi8ELi4ELi4ELi4ELb0ELb0EN7cutlass10bfloat16_tE19Flash_kernel_traitsILi32ELi128ELi128ELi8ES3_EELb1ELb0ELb0ELb0ELb0ELb1ELb0EEEvNS_16Flash_bwd_paramsE:
.text._ZN5flash44flash_bwd_dq_dk_dv_loop_seqk_parallel_kernelI23Flash_bwd_kernel_traitsILi32ELi128ELi128ELi8ELi4ELi4ELi4ELb0ELb0EN7cutlass10bfloat16_tE19Flash_kernel_traitsILi32ELi128ELi128ELi8ES3_EELb1ELb0ELb0ELb0ELb0ELb1ELb0EEEvNS_16Flash_bwd_paramsE:
        /* <DEDUP_REMOVED lines=12> */
[----:B------:R-:W-:Y:S01]  /*00c0*/  IMAD.MOV.U32 R131, RZ, RZ, 0x20 ;  /* 0x00000020ff837424 */ /* 0x000fe200078e00ff */
[----:B------:R-:W3:Y:S01]  /*00d0*/  S2R R136, SR_CTAID.Z ;  /* 0x0000000000887919 */ /* 0x000ee20000002700 */
[----:B------:R-:W4:Y:S04]  /*00e0*/  LDCU.64 UR30, c[0x0][0x358] ;  /* 0x00006b00ff1e77ac */ /* 0x000f280008000a00 */
[----:B------:R-:W3:Y:S01]  /*00f0*/  S2UR UR25, SR_CTAID.X ;  /* 0x00000000001979c3 */ /* 0x000ee20000002500 */
[----:B------:R-:W1:Y:S01]  /*0100*/  LDCU.64 UR12, c[0x0][0x460] ;  /* 0x00008c00ff0c77ac */ /* 0x000e620008000a00 */
[----:B------:R-:W1:Y:S06]  /*0110*/  LDCU.64 UR6, c[0x0][0x470] ;  /* 0x00008e00ff0677ac */ /* 0x000e6c0008000a00 */
[----:B------:R-:W3:Y:S01]  /*0120*/  S2UR UR24, SR_CTAID.Y ;  /* 0x00000000001879c3 */ /* 0x000ee20000002600 */
[----:B------:R-:W-:Y:S01]  /*0130*/  UMOV UR28, URZ ;  /* 0x000000ff001c7c82 */ /* 0x000fe20008000000 */
[----:B------:R-:W-:Y:S01]  /*0140*/  UMOV UR29, URZ ;  /* 0x000000ff001d7c82 */ /* 0x000fe20008000000 */
[----:B--2---:R-:W-:Y:S01]  /*0150*/  ULEA UR5, UR5, UR4, 0x18 ;  /* 0x0000000405057291 */ /* 0x004fe2000f8ec0ff */
[----:B------:R-:W2:Y:S03]  /*0160*/  LDCU UR4, c[0x0][0x438] ;  /* 0x00008700ff0477ac */ /* 0x000ea60008000800 */
[----:B------:R-:W-:Y:S01]  /*0170*/  UIADD3 UR8, UPT, UPT, UR5, 0x12000, URZ ;  /* 0x0001200005087890 */ /* 0x000fe2000fffe0ff */
[C---:B-1----:R-:W-:Y:S01]  /*0180*/  IMAD.SHL.U32 R5, R3.reuse, 0x10, RZ ;  /* 0x0000001003057824 */ /* 0x042fe200078e00ff */
[----:B------:R-:W-:Y:S01]  /*0190*/  SHF.R.U32.HI R13, RZ, 0x1, R3 ;  /* 0x00000001ff0d7819 */ /* 0x000fe20000011603 */
[C---:B------:R-:W-:Y:S01]  /*01a0*/  IMAD.SHL.U32 R132, R3.reuse, 0x20, RZ ;  /* 0x0000002003847824 */ /* 0x040fe200078e00ff */
[C---:B------:R-:W-:Y:S01]  /*01b0*/  LOP3.LUT P0, RZ, R3.reuse, 0x4, RZ, 0xc0, !PT ;  /* 0x0000000403ff7812 */ /* 0x040fe2000780c0ff */
[----:B------:R-:W-:Y:S01]  /*01c0*/  IMAD.SHL.U32 R140, R3, 0x2, RZ ;  /* 0x00000002038c7824 */ /* 0x000fe200078e00ff */
[----:B------:R-:W-:Y:S01]  /*01d0*/  LOP3.LUT R9, R5, 0x1c0, RZ, 0xc0, !PT ;  /* 0x000001c005097812 */ /* 0x000fe200078ec0ff */
[C---:B------:R-:W-:Y:S01]  /*01e0*/  IMAD.SHL.U32 R129, R3.reuse, 0x40, RZ ;  /* 0x0000004003817824 */ /* 0x040fe200078e00ff */
[----:B------:R-:W-:Y:S01]  /*01f0*/  LOP3.LUT R2, R132, 0x120, RZ, 0xc0, !PT ;  /* 0x0000012084027812 */ /* 0x000fe200078ec0ff */
[----:B------:R-:W-:Y:S01]  /*0200*/  IMAD.SHL.U32 R135, R3, 0x8, RZ ;  /* 0x0000000803877824 */ /* 0x000fe200078e00ff */
[----:B------:R-:W-:-:S02]  /*0210*/  LOP3.LUT R7, R5, 0x600, RZ, 0xc0, !PT ;  /* 0x0000060005077812 */ /* 0x000fc400078ec0ff */
[--C-:B------:R-:W-:Y:S02]  /*0220*/  LOP3.LUT R0, R9, 0x38, R140.reuse, 0xf8, !PT ;  /* 0x0000003809007812 */ /* 0x100fe400078ef88c */
[----:B------:R-:W-:Y:S02]  /*0230*/  LOP3.LUT R137, R140, 0xe006, R129, 0xc8, !PT ;  /* 0x0000e0068c897812 */ /* 0x000fe400078ec881 */
[----:B------:R-:W-:Y:S02]  /*0240*/  LOP3.LUT R9, R2, 0x600, R5, 0xf8, !PT ;  /* 0x0000060002097812 */ /* 0x000fe400078ef805 */
[----:B------:R-:W-:Y:S02]  /*0250*/  LOP3.LUT R140, R7, 0x6, R140, 0xf8, !PT ;  /* 0x00000006078c7812 */ /* 0x000fe400078ef88c */
[----:B------:R-:W-:Y:S02]  /*0260*/  SHF.R.U32.HI R2, RZ, 0x4, R3 ;  /* 0x00000004ff027819 */ /* 0x000fe40000011603 */
[----:B------:R-:W-:-:S02]  /*0270*/  LOP3.LUT R6, R135, 0xc0, RZ, 0xc0, !PT ;  /* 0x000000c087067812 */ /* 0x000fc400078ec0ff */
[----:B------:R-:W-:Y:S02]  /*0280*/  LOP3.LUT R2, R2, 0x8, RZ, 0xc0, !PT ;  /* 0x0000000802027812 */ /* 0x000fe400078ec0ff */
[----:B------:R-:W-:Y:S02]  /*0290*/  LOP3.LUT R11, R6, 0x18, R3, 0xf8, !PT ;  /* 0x00000018060b7812 */ /* 0x000fe400078ef803 */
[----:B------:R-:W-:Y:S02]  /*02a0*/  LOP3.LUT R140, R140, 0x20, R135, 0xf8, !PT ;  /* 0x000000208c8c7812 */ /* 0x000fe400078ef887 */
[----:B------:R-:W-:Y:S02]  /*02b0*/  LOP3.LUT R130, R132, 0x20, RZ, 0xc0, !PT ;  /* 0x0000002084827812 */ /* 0x000fe400078ec0ff */
[----:B------:R-:W-:Y:S02]  /*02c0*/  LOP3.LUT R128, R129, 0x1c0, RZ, 0xc0, !PT ;  /* 0x000001c081807812 */ /* 0x000fe400078ec0ff */
[----:B------:R-:W-:-:S02]  /*02d0*/  LOP3.LUT R140, R140, R11, R2, 0xf6, !PT ;  /* 0x0000000b8c8c7212 */ /* 0x000fc400078ef602 */
[----:B------:R-:W-:Y:S02]  /*02e0*/  LOP3.LUT R130, R130, 0x3800, R5, 0xf8, !PT ;  /* 0x0000380082827812 */ /* 0x000fe400078ef805 */
[----:B------:R-:W-:Y:S02]  /*02f0*/  LOP3.LUT R128, R128, 0x38, R135, 0xf8, !PT ;  /* 0x0000003880807812 */ /* 0x000fe400078ef887 */
[----:B------:R-:W-:Y:S02]  /*0300*/  LOP3.LUT R11, R129, 0x200, RZ, 0xc0, !PT ;  /* 0x00000200810b7812 */ /* 0x000fe400078ec0ff */
[----:B------:R-:W-:Y:S01]  /*0310*/  LOP3.LUT R130, R130, 0x100, R5, 0xf8, !PT ;  /* 0x0000010082827812 */ /* 0x000fe200078ef805 */
[C---:B------:R-:W-:Y:S01]  /*0320*/  IMAD.SHL.U32 R5, R3.reuse, 0x4, RZ ;  /* 0x0000000403057824 */ /* 0x040fe200078e00ff */
[----:B------:R-:W-:Y:S02]  /*0330*/  LOP3.LUT P1, R7, R3, 0x10, RZ, 0xc0, !PT ;  /* 0x0000001003077812 */ /* 0x000fe4000782c0ff */
[----:B------:R-:W-:-:S02]  /*0340*/  LOP3.LUT R128, R128, 0x8, R13, 0x78, !PT ;  /* 0x0000000880807812 */ /* 0x000fc400078e780d */
[--C-:B------:R-:W-:Y:S02]  /*0350*/  LOP3.LUT R11, R11, 0xc00, R132.reuse, 0xf8, !PT ;  /* 0x00000c000b0b7812 */ /* 0x100fe400078ef884 */
[----:B------:R-:W-:Y:S02]  /*0360*/  LOP3.LUT R137, R137, 0xc00, R132, 0xf8, !PT ;  /* 0x00000c0089897812 */ /* 0x000fe400078ef884 */
[----:B------:R-:W-:Y:S02]  /*0370*/  LOP3.LUT R7, R2, R7, RZ, 0xfc, !PT ;  /* 0x0000000702077212 */ /* 0x000fe400078efcff */
[----:B------:R-:W-:Y:S02]  /*0380*/  LOP3.LUT R128, R11, R128, RZ, 0xfc, !PT ;  /* 0x000000800b807212 */ /* 0x000fe400078efcff */
[----:B------:R-:W-:Y:S02]  /*0390*/  LOP3.LUT R137, R137, R0, RZ, 0xfc, !PT ;  /* 0x0000000089897212 */ /* 0x000fe400078efcff */
[----:B------:R-:W-:-:S02]  /*03a0*/  LOP3.LUT R5, R5, 0x18, RZ, 0xc0, !PT ;  /* 0x0000001805057812 */ /* 0x000fc400078ec0ff */
[----:B------:R-:W-:Y:S02]  /*03b0*/  SHF.R.U32.HI R133, RZ, 0x2, R3 ;  /* 0x00000002ff857819 */ /* 0x000fe40000011603 */
[----:B------:R-:W-:Y:S02]  /*03c0*/  LOP3.LUT R0, R13, 0x30, RZ, 0xc0, !PT ;  /* 0x000000300d007812 */ /* 0x000fe400078ec0ff */
[--C-:B------:R-:W-:Y:S02]  /*03d0*/  LOP3.LUT R2, R7, 0xc0, R132.reuse, 0xf8, !PT ;  /* 0x000000c007027812 */ /* 0x100fe400078ef884 */
[----:B------:R-:W-:Y:S02]  /*03e0*/  LEA R128, R128, UR5, 0x1 ;  /* 0x0000000580807c11 */ /* 0x000fe4000f8e08ff */
[----:B------:R-:W-:Y:S02]  /*03f0*/  LOP3.LUT R4, R135, 0xd8, RZ, 0xc0, !PT ;  /* 0x000000d887047812 */ /* 0x000fe400078ec0ff */
[----:B------:R-:W-:Y:S01]  /*0400*/  LOP3.LUT R134, R5, 0xc0, R132, 0xf8, !PT ;  /* 0x000000c005867812 */ /* 0x000fe200078ef884 */
[----:B------:R-:W-:Y:S01]  /*0410*/  VIADD R127, R128, 0xa040 ;  /* 0x0000a040807f7836 */ /* 0x000fe20000000000 */
[----:B------:R-:W-:-:S02]  /*0420*/  LOP3.LUT R133, R0, 0x7, R133, 0xf8, !PT ;  /* 0x0000000700857812 */ /* 0x000fc400078ef885 */
[--C-:B------:R-:W-:Y:S02]  /*0430*/  LOP3.LUT R0, R0, 0x8, R3.reuse, 0xf8, !PT ;  /* 0x0000000800007812 */ /* 0x100fe400078ef803 */
[----:B------:R-:W-:Y:S01]  /*0440*/  LOP3.LUT R5, R2, R5, RZ, 0x3c, !PT ;  /* 0x0000000502057212 */ /* 0x000fe200078e3cff */
[----:B------:R-:W-:Y:S01]  /*0450*/  VIADD R2, R128, 0xa000 ;  /* 0x0000a00080027836 */ /* 0x000fe20000000000 */
[C---:B------:R-:W-:Y:S02]  /*0460*/  LOP3.LUT P3, RZ, R3.reuse, 0x2, RZ, 0xc0, !PT ;  /* 0x0000000203ff7812 */ /* 0x040fe4000786c0ff */
[----:B------:R-:W-:Y:S01]  /*0470*/  LOP3.LUT P2, RZ, R3, 0x8, RZ, 0xc0, !PT ;  /* 0x0000000803ff7812 */ /* 0x000fe2000784c0ff */
[----:B------:R-:W-:Y:S01]  /*0480*/  @P0 VIADD R127, R2, 0xffffffc0 ;  /* 0xffffffc0027f0836 */ /* 0x000fe20000000000 */
[--C-:B------:R-:W-:Y:S01]  /*0490*/  LOP3.LUT R4, R4, 0x18, R3.reuse, 0x78, !PT ;  /* 0x0000001804047812 */ /* 0x100fe200078e7803 */
[----:B--2---:R-:W-:Y:S01]  /*04a0*/  IMAD.U32 R2, RZ, RZ, UR4 ;  /* 0x00000004ff027e24 */ /* 0x004fe2000f8e00ff */
[----:B------:R-:W-:Y:S01]  /*04b0*/  LOP3.LUT R3, R134, 0x8, R3, 0x78, !PT ;  /* 0x0000000886037812 */ /* 0x000fe200078e7803 */
[----:B------:R-:W-:Y:S01]  /*04c0*/  UIADD3 UR4, UPT, UPT, UR5, 0x6000, URZ ;  /* 0x0000600005047890 */ /* 0x000fe2000fffe0ff */
[----:B------:R-:W-:-:S02]  /*04d0*/  LEA R137, R137, UR8, 0x1 ;  /* 0x0000000889897c11 */ /* 0x000fc4000f8e08ff */
[----:B------:R-:W-:Y:S02]  /*04e0*/  LOP3.LUT R0, R0, 0x1c0, R129, 0xf8, !PT ;  /* 0x000001c000007812 */ /* 0x000fe400078ef881 */
[----:B------:R-:W-:Y:S01]  /*04f0*/  LOP3.LUT R134, R134, 0x8, R13, 0x78, !PT ;  /* 0x0000000886867812 */ /* 0x000fe200078e780d */
[C---:B------:R-:W-:Y:S01]  /*0500*/  VIADD R138, R137.reuse, 0x40 ;  /* 0x00000040898a7836 */ /* 0x040fe20000000000 */
[----:B------:R-:W-:Y:S01]  /*0510*/  LOP3.LUT R130, R130, R3, RZ, 0xfc, !PT ;  /* 0x0000000382827212 */ /* 0x000fe200078efcff */
[----:B------:R-:W-:Y:S01]  /*0520*/  @P1 VIADD R138, R137, 0xffffffc0 ;  /* 0xffffffc0898a1836 */ /* 0x000fe20000000000 */
[C---:B------:R-:W-:Y:S02]  /*0530*/  SEL R3, R131.reuse, 0xffffffe0, !P3 ;  /* 0xffffffe083037807 */ /* 0x040fe40005800000 */
[----:B------:R-:W-:Y:S02]  /*0540*/  SEL R142, R131, 0xffffffe0, !P2 ;  /* 0xffffffe0838e7807 */ /* 0x000fe40005000000 */
[----:B------:R-:W-:Y:S01]  /*0550*/  LOP3.LUT R129, R129, 0x400, RZ, 0xc0, !PT ;  /* 0x0000040081817812 */ /* 0x000fe200078ec0ff */
[----:B------:R-:W-:Y:S01]  /*0560*/  IMAD.IADD R124, R3, 0x1, R128 ;  /* 0x00000001037c7824 */ /* 0x000fe200078e0280 */
[----:B------:R-:W-:Y:S01]  /*0570*/  LOP3.LUT R0, R0, 0x38, R135, 0x78, !PT ;  /* 0x0000003800007812 */ /* 0x000fe200078e7887 */
[----:B------:R-:W-:Y:S01]  /*0580*/  IMAD.IADD R141, R137, 0x1, R142 ;  /* 0x00000001898d7824 */ /* 0x000fe200078e028e */
[----:B------:R-:W-:Y:S01]  /*0590*/  LOP3.LUT R134, R9, R134, RZ, 0xfc, !PT ;  /* 0x0000008609867212 */ /* 0x000fe200078efcff */
[----:B------:R-:W-:Y:S01]  /*05a0*/  IMAD.IADD R142, R142, 0x1, R138 ;  /* 0x000000018e8e7824 */ /* 0x000fe200078e028a */
[----:B------:R-:W-:Y:S01]  /*05b0*/  LOP3.LUT R132, R5, 0x120, R132, 0xf8, !PT ;  /* 0x0000012005847812 */ /* 0x000fe200078ef884 */
[----:B------:R-:W-:Y:S01]  /*05c0*/  IMAD R129, R0, 0x2, R129 ;  /* 0x0000000200817824 */ /* 0x000fe200078e0281 */
[----:B------:R-:W-:Y:S01]  /*05d0*/  LOP3.LUT R4, R4, 0x1f20, R135, 0xf8, !PT ;  /* 0x00001f2004047812 */ /* 0x000fe200078ef887 */
[----:B------:R-:W-:Y:S01]  /*05e0*/  IMAD.IADD R3, R3, 0x1, R127 ;  /* 0x0000000103037824 */ /* 0x000fe200078e027f */
[----:B------:R-:W-:-:S02]  /*05f0*/  SEL R131, R131, 0xffffffe0, !P0 ;  /* 0xffffffe083837807 */ /* 0x000fc40004000000 */
[----:B------:R-:W-:Y:S02]  /*0600*/  LEA R139, R4, UR5, 0x1 ;  /* 0x00000005048b7c11 */ /* 0x000fe4000f8e08ff */
[----:B------:R-:W-:Y:S02]  /*0610*/  LEA R134, R134, UR5, 0x1 ;  /* 0x0000000586867c11 */ /* 0x000fe4000f8e08ff */
[----:B------:R-:W-:Y:S02]  /*0620*/  LEA R140, R140, UR4, 0x1 ;  /* 0x000000048c8c7c11 */ /* 0x000fe4000f8e08ff */
[----:B------:R-:W-:Y:S02]  /*0630*/  LEA R130, R130, UR4, 0x1 ;  /* 0x0000000482827c11 */ /* 0x000fe4000f8e08ff */
[----:B---34-:R-:W-:-:S07]  /*0640*/  LEA R132, R132, UR5, 0x1 ;  /* 0x0000000584847c11 */ /* 0x018fce000f8e08ff */
.L_x_982:
[----:B-12---:R-:W1:Y:S01]  /*0650*/  S2R R13, SR_CTAID.Y ;  /* 0x00000000000d7919 */ /* 0x006e620000002600 */
[----:B------:R-:W2:Y:S01]  /*0660*/  LDCU.64 UR8, c[0x0][0x478] ;  /* 0x00008f00ff0877ac */ /* 0x000ea20008000a00 */
[----:B------:R-:W-:Y:S01]  /*0670*/  ISETP.NE.U32.AND P0, PT, RZ, UR6, PT ;  /* 0x00000006ff007c0c */ /* 0x000fe2000bf05070 */
[----:B------:R-:W3:Y:S01]  /*0680*/  LDC.64 R8, c[0x0][0x460] ;  /* 0x00011800ff087b82 */ /* 0x000ee20000000a00 */
[----:B------:R-:W-:Y:S01]  /*0690*/  ISETP.NE.U32.AND P5, PT, RZ, UR12, PT ;  /* 0x0000000cff007c0c */ /* 0x000fe2000bfa5070 */
[----:B------:R-:W-:Y:S01]  /*06a0*/  IMAD.MOV.U32 R179, RZ, RZ, RZ ;  /* 0x000000ffffb37224 */ /* 0x000fe200078e00ff */
[----:B------:R-:W-:Y:S02]  /*06b0*/  ISETP.NE.AND.EX P0, PT, RZ, UR7, PT, P0 ;  /* 0x00000007ff007c0c */ /* 0x000fe4000bf05300 */
[----:B------:R-:W-:-:S03]  /*06c0*/  ISETP.NE.AND.EX P5, PT, RZ, UR13, PT, P5 ;  /* 0x0000000dff007c0c */ /* 0x000fc6000bfa5350 */
[----:B------:R-:W4:Y:S01]  /*06d0*/  LDC.64 R6, c[0x0][0x468] ;  /* 0x00011a00ff067b82 */ /* 0x000f220000000a00 */
[----:B--2---:R-:W-:-:S07]  /*06e0*/  ISETP.NE.U32.AND P2, PT, RZ, UR8, PT ;  /* 0x00000008ff007c0c */ /* 0x004fce000bf45070 */
[----:B------:R-:W2:Y:S01]  /*06f0*/  LDC.U8 R5, c[0x0][0x532] ;  /* 0x00014c80ff057b82 */ /* 0x000ea20000000000 */
[----:B------:R-:W-:Y:S01]  /*0700*/  ISETP.NE.AND.EX P2, PT, RZ, UR9, PT, P2 ;  /* 0x00000009ff007c0c */ /* 0x000fe2000bf45320 */
[----:B-1----:R-:W-:Y:S01]  /*0710*/  IMAD.SHL.U32 R11, R13, 0x4, RZ ;  /* 0x000000040d0b7824 */ /* 0x002fe200078e00ff */
[----:B------:R-:W-:-:S11]  /*0720*/  SHF.R.U32.HI R4, RZ, 0x1e, R13 ;  /* 0x0000001eff047819 */ /* 0x000fd6000001160d */
[C---:B------:R-:W-:Y:S02]  /*0730*/  @P2 IADD3 R14, P3, PT, R11.reuse, UR8, RZ ;  /* 0x000000080b0e2c10 */ /* 0x040fe4000ff7e0ff */
[----:B------:R-:W-:Y:S02]  /*0740*/  @P0 IADD3 R16, P1, PT, R11, UR6, RZ ;  /* 0x000000060b100c10 */ /* 0x000fe4000ff3e0ff */
[C---:B------:R-:W-:Y:S02]  /*0750*/  @P2 IADD3.X R15, PT, PT, R4.reuse, UR9, RZ, P3, !PT ;  /* 0x00000009040f2c10 */ /* 0x040fe40009ffe4ff */
[----:B------:R-:W-:Y:S02]  /*0760*/  ISETP.NE.U32.AND P3, PT, RZ, UR12, PT ;  /* 0x0000000cff007c0c */ /* 0x000fe4000bf65070 */
[----:B------:R-:W-:Y:S01]  /*0770*/  @P0 IADD3.X R17, PT, PT, R4, UR7, RZ, P1, !PT ;  /* 0x0000000704110c10 */ /* 0x000fe20008ffe4ff */
[----:B------:R-:W-:Y:S01]  /*0780*/  IMAD.MOV.U32 R0, RZ, RZ, -0x1 ;  /* 0xffffffffff007424 */ /* 0x000fe200078e00ff */
[----:B------:R-:W-:Y:S01]  /*0790*/  ISETP.NE.AND.EX P3, PT, RZ, UR13, PT, P3 ;  /* 0x0000000dff007c0c */ /* 0x000fe2000bf65330 */
[----:B---3--:R-:W-:Y:S01]  /*07a0*/  IMAD.WIDE.U32 R18, R13, 0x4, R8 ;  /* 0x000000040d127825 */ /* 0x008fe200078e0008 */
[----:B------:R-:W3:Y:S01]  /*07b0*/  @P2 LDG.E R178, desc[UR30][R14.64] ;  /* 0x0000001e0eb22981 */ /* 0x000ee2000c1e1900 */
[----:B--2---:R-:W-:Y:S01]  /*07c0*/  ISETP.NE.AND P4, PT, R5, RZ, PT ;  /* 0x000000ff0500720c */ /* 0x004fe20003f85270 */
[----:B------:R-:W1:Y:S02]  /*07d0*/  @!P2 LDC R8, c[0x0][0x43c] ;  /* 0x00010f00ff08ab82 */ /* 0x000e640000000800 */
[----:B------:R-:W3:Y:S04]  /*07e0*/  @P0 LDG.E R179, desc[UR30][R16.64] ;  /* 0x0000001e10b30981 */ /* 0x000ee8000c1e1900 */
[----:B-----5:R2:W5:Y:S04]  /*07f0*/  @P5 LDG.E R0, desc[UR30][R18.64] ;  /* 0x0000001e12005981 */ /* 0x020568000c1e1900 */
[----:B------:R2:W5:Y:S01]  /*0800*/  @P3 LDG.E R9, desc[UR30][R18.64+0x4] ;  /* 0x0000041e12093981 */ /* 0x000562000c1e1900 */
[----:B----4-:R-:W-:-:S02]  /*0810*/  IADD3 R10, P0, PT, R11, R6, RZ ;  /* 0x000000060b0a7210 */ /* 0x010fc40007f1e0ff */
[----:B------:R-:W-:-:S03]  /*0820*/  ISETP.EQ.U32.AND P1, PT, R6, RZ, PT ;  /* 0x000000ff0600720c */ /* 0x000fc60003f22070 */
[----:B------:R-:W-:Y:S01]  /*0830*/  IMAD.X R11, R4, 0x1, R7, P0 ;  /* 0x00000001040b7824 */ /* 0x000fe200000e0607 */
[----:B------:R-:W-:Y:S01]  /*0840*/  ISETP.EQ.OR.EX P1, PT, R7, RZ, !P4, P1 ;  /* 0x000000ff0700720c */ /* 0x000fe20006722710 */
[----:B------:R-:W4:Y:S01]  /*0850*/  @!P2 LDC.64 R4, c[0x0][0x488] ;  /* 0x00012200ff04ab82 */ /* 0x000f220000000a00 */
[----:B------:R-:W-:-:S07]  /*0860*/  IMAD.MOV.U32 R180, RZ, RZ, -0x1 ;  /* 0xffffffffffb47424 */ /* 0x000fce00078e00ff */
[----:B------:R-:W1:Y:S04]  /*0870*/  @!P3 LDC R12, c[0x0][0x434] ;  /* 0x00010d00ff0cbb82 */ /* 0x000e680000000800 */
[----:B------:R2:W5:Y:S01]  /*0880*/  @!P1 LDG.E R180, desc[UR30][R10.64] ;  /* 0x0000001e0ab49981 */ /* 0x000562000c1e1900 */
[----:B------:R-:W-:-:S04]  /*0890*/  ISETP.NE.U32.AND P1, PT, R6, RZ, PT ;  /* 0x000000ff0600720c */ /* 0x000fc80003f25070 */
[----:B------:R-:W-:Y:S01]  /*08a0*/  ISETP.NE.AND.EX P1, PT, R7, RZ, PT, P1 ;  /* 0x000000ff0700720c */ /* 0x000fe20003f25310 */
[----:B------:R-:W-:Y:S01]  /*08b0*/  USHF.L.U32 UR27, UR26, 0x7, URZ ;  /* 0x000000071a1b7899 */ /* 0x000fe200080006ff */
[----:B----4-:R-:W-:-:S04]  /*08c0*/  @!P2 ISETP.NE.U32.AND P0, PT, R4, RZ, PT ;  /* 0x000000ff0400a20c */ /* 0x010fc80003f05070 */
[----:B------:R-:W-:-:S04]  /*08d0*/  @!P2 ISETP.NE.AND.EX P0, PT, R5, RZ, PT, P0 ;  /* 0x000000ff0500a20c */ /* 0x000fc80003f05300 */
[----:B-1----:R-:W-:Y:S01]  /*08e0*/  @!P2 SEL R8, R8, RZ, P0 ;  /* 0x000000ff0808a207 */ /* 0x002fe20000000000 */
[----:B---3--:R-:W-:Y:S02]  /*08f0*/  @P2 IMAD.IADD R178, R178, 0x1, -R179 ;  /* 0x00000001b2b22824 */ /* 0x008fe400078e0ab3 */
[----:B--2---:R-:W-:Y:S06]  /*0900*/  @!P1 BRA `(.L_x_951) ;  /* 0x00000000000c9947 */ /* 0x004fec0003800000 */
[----:B------:R-:W2:Y:S02]  /*0910*/  @P4 LDG.E R5, desc[UR30][R10.64+0x4] ;  /* 0x0000041e0a054981 */ /* 0x000ea4000c1e1900 */
[----:B--2--5:R-:W-:-:S06]  /*0920*/  @P4 IADD3 R2, PT, PT, R5, -R180, RZ ;  /* 0x800000b405024210 */ /* 0x024fcc0007ffe0ff */
[----:B------:R1:W5:Y:S02]  /*0930*/  @!P4 LDG.E R2, desc[UR30][R10.64] ;  /* 0x0000001e0a02c981 */ /* 0x000364000c1e1900 */
.L_x_951:
[----:B-----5:R-:W-:Y:S01]  /*0940*/  @!P2 IADD3 R178, PT, PT, R8, R2, -R179 ;  /* 0x0000000208b2a210 */ /* 0x020fe20007ffe8b3 */
[----:B------:R-:W-:-:S03]  /*0950*/  @P3 IMAD.IADD R12, R9, 0x1, -R0 ;  /* 0x00000001090c3824 */ /* 0x000fc600078e0a00 */
[----:B------:R-:W-:-:S13]  /*0960*/  ISETP.GT.AND P0, PT, R178, UR27, PT ;  /* 0x0000001bb2007c0c */ /* 0x000fda000bf04270 */
[----:B------:R-:W-:Y:S05]  /*0970*/  @!P0 BRA `(.L_x_952) ;  /* 0x0000007c002c8947 */ /* 0x000fea0003800000 */
[----:B------:R-:W-:Y:S01]  /*0980*/  ISETP.NE.AND P3, PT, R0, -0x1, PT ;  /* 0xffffffff0000780c */ /* 0x000fe20003f65270 */
[----:B------:R-:W-:Y:S01]  /*0990*/  VIADD R9, R12, 0x7f ;  /* 0x0000007f0c097836 */ /* 0x000fe20000000000 */
[----:B------:R-:W-:-:S04]  /*09a0*/  ISETP.NE.AND P0, PT, R180, -0x1, PT ;  /* 0xffffffffb400780c */ /* 0x000fc80003f05270 */
[----:B------:R-:W-:-:S04]  /*09b0*/  SHF.R.S32.HI R2, RZ, 0x1f, R9 ;  /* 0x0000001fff027819 */ /* 0x000fc80000011409 */
[----:B------:R-:W-:-:S03]  /*09c0*/  LEA.HI R171, R2, R9, RZ, 0x7 ;  /* 0x0000000902ab7211 */ /* 0x000fc600078f38ff */
[----:B------:R-:W2:Y:S01]  /*09d0*/  @!P3 LDC.64 R6, c[0x0][0x398] ;  /* 0x0000e600ff06bb82 */ /* 0x000ea20000000a00 */
[----:B------:R-:W-:-:S07]  /*09e0*/  SHF.R.S32.HI R171, RZ, 0x7, R171 ;  /* 0x00000007ffab7819 */ /* 0x000fce00000114ab */
[----:B------:R-:W3:Y:S01]  /*09f0*/  @P3 LDC.64 R4, c[0x0][0x3b0] ;  /* 0x0000ec00ff043b82 */ /* 0x000ee20000000a00 */
[----:B--2---:R-:W-:-:S04]  /*0a00*/  @!P3 IMAD.WIDE.U32 R14, R13, R6, RZ ;  /* 0x000000060d0eb225 */ /* 0x004fc800078e00ff */
[----:B------:R-:W-:Y:S01]  /*0a10*/  @!P3 IMAD R2, R13, R7, R15 ;  /* 0x000000070d02b224 */ /* 0x000fe200078e020f */
[----:B------:R-:W-:Y:S01]  /*0a20*/  LEA R15, R171, 0xffffff80, 0x7 ;  /* 0xffffff80ab0f7811 */ /* 0x000fe200078e38ff */
[----:B---3--:R-:W-:-:S03]  /*0a30*/  @P3 IMAD.WIDE.U32 R6, R0, R4, RZ ;  /* 0x0000000400063225 */ /* 0x008fc600078e00ff */
[----:B------:R-:W-:Y:S01]  /*0a40*/  SHF.R.S32.HI R21, RZ, 0x1f, R15 ;  /* 0x0000001fff157819 */ /* 0x000fe2000001140f */
        /* <DEDUP_REMOVED lines=13> */
.L_x_953:
[----:B------:R-:W1:Y:S01]  /*0b20*/  LDCU.64 UR18, c[0x0][0x3b8] ;  /* 0x00007700ff1277ac */ /* 0x000e620008000a00 */
[----:B------:R-:W-:-:S05]  /*0b30*/  IADD3 R16, PT, PT, R179, R180, RZ ;  /* 0x000000b4b3107210 */ /* 0x000fca0007ffe0ff */
[C---:B-1----:R-:W-:Y:S02]  /*0b40*/  IMAD R10, R16.reuse, UR19, RZ ;  /* 0x00000013100a7c24 */ /* 0x042fe4000f8e02ff */
[----:B------:R-:W-:-:S05]  /*0b50*/  IMAD.WIDE.U32 R16, R16, UR18, RZ ;  /* 0x0000001210107c25 */ /* 0x000fca000f8e00ff */
[----:B------:R-:W-:Y:S02]  /*0b60*/  IADD3 R10, PT, PT, R17, R10, RZ ;  /* 0x0000000a110a7210 */ /* 0x000fe40007ffe0ff */
.L_x_954:
[----:B------:R-:W1:Y:S01]  /*0b70*/  LDC R5, c[0x0][0x3e8] ;  /* 0x0000fa00ff057b82 */ /* 0x000e620000000800 */
        /* <DEDUP_REMOVED lines=9> */
[----:B------:R-:W-:-:S03]  /*0c10*/  IABS R4, R136 ;  /* 0x0000008800047213 */ /* 0x000fc60000000000 */
        /* <DEDUP_REMOVED lines=27> */
.L_x_955:
[----:B------:R-:W1:Y:S01]  /*0dd0*/  LDCU.64 UR16, c[0x0][0x3c0] ;  /* 0x00007800ff1077ac */ /* 0x000e620008000a00 */
[----:B------:R-:W-:-:S05]  /*0de0*/  IADD3 R18, PT, PT, R179, R180, RZ ;  /* 0x000000b4b3127210 */ /* 0x000fca0007ffe0ff */
[C---:B-1----:R-:W-:Y:S02]  /*0df0*/  IMAD R9, R18.reuse, UR17, RZ ;  /* 0x0000001112097c24 */ /* 0x042fe4000f8e02ff */
[----:B------:R-:W-:-:S05]  /*0e00*/  IMAD.WIDE.U32 R18, R18, UR16, RZ ;  /* 0x0000001012127c25 */ /* 0x000fca000f8e00ff */
[----:B------:R-:W-:Y:S02]  /*0e10*/  IADD3 R9, PT, PT, R19, R9, RZ ;  /* 0x0000000913097210 */ /* 0x000fe40007ffe0ff */
.L_x_956:
[----:B------:R-:W1:Y:S01]  /*0e20*/  @!P3 LDC.64 R6, c[0x0][0x588] ;  /* 0x00016200ff06bb82 */ /* 0x000e620000000a00 */
[----:B------:R-:W2:Y:S01]  /*0e30*/  LDCU UR32, c[0x0][0x3e0] ;  /* 0x00007c00ff2077ac */ /* 0x000ea20008000800 */
[----:B------:R-:W2:Y:S06]  /*0e40*/  LDCU UR33, c[0x0][0x44c] ;  /* 0x00008980ff2177ac */ /* 0x000eac0008000800 */
[----:B------:R-:W3:Y:S01]  /*0e50*/  @P3 LDC.64 R4, c[0x0][0x590] ;  /* 0x00016400ff043b82 */ /* 0x000ee20000000a00 */
[----:B--2---:R-:W-:Y:S01]  /*0e60*/  UIMAD.WIDE UR10, UR32, UR33, URZ ;  /* 0x00000021200a72a5 */ /* 0x004fe2000f8e02ff */
[----:B-1----:R-:W-:-:S04]  /*0e70*/  @!P3 IMAD.WIDE.U32 R32, R13, R6, RZ ;  /* 0x000000060d20b225 */ /* 0x002fc800078e00ff */
[----:B------:R-:W-:Y:S02]  /*0e80*/  @!P3 IMAD R7, R13, R7, R33 ;  /* 0x000000070d07b224 */ /* 0x000fe400078e0221 */
[----:B---3--:R-:W-:-:S04]  /*0e90*/  @P3 IMAD.WIDE.U32 R24, R0, R4, RZ ;  /* 0x0000000400183225 */ /* 0x008fc800078e00ff */
[----:B------:R-:W-:Y:S01]  /*0ea0*/  @P3 IMAD R7, R0, R5, R25 ;  /* 0x0000000500073224 */ /* 0x000fe200078e0219 */
[----:B------:R-:W-:Y:S01]  /*0eb0*/  @P3 MOV R32, R24 ;  /* 0x0000001800203202 */ /* 0x000fe20000000f00 */
[----:B------:R-:W-:Y:S06]  /*0ec0*/  @P3 BRA `(.L_x_957) ;  /* 0x0000000000403947 */ /* 0x000fec0003800000 */
[----:B------:R-:W1:Y:S02]  /*0ed0*/  LDCU UR8, c[0x0][0x444] ;  /* 0x00008880ff0877ac */ /* 0x000e640008000800 */
[----:B-1----:R-:W-:Y:S01]  /*0ee0*/  USHF.R.S32.HI UR9, URZ, 0x1f, UR8 ;  /* 0x0000001fff097899 */ /* 0x002fe20008011408 */
[----:B------:R-:W-:Y:S01]  /*0ef0*/  IMAD.WIDE.U32 R24, R13, UR8, RZ ;  /* 0x000000080d187c25 */ /* 0x000fe2000f8e00ff */
[----:B------:R-:W-:-:S04]  /*0f00*/  USHF.R.S32.HI UR8, URZ, 0x1f, UR32 ;  /* 0x0000001fff087899 */ /* 0x000fc80008011420 */
[----:B------:R-:W-:-:S05]  /*0f10*/  IMAD R5, R13, UR9, RZ ;  /* 0x000000090d057c24 */ /* 0x000fca000f8e02ff */
[----:B------:R-:W-:-:S05]  /*0f20*/  IADD3 R5, PT, PT, R25, R5, RZ ;  /* 0x0000000519057210 */ /* 0x000fca0007ffe0ff */
[----:B------:R-:W-:Y:S02]  /*0f30*/  IMAD R11, R5, UR32, RZ ;  /* 0x00000020050b7c24 */ /* 0x000fe4000f8e02ff */
[----:B------:R-:W-:-:S04]  /*0f40*/  IMAD.WIDE.U32 R4, R24, UR32, RZ ;  /* 0x0000002018047c25 */ /* 0x000fc8000f8e00ff */
[----:B------:R-:W-:Y:S01]  /*0f50*/  IMAD R11, R24, UR8, R11 ;  /* 0x00000008180b7c24 */ /* 0x000fe2000f8e020b */
[----:B------:R-:W-:Y:S01]  /*0f60*/  USHF.R.S32.HI UR8, URZ, 0x1f, UR33 ;  /* 0x0000001fff087899 */ /* 0x000fe20008011421 */
[----:B------:R-:W-:-:S03]  /*0f70*/  IMAD.WIDE.U32 R26, R4, UR33, RZ ;  /* 0x00000021041a7c25 */ /* 0x000fc6000f8e00ff */
[----:B------:R-:W-:-:S05]  /*0f80*/  IADD3 R11, PT, PT, R5, R11, RZ ;  /* 0x0000000b050b7210 */ /* 0x000fca0007ffe0ff */
[----:B------:R-:W-:-:S04]  /*0f90*/  IMAD R24, R11, UR33, RZ ;  /* 0x000000210b187c24 */ /* 0x000fc8000f8e02ff */
[----:B------:R-:W-:-:S05]  /*0fa0*/  IMAD R24, R4, UR8, R24 ;  /* 0x0000000804187c24 */ /* 0x000fca000f8e0218 */
[----:B------:R-:W-:Y:S01]  /*0fb0*/  IADD3 R24, PT, PT, R27, R24, RZ ;  /* 0x000000181b187210 */ /* 0x000fe20007ffe0ff */
[----:B------:R-:W-:Y:S06]  /*0fc0*/  BRA `(.L_x_958) ;  /* 0x00000000000c7947 */ /* 0x000fec0003800000 */
.L_x_957:
[C---:B------:R-:W-:Y:S02]  /*0fd0*/  IMAD R24, R0.reuse, UR11, RZ ;  /* 0x0000000b00187c24 */ /* 0x040fe4000f8e02ff */
[----:B------:R-:W-:-:S05]  /*0fe0*/  IMAD.WIDE.U32 R26, R0, UR10, RZ ;  /* 0x0000000a001a7c25 */ /* 0x000fca000f8e00ff */
[----:B------:R-:W-:Y:S02]  /*0ff0*/  IADD3 R24, PT, PT, R27, R24, RZ ;  /* 0x000000181b187210 */ /* 0x000fe40007ffe0ff */
.L_x_958:
[----:B------:R-:W1:Y:S01]  /*1000*/  LDCU.U8 UR8, c[0x0][0x548] ;  /* 0x0000a900ff0877ac */ /* 0x000e620008000000 */
[----:B------:R-:W-:Y:S01]  /*1010*/  SHF.L.U32 R19, R13, 0x7, RZ ;  /* 0x000000070d137819 */ /* 0x000fe200000006ff */
[----:B------:R-:W-:Y:S01]  /*1020*/  IMAD R25, R136, UR33, RZ ;  /* 0x0000002188197c24 */ /* 0x000fe2000f8e02ff */
[----:B------:R-:W2:Y:S02]  /*1030*/  LDCU.U8 UR20, c[0x0][0x5f0] ;  /* 0x0000be00ff1477ac */ /* 0x000ea40008000000 */
[----:B------:R-:W-:-:S04]  /*1040*/  SEL R30, R19, RZ, P5 ;  /* 0x000000ff131e7207 */ /* 0x000fc80002800000 */
[----:B------:R-:W-:-:S04]  /*1050*/  IADD3 R30, P1, PT, R15, R30, RZ ;  /* 0x0000001e0f1e7210 */ /* 0x000fc80007f3e0ff */
[----:B------:R-:W-:Y:S01]  /*1060*/  IADD3.X R17, PT, PT, RZ, R21, RZ, P1, !PT ;  /* 0x00000015ff117210 */ /* 0x000fe20000ffe4ff */
[----:B-1----:R-:W-:-:S04]  /*1070*/  UISETP.NE.AND UP0, UPT, UR8, URZ, UPT ;  /* 0x000000ff0800728c */ /* 0x002fc8000bf05270 */
[----:B------:R-:W-:-:S04]  /*1080*/  IMAD R17, R17, UR10, RZ ;  /* 0x0000000a11117c24 */ /* 0x000fc8000f8e02ff */
[C---:B------:R-:W-:Y:S02]  /*1090*/  IMAD R17, R30.reuse, UR11, R17 ;  /* 0x0000000b1e117c24 */ /* 0x040fe4000f8e0211 */
[----:B------:R-:W-:-:S05]  /*10a0*/  IMAD.WIDE.U32 R30, R30, UR10, RZ ;  /* 0x0000000a1e1e7c25 */ /* 0x000fca000f8e00ff */
[----:B------:R-:W-:Y:S01]  /*10b0*/  IADD3 R17, PT, PT, R31, R17, RZ ;  /* 0x000000111f117210 */ /* 0x000fe20007ffe0ff */
[----:B--2---:R-:W-:Y:S06]  /*10c0*/  BRA.U !UP0, `(.L_x_959) ;  /* 0x00000001081c7547 */ /* 0x004fec000b800000 */
[----:B------:R-:W1:Y:S01]  /*10d0*/  LDC R4, c[0x0][0x434] ;  /* 0x00010d00ff047b82 */ /* 0x000e620000000800 */
[----:B------:R-:W2:Y:S01]  /*10e0*/  LDCU UR8, c[0x0][0x454] ;  /* 0x00008a80ff0877ac */ /* 0x000ea20008000800 */
[----:B------:R-:W-:Y:S01]  /*10f0*/  ISETP.NE.AND P1, PT, R0, -0x1, PT ;  /* 0xffffffff0000780c */ /* 0x000fe20003f25270 */
[----:B-1----:R-:W-:-:S05]  /*1100*/  IMAD R11, R13, R4, RZ ;  /* 0x000000040d0b7224 */ /* 0x002fca00078e02ff */
[----:B------:R-:W-:-:S05]  /*1110*/  SEL R11, R11, R0, !P1 ;  /* 0x000000000b0b7207 */ /* 0x000fca0004800000 */
[----:B--2---:R-:W-:Y:S01]  /*1120*/  IMAD R11, R136, UR8, R11 ;  /* 0x00000008880b7c24 */ /* 0x004fe2000f8e020b */
[----:B------:R-:W-:Y:S05]  /*1130*/  BRA `(.L_x_960) ;  /* 0x00000000000c7947 */ /* 0x000fea0003800000 */
.L_x_959:
[----:B------:R-:W1:Y:S01]  /*1140*/  LDC R11, c[0x0][0x434] ;  /* 0x00010d00ff0b7b82 */ /* 0x000e620000000800 */
[----:B------:R-:W-:-:S04]  /*1150*/  IMAD R4, R13, UR32, R136 ;  /* 0x000000200d047c24 */ /* 0x000fc8000f8e0288 */
[----:B-1----:R-:W-:-:S03]  /*1160*/  IMAD R11, R4, R11, RZ ;  /* 0x0000000b040b7224 */ /* 0x002fc600078e02ff */
.L_x_960:
        /* <DEDUP_REMOVED lines=11> */
.L_x_961:
[----:B------:R-:W1:Y:S01]  /*1220*/  LDC R19, c[0x0][0x444] ;  /* 0x00011100ff137b82 */ /* 0x000e620000000800 */
[----:B------:R-:W-:-:S04]  /*1230*/  IMAD R0, R13, UR32, R136 ;  /* 0x000000200d007c24 */ /* 0x000fc8000f8e0288 */
[----:B-1----:R-:W-:-:S07]  /*1240*/  IMAD R19, R0, R19, RZ ;  /* 0x0000001300137224 */ /* 0x002fce00078e02ff */
.L_x_962:
[----:B------:R-:W1:Y:S01]  /*1250*/  LDC.64 R4, c[0x0][0x3b0] ;  /* 0x0000ec00ff047b82 */ /* 0x000e620000000a00 */
[----:B------:R-:W-:Y:S01]  /*1260*/  LOP3.LUT R20, R135, 0x18, RZ, 0xc0, !PT ;  /* 0x0000001887147812 */ /* 0x000fe200078ec0ff */
[----:B------:R-:W2:Y:S01]  /*1270*/  LDCU.128 UR8, c[0x0][0x590] ;  /* 0x0000b200ff0877ac */ /* 0x000ea20008000c00 */
[----:B------:R-:W3:Y:S01]  /*1280*/  S2R R23, SR_TID.X ;  /* 0x0000000000177919 */ /* 0x000ee20000002100 */
[----:B------:R-:W-:Y:S01]  /*1290*/  IMAD R11, R176, 0x80, R11 ;  /* 0x00000080b00b7824 */ /* 0x000fe200078e020b */
[----:B------:R-:W-:Y:S01]  /*12a0*/  IADD3 R32, P1, PT, R20, R32, RZ ;  /* 0x0000002014207210 */ /* 0x000fe20007f3e0ff */
[----:B------:R-:W4:Y:S01]  /*12b0*/  LDCU.64 UR14, c[0x0][0x3c8] ;  /* 0x00007900ff0e77ac */ /* 0x000f220008000a00 */
[----:B------:R-:W5:Y:S01]  /*12c0*/  S2R R0, SR_TID.X ;  /* 0x0000000000007919 */ /* 0x000f620000002100 */
[----:B------:R-:W4:Y:S01]  /*12d0*/  LDC.64 R190, c[0x0][0x420] ;  /* 0x00010800ffbe7b82 */ /* 0x000f220000000a00 */
[----:B------:R-:W-:Y:S01]  /*12e0*/  BSSY.RECONVERGENT B1, `(.L_x_952) ;  /* 0x0000734000017945 */ /* 0x000fe20003800200 */
[----:B------:R-:W-:Y:S01]  /*12f0*/  IMAD.X R33, RZ, RZ, R7, P1 ;  /* 0x000000ffff217224 */ /* 0x000fe200008e0607 */
[--C-:B------:R-:W-:Y:S01]  /*1300*/  IADD3 R26, P2, P1, R30, R26, R25.reuse ;  /* 0x0000001a1e1a7210 */ /* 0x100fe2000795e019 */
[----:B------:R-:W-:Y:S01]  /*1310*/  UIMAD UR33, UR32, UR33, URZ ;  /* 0x00000021202172a4 */ /* 0x000fe2000f8e02ff */
[----:B------:R-:W-:Y:S01]  /*1320*/  SHF.R.S32.HI R25, RZ, 0x1f, R25 ;  /* 0x0000001fff197819 */ /* 0x000fe20000011419 */
[----:B------:R-:W4:Y:S02]  /*1330*/  LDCU.64 UR22, c[0x0][0x570] ;  /* 0x0000ae00ff1677ac */ /* 0x000f240008000a00 */
[----:B------:R-:W4:Y:S01]  /*1340*/  LDC.64 R6, c[0x0][0x5f8] ;  /* 0x00017e00ff067b82 */ /* 0x000f220000000a00 */
[----:B------:R-:W-:-:S02]  /*1350*/  IADD3.X R17, PT, PT, R17, R24, R25, P2, P1 ;  /* 0x0000001811117210 */ /* 0x000fc400017e2419 */
[----:B------:R-:W-:Y:S01]  /*1360*/  ISETP.NE.AND P1, PT, RZ, UR20, PT ;  /* 0x00000014ff007c0c */ /* 0x000fe2000bf25270 */
[----:B--2---:R-:W-:Y:S01]  /*1370*/  IMAD R28, R21, UR8, RZ ;  /* 0x00000008151c7c24 */ /* 0x004fe2000f8e02ff */
[----:B------:R-:W2:Y:S01]  /*1380*/  LDCU.64 UR20, c[0x0][0x380] ;  /* 0x00007000ff1477ac */ /* 0x000ea20008000a00 */
[----:B------:R-:W-:-:S04]  /*1390*/  IMAD.WIDE.U32 R32, R15, UR8, R32 ;  /* 0x000000080f207c25 */ /* 0x000fc8000f8e0020 */
[----:B------:R-:W-:Y:S02]  /*13a0*/  IMAD R28, R15, UR9, R28 ;  /* 0x000000090f1c7c24 */ /* 0x000fe4000f8e021c */
[-C--:B-1----:R-:W-:Y:S02]  /*13b0*/  IMAD R24, R21, R4.reuse, RZ ;  /* 0x0000000415187224 */ /* 0x082fe400078e02ff */
[----:B------:R-:W-:Y:S02]  /*13c0*/  IMAD.MOV.U32 R21, RZ, RZ, RZ ;  /* 0x000000ffff157224 */ /* 0x000fe400078e00ff */
[----:B------:R-:W-:Y:S02]  /*13d0*/  IMAD.IADD R33, R33, 0x1, R28 ;  /* 0x0000000121217824 */ /* 0x000fe400078e021c */
[----:B------:R-:W-:-:S04]  /*13e0*/  IMAD.WIDE.U32 R30, R15, R4, R20 ;  /* 0x000000040f1e7225 */ /* 0x000fc800078e0014 */
[----:B------:R-:W-:Y:S01]  /*13f0*/  IMAD.WIDE.U32 R28, R136, UR10, R32 ;  /* 0x0000000a881c7c25 */ /* 0x000fe2000f8e0020 */
[----:B-----5:R-:W-:Y:S02]  /*1400*/  LOP3.LUT R186, R0, 0x1f, RZ, 0xc0, !PT ;  /* 0x0000001f00ba7812 */ /* 0x020fe400078ec0ff */
[----:B------:R-:W-:Y:S01]  /*1410*/  IADD3 R30, P2, PT, R14, R30, RZ ;  /* 0x0000001e0e1e7210 */ /* 0x000fe20007f5e0ff */
[----:B------:R-:W-:Y:S01]  /*1420*/  IMAD R25, R15, R5, R24 ;  /* 0x000000050f197224 */ /* 0x000fe200078e0218 */
[----:B---3--:R-:W-:Y:S01]  /*1430*/  SHF.R.U32.HI R15, RZ, 0x5, R23 ;  /* 0x00000005ff0f7819 */ /* 0x008fe20000011617 */
[----:B----4-:R-:W-:-:S03]  /*1440*/  IMAD.WIDE.U32 R32, R6, UR25, RZ ;  /* 0x0000001906207c25 */ /* 0x010fc6000f8e00ff */
[----:B------:R-:W-:Y:S01]  /*1450*/  IADD3.X R31, PT, PT, R2, R31, R25, P2, !PT ;  /* 0x0000001f021f7210 */ /* 0x000fe200017fe419 */
[----:B------:R-:W-:Y:S01]  /*1460*/  IMAD R29, R136, UR11, R29 ;  /* 0x0000000b881d7c24 */ /* 0x000fe2000f8e021d */
[----:B------:R-:W1:Y:S01]  /*1470*/  LDCU.64 UR10, c[0x0][0x550] ;  /* 0x0000aa00ff0a77ac */ /* 0x000e620008000a00 */
[----:B------:R-:W-:Y:S01]  /*1480*/  IMAD R27, R15, UR33, R186 ;  /* 0x000000210f1b7c24 */ /* 0x000fe2000f8e02ba */
[----:B------:R-:W-:Y:S01]  /*1490*/  SEL R2, R32, RZ, P1 ;  /* 0x000000ff20027207 */ /* 0x000fe20000800000 */
[----:B------:R-:W-:Y:S01]  /*14a0*/  IMAD R6, R7, UR25, R33 ;  /* 0x0000001907067c24 */ /* 0x000fe2000f8e0221 */
[----:B------:R-:W3:Y:S01]  /*14b0*/  LDC.64 R24, c[0x0][0x5e8] ;  /* 0x00017a00ff187b82 */ /* 0x000ee20000000a00 */
[C---:B------:R-:W-:Y:S01]  /*14c0*/  IMAD.WIDE.U32 R30, R136.reuse, UR14, R30 ;  /* 0x0000000e881e7c25 */ /* 0x040fe2000f8e001e */
[----:B------:R-:W-:Y:S01]  /*14d0*/  IADD3 R7, P3, P2, R27, R26, R2 ;  /* 0x0000001a1b077210 */ /* 0x000fe20007a7e002 */
[----:B------:R-:W-:Y:S01]  /*14e0*/  USHF.L.U64.HI UR14, UR8, 0x6, UR9 ;  /* 0x00000006080e7899 */ /* 0x000fe20008010209 */
[----:B------:R-:W-:Y:S01]  /*14f0*/  SHF.R.U32.HI R2, RZ, 0x2, R23 ;  /* 0x00000002ff027819 */ /* 0x000fe20000011617 */
[----:B------:R-:W-:Y:S01]  /*1500*/  IMAD R31, R136, UR15, R31 ;  /* 0x0000000f881f7c24 */ /* 0x000fe2000f8e021f */
[----:B------:R-:W-:Y:S01]  /*1510*/  SHF.R.S32.HI R14, RZ, 0x1f, R27 ;  /* 0x0000001fff0e7819 */ /* 0x000fe2000001141b */
[----:B------:R-:W-:Y:S01]  /*1520*/  USHF.L.U32 UR15, UR8, 0x6, URZ ;  /* 0x00000006080f7899 */ /* 0x000fe200080006ff */
[----:B------:R-:W-:Y:S01]  /*1530*/  SEL R6, R6, RZ, P1 ;  /* 0x000000ff06067207 */ /* 0x000fe20000800000 */
[----:B------:R-:W-:Y:S01]  /*1540*/  IMAD.WIDE.U32 R28, R2, UR8, R28 ;  /* 0x00000008021c7c25 */ /* 0x000fe2000f8e001c */
[----:B------:R-:W-:-:S02]  /*1550*/  USHF.L.U32 UR8, UR33, 0x7, URZ ;  /* 0x0000000721087899 */ /* 0x000fc400080006ff */
[----:B------:R-:W-:Y:S01]  /*1560*/  IADD3.X R17, PT, PT, R14, R17, R6, P3, P2 ;  /* 0x000000110e117210 */ /* 0x000fe20001fe4406 */
[----:B------:R-:W-:Y:S01]  /*1570*/  IMAD R151, R2, UR9, R29 ;  /* 0x0000000902977c24 */ /* 0x000fe2000f8e021d */
[----:B-1----:R-:W-:Y:S01]  /*1580*/  LEA R150, P3, R28, UR10, 0x1 ;  /* 0x0000000a1c967c11 */ /* 0x002fe2000f8608ff */
[----:B------:R-:W-:Y:S01]  /*1590*/  IMAD.WIDE.U32 R26, R2, R4, R30 ;  /* 0x00000004021a7225 */ /* 0x000fe200078e001e */
[----:B------:R-:W-:Y:S02]  /*15a0*/  MOV R6, UR8 ;  /* 0x0000000800067c02 */ /* 0x000fe40008000f00 */
[----:B------:R-:W-:Y:S01]  /*15b0*/  LEA.HI.X R151, R28, UR11, R151, 0x1, P3 ;  /* 0x0000000b1c977c11 */ /* 0x000fe200098f0c97 */
[----:B------:R-:W-:Y:S01]  /*15c0*/  IMAD R14, R176, 0x80, R19 ;  /* 0x00000080b00e7824 */ /* 0x000fe200078e0213 */
[----:B------:R-:W-:Y:S01]  /*15d0*/  IADD3 R7, P2, PT, R7, UR8, RZ ;  /* 0x0000000807077c10 */ /* 0x000fe2000ff5e0ff */
[----:B------:R-:W-:Y:S01]  /*15e0*/  IMAD R149, R2, R5, R27 ;  /* 0x0000000502957224 */ /* 0x000fe200078e021b */
[----:B------:R-:W-:Y:S01]  /*15f0*/  ISETP.GT.AND P3, PT, R12, RZ, PT ;  /* 0x000000ff0c00720c */ /* 0x000fe20003f64270 */
[----:B------:R-:W-:Y:S01]  /*1600*/  IMAD.WIDE R190, R11, 0x4, R190 ;  /* 0x000000040bbe7825 */ /* 0x000fe200078e02be */
[----:B------:R-:W-:-:S02]  /*1610*/  LEA.HI.X.SX32 R6, R6, R17, 0x1, P2 ;  /* 0x0000001106067211 */ /* 0x000fc400010f0eff */
[C---:B------:R-:W-:Y:S01]  /*1620*/  LEA R188, P2, R7.reuse, UR22, 0x2 ;  /* 0x0000001607bc7c11 */ /* 0x040fe2000f8410ff */
[----:B---3--:R-:W-:Y:S01]  /*1630*/  IMAD.WIDE R146, R14, 0x4, R24 ;  /* 0x000000040e927825 */ /* 0x008fe200078e0218 */
[----:B--2---:R-:W-:Y:S02]  /*1640*/  LEA R148, P4, R26, UR20, 0x1 ;  /* 0x000000141a947c11 */ /* 0x004fe4000f8808ff */
[----:B------:R-:W-:Y:S02]  /*1650*/  LEA.HI.X R189, R7, UR23, R6, 0x2, P2 ;  /* 0x0000001707bd7c11 */ /* 0x000fe400090f1406 */
[----:B------:R-:W-:Y:S02]  /*1660*/  IADD3 R14, P2, PT, R2, 0x40, RZ ;  /* 0x00000040020e7810 */ /* 0x000fe40007f5e0ff */
[----:B------:R-:W-:Y:S02]  /*1670*/  LEA.HI.X R149, R26, UR21, R149, 0x1, P4 ;  /* 0x000000151a957c11 */ /* 0x000fe4000a0f0c95 */
[C---:B------:R-:W-:Y:S01]  /*1680*/  SHF.L.U64.HI R6, R4.reuse, 0x6, R5 ;  /* 0x0000000604067819 */ /* 0x040fe20000010205 */
[----:B------:R-:W-:Y:S01]  /*1690*/  IMAD.SHL.U32 R5, R4, 0x40, RZ ;  /* 0x0000004004057824 */ /* 0x000fe200078e00ff */
[----:B------:R-:W-:Y:S01]  /*16a0*/  IADD3 R7, PT, PT, R2, 0x40, RZ ;  /* 0x0000004002077810 */ /* 0x000fe20007ffe0ff */
        /* <DEDUP_REMOVED lines=13> */
.L_x_964:
[----:B------:R-:W1:Y:S01]  /*1780*/  LDCU.64 UR14, c[0x0][0x5c0] ;  /* 0x0000b800ff0e77ac */ /* 0x000e620008000a00 */
[----:B------:R-:W-:-:S05]  /*1790*/  IADD3 R0, PT, PT, R179, R180, RZ ;  /* 0x000000b4b3007210 */ /* 0x000fca0007ffe0ff */
[C---:B-1----:R-:W-:Y:S02]  /*17a0*/  IMAD R4, R0.reuse, UR15, RZ ;  /* 0x0000000f00047c24 */ /* 0x042fe4000f8e02ff */
[----:B------:R-:W-:-:S05]  /*17b0*/  IMAD.WIDE.U32 R8, R0, UR14, RZ ;  /* 0x0000000e00087c25 */ /* 0x000fca000f8e00ff */
[----:B------:R-:W-:Y:S02]  /*17c0*/  IADD3 R0, PT, PT, R9, R4, RZ ;  /* 0x0000000409007210 */ /* 0x000fe40007ffe0ff */
[----:B------:R-:W-:Y:S02]  /*17d0*/  MOV R4, R8 ;  /* 0x0000000800047202 */ /* 0x000fe40000000f00 */
.L_x_965:
        /* <DEDUP_REMOVED lines=12> */
.L_x_966:
[----:B------:R-:W1:Y:S01]  /*18a0*/  LDCU.64 UR10, c[0x0][0x5c8] ;  /* 0x0000b900ff0a77ac */ /* 0x000e620008000a00 */
[----:B------:R-:W-:-:S05]  /*18b0*/  IADD3 R179, PT, PT, R179, R180, RZ ;  /* 0x000000b4b3b37210 */ /* 0x000fca0007ffe0ff */
[C---:B-1----:R-:W-:Y:S02]  /*18c0*/  IMAD R13, R179.reuse, UR11, RZ ;  /* 0x0000000bb30d7c24 */ /* 0x042fe4000f8e02ff */
[----:B------:R-:W-:-:S05]  /*18d0*/  IMAD.WIDE.U32 R8, R179, UR10, RZ ;  /* 0x0000000ab3087c25 */ /* 0x000fca000f8e00ff */
[----:B------:R-:W-:Y:S02]  /*18e0*/  IADD3 R13, PT, PT, R9, R13, RZ ;  /* 0x0000000d090d7210 */ /* 0x000fe40007ffe0ff */
[----:B------:R-:W-:-:S07]  /*18f0*/  MOV R6, R8 ;  /* 0x0000000800067202 */ /* 0x000fce0000000f00 */
.L_x_967:
[----:B------:R-:W-:Y:S01]  /*1900*/  VIADD R178, R178, -UR27 ;  /* 0x8000001bb2b27c36 */ /* 0x000fe20008000000 */
[----:B------:R-:W1:Y:S01]  /*1910*/  LDCU.64 UR8, c[0x0][0x5d8] ;  /* 0x0000bb00ff0877ac */ /* 0x000e620008000a00 */
[----:B------:R-:W-:Y:S01]  /*1920*/  IMAD.U32 R9, RZ, RZ, UR14 ;  /* 0x0000000eff097e24 */ /* 0x000fe2000f8e00ff */
[----:B------:R-:W-:Y:S02]  /*1930*/  BSSY.RECONVERGENT B0, `(.L_x_968) ;  /* 0x000001c000007945 */ /* 0x000fe40003800200 */
[-C--:B------:R-:W-:Y:S01]  /*1940*/  ISETP.GE.AND P2, PT, R2, R178.reuse, PT ;  /* 0x000000b20200720c */ /* 0x080fe20003f46270 */
[----:B------:R-:W-:Y:S01]  /*1950*/  UIMAD UR16, UR4, UR14, URZ ;  /* 0x0000000e041072a4 */ /* 0x000fe2000f8e02ff */
[----:B------:R-:W-:Y:S01]  /*1960*/  IMAD.WIDE.U32 R8, R9, UR27, R20 ;  /* 0x0000001b09087c25 */ /* 0x000fe2000f8e0014 */
[----:B------:R-:W-:Y:S02]  /*1970*/  ISETP.GE.AND P1, PT, R7, R178, PT ;  /* 0x000000b20700720c */ /* 0x000fe40003f26270 */
[----:B------:R-:W-:Y:S01]  /*1980*/  UIMAD UR16, UR27, UR15, UR16 ;  /* 0x0000000f1b1072a4 */ /* 0x000fe2000f8e0210 */
[----:B------:R-:W-:-:S02]  /*1990*/  MOV R7, UR10 ;  /* 0x0000000a00077c02 */ /* 0x000fc40008000f00 */
[----:B------:R-:W-:-:S04]  /*19a0*/  IADD3 R8, P0, PT, R4, R8, RZ ;  /* 0x0000000804087210 */ /* 0x000fc80007f1e0ff */
[----:B------:R-:W-:Y:S01]  /*19b0*/  IADD3.X R9, PT, PT, R0, UR16, R9, P0, !PT ;  /* 0x0000001000097c10 */ /* 0x000fe200087fe409 */
[----:B------:R-:W2:Y:S02]  /*19c0*/  @!P2 LDC.64 R4, c[0x0][0x560] ;  /* 0x00015800ff04ab82 */ /* 0x000ea40000000a00 */
        /* <DEDUP_REMOVED lines=18> */
.L_x_969:
[----:B------:R-:W-:Y:S05]  /*1af0*/  BSYNC.RECONVERGENT B0 ;  /* 0x0000000000007941 */ /* 0x000fea0003800200 */
.L_x_968:
        /* <DEDUP_REMOVED lines=20> */
[----:B---3--:R-:W-:-:S05]  /*1c40*/  IMAD R5, R14, UR11, R19 ;  /* 0x0000000b0e057c24 */ /* 0x008fca000f8e0213 */
[----:B------:R-:W-:Y:S02]  /*1c50*/  IADD3 R5, PT, PT, R7, R5, RZ ;  /* 0x0000000507057210 */ /* 0x000fe40007ffe0ff */
[----:B-1----:R-:W-:-:S04]  /*1c60*/  LEA R4, P0, R6, UR8, 0x1 ;  /* 0x0000000806047c11 */ /* 0x002fc8000f8008ff */
[----:B------:R-:W-:-:S05]  /*1c70*/  LEA.HI.X R5, R6, UR9, R5, 0x1, P0 ;  /* 0x0000000906057c11 */ /* 0x000fca00080f0c05 */
[----:B------:R4:W-:Y:S01]  /*1c80*/  STG.E.128 desc[UR30][R4.64], RZ ;  /* 0x000000ff04007986 */ /* 0x0009e2000c101d1e */
[----:B------:R-:W-:Y:S05]  /*1c90*/  BRA `(.L_x_970) ;  /* 0x0000006800607947 */ /* 0x000fea0003800000 */
.L_x_963:
[C---:B------:R-:W-:Y:S01]  /*1ca0*/  IMAD R12, R176.reuse, -0x80, R12 ;  /* 0xffffff80b00c7824 */ /* 0x040fe200078e020c */
[----:B------:R-:W1:Y:S01]  /*1cb0*/  LDCU.64 UR10, c[0x0][0x3d0] ;  /* 0x00007a00ff0a77ac */ /* 0x000e620008000a00 */
[----:B------:R-:W-:Y:S01]  /*1cc0*/  IMAD.U32 R17, RZ, RZ, UR18 ;  /* 0x00000012ff117e24 */ /* 0x000fe2000f8e00ff */
[----:B------:R-:W-:Y:S01]  /*1cd0*/  LOP3.LUT R23, R176, 0x80000001, RZ, 0xc0, !PT ;  /* 0x80000001b0177812 */ /* 0x000fe200078ec0ff */
[----:B------:R-:W-:Y:S01]  /*1ce0*/  IMAD.U32 R11, RZ, RZ, UR16 ;  /* 0x00000010ff0b7e24 */ /* 0x000fe2000f8e00ff */
[----:B------:R-:W-:Y:S01]  /*1cf0*/  ISETP.GE.AND P4, PT, R7, R12, PT ;  /* 0x0000000c0700720c */ /* 0x000fe20003f86270 */
[----:B------:R-:W2:Y:S01]  /*1d00*/  LDCU.64 UR8, c[0x0][0x3d8] ;  /* 0x00007b00ff0877ac */ /* 0x000ea20008000a00 */
[--C-:B------:R-:W-:Y:S01]  /*1d10*/  IMAD.WIDE.U32 R24, R17, UR27, R20.reuse ;  /* 0x0000001b11187c25 */ /* 0x100fe2000f8e0014 */
[----:B------:R-:W-:Y:S01]  /*1d20*/  ISETP.NE.AND P6, PT, R23, 0x1, PT ;  /* 0x000000011700780c */ /* 0x000fe20003fc5270 */
[----:B------:R-:W3:Y:S01]  /*1d30*/  LDC.64 R30, c[0x0][0x528] ;  /* 0x00014a00ff1e7b82 */ /* 0x000ee20000000a00 */
[----:B------:R-:W-:Y:S01]  /*1d40*/  UIMAD UR20, UR4, UR18, URZ ;  /* 0x00000012041472a4 */ /* 0x000fe2000f8e02ff */
[----:B------:R-:W-:Y:S01]  /*1d50*/  VIADD R4, R178, -UR27 ;  /* 0x8000001bb2047c36 */ /* 0x000fe20008000000 */
[----:B------:R-:W-:Y:S01]  /*1d60*/  UIMAD UR4, UR4, UR16, URZ ;  /* 0x00000010040472a4 */ /* 0x000fe2000f8e02ff */
[----:B------:R-:W-:Y:S01]  /*1d70*/  IMAD.WIDE.U32 R26, R11, UR27, R20 ;  /* 0x0000001b0b1a7c25 */ /* 0x000fe2000f8e0014 */
[----:B------:R-:W-:Y:S01]  /*1d80*/  UIMAD UR20, UR27, UR19, UR20 ;  /* 0x000000131b1472a4 */ /* 0x000fe2000f8e0214 */
[----:B------:R-:W-:Y:S01]  /*1d90*/  IADD3 R16, P0, PT, R16, R24, RZ ;  /* 0x0000001810107210 */ /* 0x000fe20007f1e0ff */
[----:B------:R-:W-:Y:S01]  /*1da0*/  UIMAD UR4, UR27, UR17, UR4 ;  /* 0x000000111b0472a4 */ /* 0x000fe2000f8e0204 */
[----:B------:R-:W-:Y:S01]  /*1db0*/  IMAD.U32 R11, RZ, RZ, UR15 ;  /* 0x0000000fff0b7e24 */ /* 0x000fe2000f8e00ff */
[----:B------:R-:W-:Y:S01]  /*1dc0*/  ISETP.GE.AND P2, PT, R7, R4, PT ;  /* 0x000000040700720c */ /* 0x000fe20003f46270 */
[----:B------:R-:W-:Y:S01]  /*1dd0*/  IMAD.U32 R7, RZ, RZ, UR15 ;  /* 0x0000000fff077e24 */ /* 0x000fe2000f8e00ff */
[----:B------:R-:W-:Y:S01]  /*1de0*/  @P1 BAR.SYNC.DEFER_BLOCKING 0x0 ;  /* 0x0000000000001b1d */ /* 0x000fe20000010000 */
[----:B------:R-:W-:-:S02]  /*1df0*/  MOV R20, UR14 ;  /* 0x0000000e00147c02 */ /* 0x000fc40008000f00 */
[----:B------:R-:W-:Y:S02]  /*1e00*/  @!P4 LEA R28, P3, R11, R150, 0x1 ;  /* 0x000000960b1cc211 */ /* 0x000fe400078608ff */
[----:B------:R-:W-:Y:S01]  /*1e10*/  IADD3.X R17, PT, PT, R10, UR20, R25, P0, !PT ;  /* 0x000000140a117c10 */ /* 0x000fe200087fe419 */
[----:B------:R-:W-:Y:S01]  /*1e20*/  IMAD.MOV.U32 R175, RZ, RZ, 0x7f800000 ;  /* 0x7f800000ffaf7424 */ /* 0x000fe200078e00ff */
[----:B------:R-:W-:Y:S01]  /*1e30*/  IADD3 R10, P0, PT, R18, R26, RZ ;  /* 0x0000001a120a7210 */ /* 0x000fe20007f1e0ff */
[----:B------:R-:W-:Y:S01]  /*1e40*/  IMAD.MOV.U32 R173, RZ, RZ, 0x7f800000 ;  /* 0x7f800000ffad7424 */ /* 0x000fe200078e00ff */
[----:B------:R-:W-:Y:S01]  /*1e50*/  @!P4 LEA.HI.X R29, R7, R151, R20, 0x1, P3 ;  /* 0x00000097071dc211 */ /* 0x000fe200018f0c14 */
[----:B-1----:R-:W-:Y:S01]  /*1e60*/  IMAD R7, R8, UR10, RZ ;  /* 0x0000000a08077c24 */ /* 0x002fe2000f8e02ff */
[----:B------:R-:W-:Y:S01]  /*1e70*/  ISETP.GE.AND P3, PT, R2, R4, PT ;  /* 0x000000040200720c */ /* 0x000fe20003f66270 */
[C---:B------:R-:W-:Y:S01]  /*1e80*/  IMAD.WIDE.U32 R16, R22.reuse, UR10, R16 ;  /* 0x0000000a16107c25 */ /* 0x040fe2000f8e0010 */
[----:B------:R-:W-:Y:S01]  /*1e90*/  IADD3.X R11, PT, PT, R9, UR4, R27, P0, !PT ;  /* 0x00000004090b7c10 */ /* 0x000fe200087fe41b */
[----:B------:R-:W1:Y:S01]  /*1ea0*/  LDCU UR10, c[0x0][0x590] ;  /* 0x0000b200ff0a77ac */ /* 0x000e620008000800 */
[C---:B------:R-:W-:Y:S01]  /*1eb0*/  @!P4 LEA R24, P1, R5.reuse, R148, 0x1 ;  /* 0x000000940518c211 */ /* 0x040fe200078208ff */
[----:B------:R-:W-:Y:S01]  /*1ec0*/  IMAD R26, R22, UR11, R7 ;  /* 0x0000000b161a7c24 */ /* 0x000fe2000f8e0207 */
[----:B------:R-:W-:Y:S01]  /*1ed0*/  ISETP.GE.AND P5, PT, R2, R12, PT ;  /* 0x0000000c0200720c */ /* 0x000fe20003fa6270 */
[----:B------:R-:W-:Y:S01]  /*1ee0*/  @!P2 IMAD.MOV.U32 R20, RZ, RZ, R16 ;  /* 0x000000ffff14a224 */ /* 0x000fe200078e0010 */
[----:B------:R-:W-:Y:S01]  /*1ef0*/  @!P4 LEA.HI.X R25, R5, R149, R6, 0x1, P1 ;  /* 0x000000950519c211 */ /* 0x000fe200008f0c06 */
[----:B--2---:R-:W-:Y:S01]  /*1f00*/  IMAD R5, R8, UR8, RZ ;  /* 0x0000000808057c24 */ /* 0x004fe2000f8e02ff */
[----:B------:R-:W2:Y:S01]  /*1f10*/  @!P2 LDC.64 R6, c[0x0][0x388] ;  /* 0x0000e200ff06ab82 */ /* 0x000ea20000000a00 */
[----:B------:R-:W-:Y:S01]  /*1f20*/  IMAD.IADD R27, R17, 0x1, R26 ;  /* 0x00000001111b7824 */ /* 0x000fe200078e021a */
[----:B------:R-:W4:Y:S01]  /*1f30*/  LDCU UR4, c[0x0][0x3e0] ;  /* 0x00007c00ff0477ac */ /* 0x000f220008000800 */
[C---:B------:R-:W-:Y:S01]  /*1f40*/  IMAD R5, R22.reuse, UR9, R5 ;  /* 0x0000000916057c24 */ /* 0x040fe2000f8e0205 */
[----:B------:R-:W-:Y:S01]  /*1f50*/  SEL R125, RZ, 0x2000, P6 ;  /* 0x00002000ff7d7807 */ /* 0x000fe20003000000 */
[----:B------:R-:W-:Y:S01]  /*1f60*/  IMAD.WIDE.U32 R22, R22, UR8, R10 ;  /* 0x0000000816167c25 */ /* 0x000fe2000f8e000a */
[----:B------:R-:W1:Y:S01]  /*1f70*/  LDCU UR9, c[0x0][0x45c] ;  /* 0x00008b80ff0977ac */ /* 0x000e620008000800 */
[----:B---3--:R-:W3:Y:S01]  /*1f80*/  LDG.E.64 R152, desc[UR30][R30.64+0x8] ;  /* 0x0000081e1e987981 */ /* 0x008ee2000c1e1b00 */
[----:B------:R-:W4:Y:S01]  /*1f90*/  @!P3 LDC.64 R10, c[0x0][0x388] ;  /* 0x0000e200ff0abb82 */ /* 0x000f220000000a00 */
[----:B------:R-:W-:Y:S01]  /*1fa0*/  @!P2 IMAD.MOV.U32 R21, RZ, RZ, R27 ;  /* 0x000000ffff15a224 */ /* 0x000fe200078e001b */
[----:B------:R-:W-:Y:S01]  /*1fb0*/  IADD3 R23, PT, PT, R23, R5, RZ ;  /* 0x0000000517177210 */ /* 0x000fe20007ffe0ff */
[----:B------:R-:W-:Y:S01]  /*1fc0*/  @!P2 IMAD R17, R19, UR18, RZ ;  /* 0x000000121311ac24 */ /* 0x000fe2000f8e02ff */
[----:B------:R-:W-:Y:S01]  /*1fd0*/  @!PT LDS RZ, [RZ] ;  /* 0x00000000fffff984 */ /* 0x000fe20000000800 */
[----:B------:R-:W-:Y:S01]  /*1fe0*/  @!PT LDS RZ, [RZ] ;  /* 0x00000000fffff984 */ /* 0x000fe20000000800 */
[----:B------:R-:W-:Y:S01]  /*1ff0*/  @!PT LDS RZ, [RZ] ;  /* 0x00000000fffff984 */ /* 0x000fe20000000800 */
[----:B------:R-:W-:Y:S01]  /*2000*/  @!P5 LDGSTS.E.BYPASS.LTC128B.128 [R139+0x4000], desc[UR30][R150.64] ;  /* 0x04000000968bdfae */ /* 0x000fe2000b981a1e */
[----:B------:R-:W-:Y:S01]  /*2010*/  @!P2 IMAD.WIDE.U32 R20, R14, UR18, R20 ;  /* 0x000000120e14ac25 */ /* 0x000fe2000f8e0014 */
[----:B------:R-:W-:-:S02]  /*2020*/  SHF.R.U32.HI R145, RZ, 0x1, R0 ;  /* 0x00000001ff917819 */ /* 0x000fc40000011600 */
[----:B------:R-:W1:Y:S01]  /*2030*/  LDC R143, c[0x0][0x44c] ;  /* 0x00011300ff8f7b82 */ /* 0x000e620000000800 */
[----:B------:R1:W-:Y:S01]  /*2040*/  @P5 STS.128 [R139+0x4000], RZ ;  /* 0x004000ff8b005388 */ /* 0x0003e20000000c00 */
[----:B------:R-:W-:Y:S02]  /*2050*/  @!P2 IMAD R17, R14, UR19, R17 ;  /* 0x000000130e11ac24 */ /* 0x000fe4000f8e0211 */
[----:B------:R-:W-:Y:S01]  /*2060*/  IMAD.MOV.U32 R174, RZ, RZ, 0x7f800000 ;  /* 0x7f800000ffae7424 */ /* 0x000fe200078e00ff */
[----:B------:R1:W-:Y:S01]  /*2070*/  @P4 STS.128 [R139+0x5000], RZ ;  /* 0x005000ff8b004388 */ /* 0x0003e20000000c00 */
[----:B------:R-:W-:Y:S02]  /*2080*/  @!P2 IMAD R19, R19, UR16, RZ ;  /* 0x000000101313ac24 */ /* 0x000fe4000f8e02ff */
[----:B------:R-:W-:Y:S01]  /*2090*/  IMAD.MOV.U32 R172, RZ, RZ, 0x7f800000 ;  /* 0x7f800000ffac7424 */ /* 0x000fe200078e00ff */
[----:B------:R-:W1:Y:S01]  /*20a0*/  @!P2 LDC.64 R4, c[0x0][0x390] ;  /* 0x0000e400ff04ab82 */ /* 0x000e620000000a00 */
[----:B------:R-:W-:Y:S01]  /*20b0*/  @!PT LDS RZ, [RZ] ;  /* 0x00000000fffff984 */ /* 0x000fe20000000800 */
[----:B------:R-:W-:Y:S01]  /*20c0*/  @!PT LDS RZ, [RZ] ;  /* 0x00000000fffff984 */ /* 0x000fe20000000800 */
[----:B------:R-:W-:Y:S01]  /*20d0*/  @!PT LDS RZ, [RZ] ;  /* 0x00000000fffff984 */ /* 0x000fe20000000800 */
[----:B------:R4:W-:Y:S01]  /*20e0*/  @!P4 LDGSTS.E.BYPASS.LTC128B.128 [R139+0x5000], desc[UR30][R28.64] ;  /* 0x050000001c8bcfae */ /* 0x0009e2000b981a1e */
[----:B------:R-:W-:Y:S01]  /*20f0*/  @!P3 IMAD.MOV.U32 R26, RZ, RZ, R16 ;  /* 0x000000ffff1ab224 */ /* 0x000fe200078e0010 */
[----:B--2---:R-:W-:Y:S01]  /*2100*/  @!P2 LEA R6, P0, R20, R6, 0x1 ;  /* 0x000000061406a211 */ /* 0x004fe200078008ff */
[----:B------:R-:W-:-:S02]  /*2110*/  @!P2 IMAD.IADD R18, R21, 0x1, R17 ;  /* 0x000000011512a824 */ /* 0x000fc400078e0211 */
[----:B------:R-:W-:Y:S01]  /*2120*/  IMAD.MOV.U32 R155, RZ, RZ, 0x10 ;  /* 0x00000010ff9b7424 */ /* 0x000fe200078e00ff */
[----:B------:R-:W-:Y:S01]  /*2130*/  CS2R R94, SRZ ;  /* 0x00000000005e7805 */ /* 0x000fe2000001ff00 */
[----:B------:R-:W2:Y:S01]  /*2140*/  @!P3 LDC.64 R8, c[0x0][0x390] ;  /* 0x0000e400ff08bb82 */ /* 0x000ea20000000a00 */
[----:B------:R-:W-:Y:S01]  /*2150*/  @!P2 IMAD R16, R14, UR17, R19 ;  /* 0x000000110e10ac24 */ /* 0x000fe2000f8e0213 */
[----:B------:R-:W-:Y:S01]  /*2160*/  @!P2 LEA.HI.X R7, R20, R7, R18, 0x1, P0 ;  /* 0x000000071407a211 */ /* 0x000fe200000f0c12 */
[----:B------:R-:W-:Y:S01]  /*2170*/  @!P3 IMAD.WIDE.U32 R26, R2, UR18, R26 ;  /* 0x00000012021abc25 */ /* 0x000fe2000f8e001a */
[----:B------:R-:W-:Y:S02]  /*2180*/  CS2R R92, SRZ ;  /* 0x00000000005c7805 */ /* 0x000fe4000001ff00 */
[----:B------:R-:W-:Y:S02]  /*2190*/  CS2R R98, SRZ ;  /* 0x0000000000627805 */ /* 0x000fe4000001ff00 */
[----:B------:R-:W-:Y:S01]  /*21a0*/  CS2R R96, SRZ ;  /* 0x0000000000607805 */ /* 0x000fe2000001ff00 */
[--C-:B------:R-:W-:Y:S01]  /*21b0*/  IMAD.IADD R177, R139, 0x1, R125.reuse ;  /* 0x000000018bb17824 */ /* 0x100fe200078e027d */
[----:B----4-:R-:W-:Y:S01]  /*21c0*/  @!P3 LEA R10, P1, R26, R10, 0x1 ;  /* 0x0000000a1a0ab211 */ /* 0x010fe200078208ff */
[----:B------:R-:W-:Y:S01]  /*21d0*/  IMAD.IADD R126, R134, 0x1, R125 ;  /* 0x00000001867e7824 */ /* 0x000fe200078e027d */
[----:B------:R-:W-:-:S02]  /*21e0*/  CS2R R90, SRZ ;  /* 0x00000000005a7805 */ /* 0x000fc4000001ff00 */
[----:B------:R-:W-:Y:S01]  /*21f0*/  CS2R R88, SRZ ;  /* 0x0000000000587805 */ /* 0x000fe2000001ff00 */
[----:B------:R-:W-:Y:S01]  /*2200*/  @!P5 LDGSTS.E.BYPASS.LTC128B.128 [R177], desc[UR30][R148.64] ;  /* 0x0000000094b1dfae */ /* 0x000fe2000b981a1e */
[----:B------:R-:W-:Y:S02]  /*2210*/  CS2R R86, SRZ ;  /* 0x0000000000567805 */ /* 0x000fe4000001ff00 */
[----:B------:R-:W-:Y:S02]  /*2220*/  CS2R R84, SRZ ;  /* 0x0000000000547805 */ /* 0x000fe4000001ff00 */
[----:B------:R-:W-:Y:S01]  /*2230*/  CS2R R78, SRZ ;  /* 0x00000000004e7805 */ /* 0x000fe2000001ff00 */
[----:B------:R4:W-:Y:S01]  /*2240*/  @P5 STS.128 [R177], RZ ;  /* 0x000000ffb1005388 */ /* 0x0009e20000000c00 */
[----:B------:R-:W-:Y:S02]  /*2250*/  CS2R R76, SRZ ;  /* 0x00000000004c7805 */ /* 0x000fe4000001ff00 */
[----:B------:R-:W-:-:S02]  /*2260*/  CS2R R82, SRZ ;  /* 0x0000000000527805 */ /* 0x000fc4000001ff00 */
[----:B------:R-:W-:Y:S01]  /*2270*/  CS2R R80, SRZ ;  /* 0x0000000000507805 */ /* 0x000fe2000001ff00 */
[--C-:B------:R-:W-:Y:S01]  /*2280*/  @!P2 IMAD.MOV.U32 R28, RZ, RZ, R22.reuse ;  /* 0x000000ffff1ca224 */ /* 0x100fe200078e0016 */
[----:B------:R4:W-:Y:S01]  /*2290*/  @P4 STS.128 [R177+0x1000], RZ ;  /* 0x001000ffb1004388 */ /* 0x0009e20000000c00 */
[--C-:B------:R-:W-:Y:S01]  /*22a0*/  @!P2 IMAD.MOV.U32 R29, RZ, RZ, R23.reuse ;  /* 0x000000ffff1da224 */ /* 0x100fe200078e0017 */
[----:B------:R-:W-:Y:S01]  /*22b0*/  CS2R R74, SRZ ;  /* 0x00000000004a7805 */ /* 0x000fe2000001ff00 */
[----:B------:R-:W-:Y:S01]  /*22c0*/  @!P3 IMAD.WIDE.U32 R22, R2, UR16, R22 ;  /* 0x000000100216bc25 */ /* 0x000fe2000f8e0016 */
[----:B------:R-:W-:Y:S01]  /*22d0*/  @!PT LDS RZ, [RZ] ;  /* 0x00000000fffff984 */ /* 0x000fe20000000800 */
[----:B------:R-:W-:Y:S01]  /*22e0*/  @!PT LDS RZ, [RZ] ;  /* 0x00000000fffff984 */ /* 0x000fe20000000800 */
[----:B------:R-:W-:Y:S01]  /*22f0*/  @!PT LDS RZ, [RZ] ;  /* 0x00000000fffff984 */ /* 0x000fe20000000800 */
[----:B------:R-:W-:Y:S01]  /*2300*/  @!P4 LDGSTS.E.BYPASS.LTC128B.128 [R177+0x1000], desc[UR30][R24.64] ;  /* 0x0100000018b1cfae */ /* 0x000fe2000b981a1e */
[----:B------:R-:W-:Y:S02]  /*2310*/  CS2R R72, SRZ ;  /* 0x0000000000487805 */ /* 0x000fe4000001ff00 */
[----:B------:R-:W-:Y:S01]  /*2320*/  CS2R R70, SRZ ;  /* 0x0000000000467805 */ /* 0x000fe2000001ff00 */
[----:B------:R-:W-:Y:S01]  /*2330*/  @!P2 IMAD.WIDE.U32 R28, R14, UR16, R28 ;  /* 0x000000100e1cac25 */ /* 0x000fe2000f8e001c */
[----:B------:R-:W-:Y:S01]  /*2340*/  CS2R R68, SRZ ;  /* 0x0000000000447805 */ /* 0x000fe2000001ff00 */
[----:B------:R-:W-:-:S02]  /*2350*/  USHF.L.U32 UR33, UR33, 0x3, URZ ;  /* 0x0000000321217899 */ /* 0x000fc400080006ff */
[----:B------:R-:W-:Y:S01]  /*2360*/  @!P2 IMAD.IADD R16, R29, 0x1, R16 ;  /* 0x000000011d10a824 */ /* 0x000fe200078e0210 */
[----:B-1----:R-:W-:Y:S01]  /*2370*/  @!P2 LEA R18, P0, R28, R4, 0x1 ;  /* 0x000000041c12a211 */ /* 0x002fe200078008ff */
[C---:B------:R-:W-:Y:S01]  /*2380*/  @!P3 IMAD R14, R2.reuse, UR19, R27 ;  /* 0x00000013020ebc24 */ /* 0x040fe2000f8e021b */
[----:B------:R-:W1:Y:S01]  /*2390*/  LDCU.U8 UR8, c[0x0][0x4f8] ;  /* 0x00009f00ff0877ac */ /* 0x000e620008000000 */
[----:B------:R-:W-:Y:S01]  /*23a0*/  @!P3 IMAD R2, R2, UR17, R23 ;  /* 0x000000110202bc24 */ /* 0x000fe2000f8e0217 */
[----:B------:R-:W-:Y:S02]  /*23b0*/  @!P2 LEA.HI.X R19, R28, R5, R16, 0x1, P0 ;  /* 0x000000051c13a211 */ /* 0x000fe400000f0c10 */
[----:B------:R-:W4:Y:S01]  /*23c0*/  LDG.E.64 R4, desc[UR30][R30.64] ;  /* 0x0000001e1e047981 */ /* 0x000f22000c1e1b00 */
[----:B------:R-:W-:Y:S02]  /*23d0*/  @!P3 LEA.HI.X R11, R26, R11, R14, 0x1, P1 ;  /* 0x0000000b1a0bb211 */ /* 0x000fe400008f0c0e */
[----:B--2---:R-:W-:-:S03]  /*23e0*/  @!P3 LEA R8, P1, R22, R8, 0x1 ;  /* 0x000000081608b211 */ /* 0x004fc600078208ff */
[----:B------:R2:W-:Y:S01]  /*23f0*/  @!P3 LDGSTS.E.BYPASS.LTC128B.128 [R139+0x6000], desc[UR30][R10.64] ;  /* 0x060000000a8bbfae */ /* 0x0005e2000b981a1e */
[----:B------:R-:W-:-:S03]  /*2400*/  @!P3 LEA.HI.X R9, R22, R9, R2, 0x1, P1 ;  /* 0x000000091609b211 */ /* 0x000fc600008f0c02 */
[----:B------:R1:W-:Y:S04]  /*2410*/  @P3 STS.128 [R139+0x6000], RZ ;  /* 0x006000ff8b003388 */ /* 0x0003e80000000c00 */
[----:B------:R1:W-:Y:S04]  /*2420*/  @P2 STS.128 [R139+0x7000], RZ ;  /* 0x007000ff8b002388 */ /* 0x0003e80000000c00 */
[----:B------:R-:W-:Y:S01]  /*2430*/  @!PT LDS RZ, [RZ] ;  /* 0x00000000fffff984 */ /* 0x000fe20000000800 */
[----:B------:R-:W-:Y:S01]  /*2440*/  @!PT LDS RZ, [RZ] ;  /* 0x00000000fffff984 */ /* 0x000fe20000000800 */
[----:B------:R-:W-:Y:S01]  /*2450*/  @!PT LDS RZ, [RZ] ;  /* 0x00000000fffff984 */ /* 0x000fe20000000800 */
[----:B------:R-:W-:Y:S04]  /*2460*/  @!P2 LDGSTS.E.BYPASS.LTC128B.128 [R139+0x7000], desc[UR30][R6.64] ;  /* 0x07000000068bafae */ /* 0x000fe8000b981a1e */
[----:B------:R1:W-:Y:S04]  /*2470*/  @!P3 LDGSTS.E.BYPASS.LTC128B.128 [R139+0x8000], desc[UR30][R8.64] ;  /* 0x08000000088bbfae */ /* 0x0003e8000b981a1e */
[----:B------:R1:W-:Y:S01]  /*2480*/  @P3 STS.128 [R139+0x8000], RZ ;  /* 0x008000ff8b003388 */ /* 0x0003e20000000c00 */
[----:B------:R-:W-:-:S02]  /*2490*/  ISETP.GE.AND P3, PT, R133, R12, PT ;  /* 0x0000000c8500720c */ /* 0x000fc40003f66270 */
[----:B--2---:R-:W-:Y:S01]  /*24a0*/  IADD3 R11, PT, PT, R133, 0x48, RZ ;  /* 0x00000048850b7810 */ /* 0x004fe20007ffe0ff */
[----:B------:R-:W2:Y:S03]  /*24b0*/  S2R R2, SR_TID.X ;  /* 0x0000000000027919 */ /* 0x000ea60000002100 */
[-C--:B------:R-:W-:Y:S01]  /*24c0*/  ISETP.GE.AND P0, PT, R11, R12.reuse, PT ;  /* 0x0000000c0b00720c */ /* 0x080fe20003f06270 */
[C---:B------:R-:W-:Y:S01]  /*24d0*/  IMAD.WIDE.U32 R10, R133.reuse, 0x4, R190 ;  /* 0x00000004850a7825 */ /* 0x040fe200078e00be */
[----:B------:R-:W-:Y:S01]  /*24e0*/  LOP3.LUT R17, R133, 0x40, RZ, 0xfc, !PT ;  /* 0x0000004085117812 */ /* 0x000fe200078efcff */
[----:B------:R2:W-:Y:S03]  /*24f0*/  @P2 STS.128 [R139+0x9000], RZ ;  /* 0x009000ff8b002388 */ /* 0x0005e60000000c00 */
[----:B------:R-:W-:Y:S01]  /*2500*/  ISETP.GE.AND P1, PT, R17, R12, PT ;  /* 0x0000000c1100720c */ /* 0x000fe20003f26270 */
[----:B------:R3:W5:Y:S01]  /*2510*/  @!P3 LDG.E R175, desc[UR30][R10.64] ;  /* 0x0000001e0aafb981 */ /* 0x000762000c1e1900 */
[----:B------:R-:W-:-:S03]  /*2520*/  VIADD R21, R133, 0x8 ;  /* 0x0000000885157836 */ /* 0x000fc60000000000 */
[----:B------:R-:W-:Y:S01]  /*2530*/  @!PT LDS RZ, [RZ] ;  /* 0x00000000fffff984 */ /* 0x000fe20000000800 */
[----:B------:R-:W-:Y:S01]  /*2540*/  @!PT LDS RZ, [RZ] ;  /* 0x00000000fffff984 */ /* 0x000fe20000000800 */
[----:B------:R-:W-:Y:S01]  /*2550*/  @!PT LDS RZ, [RZ] ;  /* 0x00000000fffff984 */ /* 0x000fe20000000800 */
[----:B------:R3:W-:Y:S02]  /*2560*/  @!P2 LDGSTS.E.BYPASS.LTC128B.128 [R139+0x9000], desc[UR30][R18.64] ;  /* 0x09000000128bafae */ /* 0x0007e4000b981a1e */
[----:B------:R-:W-:Y:S01]  /*2570*/  ISETP.GE.AND P2, PT, R21, R12, PT ;  /* 0x0000000c1500720c */ /* 0x000fe20003f46270 */
[----:B-1----:R-:W-:Y:S01]  /*2580*/  IMAD R9, R13, UR32, R136 ;  /* 0x000000200d097c24 */ /* 0x002fe2000f8e0288 */
[----:B------:R-:W0:Y:S04]  /*2590*/  LDGDEPBAR ;  /* 0x00000000000079af */ /* 0x000e280000000000 */
[----:B------:R1:W5:Y:S01]  /*25a0*/  @!P1 LDG.E R173, desc[UR30][R10.64+0x100] ;  /* 0x0001001e0aad9981 */ /* 0x000362000c1e1900 */
[----:B------:R-:W-:Y:S02]  /*25b0*/  IMAD.SHL.U32 R9, R9, 0x20, RZ ;  /* 0x0000002009097824 */ /* 0x000fe400078e00ff */
[----:B------:R-:W-:Y:S01]  /*25c0*/  IMAD.U32 R7, RZ, RZ, UR26 ;  /* 0x0000001aff077e24 */ /* 0x000fe2000f8e00ff */
[----:B------:R1:W5:Y:S01]  /*25d0*/  @!P0 LDG.E R172, desc[UR30][R10.64+0x120] ;  /* 0x0001201e0aac8981 */ /* 0x000362000c1e1900 */
[----:B------:R-:W-:-:S03]  /*25e0*/  UIADD3 UR17, UPT, UPT, UR27, 0x80, URZ ;  /* 0x000000801b117890 */ /* 0x000fc6000fffe0ff */
[----:B------:R1:W5:Y:S01]  /*25f0*/  @!P2 LDG.E R174, desc[UR30][R10.64+0x20] ;  /* 0x0000201e0aaea981 */ /* 0x000362000c1e1900 */
[----:B--2---:R-:W-:Y:S02]  /*2600*/  LOP3.LUT P1, RZ, R2, 0x4, RZ, 0xc0, !PT ;  /* 0x0000000402ff7812 */ /* 0x004fe4000782c0ff */
[----:B------:R-:W-:Y:S02]  /*2610*/  SHF.L.U32 R2, R0, 0x1, RZ ;  /* 0x0000000100027819 */ /* 0x000fe400000006ff */
[----:B------:R-:W-:-:S04]  /*2620*/  SHF.R.U32.HI R0, RZ, 0x6, R0 ;  /* 0x00000006ff007819 */ /* 0x000fc80000011600 */
[----:B------:R-:W-:-:S05]  /*2630*/  LOP3.LUT R0, R0, 0xe, RZ, 0xc0, !PT ;  /* 0x0000000e00007812 */ /* 0x000fca00078ec0ff */
[----:B------:R-:W-:Y:S01]  /*2640*/  IMAD R7, R7, 0x4, R0 ;  /* 0x0000000407077824 */ /* 0x000fe200078e0200 */
[----:B------:R-:W-:Y:S02]  /*2650*/  LOP3.LUT R2, R2, 0x6, RZ, 0xc0, !PT ;  /* 0x0000000602027812 */ /* 0x000fe400078ec0ff */
[----:B------:R-:W-:Y:S02]  /*2660*/  LOP3.LUT R6, R15, 0x3, RZ, 0xc0, !PT ;  /* 0x000000030f067812 */ /* 0x000fe400078ec0ff */
[----:B------:R-:W-:Y:S02]  /*2670*/  LOP3.LUT R145, R2, 0x1c0, R145, 0xf8, !PT ;  /* 0x000001c002917812 */ /* 0x000fe400078ef891 */
[----:B------:R-:W-:Y:S01]  /*2680*/  SEL R155, R155, 0xfffffff0, !P1 ;  /* 0xfffffff09b9b7807 */ /* 0x000fe20004800000 */
[----:B------:R-:W-:Y:S02]  /*2690*/  IMAD R171, R171, 0x8, R6 ;  /* 0x00000008abab7824 */ /* 0x000fe400078e0206 */
[----:B------:R-:W-:Y:S01]  /*26a0*/  VIADD R145, R145, UR27 ;  /* 0x0000001b91917c36 */ /* 0x000fe20008000000 */
[----:B------:R-:W-:Y:S01]  /*26b0*/  IADD3 R0, PT, PT, R134, R131, RZ ;  /* 0x0000008386007210 */ /* 0x000fe20007ffe0ff */
[----:B------:R-:W-:-:S02]  /*26c0*/  IMAD.IADD R2, R130, 0x1, R131 ;  /* 0x0000000182027824 */ /* 0x000fc400078e0283 */
[----:B------:R-:W-:Y:S02]  /*26d0*/  VIADD R171, R171, 0xfffffff8 ;  /* 0xfffffff8abab7836 */ /* 0x000fe40000000000 */
[----:B------:R-:W-:Y:S02]  /*26e0*/  IMAD.IADD R125, R132, 0x1, R125 ;  /* 0x00000001847d7824 */ /* 0x000fe400078e027d */
[--C-:B------:R-:W-:Y:S02]  /*26f0*/  IMAD.IADD R154, R137, 0x1, R155.reuse ;  /* 0x00000001899a7824 */ /* 0x100fe400078e029b */
[----:B------:R-:W-:Y:S01]  /*2700*/  IMAD.IADD R144, R142, 0x1, R155 ;  /* 0x000000018e907824 */ /* 0x000fe200078e029b */
[----:B------:R-:W-:Y:S01]  /*2710*/  USHF.L.U32 UR10, UR10, 0x7, URZ ;  /* 0x000000070a0a7899 */ /* 0x000fe200080006ff */
[----:B---3--:R-:W-:Y:S02]  /*2720*/  IADD3 R186, P2, P0, R9, R152, R186 ;  /* 0x0000009809ba7210 */ /* 0x008fe4000785e0ba */
[----:B------:R-:W-:-:S04]  /*2730*/  SHF.R.S32.HI R152, RZ, 0x1f, R9 ;  /* 0x0000001fff987819 */ /* 0x000fc80000011409 */
[----:B------:R-:W-:Y:S02]  /*2740*/  IADD3.X R152, PT, PT, R152, R153, RZ, P2, P0 ;  /* 0x0000009998987210 */ /* 0x000fe400017e04ff */
[----:B------:R-:W-:Y:S01]  /*2750*/  ISETP.LE.AND P0, PT, R178, UR17, PT ;  /* 0x00000011b2007c0c */ /* 0x000fe2000bf03270 */
[----:B------:R-:W-:-:S04]  /*2760*/  IMAD.WIDE.U32 R186, R186, -0x2daee0ad, RZ ;  /* 0xd2511f53baba7825 */ /* 0x000fc800078e00ff */
[----:B------:R-:W-:-:S08]  /*2770*/  IMAD.IADD R153, R141, 0x1, R155 ;  /* 0x000000018d997824 */ /* 0x000fd000078e029b */
[C---:B------:R-:W-:Y:S01]  /*2780*/  @P0 VIADD R170, R145.reuse, 0x39 ;  /* 0x0000003991aa0836 */ /* 0x040fe20000000000 */
[C---:B------:R-:W-:Y:S01]  /*2790*/  @P0 IADD3 R169, PT, PT, R145.reuse, 0x38, RZ ;  /* 0x0000003891a90810 */ /* 0x040fe20007ffe0ff */
[C---:B------:R-:W-:Y:S01]  /*27a0*/  @P0 VIADD R168, R145.reuse, 0x31 ;  /* 0x0000003191a80836 */ /* 0x040fe20000000000 */
[C---:B------:R-:W-:Y:S01]  /*27b0*/  @P0 IADD3 R164, PT, PT, R145.reuse, 0x21, RZ ;  /* 0x0000002191a40810 */ /* 0x040fe20007ffe0ff */
[C---:B------:R-:W-:Y:S01]  /*27c0*/  @P0 VIADD R167, R145.reuse, 0x30 ;  /* 0x0000003091a70836 */ /* 0x040fe20000000000 */
[C---:B------:R-:W-:Y:S01]  /*27d0*/  @P0 IADD3 R159, PT, PT, R145.reuse, 0x10, RZ ;  /* 0x00000010919f0810 */ /* 0x040fe20007ffe0ff */
[C---:B------:R-:W-:Y:S02]  /*27e0*/  @P0 VIADD R166, R145.reuse, 0x29 ;  /* 0x0000002991a60836 */ /* 0x040fe40000000000 */
[C---:B------:R-:W-:Y:S02]  /*27f0*/  @P0 VIADD R165, R145.reuse, 0x28 ;  /* 0x0000002891a50836 */ /* 0x040fe40000000000 */
[----:B------:R-:W-:-:S02]  /*2800*/  @P0 VIADD R163, R145, 0x20 ;  /* 0x0000002091a30836 */ /* 0x000fc40000000000 */
[C---:B------:R-:W-:Y:S02]  /*2810*/  @P0 VIADD R162, R145.reuse, 0x19 ;  /* 0x0000001991a20836 */ /* 0x040fe40000000000 */
[C---:B------:R-:W-:Y:S02]  /*2820*/  @P0 VIADD R161, R145.reuse, 0x18 ;  /* 0x0000001891a10836 */ /* 0x040fe40000000000 */
[C---:B------:R-:W-:Y:S02]  /*2830*/  @P0 VIADD R160, R145.reuse, 0x11 ;  /* 0x0000001191a00836 */ /* 0x040fe40000000000 */
[C---:B------:R-:W-:Y:S02]  /*2840*/  @P0 VIADD R158, R145.reuse, 0x9 ;  /* 0x00000009919e0836 */ /* 0x040fe40000000000 */
[C---:B------:R-:W-:Y:S02]  /*2850*/  @P0 VIADD R157, R145.reuse, 0x8 ;  /* 0x00000008919d0836 */ /* 0x040fe40000000000 */
[----:B------:R-:W-:Y:S01]  /*2860*/  @P0 VIADD R156, R145, 0x1 ;  /* 0x00000001919c0836 */ /* 0x000fe20000000000 */
[----:B----4-:R-:W-:-:S02]  /*2870*/  R2UR UR16, R5 ;  /* 0x00000000051072ca */ /* 0x010fc400000e0000 */
[----:B------:R-:W-:Y:S02]  /*2880*/  IADD3 R5, PT, PT, R7, 0x1, RZ ;  /* 0x0000000107057810 */ /* 0x000fe40007ffe0ff */
[----:B------:R-:W-:-:S09]  /*2890*/  R2UR UR11, R4 ;  /* 0x00000000040b72ca */ /* 0x000fd200000e0000 */
[----:B------:R-:W-:Y:S02]  /*28a0*/  LOP3.LUT R7, R7, UR16, RZ, 0x3c, !PT ;  /* 0x0000001007077c12 */ /* 0x000fe4000f8e3cff */
[----:B------:R-:W-:Y:S02]  /*28b0*/  LOP3.LUT R5, R5, UR16, RZ, 0x3c, !PT ;  /* 0x0000001005057c12 */ /* 0x000fe4000f8e3cff */
[C---:B------:R-:W-:Y:S02]  /*28c0*/  LOP3.LUT R184, R187.reuse, R7, RZ, 0x3c, !PT ;  /* 0x00000007bbb87212 */ /* 0x040fe400078e3cff */
[----:B------:R-:W-:-:S03]  /*28d0*/  LOP3.LUT R182, R187, R5, RZ, 0x3c, !PT ;  /* 0x00000005bbb67212 */ /* 0x000fc600078e3cff */
        /* <DEDUP_REMOVED lines=8> */
.L_x_973:
[----:B------:R-:W-:Y:S01]  /*2960*/  LEA R238, P1, R133, R146, 0x2 ;  /* 0x0000009285ee7211 */ /* 0x000fe200078210ff */
[----:B------:R-:W0:Y:S01]  /*2970*/  LDGDEPBAR ;  /* 0x00000000000079af */ /* 0x000e220000000000 */
[----:B-----5:R-:W-:Y:S01]  /*2980*/  FSETP.NEU.FTZ.AND P5, PT, R174, -INF , PT ;  /* 0xff800000ae00780b */ /* 0x020fe20003fbd000 */
[----:B------:R-:W-:Y:S01]  /*2990*/  IMAD.WIDE.U32 R52, R171, -0x326172a9, RZ ;  /* 0xcd9e8d57ab347825 */ /* 0x000fe200078e00ff */
[----:B------:R-:W-:Y:S01]  /*29a0*/  LEA.HI.X R239, R133, R147, RZ, 0x2, P1 ;  /* 0x0000009385ef7211 */ /* 0x000fe200008f14ff */
[----:B------:R-:W-:Y:S01]  /*29b0*/  UIADD3 UR16, UPT, UPT, UR11, -0x61c88647, URZ ;  /* 0x9e3779b90b107890 */ /* 0x000fe2000fffe0ff */
[----:B------:R-:W-:Y:S01]  /*29c0*/  FSETP.NEU.FTZ.AND P1, PT, R175, -INF , PT ;  /* 0xff800000af00780b */ /* 0x000fe20003f3d000 */
[----:B------:R-:W-:Y:S01]  /*29d0*/  VIADD R50, R171, 0x4 ;  /* 0x00000004ab327836 */ /* 0x000fe20000000000 */
[----:B------:R-:W-:Y:S01]  /*29e0*/  LOP3.LUT R60, R152, UR11, R53, 0x96, !PT ;  /* 0x0000000b983c7c12 */ /* 0x000fe2000f8e9635 */
[----:B------:R-:W-:Y:S02]  /*29f0*/  IMAD.IADD R120, R131, 0x1, R126 ;  /* 0x0000000183787824 */ /* 0x000fe400078e027e */
[----:B------:R-:W-:Y:S01]  /*2a00*/  FMUL.FTZ R251, R174, 1.4426950216293334961 ;  /* 0x3fb8aa3baefb7820 */ /* 0x000fe20000410000 */
[----:B------:R-:W-:Y:S01]  /*2a10*/  LOP3.LUT R54, R52, UR16, R185, 0x96, !PT ;  /* 0x0000001034367c12 */ /* 0x000fe2000f8e96b9 */
[----:B------:R-:W-:Y:S01]  /*2a20*/  IMAD.WIDE.U32 R50, R50, -0x326172a9, RZ ;  /* 0xcd9e8d5732327825 */ /* 0x000fe200078e00ff */
[----:B------:R-:W-:Y:S01]  /*2a30*/  LOP3.LUT R52, R52, UR16, R183, 0x96, !PT ;  /* 0x0000001034347c12 */ /* 0x000fe2000f8e96b7 */
[----:B------:R-:W-:Y:S01]  /*2a40*/  UIADD3 UR17, UPT, UPT, UR11, 0x3c6ef372, URZ ;  /* 0x3c6ef3720b117890 */ /* 0x000fe2000fffe0ff */
[----:B------:R-:W-:Y:S01]  /*2a50*/  FSEL R251, R251, RZ, P5 ;  /* 0x000000fffbfb7208 */ /* 0x000fe20002800000 */
        /* <DEDUP_REMOVED lines=8> */
[----:B------:R-:W-:Y:S01]  /*2ae0*/  FSETP.NEU.FTZ.AND P5, PT, R172, -INF , PT ;  /* 0xff800000ac00780b */ /* 0x000fe20003fbd000 */
[----:B------:R-:W-:Y:S04]  /*2af0*/  DEPBAR.LE SB0, 0x0 ;  /* 0x000080000000791a */ /* 0x000fe80000000000 */
[C---:B------:R-:W-:Y:S01]  /*2b00*/  LOP3.LUT R56, R60.reuse, UR22, R55, 0x96, !PT ;  /* 0x000000163c387c12 */ /* 0x040fe2000f8e9637 */
[----:B------:R-:W-:Y:S01]  /*2b10*/  BAR.SYNC.DEFER_BLOCKING 0x0 ;  /* 0x0000000000007b1d */ /* 0x000fe20000010000 */
[----:B------:R-:W-:Y:S01]  /*2b20*/  LOP3.LUT R60, R60, UR22, R53, 0x96, !PT ;  /* 0x000000163c3c7c12 */ /* 0x000fe2000f8e9635 */
[----:B------:R-:W-:Y:S04]  /*2b30*/  IMAD.WIDE.U32 R48, R48, -0x2daee0ad, RZ ;  /* 0xd2511f5330307825 */ /* 0x000fe800078e00ff */
[----:B------:R-:W-:Y:S01]  /*2b40*/  FMUL.FTZ R248, R175, 1.4426950216293334961 ;  /* 0x3fb8aa3baff87820 */ /* 0x000fe20000410000 */
[----:B------:R-:W-:Y:S01]  /*2b50*/  FMUL.FTZ R252, R172, 1.4426950216293334961 ;  /* 0x3fb8aa3bacfc7820 */ /* 0x000fe20000410000 */
[----:B------:R-:W-:Y:S01]  /*2b60*/  IMAD.WIDE.U32 R204, R204, -0x2daee0ad, RZ ;  /* 0xd2511f53cccc7825 */ /* 0x000fe200078e00ff */
[----:B------:R-:W-:Y:S02]  /*2b70*/  LOP3.LUT R194, R186, UR23, R49, 0x96, !PT ;  /* 0x00000017bac27c12 */ /* 0x000fe4000f8e9631 */
[----:B------:R-:W-:Y:S01]  /*2b80*/  FSEL R248, R248, RZ, P1 ;  /* 0x000000fff8f87208 */ /* 0x000fe20000800000 */
[----:B------:R-:W-:Y:S01]  /*2b90*/  IMAD.WIDE.U32 R50, R50, -0x2daee0ad, RZ ;  /* 0xd2511f5332327825 */ /* 0x000fe200078e00ff */
[----:B------:R-:W-:Y:S02]  /*2ba0*/  LOP3.LUT R192, R48, UR22, R205, 0x96, !PT ;  /* 0x0000001630c07c12 */ /* 0x000fe4000f8e96cd */
[----:B------:R-:W-:Y:S01]  /*2bb0*/  FSETP.NEU.FTZ.AND P1, PT, R173, -INF , PT ;  /* 0xff800000ad00780b */ /* 0x000fe20003f3d000 */
[----:B------:R-:W-:Y:S01]  /*2bc0*/  IMAD.WIDE.U32 R66, R66, -0x326172a9, RZ ;  /* 0xcd9e8d5742427825 */ /* 0x000fe200078e00ff */
[----:B------:R-:W-:Y:S02]  /*2bd0*/  LOP3.LUT R230, R48, UR22, R51, 0x96, !PT ;  /* 0x0000001630e67c12 */ /* 0x000fe4000f8e9633 */
[----:B------:R-:W-:Y:S01]  /*2be0*/  FSEL R252, R252, RZ, P5 ;  /* 0x000000fffcfc7208 */ /* 0x000fe20002800000 */
[----:B------:R-:W-:Y:S01]  /*2bf0*/  IMAD.WIDE.U32 R56, R56, -0x326172a9, RZ ;  /* 0xcd9e8d5738387825 */ /* 0x000fe200078e00ff */
[--C-:B------:R-:W-:Y:S02]  /*2c00*/  LOP3.LUT R48, R184, UR17, R67.reuse, 0x96, !PT ;  /* 0x00000011b8307c12 */ /* 0x100fe4000f8e9643 */
[----:B------:R-:W-:Y:S01]  /*2c10*/  LOP3.LUT R49, R182, UR17, R67, 0x96, !PT ;  /* 0x00000011b6317c12 */ /* 0x000fe2000f8e9643 */
[----:B------:R-:W-:Y:S01]  /*2c20*/  IMAD.WIDE.U32 R194, R194, -0x326172a9, RZ ;  /* 0xcd9e8d57c2c27825 */ /* 0x000fe200078e00ff */
[----:B------:R-:W-:Y:S01]  /*2c30*/  LOP3.LUT R62, R66, UR16, R57, 0x96, !PT ;  /* 0x00000010423e7c12 */ /* 0x000fe2000f8e9639 */
[----:B------:R-:W-:Y:S01]  /*2c40*/  LDSM.16.M88.4 R100, [R126] ;  /* 0x000000007e64783b */ /* 0x000fe20000000200 */
[-C--:B------:R-:W-:Y:S01]  /*2c50*/  @P0 ISETP.GE.AND P5, PT, R156, R178.reuse, PT ;  /* 0x000000b29c00020c */ /* 0x080fe20003fa6270 */
[----:B------:R-:W-:Y:S01]  /*2c60*/  IMAD.WIDE.U32 R192, R192, -0x326172a9, RZ ;  /* 0xcd9e8d57c0c07825 */ /* 0x000fe200078e00ff */
[----:B------:R-:W-:Y:S03]  /*2c70*/  LOP3.LUT R198, R184, UR17, R195, 0x96, !PT ;  /* 0x00000011b8c67c12 */ /* 0x000fe6000f8e96c3 */
[----:B------:R-:W-:Y:S01]  /*2c80*/  IMAD.WIDE.U32 R230, R230, -0x326172a9, RZ ;  /* 0xcd9e8d57e6e67825 */ /* 0x000fe200078e00ff */
[----:B------:R-:W-:Y:S01]  /*2c90*/  LOP3.LUT R200, R194, UR16, R193, 0x96, !PT ;  /* 0x00000010c2c87c12 */ /* 0x000fe2000f8e96c1 */
[----:B------:R-:W1:Y:S02]  /*2ca0*/  LDSM.16.M88.4 R104, [R130] ;  /* 0x000000008268783b */ /* 0x000e640000000200 */
[----:B------:R-:W-:Y:S01]  /*2cb0*/  IMAD.WIDE.U32 R196, R48, -0x2daee0ad, RZ ;  /* 0xd2511f5330c47825 */ /* 0x000fe200078e00ff */
[----:B------:R-:W-:Y:S01]  /*2cc0*/  LOP3.LUT R48, R182, UR17, R195, 0x96, !PT ;  /* 0x00000011b6307c12 */ /* 0x000fe2000f8e96c3 */
[----:B------:R-:W-:Y:S01]  /*2cd0*/  UIADD3 UR17, UPT, UPT, UR11, 0x78dde6e4, URZ ;  /* 0x78dde6e40b117890 */ /* 0x000fe2000fffe0ff */
[----:B------:R-:W-:Y:S01]  /*2ce0*/  LOP3.LUT R194, R194, UR16, R231, 0x96, !PT ;  /* 0x00000010c2c27c12 */ /* 0x000fe2000f8e96e7 */
[----:B------:R-:W-:Y:S01]  /*2cf0*/  IMAD.WIDE.U32 R62, R62, -0x2daee0ad, RZ ;  /* 0xd2511f533e3e7825 */ /* 0x000fe200078e00ff */
[----:B------:R-:W-:Y:S01]  /*2d00*/  LOP3.LUT R54, R54, UR21, R197, 0x96, !PT ;  /* 0x0000001536367c12 */ /* 0x000fe2000f8e96c5 */
[----:B------:R-:W2:Y:S02]  /*2d10*/  LDSM.16.M88.4 R108, [R126+0x1000] ;  /* 0x001000007e6c783b */ /* 0x000ea40000000200 */
[----:B------:R-:W-:Y:S01]  /*2d20*/  IMAD.WIDE.U32 R220, R49, -0x2daee0ad, RZ ;  /* 0xd2511f5331dc7825 */ /* 0x000fe200078e00ff */
[----:B------:R-:W-:Y:S03]  /*2d30*/  LOP3.LUT R196, R196, UR20, R63, 0x96, !PT ;  /* 0x00000014c4c47c12 */ /* 0x000fe6000f8e963f */
[----:B------:R-:W-:Y:S01]  /*2d40*/  IMAD.WIDE.U32 R48, R48, -0x2daee0ad, RZ ;  /* 0xd2511f5330307825 */ /* 0x000fe200078e00ff */
[----:B------:R-:W-:Y:S01]  /*2d50*/  LOP3.LUT R52, R52, UR21, R221, 0x96, !PT ;  /* 0x0000001534347c12 */ /* 0x000fe2000f8e96dd */
[----:B------:R-:W3:Y:S02]  /*2d60*/  LDSM.16.M88.4 R112, [R130+0x400] ;  /* 0x000400008270783b */ /* 0x000ee40000000200 */
[----:B------:R-:W-:Y:S01]  /*2d70*/  IMAD.WIDE.U32 R194, R194, -0x2daee0ad, RZ ;  /* 0xd2511f53c2c27825 */ /* 0x000fe200078e00ff */
[----:B------:R-:W-:Y:S03]  /*2d80*/  LOP3.LUT R57, R50, UR21, R49, 0x96, !PT ;  /* 0x0000001532397c12 */ /* 0x000fe6000f8e9631 */
[----:B------:R-:W-:Y:S01]  /*2d90*/  IMAD.WIDE.U32 R60, R60, -0x326172a9, RZ ;  /* 0xcd9e8d573c3c7825 */ /* 0x000fe200078e00ff */
[----:B------:R-:W-:Y:S01]  /*2da0*/  LOP3.LUT R224, R48, UR20, R195, 0x96, !PT ;  /* 0x0000001430e07c12 */ /* 0x000fe2000f8e96c3 */
[----:B------:R-:W4:Y:S02]  /*2db0*/  LDSM.16.M88.4 R116, [R130+0x800] ;  /* 0x000800008274783b */ /* 0x000f240000000200 */
[----:B------:R-:W-:Y:S01]  /*2dc0*/  IMAD.WIDE.U32 R54, R54, -0x326172a9, RZ ;  /* 0xcd9e8d5736367825 */ /* 0x000fe200078e00ff */
[----:B------:R-:W-:Y:S01]  /*2dd0*/  LOP3.LUT R66, R66, UR16, R61, 0x96, !PT ;  /* 0x0000001042427c12 */ /* 0x000fe2000f8e963d */
[----:B------:R-:W-:Y:S02]  /*2de0*/  UIADD3 UR16, UPT, UPT, UR11, 0x1715609d, URZ ;  /* 0x1715609d0b107890 */ /* 0x000fe4000fffe0ff */
[----:B------:R-:W-:Y:S01]  /*2df0*/  IMAD.WIDE.U32 R196, R196, -0x326172a9, RZ ;  /* 0xcd9e8d57c4c47825 */ /* 0x000fe200078e00ff */
[----:B------:R-:W-:Y:S01]  /*2e00*/  LOP3.LUT R56, R56, UR17, R55, 0x96, !PT ;  /* 0x0000001138387c12 */ /* 0x000fe2000f8e9637 */
[----:B------:R-:W4:Y:S02]  /*2e10*/  LDG.E R250, desc[UR30][R238.64] ;  /* 0x0000001eeefa7981 */ /* 0x000f24000c1e1900 */
[----:B------:R-:W-:Y:S01]  /*2e20*/  IMAD.WIDE.U32 R64, R52, -0x326172a9, RZ ;  /* 0xcd9e8d5734407825 */ /* 0x000fe200078e00ff */
[----:B------:R-:W-:Y:S03]  /*2e30*/  LOP3.LUT R61, R54, UR16, R197, 0x96, !PT ;  /* 0x00000010363d7c12 */ /* 0x000fe6000f8e96c5 */
[----:B------:R-:W-:Y:S01]  /*2e40*/  IMAD.WIDE.U32 R66, R66, -0x2daee0ad, RZ ;  /* 0xd2511f5342427825 */ /* 0x000fe200078e00ff */
[----:B------:R-:W-:Y:S01]  /*2e50*/  LOP3.LUT R60, R60, UR17, R65, 0x96, !PT ;  /* 0x000000113c3c7c12 */ /* 0x000fe2000f8e9641 */
[-C--:B-1----:R-:W-:Y:S03]  /*2e60*/  HMMA.16816.F32.BF16 R4, R100, R104.reuse, RZ ;  /* 0x000000686404723c */ /* 0x082fe600000418ff */
[----:B------:R-:W-:Y:S01]  /*2e70*/  LOP3.LUT R220, R220, UR20, R67, 0x96, !PT ;  /* 0x00000014dcdc7c12 */ /* 0x000fe2000f8e9643 */
[----:B------:R-:W-:Y:S04]  /*2e80*/  IMAD.WIDE.U32 R198, R198, -0x2daee0ad, RZ ;  /* 0xd2511f53c6c67825 */ /* 0x000fe800078e00ff */
[C---:B--2---:R-:W-:Y:S02]  /*2e90*/  HMMA.16816.F32.BF16 R8, R108.reuse, R104, RZ ;  /* 0x000000686c08723c */ /* 0x044fe400000418ff */
        /* <DEDUP_REMOVED lines=9> */
[C---:B------:R-:W-:Y:S01]  /*2f30*/  HMMA.16816.F32.BF16 R16, R100.reuse, R106, RZ ;  /* 0x0000006a6410723c */ /* 0x040fe200000418ff */
[----:B------:R-:W1:Y:S01]  /*2f40*/  LDSM.16.M88.4 R104, [R130+0xc00] ;  /* 0x000c00008268783b */ /* 0x000e620000000200 */
[----:B------:R-:W-:Y:S01]  /*2f50*/  IMAD.WIDE.U32 R208, R60, -0x2daee0ad, RZ ;  /* 0xd2511f533cd07825 */ /* 0x000fe200078e00ff */
[C---:B------:R-:W-:Y:S02]  /*2f60*/  PRMT R218, R202.reuse, 0x7770, RZ ;  /* 0x00007770cada7816 */ /* 0x040fe400000000ff */
[----:B------:R-:W-:Y:S01]  /*2f70*/  PRMT R215, R202, 0x7771, RZ ;  /* 0x00007771cad77816 */ /* 0x000fe200000000ff */
[----:B------:R-:W-:Y:S01]  /*2f80*/  IMAD.WIDE.U32 R204, R204, -0x326172a9, RZ ;  /* 0xcd9e8d57cccc7825 */ /* 0x000fe200078e00ff */
[----:B------:R-:W-:Y:S01]  /*2f90*/  LOP3.LUT R217, R66, UR19, R209, 0x96, !PT ;  /* 0x0000001342d97c12 */ /* 0x000fe2000f8e96d1 */
[-C--:B---3--:R-:W-:Y:S01]  /*2fa0*/  HMMA.16816.F32.BF16 R20, R100, R112.reuse, RZ ;  /* 0x000000706414723c */ /* 0x088fe200000418ff */
[----:B------:R-:W-:Y:S01]  /*2fb0*/  PRMT R221, R202, 0x7772, RZ ;  /* 0x00007772cadd7816 */ /* 0x000fe200000000ff */
[----:B------:R-:W-:Y:S01]  /*2fc0*/  IMAD.WIDE.U32 R230, R230, -0x2daee0ad, RZ ;  /* 0xd2511f53e6e67825 */ /* 0x000fe200078e00ff */
[----:B------:R-:W-:Y:S02]  /*2fd0*/  LOP3.LUT R192, R192, UR17, R205, 0x96, !PT ;  /* 0x00000011c0c07c12 */ /* 0x000fe4000f8e96cd */
[----:B------:R-:W-:Y:S01]  /*2fe0*/  LOP3.LUT R205, R206, UR18, R203, 0x96, !PT ;  /* 0x00000012cecd7c12 */ /* 0x000fe2000f8e96cb */
[----:B------:R-:W-:Y:S01]  /*2ff0*/  IMAD.WIDE.U32 R206, R64, -0x2daee0ad, RZ ;  /* 0xd2511f5340ce7825 */ /* 0x000fe200078e00ff */
[----:B------:R-:W-:Y:S01]  /*3000*/  PRMT R219, R202, 0x7773, RZ ;  /* 0x00007773cadb7816 */ /* 0x000fe200000000ff */
[C---:B------:R-:W-:Y:S02]  /*3010*/  HMMA.16816.F32.BF16 R24, R108.reuse, R112, RZ ;  /* 0x000000706c18723c */ /* 0x040fe400000418ff */
[----:B------:R-:W-:Y:S01]  /*3020*/  LOP3.LUT R223, R194, UR19, R231, 0x96, !PT ;  /* 0x00000013c2df7c12 */ /* 0x000fe2000f8e96e7 */
[----:B------:R-:W-:Y:S01]  /*3030*/  IMAD.WIDE.U32 R200, R200, -0x2daee0ad, RZ ;  /* 0xd2511f53c8c87825 */ /* 0x000fe200078e00ff */
[----:B------:R-:W-:Y:S02]  /*3040*/  LOP3.LUT R237, R208, UR18, R207, 0x96, !PT ;  /* 0x00000012d0ed7c12 */ /* 0x000fe4000f8e96cf */
[----:B------:R-:W-:Y:S01]  /*3050*/  LOP3.LUT R194, R205, 0xff, RZ, 0xc0, !PT ;  /* 0x000000ffcdc27812 */ /* 0x000fe200078ec0ff */
[----:B------:R-:W-:Y:S01]  /*3060*/  IMAD.WIDE.U32 R224, R224, -0x326172a9, RZ ;  /* 0xcd9e8d57e0e07825 */ /* 0x000fe200078e00ff */
[----:B------:R-:W-:Y:S01]  /*3070*/  LOP3.LUT R198, R198, UR20, R201, 0x96, !PT ;  /* 0x00000014c6c67c12 */ /* 0x000fe2000f8e96c9 */
[-C--:B------:R-:W-:Y:S01]  /*3080*/  HMMA.16816.F32.BF16 R28, R108, R114.reuse, RZ ;  /* 0x000000726c1c723c */ /* 0x080fe200000418ff */
[----:B------:R-:W-:Y:S01]  /*3090*/  ISETP.LE.U32.AND P3, PT, R194, UR8, PT ;  /* 0x00000008c2007c0c */ /* 0x000fe2000bf63070 */
[----:B------:R-:W-:Y:S01]  /*30a0*/  IMAD.WIDE.U32 R208, R192, -0x2daee0ad, RZ ;  /* 0xd2511f53c0d07825 */ /* 0x000fe200078e00ff */
[----:B------:R-:W-:Y:S02]  /*30b0*/  LOP3.LUT R216, R216, UR16, R225, 0x96, !PT ;  /* 0x00000010d8d87c12 */ /* 0x000fe4000f8e96e1 */
[----:B------:R-:W-:Y:S01]  /*30c0*/  PRMT R222, R206, 0x7770, RZ ;  /* 0x00007770cede7816 */ /* 0x000fe200000000ff */
[----:B------:R-:W-:Y:S01]  /*30d0*/  IMAD.WIDE.U32 R198, R198, -0x326172a9, RZ ;  /* 0xcd9e8d57c6c67825 */ /* 0x000fe200078e00ff */
[----:B------:R-:W-:Y:S01]  /*30e0*/  LOP3.LUT R192, R200, UR19, R209, 0x96, !PT ;  /* 0x00000013c8c07c12 */ /* 0x000fe2000f8e96d1 */
[C---:B------:R-:W-:Y:S01]  /*30f0*/  HMMA.16816.F32.BF16 R32, R100.reuse, R114, RZ ;  /* 0x000000726420723c */ /* 0x040fe200000418ff */
[----:B------:R-:W-:Y:S01]  /*3100*/  LDSM.16.M88.4 R112, [R120] ;  /* 0x000000007870783b */ /* 0x000fe20000000200 */
[----:B------:R-:W-:Y:S01]  /*3110*/  PRMT R245, R206, 0x7771, RZ ;  /* 0x00007771cef57816 */ /* 0x000fe200000000ff */
[----:B------:R-:W-:Y:S01]  /*3120*/  IMAD.WIDE.U32 R240, R217, -0x326172a9, RZ ;  /* 0xcd9e8d57d9f07825 */ /* 0x000fe200078e00ff */
[----:B------:R-:W-:Y:S01]  /*3130*/  LOP3.LUT R193, R204, UR16, R199, 0x96, !PT ;  /* 0x00000010ccc17c12 */ /* 0x000fe2000f8e96c7 */
[----:B------:R-:W-:Y:S01]  /*3140*/  UIADD3 UR16, UPT, UPT, UR11, -0x4ab325aa, URZ ;  /* 0xb54cda560b107890 */ /* 0x000fe2000fffe0ff */
[C---:B------:R-:W-:Y:S01]  /*3150*/  PRMT R249, R206.reuse, 0x7772, RZ ;  /* 0x00007772cef97816 */ /* 0x040fe200000000ff */
[----:B------:R-:W-:Y:S01]  /*3160*/  IMAD.WIDE.U32 R200, R181, -0x326172a9, RZ ;  /* 0xcd9e8d57b5c87825 */ /* 0x000fe200078e00ff */
[----:B------:R-:W-:Y:S01]  /*3170*/  PRMT R247, R206, 0x7773, RZ ;  /* 0x00007773cef77816 */ /* 0x000fe200000000ff */
[-C--:B----4-:R-:W-:Y:S01]  /*3180*/  HMMA.16816.F32.BF16 R36, R100, R116.reuse, RZ ;  /* 0x000000746424723c */ /* 0x090fe200000418ff */
[----:B------:R-:W-:Y:S01]  /*3190*/  PRMT R235, R240, 0x7770, RZ ;  /* 0x00007770f0eb7816 */ /* 0x000fe200000000ff */
[----:B------:R-:W-:Y:S01]  /*31a0*/  LDSM.16.M88.4 R120, [R120+0x1000] ;  /* 0x001000007878783b */ /* 0x000fe20000000200 */
[----:B------:R-:W-:Y:S01]  /*31b0*/  LOP3.LUT R181, R196, UR16, R201, 0x96, !PT ;  /* 0x00000010c4b57c12 */ /* 0x000fe2000f8e96c9 */
[----:B------:R-:W-:Y:S01]  /*31c0*/  IMAD.WIDE.U32 R202, R193, -0x2daee0ad, RZ ;  /* 0xd2511f53c1ca7825 */ /* 0x000fe200078e00ff */
[----:B------:R-:W-:Y:S02]  /*31d0*/  SHF.R.U32.HI R193, RZ, 0x18, R205 ;  /* 0x00000018ffc17819 */ /* 0x000fe400000116cd */
[----:B------:R-:W-:Y:S01]  /*31e0*/  PRMT R207, R200, 0x7770, RZ ;  /* 0x00007770c8cf7816 */ /* 0x000fe200000000ff */
[C---:B------:R-:W-:Y:S02]  /*31f0*/  HMMA.16816.F32.BF16 R40, R108.reuse, R116, RZ ;  /* 0x000000746c28723c */ /* 0x040fe400000418ff */
[----:B------:R-:W-:Y:S01]  /*3200*/  LOP3.LUT R213, R208, UR18, R203, 0x96, !PT ;  /* 0x00000012d0d57c12 */ /* 0x000fe2000f8e96cb */
[----:B------:R-:W-:Y:S01]  /*3210*/  IMAD.WIDE.U32 R208, R192, -0x326172a9, RZ ;  /* 0xcd9e8d57c0d07825 */ /* 0x000fe200078e00ff */
[----:B------:R-:W-:Y:S02]  /*3220*/  LOP3.LUT R192, R181, 0xff, RZ, 0xc0, !PT ;  /* 0x000000ffb5c07812 */ /* 0x000fe400078ec0ff */
[----:B------:R-:W-:Y:S02]  /*3230*/  ISETP.LE.U32.AND P4, PT, R193, UR8, PT ;  /* 0x00000008c1007c0c */ /* 0x000fe4000bf83070 */
[----:B------:R-:W-:Y:S01]  /*3240*/  ISETP.LE.U32.AND P6, PT, R192, UR8, PT ;  /* 0x00000008c0007c0c */ /* 0x000fe2000bfc3070 */
[-C--:B------:R-:W-:Y:S01]  /*3250*/  HMMA.16816.F32.BF16 R44, R108, R118.reuse, RZ ;  /* 0x000000766c2c723c */ /* 0x080fe200000418ff */
[----:B------:R-:W-:Y:S01]  /*3260*/  SHF.R.U32.HI R193, RZ, 0x18, R181 ;  /* 0x00000018ffc17819 */ /* 0x000fe200000116b5 */
[----:B------:R-:W-:Y:S01]  /*3270*/  FMUL.FTZ R192, R173, 1.4426950216293334961 ;  /* 0x3fb8aa3badc07820 */ /* 0x000fe20000410000 */
[----:B------:R-:W-:Y:S02]  /*3280*/  LOP3.LUT R198, R198, UR16, R209, 0x96, !PT ;  /* 0x00000010c6c67c12 */ /* 0x000fe4000f8e96d1 */
[----:B------:R-:W-:Y:S02]  /*3290*/  ISETP.LE.U32.AND P2, PT, R193, UR8, PT ;  /* 0x00000008c1007c0c */ /* 0x000fe4000bf43070 */
[C---:B------:R-:W-:Y:S01]  /*32a0*/  LOP3.LUT R197, R198.reuse, 0xffff, RZ, 0xc0, !PT ;  /* 0x0000ffffc6c57812 */ /* 0x040fe200078ec0ff */
[C---:B------:R-:W-:Y:S01]  /*32b0*/  HMMA.16816.F32.BF16 R48, R100.reuse, R118, RZ ;  /* 0x000000766430723c */ /* 0x040fe200000418ff */
[----:B------:R-:W2:Y:S01]  /*32c0*/  LDSM.16.M88.4 R116, [R2] ;  /* 0x000000000274783b */ /* 0x000ea20000000200 */
[----:B------:R-:W-:Y:S02]  /*32d0*/  LOP3.LUT R196, R198, 0xff, RZ, 0xc0, !PT ;  /* 0x000000ffc6c47812 */ /* 0x000fe400078ec0ff */
[----:B------:R-:W-:Y:S02]  /*32e0*/  SHF.R.U32.HI R197, RZ, 0x8, R197 ;  /* 0x00000008ffc57819 */ /* 0x000fe400000116c5 */
[C---:B------:R-:W-:Y:S02]  /*32f0*/  PRMT R228, R202.reuse, 0x7770, RZ ;  /* 0x00007770cae47816 */ /* 0x040fe400000000ff */
[----:B------:R-:W-:Y:S01]  /*3300*/  LOP3.LUT R197, R197, 0xffff, RZ, 0xc0, !PT ;  /* 0x0000ffffc5c57812 */ /* 0x000fe200078ec0ff */
[-C--:B-1----:R-:W-:Y:S01]  /*3310*/  HMMA.16816.F32.BF16 R52, R100, R104.reuse, RZ ;  /* 0x000000686434723c */ /* 0x082fe200000418ff */
[C---:B------:R-:W-:Y:S02]  /*3320*/  PRMT R227, R202.reuse, 0x7771, RZ ;  /* 0x00007771cae37816 */ /* 0x040fe400000000ff */
[C---:B------:R-:W-:Y:S02]  /*3330*/  PRMT R226, R202.reuse, 0x7772, RZ ;  /* 0x00007772cae27816 */ /* 0x040fe400000000ff */
[----:B------:R-:W-:Y:S02]  /*3340*/  PRMT R225, R202, 0x7773, RZ ;  /* 0x00007773cae17816 */ /* 0x000fe400000000ff */
[----:B------:R-:W-:Y:S01]  /*3350*/  PRMT R202, R198, 0x7632, R202 ;  /* 0x00007632c6ca7816 */ /* 0x000fe200000000ca */
[C---:B------:R-:W-:Y:S02]  /*3360*/  HMMA.16816.F32.BF16 R56, R108.reuse, R104, RZ ;  /* 0x000000686c38723c */ /* 0x040fe400000418ff */
[----:B------:R-:W-:Y:S02]  /*3370*/  PRMT R199, R208, 0x7770, RZ ;  /* 0x00007770d0c77816 */ /* 0x000fe400000000ff */
[----:B------:R-:W-:Y:S02]  /*3380*/  LOP3.LUT R210, R202, 0xff, RZ, 0xc0, !PT ;  /* 0x000000ffcad27812 */ /* 0x000fe400078ec0ff */
[----:B------:R-:W-:Y:S02]  /*3390*/  PRMT R201, R208, 0x7771, RZ ;  /* 0x00007771d0c97816 */ /* 0x000fe400000000ff */
[C---:B------:R-:W-:Y:S01]  /*33a0*/  PRMT R203, R200.reuse, 0x7771, RZ ;  /* 0x00007771c8cb7816 */ /* 0x040fe200000000ff */
[-C--:B------:R-:W-:Y:S01]  /*33b0*/  HMMA.16816.F32.BF16 R60, R108, R106.reuse, RZ ;  /* 0x0000006a6c3c723c */ /* 0x080fe200000418ff */
[C---:B------:R-:W-:Y:S02]  /*33c0*/  PRMT R206, R200.reuse, 0x7772, RZ ;  /* 0x00007772c8ce7816 */ /* 0x040fe400000000ff */
[----:B------:R-:W-:Y:S02]  /*33d0*/  PRMT R204, R200, 0x7773, RZ ;  /* 0x00007773c8cc7816 */ /* 0x000fe400000000ff */
[C---:B------:R-:W-:Y:S02]  /*33e0*/  PRMT R200, R208.reuse, 0x7772, RZ ;  /* 0x00007772d0c87816 */ /* 0x040fe400000000ff */
[----:B------:R-:W-:Y:S01]  /*33f0*/  PRMT R208, R208, 0x7773, RZ ;  /* 0x00007773d0d07816 */ /* 0x000fe200000000ff */
[----:B------:R-:W-:Y:S01]  /*3400*/  HMMA.16816.F32.BF16 R64, R100, R106, RZ ;  /* 0x0000006a6440723c */ /* 0x000fe200000418ff */
[----:B------:R-:W1:Y:S01]  /*3410*/  LDSM.16.M88.4 R100, [R2+0x400] ;  /* 0x000400000264783b */ /* 0x000e620000000200 */
[C---:B------:R-:W-:Y:S02]  /*3420*/  LOP3.LUT R214, R213.reuse, 0xffff, RZ, 0xc0, !PT ;  /* 0x0000ffffd5d67812 */ /* 0x040fe400078ec0ff */
[----:B------:R-:W-:Y:S02]  /*3430*/  PRMT R212, R213, 0x7632, R212 ;  /* 0x00007632d5d47816 */ /* 0x000fe400000000d4 */
[----:B------:R-:W-:Y:S02]  /*3440*/  SHF.R.U32.HI R214, RZ, 0x8, R214 ;  /* 0x00000008ffd67819 */ /* 0x000fe400000116d6 */
[----:B------:R-:W-:Y:S01]  /*3450*/  LOP3.LUT R212, R212, 0xff, RZ, 0xc0, !PT ;  /* 0x000000ffd4d47812 */ /* 0x000fe200078ec0ff */
[-C--:B--2---:R-:W-:Y:S05]  /*3460*/  HMMA.16816.F32.BF16 R4, R112, R116.reuse, R4 ;  /* 0x000000747004723c */ /* 0x084fea0000041804 */
[----:B------:R-:W-:Y:S02]  /*3470*/  LOP3.LUT R214, R214, 0xffff, RZ, 0xc0, !PT ;  /* 0x0000ffffd6d67812 */ /* 0x000fe400078ec0ff */
[----:B------:R-:W-:Y:S01]  /*3480*/  SHF.R.U32.HI R232, RZ, 0x18, R213 ;  /* 0x00000018ffe87819 */ /* 0x000fe200000116d5 */
[C---:B------:R-:W-:Y:S01]  /*3490*/  HMMA.16816.F32.BF16 R8, R120.reuse, R116, R8 ;  /* 0x000000747808723c */ /* 0x040fe20000041808 */
[----:B------:R-:W5:Y:S03]  /*34a0*/  LDG.E R117, desc[UR30][R238.64+0x100] ;  /* 0x0001001eee757981 */ /* 0x000f66000c1e1900 */
[----:B------:R-:W-:Y:S04]  /*34b0*/  PRMT R236, R240, 0x7771, RZ ;  /* 0x00007771f0ec7816 */ /* 0x000fe800000000ff */
[-C--:B------:R-:W-:Y:S03]  /*34c0*/  HMMA.16816.F32.BF16 R12, R120, R118.reuse, R12 ;  /* 0x00000076780c723c */ /* 0x080fe6000004180c */
[----:B------:R-:W-:Y:S02]  /*34d0*/  @P0 FSEL R5, R5, -INF , !P5 ;  /* 0xff80000005050808 */ /* 0x000fe40006800000 */
[----:B------:R-:W-:Y:S03]  /*34e0*/  @P0 FSEL R7, R7, -INF , !P5 ;  /* 0xff80000007070808 */ /* 0x000fe60006800000 */
[C---:B------:R-:W-:Y:S04]  /*34f0*/  HMMA.16816.F32.BF16 R16, R112.reuse, R118, R16 ;  /* 0x000000767010723c */ /* 0x040fe80000041810 */
[----:B------:R-:W-:Y:S01]  /*3500*/  FSEL R118, R192, RZ, P1 ;  /* 0x000000ffc0767208 */ /* 0x000fe20000800000 */
[----:B------:R-:W-:Y:S01]  /*3510*/  FFMA.FTZ R195, R5, UR9, -R248 ;  /* 0x0000000905c37c23 */ /* 0x000fe200080108f8 */
[-C--:B------:R-:W-:Y:S02]  /*3520*/  @P0 ISETP.GE.AND P1, PT, R145, R178.reuse, PT ;  /* 0x000000b29100020c */ /* 0x080fe40003f26270 */
[C---:B------:R-:W-:Y:S01]  /*3530*/  PRMT R192, R181.reuse, 0x7632, R192 ;  /* 0x00007632b5c07816 */ /* 0x040fe200000000c0 */
[-C--:B-1----:R-:W-:Y:S02]  /*3540*/  HMMA.16816.F32.BF16 R20, R112, R100.reuse, R20 ;  /* 0x000000647014723c */ /* 0x082fe40000041814 */
[----:B------:R-:W-:Y:S01]  /*3550*/  MUFU.EX2 R195, R195 ;  /* 0x000000c300c37308 */ /* 0x000fe20000000800 */
[----:B------:R-:W-:Y:S02]  /*3560*/  LOP3.LUT R181, R181, 0xffff, RZ, 0xc0, !PT ;  /* 0x0000ffffb5b57812 */ /* 0x000fe400078ec0ff */
[----:B------:R-:W-:Y:S02]  /*3570*/  @P0 FSEL R9, R9, -INF , !P5 ;  /* 0xff80000009090808 */ /* 0x000fe40006800000 */
[----:B------:R-:W-:Y:S01]  /*3580*/  @P0 FSEL R11, R11, -INF , !P5 ;  /* 0xff8000000b0b0808 */ /* 0x000fe20006800000 */
[C---:B------:R-:W-:Y:S04]  /*3590*/  HMMA.16816.F32.BF16 R24, R120.reuse, R100, R24 ;  /* 0x000000647818723c */ /* 0x040fe80000041818 */
[-C--:B------:R-:W-:Y:S01]  /*35a0*/  @P0 ISETP.GE.AND P5, PT, R157, R178.reuse, PT ;  /* 0x000000b29d00020c */ /* 0x080fe20003fa6270 */
[----:B------:R-:W-:Y:S01]  /*35b0*/  FFMA.FTZ R202, R11, UR9, -R252 ;  /* 0x000000090bca7c23 */ /* 0x000fe200080108fc */
[----:B------:R-:W-:Y:S02]  /*35c0*/  @P0 FSEL R4, R4, -INF , !P1 ;  /* 0xff80000004040808 */ /* 0x000fe40004800000 */
[----:B------:R-:W-:Y:S01]  /*35d0*/  SHF.R.U32.HI R181, RZ, 0x8, R181 ;  /* 0x00000008ffb57819 */ /* 0x000fe200000116b5 */
[-C--:B------:R-:W-:Y:S03]  /*35e0*/  HMMA.16816.F32.BF16 R28, R120, R102.reuse, R28 ;  /* 0x00000066781c723c */ /* 0x080fe6000004181c */
[----:B------:R-:W-:Y:S01]  /*35f0*/  @P0 FSEL R6, R6, -INF , !P1 ;  /* 0xff80000006060808 */ /* 0x000fe20004800000 */
[----:B------:R-:W-:Y:S01]  /*3600*/  FFMA.FTZ R194, R4, UR9, -R248 ;  /* 0x0000000904c27c23 */ /* 0x000fe200080108f8 */
[----:B------:R-:W-:Y:S02]  /*3610*/  @P0 FSEL R12, R12, -INF , !P5 ;  /* 0xff8000000c0c0808 */ /* 0x000fe40006800000 */
[----:B------:R-:W-:Y:S01]  /*3620*/  @P0 FSEL R14, R14, -INF , !P5 ;  /* 0xff8000000e0e0808 */ /* 0x000fe20006800000 */
[C---:B------:R-:W-:Y:S01]  /*3630*/  HMMA.16816.F32.BF16 R32, R112.reuse, R102, R32 ;  /* 0x000000667020723c */ /* 0x040fe20000041820 */
[----:B------:R-:W1:Y:S01]  /*3640*/  LDSM.16.M88.4 R100, [R2+0x800] ;  /* 0x000800000264783b */ /* 0x000e620000000200 */
[----:B------:R-:W2:Y:S02]  /*3650*/  MUFU.EX2 R194, R194 ;  /* 0x000000c200c27308 */ /* 0x000ea40000000800 */
[----:B------:R-:W-:Y:S01]  /*3660*/  @P0 FSEL R16, R16, -INF , !P5 ;  /* 0xff80000010100808 */ /* 0x000fe20006800000 */
[--C-:B------:R-:W-:Y:S01]  /*3670*/  FFMA.FTZ R209, R6, UR9, -R251.reuse ;  /* 0x0000000906d17c23 */ /* 0x100fe200080108fb */
[----:B------:R-:W-:Y:S01]  /*3680*/  @P0 FSEL R18, R18, -INF , !P5 ;  /* 0xff80000012120808 */ /* 0x000fe20006800000 */
[--C-:B------:R-:W-:Y:S01]  /*3690*/  FFMA.FTZ R211, R12, UR9, -R118.reuse ;  /* 0x000000090cd37c23 */ /* 0x100fe20008010876 */
[-C--:B------:R-:W-:Y:S02]  /*36a0*/  @P0 ISETP.GE.AND P5, PT, R158, R178.reuse, PT ;  /* 0x000000b29e00020c */ /* 0x080fe40003fa6270 */
[----:B------:R-:W-:Y:S02]  /*36b0*/  LOP3.LUT R181, R181, 0xffff, RZ, 0xc0, !PT ;  /* 0x0000ffffb5b57812 */ /* 0x000fe400078ec0ff */
[----:B------:R-:W-:Y:S02]  /*36c0*/  @P0 FSEL R13, R13, -INF , !P5 ;  /* 0xff8000000d0d0808 */ /* 0x000fe40006800000 */
[----:B------:R-:W-:Y:S02]  /*36d0*/  @P0 FSEL R15, R15, -INF , !P5 ;  /* 0xff8000000f0f0808 */ /* 0x000fe40006800000 */
[----:B------:R-:W-:Y:S01]  /*36e0*/  @P0 FSEL R17, R17, -INF , !P5 ;  /* 0xff80000011110808 */ /* 0x000fe20006800000 */
[----:B--2---:R-:W-:Y:S01]  /*36f0*/  @!P6 FADD.FTZ R194, -R194, -RZ ;  /* 0x800000ffc2c2e221 */ /* 0x004fe20000010100 */
[----:B------:R-:W-:Y:S02]  /*3700*/  @P0 FSEL R19, R19, -INF , !P5 ;  /* 0xff80000013130808 */ /* 0x000fe40006800000 */
[----:B------:R-:W-:Y:S02]  /*3710*/  ISETP.LE.U32.AND P5, PT, R181, UR8, PT ;  /* 0x00000008b5007c0c */ /* 0x000fe4000bfa3070 */
[----:B------:R-:W-:Y:S01]  /*3720*/  LOP3.LUT R192, R192, 0xff, RZ, 0xc0, !PT ;  /* 0x000000ffc0c07812 */ /* 0x000fe200078ec0ff */
[----:B------:R2:W3:Y:S01]  /*3730*/  MUFU.EX2 R181, R209 ;  /* 0x000000d100b57308 */ /* 0x0004e20000000800 */
[----:B------:R-:W-:Y:S02]  /*3740*/  @P0 FSEL R8, R8, -INF , !P1 ;  /* 0xff80000008080808 */ /* 0x000fe40004800000 */
[----:B------:R-:W-:Y:S02]  /*3750*/  @P0 FSEL R10, R10, -INF , !P1 ;  /* 0xff8000000a0a0808 */ /* 0x000fe40004800000 */
[----:B------:R-:W-:Y:S01]  /*3760*/  ISETP.LE.U32.AND P1, PT, R192, UR8, PT ;  /* 0x00000008c0007c0c */ /* 0x000fe2000bf23070 */
[----:B------:R-:W-:Y:S01]  /*3770*/  FFMA.FTZ R192, R7, UR9, -R251 ;  /* 0x0000000907c07c23 */ /* 0x000fe200080108fb */
[----:B------:R-:W-:Y:S01]  /*3780*/  ISETP.LE.U32.AND P6, PT, R196, UR8, PT ;  /* 0x00000008c4007c0c */ /* 0x000fe2000bfc3070 */
[--C-:B------:R-:W-:Y:S01]  /*3790*/  FFMA.FTZ R193, R8, UR9, -R118.reuse ;  /* 0x0000000908c17c23 */ /* 0x100fe20008010876 */
[----:B------:R-:W-:Y:S01]  /*37a0*/  FFMA.FTZ R196, R9, UR9, -R118 ;  /* 0x0000000909c47c23 */ /* 0x000fe20008010876 */
[----:B------:R-:W-:Y:S01]  /*37b0*/  @!P5 FADD.FTZ R195, -R195, -RZ ;  /* 0x800000ffc3c3d221 */ /* 0x000fe20000010100 */
[----:B------:R-:W-:Y:S01]  /*37c0*/  ISETP.LE.U32.AND P5, PT, R197, UR8, PT ;  /* 0x00000008c5007c0c */ /* 0x000fe2000bfa3070 */
[----:B------:R-:W4:Y:S01]  /*37d0*/  MUFU.EX2 R192, R192 ;  /* 0x000000c000c07308 */ /* 0x000f220000000800 */
[----:B------:R-:W-:Y:S04]  /*37e0*/  IMAD.WIDE.U32 R6, R216, -0x2daee0ad, RZ ;  /* 0xd2511f53d8067825 */ /* 0x000fe800078e00ff */
[----:B--2---:R-:W-:Y:S05]  /*37f0*/  FFMA.FTZ R209, R10, UR9, -R252 ;  /* 0x000000090ad17c23 */ /* 0x004fea00080108fc */
[----:B------:R-:W2:Y:S01]  /*3800*/  MUFU.EX2 R193, R193 ;  /* 0x000000c100c17308 */ /* 0x000ea20000000800 */
[----:B------:R-:W-:Y:S01]  /*3810*/  LOP3.LUT R243, R230, UR18, R7, 0x96, !PT ;  /* 0x00000012e6f37c12 */ /* 0x000fe2000f8e9607 */
[----:B---3--:R-:W-:Y:S01]  /*3820*/  @!P1 FADD.FTZ R181, -R181, -RZ ;  /* 0x800000ffb5b59221 */ /* 0x008fe20000010100 */
[----:B------:R-:W-:Y:S07]  /*3830*/  ISETP.LE.U32.AND P1, PT, R210, UR8, PT ;  /* 0x00000008d2007c0c */ /* 0x000fee000bf23070 */
[----:B------:R3:W3:Y:S01]  /*3840*/  MUFU.EX2 R197, R209 ;  /* 0x000000d100c57308 */ /* 0x0006e20000000800 */
[----:B------:R-:W-:Y:S01]  /*3850*/  SHF.R.U32.HI R210, RZ, 0x18, R198 ;  /* 0x00000018ffd27819 */ /* 0x000fe200000116c6 */
[-C--:B-1----:R-:W-:Y:S08]  /*3860*/  HMMA.16816.F32.BF16 R36, R112, R100.reuse, R36 ;  /* 0x000000647024723c */ /* 0x082ff00000041824 */
[----:B------:R-:W1:Y:S01]  /*3870*/  MUFU.EX2 R196, R196 ;  /* 0x000000c400c47308 */ /* 0x000e620000000800 */
[----:B----4-:R-:W-:Y:S01]  /*3880*/  @!P2 FADD.FTZ R192, -R192, -RZ ;  /* 0x800000ffc0c0a221 */ /* 0x010fe20000010100 */
[----:B------:R-:W-:Y:S01]  /*3890*/  ISETP.LE.U32.AND P2, PT, R210, UR8, PT ;  /* 0x00000008d2007c0c */ /* 0x000fe2000bf43070 */
[----:B------:R-:W-:Y:S07]  /*38a0*/  FFMA.FTZ R210, R15, UR9, -R252 ;  /* 0x000000090fd27c23 */ /* 0x000fee00080108fc */
[----:B------:R-:W4:Y:S01]  /*38b0*/  MUFU.EX2 R198, R202 ;  /* 0x000000ca00c67308 */ /* 0x000f220000000800 */
[----:B--2---:R-:W-:Y:S01]  /*38c0*/  @!P6 FADD.FTZ R193, -R193, -RZ ;  /* 0x800000ffc1c1e221 */ /* 0x004fe20000010100 */
[----:B------:R-:W-:Y:S01]  /*38d0*/  ISETP.LE.U32.AND P6, PT, R199, UR8, PT ;  /* 0x00000008c7007c0c */ /* 0x000fe2000bfc3070 */
[C---:B------:R-:W-:Y:S07]  /*38e0*/  HMMA.16816.F32.BF16 R40, R120.reuse, R100, R40 ;  /* 0x000000647828723c */ /* 0x040fee0000041828 */
[----:B------:R-:W2:Y:S01]  /*38f0*/  MUFU.EX2 R199, R211 ;  /* 0x000000d300c77308 */ /* 0x000ea20000000800 */
[----:B---3--:R-:W-:Y:S01]  /*3900*/  FFMA.FTZ R209, R13, UR9, -R118 ;  /* 0x000000090dd17c23 */ /* 0x008fe20008010876 */
[----:B------:R-:W-:Y:S01]  /*3910*/  @!P1 FADD.FTZ R197, -R197, -RZ ;  /* 0x800000ffc5c59221 */ /* 0x000fe20000010100 */
[-C--:B------:R-:W-:Y:S01]  /*3920*/  @P0 ISETP.GE.AND P1, PT, R159, R178.reuse, PT ;  /* 0x000000b29f00020c */ /* 0x080fe20003f26270 */
[----:B-1----:R-:W-:Y:S01]  /*3930*/  @!P5 FADD.FTZ R196, -R196, -RZ ;  /* 0x800000ffc4c4d221 */ /* 0x002fe20000010100 */
[----:B------:R-:W-:Y:S05]  /*3940*/  ISETP.GT.U32.AND P5, PT, R201, UR8, PT ;  /* 0x00000008c9007c0c */ /* 0x000fea000bfa4070 */
[----:B------:R-:W1:Y:S01]  /*3950*/  MUFU.EX2 R202, R209 ;  /* 0x000000d100ca7308 */ /* 0x000e620000000800 */
[----:B------:R-:W-:Y:S01]  /*3960*/  @P0 FSEL R20, R20, -INF , !P1 ;  /* 0xff80000014140808 */ /* 0x000fe20004800000 */
[----:B----4-:R-:W-:Y:S01]  /*3970*/  @!P2 FADD.FTZ R198, -R198, -RZ ;  /* 0x800000ffc6c6a221 */ /* 0x010fe20000010100 */
[-C--:B------:R-:W-:Y:S01]  /*3980*/  @P0 ISETP.GE.AND P2, PT, R160, R178.reuse, PT ;  /* 0x000000b2a000020c */ /* 0x080fe20003f46270 */
[-C--:B------:R-:W-:Y:S03]  /*3990*/  HMMA.16816.F32.BF16 R44, R120, R102.reuse, R44 ;  /* 0x00000066782c723c */ /* 0x080fe6000004182c */
[----:B------:R-:W-:Y:S01]  /*39a0*/  @P0 FSEL R22, R22, -INF , !P1 ;  /* 0xff80000016160808 */ /* 0x000fe20004800000 */
[----:B--2---:R-:W-:Y:S01]  /*39b0*/  @!P6 FADD.FTZ R199, -R199, -RZ ;  /* 0x800000ffc7c7e221 */ /* 0x004fe20000010100 */
[----:B------:R-:W-:Y:S01]  /*39c0*/  @P0 FSEL R24, R24, -INF , !P1 ;  /* 0xff80000018180808 */ /* 0x000fe20004800000 */
[----:B------:R-:W-:Y:S01]  /*39d0*/  FFMA.FTZ R211, R16, UR9, -R248 ;  /* 0x0000000910d37c23 */ /* 0x000fe200080108f8 */
[----:B------:R-:W-:Y:S01]  /*39e0*/  @P0 FSEL R26, R26, -INF , !P1 ;  /* 0xff8000001a1a0808 */ /* 0x000fe20004800000 */
[C---:B------:R-:W-:Y:S01]  /*39f0*/  HMMA.16816.F32.BF16 R48, R112.reuse, R102, R48 ;  /* 0x000000667030723c */ /* 0x040fe20000041830 */
[----:B------:R-:W2:Y:S03]  /*3a00*/  LDSM.16.M88.4 R100, [R2+0xc00] ;  /* 0x000c00000264783b */ /* 0x000ea60000000200 */
[----:B------:R-:W-:Y:S01]  /*3a10*/  ISETP.GT.U32.AND P1, PT, R200, UR8, PT ;  /* 0x00000008c8007c0c */ /* 0x000fe2000bf24070 */
[----:B-1----:R-:W-:Y:S01]  /*3a20*/  @P5 FADD.FTZ R202, -R202, -RZ ;  /* 0x800000ffcaca5221 */ /* 0x002fe20000010100 */
[----:B------:R-:W-:Y:S01]  /*3a30*/  @P0 FSEL R21, R21, -INF , !P2 ;  /* 0xff80000015150808 */ /* 0x000fe20005000000 */
[--C-:B------:R-:W-:Y:S01]  /*3a40*/  FFMA.FTZ R209, R18, UR9, -R251.reuse ;  /* 0x0000000912d17c23 */ /* 0x100fe200080108fb */
[----:B------:R-:W-:Y:S01]  /*3a50*/  @P0 FSEL R23, R23, -INF , !P2 ;  /* 0xff80000017170808 */ /* 0x000fe20005000000 */
[----:B------:R1:W3:Y:S01]  /*3a60*/  MUFU.EX2 R200, R210 ;  /* 0x000000d200c87308 */ /* 0x0002e20000000800 */
[----:B------:R-:W-:Y:S01]  /*3a70*/  @P0 FSEL R25, R25, -INF , !P2 ;  /* 0xff80000019190808 */ /* 0x000fe20005000000 */
[----:B------:R-:W-:Y:S01]  /*3a80*/  FFMA.FTZ R201, R14, UR9, -R252 ;  /* 0x000000090ec97c23 */ /* 0x000fe200080108fc */
[----:B------:R-:W-:Y:S01]  /*3a90*/  @P0 FSEL R27, R27, -INF , !P2 ;  /* 0xff8000001b1b0808 */ /* 0x000fe20005000000 */
[----:B------:R-:W-:Y:S01]  /*3aa0*/  FFMA.FTZ R229, R21, UR9, -R248 ;  /* 0x0000000915e57c23 */ /* 0x000fe200080108f8 */
[----:B------:R-:W-:Y:S01]  /*3ab0*/  ISETP.GT.U32.AND P2, PT, R208, UR8, PT ;  /* 0x00000008d0007c0c */ /* 0x000fe2000bf44070 */
[----:B------:R-:W-:Y:S01]  /*3ac0*/  FFMA.FTZ R208, R19, UR9, -R251 ;  /* 0x0000000913d07c23 */ /* 0x000fe200080108fb */
[----:B------:R-:W-:Y:S03]  /*3ad0*/  ISETP.GT.U32.AND P5, PT, R203, UR8, PT ;  /* 0x00000008cb007c0c */ /* 0x000fe6000bfa4070 */
[----:B------:R-:W4:Y:S01]  /*3ae0*/  MUFU.EX2 R201, R201 ;  /* 0x000000c900c97308 */ /* 0x000f220000000800 */
[----:B------:R-:W-:Y:S01]  /*3af0*/  ISETP.LE.U32.AND P6, PT, R207, UR8, PT ;  /* 0x00000008cf007c0c */ /* 0x000fe2000bfc3070 */
[----:B------:R-:W-:Y:S01]  /*3b00*/  FFMA.FTZ R231, R25, UR9, -R118 ;  /* 0x0000000919e77c23 */ /* 0x000fe20008010876 */
[C---:B------:R-:W-:Y:S07]  /*3b10*/  PRMT R207, R205.reuse, 0x7632, R207 ;  /* 0x00007632cdcf7816 */ /* 0x040fee00000000cf */
[----:B------:R2:W2:Y:S01]  /*3b20*/  MUFU.EX2 R203, R211 ;  /* 0x000000d300cb7308 */ /* 0x0004a20000000800 */
[----:B------:R-:W-:Y:S01]  /*3b30*/  LOP3.LUT R205, R205, 0xffff, RZ, 0xc0, !PT ;  /* 0x0000ffffcdcd7812 */ /* 0x000fe200078ec0ff */
[--C-:B-1----:R-:W-:Y:S01]  /*3b40*/  FFMA.FTZ R210, R17, UR9, -R248.reuse ;  /* 0x0000000911d27c23 */ /* 0x102fe200080108f8 */
[----:B------:R-:W-:Y:S01]  /*3b50*/  LOP3.LUT R207, R207, 0xff, RZ, 0xc0, !PT ;  /* 0x000000ffcfcf7812 */ /* 0x000fe200078ec0ff */
[----:B---3--:R-:W-:Y:S01]  /*3b60*/  @P2 FADD.FTZ R200, -R200, -RZ ;  /* 0x800000ffc8c82221 */ /* 0x008fe20000010100 */
[----:B------:R-:W-:Y:S05]  /*3b70*/  ISETP.GT.U32.AND P2, PT, R204, UR8, PT ;  /* 0x00000008cc007c0c */ /* 0x000fea000bf44070 */
[----:B------:R1:W3:Y:S01]  /*3b80*/  MUFU.EX2 R204, R209 ;  /* 0x000000d100cc7308 */ /* 0x0002e20000000800 */
[----:B----4-:R-:W-:Y:S01]  /*3b90*/  @P1 FADD.FTZ R201, -R201, -RZ ;  /* 0x800000ffc9c91221 */ /* 0x010fe20000010100 */
[----:B------:R-:W-:Y:S08]  /*3ba0*/  ISETP.GT.U32.AND P1, PT, R206, UR8, PT ;  /* 0x00000008ce007c0c */ /* 0x000ff0000bf24070 */
[----:B------:R4:W4:Y:S01]  /*3bb0*/  MUFU.EX2 R206, R210 ;  /* 0x000000d200ce7308 */ /* 0x0009220000000800 */
[----:B--2---:R-:W-:Y:S01]  /*3bc0*/  SHF.R.U32.HI R211, RZ, 0x8, R205 ;  /* 0x00000008ffd37819 */ /* 0x004fe200000116cd */
[----:B------:R-:W-:Y:S01]  /*3bd0*/  @!P6 FADD.FTZ R203, -R203, -RZ ;  /* 0x800000ffcbcbe221 */ /* 0x000fe20000010100 */
[----:B------:R-:W-:Y:S07]  /*3be0*/  ISETP.LE.U32.AND P6, PT, R207, UR8, PT ;  /* 0x00000008cf007c0c */ /* 0x000fee000bfc3070 */
[----:B------:R-:W2:Y:S01]  /*3bf0*/  MUFU.EX2 R205, R208 ;  /* 0x000000d000cd7308 */ /* 0x000ea20000000800 */
[----:B------:R-:W-:Y:S01]  /*3c00*/  LOP3.LUT R211, R211, 0xffff, RZ, 0xc0, !PT ;  /* 0x0000ffffd3d37812 */ /* 0x000fe200078ec0ff */
[--C-:B------:R-:W-:Y:S01]  /*3c10*/  FFMA.FTZ R207, R22, UR9, -R251.reuse ;  /* 0x0000000916cf7c23 */ /* 0x100fe200080108fb */
[-C--:B------:R-:W-:Y:S07]  /*3c20*/  HMMA.16816.F32.BF16 R52, R112, R100.reuse, R52 ;  /* 0x000000647034723c */ /* 0x080fee0000041834 */
[----:B------:R-:W2:Y:S01]  /*3c30*/  MUFU.EX2 R208, R229 ;  /* 0x000000e500d07308 */ /* 0x000ea20000000800 */
[----:B-1----:R-:W-:Y:S01]  /*3c40*/  FFMA.FTZ R209, R20, UR9, -R248 ;  /* 0x0000000914d17c23 */ /* 0x002fe200080108f8 */
[----:B---3--:R-:W-:Y:S01]  /*3c50*/  @P1 FADD.FTZ R204, -R204, -RZ ;  /* 0x800000ffcccc1221 */ /* 0x008fe20000010100 */
[----:B------:R-:W-:Y:S01]  /*3c60*/  ISETP.LE.U32.AND P1, PT, R211, UR8, PT ;  /* 0x00000008d3007c0c */ /* 0x000fe2000bf23070 */
[----:B------:R-:W-:Y:S01]  /*3c70*/  FFMA.FTZ R211, R24, UR9, -R118 ;  /* 0x0000000918d37c23 */ /* 0x000fe20008010876 */
[----:B----4-:R-:W-:Y:S01]  /*3c80*/  LOP3.LUT R210, R213, 0xff, RZ, 0xc0, !PT ;  /* 0x000000ffd5d27812 */ /* 0x010fe200078ec0ff */
[----:B------:R-:W-:Y:S04]  /*3c90*/  @P5 FADD.FTZ R206, -R206, -RZ ;  /* 0x800000ffcece5221 */ /* 0x000fe80000010100 */
[----:B------:R-:W1:Y:S01]  /*3ca0*/  MUFU.EX2 R209, R209 ;  /* 0x000000d100d17308 */ /* 0x000e620000000800 */
[C---:B------:R-:W-:Y:S09]  /*3cb0*/  HMMA.16816.F32.BF16 R56, R120.reuse, R100, R56 ;  /* 0x000000647838723c */ /* 0x040ff20000041838 */
[----:B------:R-:W3:Y:S01]  /*3cc0*/  MUFU.EX2 R207, R207 ;  /* 0x000000cf00cf7308 */ /* 0x000ee20000000800 */
[----:B------:R-:W-:Y:S01]  /*3cd0*/  ISETP.LE.U32.AND P5, PT, R210, UR8, PT ;  /* 0x00000008d2007c0c */ /* 0x000fe2000bfa3070 */
[----:B--2---:R-:W-:Y:S01]  /*3ce0*/  @P2 FADD.FTZ R205, -R205, -RZ ;  /* 0x800000ffcdcd2221 */ /* 0x004fe20000010100 */
[-C--:B------:R-:W-:Y:S01]  /*3cf0*/  @P0 ISETP.GE.AND P2, PT, R161, R178.reuse, PT ;  /* 0x000000b2a100020c */ /* 0x080fe20003f46270 */
[----:B------:R-:W-:Y:S01]  /*3d00*/  FFMA.FTZ R210, R23, UR9, -R251 ;  /* 0x0000000917d27c23 */ /* 0x000fe200080108fb */
[-C--:B------:R-:W-:Y:S05]  /*3d10*/  HMMA.16816.F32.BF16 R60, R120, R102.reuse, R60 ;  /* 0x00000066783c723c */ /* 0x080fea000004183c */
[----:B------:R-:W2:Y:S01]  /*3d20*/  MUFU.EX2 R211, R211 ;  /* 0x000000d300d37308 */ /* 0x000ea20000000800 */
[----:B------:R-:W-:Y:S01]  /*3d30*/  @P0 FSEL R28, R28, -INF , !P2 ;  /* 0xff8000001c1c0808 */ /* 0x000fe20005000000 */
[----:B------:R-:W-:Y:S01]  /*3d40*/  @!P1 FADD.FTZ R208, -R208, -RZ ;  /* 0x800000ffd0d09221 */ /* 0x000fe20000010100 */
[----:B------:R-:W-:Y:S01]  /*3d50*/  @P0 FSEL R30, R30, -INF , !P2 ;  /* 0xff8000001e1e0808 */ /* 0x000fe20005000000 */
[----:B-1----:R-:W-:Y:S01]  /*3d60*/  @!P3 FADD.FTZ R209, -R209, -RZ ;  /* 0x800000ffd1d1b221 */ /* 0x002fe20000010100 */
[----:B------:R-:W-:Y:S01]  /*3d70*/  @P0 FSEL R32, R32, -INF , !P2 ;  /* 0xff80000020200808 */ /* 0x000fe20005000000 */
[----:B------:R-:W-:Y:S01]  /*3d80*/  HMMA.16816.F32.BF16 R64, R112, R102, R64 ;  /* 0x000000667040723c */ /* 0x000fe20000041840 */
[----:B------:R-:W4:Y:S03]  /*3d90*/  LDG.E R114, desc[UR30][R238.64+0x20] ;  /* 0x0000201eee727981 */ /* 0x000f26000c1e1900 */
[----:B------:R-:W1:Y:S01]  /*3da0*/  MUFU.EX2 R210, R210 ;  /* 0x000000d200d27308 */ /* 0x000e620000000800 */
[----:B------:R-:W-:Y:S01]  /*3db0*/  @P0 FSEL R34, R34, -INF , !P2 ;  /* 0xff80000022220808 */ /* 0x000fe20005000000 */
[----:B------:R1:W5:Y:S01]  /*3dc0*/  LDG.E R113, desc[UR30][R238.64+0x120] ;  /* 0x0001201eee717981 */ /* 0x000362000c1e1900 */
[-C--:B------:R-:W-:Y:S01]  /*3dd0*/  @P0 ISETP.GE.AND P2, PT, R162, R178.reuse, PT ;  /* 0x000000b2a200020c */ /* 0x080fe20003f46270 */
[----:B---3--:R-:W-:Y:S01]  /*3de0*/  @!P6 FADD.FTZ R207, -R207, -RZ ;  /* 0x800000ffcfcfe221 */ /* 0x008fe20000010100 */
[----:B------:R-:W-:Y:S01]  /*3df0*/  ISETP.LE.U32.AND P3, PT, R214, UR8, PT ;  /* 0x00000008d6007c0c */ /* 0x000fe2000bf63070 */
[----:B--2---:R-:W-:Y:S01]  /*3e00*/  @!P5 FADD.FTZ R211, -R211, -RZ ;  /* 0x800000ffd3d3d221 */ /* 0x004fe20000010100 */
[----:B------:R-:W-:Y:S01]  /*3e10*/  @P0 FSEL R29, R29, -INF , !P2 ;  /* 0xff8000001d1d0808 */ /* 0x000fe20005000000 */
[--C-:B------:R-:W-:Y:S01]  /*3e20*/  FFMA.FTZ R229, R26, UR9, -R252.reuse ;  /* 0x000000091ae57c23 */ /* 0x100fe200080108fc */
[----:B------:R-:W-:Y:S01]  /*3e30*/  @P0 FSEL R31, R31, -INF , !P2 ;  /* 0xff8000001f1f0808 */ /* 0x000fe20005000000 */
[----:B------:R-:W-:Y:S01]  /*3e40*/  FFMA.FTZ R214, R27, UR9, -R252 ;  /* 0x000000091bd67c23 */ /* 0x000fe200080108fc */
[----:B------:R-:W-:Y:S01]  /*3e50*/  @P0 FSEL R33, R33, -INF , !P2 ;  /* 0xff80000021210808 */ /* 0x000fe20005000000 */
[----:B------:R-:W2:Y:S01]  /*3e60*/  MUFU.EX2 R213, R229 ;  /* 0x000000e500d57308 */ /* 0x000ea20000000800 */
[----:B------:R-:W-:Y:S01]  /*3e70*/  @P0 FSEL R35, R35, -INF , !P2 ;  /* 0xff80000023230808 */ /* 0x000fe20005000000 */
[----:B-1----:R-:W-:Y:S01]  /*3e80*/  @!P4 FADD.FTZ R210, -R210, -RZ ;  /* 0x800000ffd2d2c221 */ /* 0x002fe20000010100 */
[----:B------:R-:W-:Y:S07]  /*3e90*/  ISETP.LE.U32.AND P2, PT, R212, UR8, PT ;  /* 0x00000008d4007c0c */ /* 0x000fee000bf43070 */
[----:B------:R-:W-:Y:S01]  /*3ea0*/  MUFU.EX2 R214, R214 ;  /* 0x000000d600d67308 */ /* 0x000fe20000000800 */
[----:B------:R-:W-:Y:S01]  /*3eb0*/  ISETP.GT.U32.AND P4, PT, R215, UR8, PT ;  /* 0x00000008d7007c0c */ /* 0x000fe2000bf84070 */
[--C-:B------:R-:W-:Y:S01]  /*3ec0*/  FFMA.FTZ R215, R28, UR9, -R118.reuse ;  /* 0x000000091cd77c23 */ /* 0x100fe20008010876 */
[----:B------:R-:W-:Y:S07]  /*3ed0*/  ISETP.LE.U32.AND P6, PT, R218, UR8, PT ;  /* 0x00000008da007c0c */ /* 0x000fee000bfc3070 */
[----:B------:R-:W1:Y:S01]  /*3ee0*/  MUFU.EX2 R212, R231 ;  /* 0x000000e700d47308 */ /* 0x000e620000000800 */
[----:B------:R-:W-:Y:S01]  /*3ef0*/  ISETP.LE.U32.AND P1, PT, R232, UR8, PT ;  /* 0x00000008e8007c0c */ /* 0x000fe2000bf23070 */
[----:B------:R-:W-:Y:S01]  /*3f00*/  FFMA.FTZ R218, R29, UR9, -R118 ;  /* 0x000000091dda7c23 */ /* 0x000fe20008010876 */
[----:B------:R-:W-:Y:S07]  /*3f10*/  ISETP.LE.U32.AND P5, PT, R228, UR8, PT ;  /* 0x00000008e4007c0c */ /* 0x000fee000bfa3070 */
[----:B------:R-:W3:Y:S01]  /*3f20*/  MUFU.EX2 R215, R215 ;  /* 0x000000d700d77308 */ /* 0x000ee20000000800 */
[----:B------:R-:W-:Y:S04]  /*3f30*/  IMAD.WIDE.U32 R232, R223, -0x326172a9, RZ ;  /* 0xcd9e8d57dfe87825 */ /* 0x000fe800078e00ff */
[----:B--2---:R-:W-:Y:S01]  /*3f40*/  @!P2 FADD.FTZ R213, -R213, -RZ ;  /* 0x800000ffd5d5a221 */ /* 0x004fe20000010100 */
[-C--:B------:R-:W-:Y:S04]  /*3f50*/  @P0 ISETP.GE.AND P2, PT, R163, R178.reuse, PT ;  /* 0x000000b2a300020c */ /* 0x080fe80003f46270 */
[----:B------:R-:W2:Y:S01]  /*3f60*/  MUFU.EX2 R218, R218 ;  /* 0x000000da00da7308 */ /* 0x000ea20000000800 */
[----:B------:R-:W-:Y:S01]  /*3f70*/  LOP3.LUT R229, R224, UR16, R233, 0x96, !PT ;  /* 0x00000010e0e57c12 */ /* 0x000fe2000f8e96e9 */
[----:B------:R-:W-:Y:S01]  /*3f80*/  VIADD R238, R176, 0x1 ;  /* 0x00000001b0ee7836 */ /* 0x000fe20000000000 */
[----:B------:R-:W-:Y:S01]  /*3f90*/  @P0 FSEL R36, R36, -INF , !P2 ;  /* 0xff80000024240808 */ /* 0x000fe20005000000 */
[----:B-1----:R-:W-:Y:S01]  /*3fa0*/  @!P3 FADD.FTZ R212, -R212, -RZ ;  /* 0x800000ffd4d4b221 */ /* 0x002fe20000010100 */
[----:B------:R-:W-:Y:S01]  /*3fb0*/  ISETP.GT.U32.AND P3, PT, R227, UR8, PT ;  /* 0x00000008e3007c0c */ /* 0x000fe2000bf64070 */
[--C-:B------:R-:W-:Y:S01]  /*3fc0*/  FFMA.FTZ R227, R30, UR9, -R252.reuse ;  /* 0x000000091ee37c23 */ /* 0x100fe200080108fc */
[----:B------:R-:W-:Y:S01]  /*3fd0*/  @P0 FSEL R38, R38, -INF , !P2 ;  /* 0xff80000026260808 */ /* 0x000fe20005000000 */
[----:B------:R-:W-:Y:S01]  /*3fe0*/  @!P1 FADD.FTZ R214, -R214, -RZ ;  /* 0x800000ffd6d69221 */ /* 0x000fe20000010100 */
[----:B------:R-:W-:Y:S01]  /*3ff0*/  @P0 FSEL R40, R40, -INF , !P2 ;  /* 0xff80000028280808 */ /* 0x000fe20005000000 */
[----:B---3--:R-:W-:Y:S01]  /*4000*/  @!P5 FADD.FTZ R215, -R215, -RZ ;  /* 0x800000ffd7d7d221 */ /* 0x008fe20000010100 */
[----:B------:R-:W-:Y:S01]  /*4010*/  @P0 FSEL R42, R42, -INF , !P2 ;  /* 0xff8000002a2a0808 */ /* 0x000fe20005000000 */
[----:B------:R-:W1:Y:S01]  /*4020*/  MUFU.EX2 R216, R227 ;  /* 0x000000e300d87308 */ /* 0x000e620000000800 */
[----:B------:R-:W-:Y:S01]  /*4030*/  ISETP.GT.U32.AND P2, PT, R226, UR8, PT ;  /* 0x00000008e2007c0c */ /* 0x000fe2000bf44070 */
[----:B------:R-:W-:Y:S01]  /*4040*/  FFMA.FTZ R226, R31, UR9, -R252 ;  /* 0x000000091fe27c23 */ /* 0x000fe200080108fc */
[-C--:B------:R-:W-:Y:S01]  /*4050*/  @P0 ISETP.GE.AND P1, PT, R164, R178.reuse, PT ;  /* 0x000000b2a400020c */ /* 0x080fe20003f26270 */
[--C-:B------:R-:W-:Y:S01]  /*4060*/  FFMA.FTZ R233, R38, UR9, -R251.reuse ;  /* 0x0000000926e97c23 */ /* 0x100fe200080108fb */
[----:B------:R-:W-:Y:S05]  /*4070*/  ISETP.GT.U32.AND P5, PT, R219, UR8, PT ;  /* 0x00000008db007c0c */ /* 0x000fea000bfa4070 */
[----:B------:R3:W3:Y:S01]  /*4080*/  MUFU.EX2 R217, R226 ;  /* 0x000000e200d97308 */ /* 0x0006e20000000800 */
[----:B------:R-:W-:Y:S01]  /*4090*/  @P0 FSEL R37, R37, -INF , !P1 ;  /* 0xff80000025250808 */ /* 0x000fe20004800000 */
[----:B------:R-:W-:Y:S01]  /*40a0*/  FFMA.FTZ R219, R32, UR9, -R248 ;  /* 0x0000000920db7c23 */ /* 0x000fe200080108f8 */
[----:B------:R-:W-:Y:S01]  /*40b0*/  @P0 FSEL R39, R39, -INF , !P1 ;  /* 0xff80000027270808 */ /* 0x000fe20004800000 */
[----:B--2---:R-:W-:Y:S01]  /*40c0*/  @P3 FADD.FTZ R218, -R218, -RZ ;  /* 0x800000ffdada3221 */ /* 0x004fe20000010100 */
[----:B------:R-:W-:Y:S02]  /*40d0*/  @P0 FSEL R41, R41, -INF , !P1 ;  /* 0xff80000029290808 */ /* 0x000fe40004800000 */
[----:B------:R-:W-:Y:S01]  /*40e0*/  @P0 FSEL R43, R43, -INF , !P1 ;  /* 0xff8000002b2b0808 */ /* 0x000fe20004800000 */
[----:B-1----:R-:W-:Y:S01]  /*40f0*/  @P2 FADD.FTZ R216, -R216, -RZ ;  /* 0x800000ffd8d82221 */ /* 0x002fe20000010100 */
[----:B------:R-:W-:Y:S01]  /*4100*/  ISETP.GT.U32.AND P2, PT, R225, UR8, PT ;  /* 0x00000008e1007c0c */ /* 0x000fe2000bf44070 */
[--C-:B------:R-:W-:Y:S01]  /*4110*/  FFMA.FTZ R227, R40, UR9, -R118.reuse ;  /* 0x0000000928e37c23 */ /* 0x100fe20008010876 */
[----:B------:R-:W-:Y:S01]  /*4120*/  ISETP.GT.U32.AND P1, PT, R221, UR8, PT ;  /* 0x00000008dd007c0c */ /* 0x000fe2000bf24070 */
[----:B------:R-:W-:Y:S01]  /*4130*/  FFMA.FTZ R228, R41, UR9, -R118 ;  /* 0x0000000929e47c23 */ /* 0x000fe20008010876 */
[----:B------:R-:W-:Y:S01]  /*4140*/  ISETP.LE.U32.AND P3, PT, R222, UR8, PT ;  /* 0x00000008de007c0c */ /* 0x000fe2000bf63070 */
[----:B---3--:R-:W-:Y:S01]  /*4150*/  FFMA.FTZ R226, R35, UR9, -R251 ;  /* 0x0000000923e27c23 */ /* 0x008fe200080108fb */
[----:B------:R-:W-:Y:S01]  /*4160*/  LOP3.LUT R221, R237, 0xff, RZ, 0xc0, !PT ;  /* 0x000000ffeddd7812 */ /* 0x000fe200078ec0ff */
[----:B------:R-:W-:Y:S01]  /*4170*/  FFMA.FTZ R222, R33, UR9, -R248 ;  /* 0x0000000921de7c23 */ /* 0x000fe200080108f8 */
[----:B------:R-:W-:Y:S01]  /*4180*/  LOP3.LUT R225, R220, UR16, R241, 0x96, !PT ;  /* 0x00000010dce17c12 */ /* 0x000fe2000f8e96f1 */
[----:B------:R-:W1:Y:S01]  /*4190*/  MUFU.EX2 R219, R219 ;  /* 0x000000db00db7308 */ /* 0x000e620000000800 */
[----:B------:R-:W-:Y:S01]  /*41a0*/  PRMT R230, R229, 0x7632, R230 ;  /* 0x00007632e5e67816 */ /* 0x000fe200000000e6 */
[----:B------:R-:W-:Y:S01]  /*41b0*/  FFMA.FTZ R220, R34, UR9, -R251 ;  /* 0x0000000922dc7c23 */ /* 0x000fe200080108fb */
[----:B------:R-:W-:Y:S01]  /*41c0*/  LOP3.LUT R223, R225, 0xff, RZ, 0xc0, !PT ;  /* 0x000000ffe1df7812 */ /* 0x000fe200078ec0ff */
[----:B------:R-:W-:Y:S01]  /*41d0*/  @P2 FADD.FTZ R217, -R217, -RZ ;  /* 0x800000ffd9d92221 */ /* 0x000fe20000010100 */
[----:B------:R-:W-:Y:S05]  /*41e0*/  ISETP.LE.U32.AND P2, PT, R221, UR8, PT ;  /* 0x00000008dd007c0c */ /* 0x000fea000bf43070 */
[----:B------:R-:W2:Y:S01]  /*41f0*/  MUFU.EX2 R222, R222 ;  /* 0x000000de00de7308 */ /* 0x000ea20000000800 */
[----:B------:R-:W-:Y:S02]  /*4200*/  SHF.R.U32.HI R224, RZ, 0x18, R225 ;  /* 0x00000018ffe07819 */ /* 0x000fe400000116e1 */
[----:B------:R-:W-:Y:S07]  /*4210*/  LOP3.LUT R231, R229, 0xffff, RZ, 0xc0, !PT ;  /* 0x0000ffffe5e77812 */ /* 0x000fee00078ec0ff */
[----:B------:R3:W3:Y:S01]  /*4220*/  MUFU.EX2 R221, R226 ;  /* 0x000000e200dd7308 */ /* 0x0006e20000000800 */
[----:B------:R-:W-:Y:S02]  /*4230*/  LOP3.LUT R230, R230, 0xff, RZ, 0xc0, !PT ;  /* 0x000000ffe6e67812 */ /* 0x000fe400078ec0ff */
[----:B------:R-:W-:Y:S07]  /*4240*/  SHF.R.U32.HI R231, RZ, 0x8, R231 ;  /* 0x00000008ffe77819 */ /* 0x000fee00000116e7 */
[----:B------:R-:W3:Y:S01]  /*4250*/  MUFU.EX2 R220, R220 ;  /* 0x000000dc00dc7308 */ /* 0x000ee20000000800 */
[----:B------:R-:W-:Y:S01]  /*4260*/  PRMT R244, R232, 0x7770, RZ ;  /* 0x00007770e8f47816 */ /* 0x000fe200000000ff */
[----:B-1----:R-:W-:Y:S01]  /*4270*/  @!P6 FADD.FTZ R219, -R219, -RZ ;  /* 0x800000ffdbdbe221 */ /* 0x002fe20000010100 */
[----:B------:R-:W-:Y:S07]  /*4280*/  ISETP.LE.U32.AND P6, PT, R223, UR8, PT ;  /* 0x00000008df007c0c */ /* 0x000fee000bfc3070 */
[----:B------:R-:W-:Y:S01]  /*4290*/  MUFU.EX2 R227, R227 ;  /* 0x000000e300e37308 */ /* 0x000fe20000000800 */
[C---:B------:R-:W-:Y:S01]  /*42a0*/  PRMT R223, R225.reuse, 0x7632, R223 ;  /* 0x00007632e1df7816 */ /* 0x040fe200000000df */
[----:B--2---:R-:W-:Y:S01]  /*42b0*/  @P4 FADD.FTZ R222, -R222, -RZ ;  /* 0x800000ffdede4221 */ /* 0x004fe20000010100 */
[----:B------:R-:W-:Y:S07]  /*42c0*/  ISETP.LE.U32.AND P4, PT, R224, UR8, PT ;  /* 0x00000008e0007c0c */ /* 0x000fee000bf83070 */
[----:B------:R-:W-:Y:S01]  /*42d0*/  MUFU.EX2 R228, R228 ;  /* 0x000000e400e47308 */ /* 0x000fe20000000800 */
[----:B------:R-:W-:Y:S01]  /*42e0*/  LOP3.LUT R225, R225, 0xffff, RZ, 0xc0, !PT ;  /* 0x0000ffffe1e17812 */ /* 0x000fe200078ec0ff */
[--C-:B---3--:R-:W-:Y:S01]  /*42f0*/  FFMA.FTZ R226, R36, UR9, -R248.reuse ;  /* 0x0000000924e27c23 */ /* 0x108fe200080108f8 */
[----:B------:R-:W-:Y:S01]  /*4300*/  LOP3.LUT R224, R223, 0xff, RZ, 0xc0, !PT ;  /* 0x000000ffdfe07812 */ /* 0x000fe200078ec0ff */
[----:B------:R-:W-:Y:S01]  /*4310*/  @P5 FADD.FTZ R221, -R221, -RZ ;  /* 0x800000ffdddd5221 */ /* 0x000fe20000010100 */
[----:B------:R-:W-:Y:S01]  /*4320*/  SHF.R.U32.HI R225, RZ, 0x8, R225 ;  /* 0x00000008ffe17819 */ /* 0x000fe200000116e1 */
[----:B------:R-:W-:Y:S01]  /*4330*/  @P1 FADD.FTZ R220, -R220, -RZ ;  /* 0x800000ffdcdc1221 */ /* 0x000fe20000010100 */
[-C--:B------:R-:W-:Y:S03]  /*4340*/  @P0 ISETP.GE.AND P1, PT, R165, R178.reuse, PT ;  /* 0x000000b2a500020c */ /* 0x080fe60003f26270 */
[----:B------:R-:W1:Y:S01]  /*4350*/  MUFU.EX2 R223, R226 ;  /* 0x000000e200df7308 */ /* 0x000e620000000800 */
[-C--:B------:R-:W-:Y:S02]  /*4360*/  @P0 ISETP.GE.AND P5, PT, R166, R178.reuse, PT ;  /* 0x000000b2a600020c */ /* 0x080fe40003fa6270 */
[----:B------:R-:W-:Y:S02]  /*4370*/  @P0 FSEL R44, R44, -INF , !P1 ;  /* 0xff8000002c2c0808 */ /* 0x000fe40004800000 */
[----:B------:R-:W-:Y:S02]  /*4380*/  @P0 FSEL R46, R46, -INF , !P1 ;  /* 0xff8000002e2e0808 */ /* 0x000fe40004800000 */
[----:B------:R-:W-:Y:S02]  /*4390*/  @P0 FSEL R48, R48, -INF , !P1 ;  /* 0xff80000030300808 */ /* 0x000fe40004800000 */
[----:B------:R-:W-:Y:S02]  /*43a0*/  @P0 FSEL R50, R50, -INF , !P1 ;  /* 0xff80000032320808 */ /* 0x000fe40004800000 */
[----:B------:R-:W-:Y:S01]  /*43b0*/  ISETP.LE.U32.AND P1, PT, R224, UR8, PT ;  /* 0x00000008e0007c0c */ /* 0x000fe2000bf23070 */
[--C-:B------:R-:W-:Y:S01]  /*43c0*/  FFMA.FTZ R224, R37, UR9, -R248.reuse ;  /* 0x0000000925e07c23 */ /* 0x100fe200080108f8 */
[----:B------:R-:W-:Y:S01]  /*43d0*/  LOP3.LUT R225, R225, 0xffff, RZ, 0xc0, !PT ;  /* 0x0000ffffe1e17812 */ /* 0x000fe200078ec0ff */
[----:B-1----:R-:W-:Y:S01]  /*43e0*/  @!P6 FADD.FTZ R223, -R223, -RZ ;  /* 0x800000ffdfdfe221 */ /* 0x002fe20000010100 */
[----:B------:R-:W-:Y:S01]  /*43f0*/  @P0 FSEL R45, R45, -INF , !P5 ;  /* 0xff8000002d2d0808 */ /* 0x000fe20006800000 */
[--C-:B------:R-:W-:Y:S01]  /*4400*/  FFMA.FTZ R226, R39, UR9, -R251.reuse ;  /* 0x0000000927e27c23 */ /* 0x100fe200080108fb */
[----:B------:R-:W-:Y:S01]  /*4410*/  @P0 FSEL R47, R47, -INF , !P5 ;  /* 0xff8000002f2f0808 */ /* 0x000fe20006800000 */
[--C-:B------:R-:W-:Y:S01]  /*4420*/  FFMA.FTZ R50, R50, UR9, -R251.reuse ;  /* 0x0000000932327c23 */ /* 0x100fe200080108fb */
[----:B------:R-:W-:Y:S01]  /*4430*/  @P0 FSEL R49, R49, -INF , !P5 ;  /* 0xff80000031310808 */ /* 0x000fe20006800000 */
[----:B------:R-:W1:Y:S01]  /*4440*/  MUFU.EX2 R224, R224 ;  /* 0x000000e000e07308 */ /* 0x000e620000000800 */
[----:B------:R-:W-:Y:S01]  /*4450*/  @P0 FSEL R51, R51, -INF , !P5 ;  /* 0xff80000033330808 */ /* 0x000fe20006800000 */
[--C-:B------:R-:W-:Y:S01]  /*4460*/  FFMA.FTZ R48, R48, UR9, -R248.reuse ;  /* 0x0000000930307c23 */ /* 0x100fe200080108f8 */
[----:B------:R-:W-:Y:S07]  /*4470*/  ISETP.LE.U32.AND P5, PT, R225, UR8, PT ;  /* 0x00000008e1007c0c */ /* 0x000fee000bfa3070 */
[----:B------:R-:W2:Y:S01]  /*4480*/  MUFU.EX2 R226, R226 ;  /* 0x000000e200e27308 */ /* 0x000ea20000000800 */
[----:B------:R-:W-:Y:S01]  /*4490*/  LOP3.LUT R225, R229, 0xff, RZ, 0xc0, !PT ;  /* 0x000000ffe5e17812 */ /* 0x000fe200078ec0ff */
[----:B------:R-:W-:Y:S01]  /*44a0*/  FFMA.FTZ R121, R51, UR9, -R251 ;  /* 0x0000000933797c23 */ /* 0x000fe200080108fb */
[C---:B------:R-:W-:Y:S07]  /*44b0*/  PRMT R234, R232.reuse, 0x7773, RZ ;  /* 0x00007773e8ea7816 */ /* 0x040fee00000000ff */
[----:B------:R-:W-:Y:S01]  /*44c0*/  MUFU.EX2 R122, R50 ;  /* 0x00000032007a7308 */ /* 0x000fe20000000800 */
[----:B------:R-:W-:Y:S01]  /*44d0*/  ISETP.LE.U32.AND P6, PT, R225, UR8, PT ;  /* 0x00000008e1007c0c */ /* 0x000fe2000bfc3070 */
[----:B------:R-:W-:Y:S01]  /*44e0*/  FFMA.FTZ R49, R49, UR9, -R248 ;  /* 0x0000000931317c23 */ /* 0x000fe200080108f8 */
[----:B------:R-:W-:Y:S07]  /*44f0*/  PRMT R242, R232, 0x7771, RZ ;  /* 0x00007771e8f27816 */ /* 0x000fee00000000ff */
[----:B------:R-:W3:Y:S01]  /*4500*/  MUFU.EX2 R225, R233 ;  /* 0x000000e900e17308 */ /* 0x000ee20000000800 */
[C---:B------:R-:W-:Y:S02]  /*4510*/  PRMT R241, R240.reuse, 0x7772, RZ ;  /* 0x00007772f0f17816 */ /* 0x040fe400000000ff */
[----:B------:R-:W-:Y:S01]  /*4520*/  PRMT R240, R240, 0x7773, RZ ;  /* 0x00007773f0f07816 */ /* 0x000fe200000000ff */
[----:B-1----:R-:W-:Y:S01]  /*4530*/  @!P5 FADD.FTZ R224, -R224, -RZ ;  /* 0x800000ffe0e0d221 */ /* 0x002fe20000010100 */
[----:B------:R-:W-:Y:S01]  /*4540*/  ISETP.LE.U32.AND P5, PT, R230, UR8, PT ;  /* 0x00000008e6007c0c */ /* 0x000fe2000bfa3070 */
[----:B--2---:R-:W-:Y:S01]  /*4550*/  @!P4 FADD.FTZ R226, -R226, -RZ ;  /* 0x800000ffe2e2c221 */ /* 0x004fe20000010100 */
[----:B------:R-:W-:Y:S01]  /*4560*/  LOP3.LUT R230, R231, 0xffff, RZ, 0xc0, !PT ;  /* 0x0000ffffe7e67812 */ /* 0x000fe200078ec0ff */
[--C-:B------:R-:W-:Y:S01]  /*4570*/  FFMA.FTZ R231, R42, UR9, -R252.reuse ;  /* 0x000000092ae77c23 */ /* 0x100fe200080108fc */
[----:B------:R-:W-:Y:S01]  /*4580*/  PRMT R51, R237, 0x7632, R51 ;  /* 0x00007632ed337816 */ /* 0x000fe20000000033 */
[----:B------:R-:W-:Y:S01]  /*4590*/  @!P6 FADD.FTZ R227, -R227, -RZ ;  /* 0x800000ffe3e3e221 */ /* 0x000fe20000010100 */
[----:B------:R-:W-:Y:S01]  /*45a0*/  ISETP.LE.U32.AND P6, PT, R244, UR8, PT ;  /* 0x00000008f4007c0c */ /* 0x000fe2000bfc3070 */
[--C-:B------:R-:W-:Y:S01]  /*45b0*/  FFMA.FTZ R244, R47, UR9, -R252.reuse ;  /* 0x000000092ff47c23 */ /* 0x100fe200080108fc */
[----:B------:R-:W-:Y:S01]  /*45c0*/  LOP3.LUT R51, R51, 0xff, RZ, 0xc0, !PT ;  /* 0x000000ff33337812 */ /* 0x000fe200078ec0ff */
[----:B---3--:R-:W-:Y:S01]  /*45d0*/  @!P1 FADD.FTZ R225, -R225, -RZ ;  /* 0x800000ffe1e19221 */ /* 0x008fe20000010100 */
[----:B------:R-:W-:Y:S01]  /*45e0*/  ISETP.LE.U32.AND P1, PT, R230, UR8, PT ;  /* 0x00000008e6007c0c */ /* 0x000fe2000bf23070 */
[----:B------:R-:W-:Y:S01]  /*45f0*/  FFMA.FTZ R230, R43, UR9, -R252 ;  /* 0x000000092be67c23 */ /* 0x000fe200080108fc */
[----:B------:R-:W-:Y:S01]  /*4600*/  SHF.R.U32.HI R233, RZ, 0x18, R229 ;  /* 0x00000018ffe97819 */ /* 0x000fe200000116e5 */
[----:B------:R-:W-:Y:S01]  /*4610*/  MUFU.EX2 R121, R121 ;  /* 0x0000007900797308 */ /* 0x000fe20000000800 */
[----:B------:R-:W-:Y:S02]  /*4620*/  PRMT R50, R6, 0x7772, RZ ;  /* 0x0000777206327816 */ /* 0x000fe400000000ff */
[----:B------:R-:W-:Y:S07]  /*4630*/  ISETP.LE.U32.AND P4, PT, R233, UR8, PT ;  /* 0x00000008e9007c0c */ /* 0x000fee000bf83070 */
[----:B------:R1:W2:Y:S01]  /*4640*/  MUFU.EX2 R229, R231 ;  /* 0x000000e700e57308 */ /* 0x0002a20000000800 */
[----:B------:R-:W-:Y:S01]  /*4650*/  PRMT R233, R232, 0x7772, RZ ;  /* 0x00007772e8e97816 */ /* 0x000fe200000000ff */
[----:B------:R-:W-:Y:S08]  /*4660*/  FFMA.FTZ R232, R45, UR9, -R118 ;  /* 0x000000092de87c23 */ /* 0x000ff00008010876 */
[----:B------:R-:W3:Y:S01]  /*4670*/  MUFU.EX2 R230, R230 ;  /* 0x000000e600e67308 */ /* 0x000ee20000000800 */
[----:B------:R-:W-:Y:S01]  /*4680*/  @!P1 FADD.FTZ R228, -R228, -RZ ;  /* 0x800000ffe4e49221 */ /* 0x000fe20000010100 */
[----:B------:R-:W-:Y:S01]  /*4690*/  ISETP.GT.U32.AND P1, PT, R242, UR8, PT ;  /* 0x00000008f2007c0c */ /* 0x000fe2000bf24070 */
[----:B------:R-:W-:Y:S07]  /*46a0*/  FFMA.FTZ R242, R46, UR9, -R252 ;  /* 0x000000092ef27c23 */ /* 0x000fee00080108fc */
[----:B------:R-:W3:Y:S01]  /*46b0*/  MUFU.EX2 R232, R232 ;  /* 0x000000e800e87308 */ /* 0x000ee20000000800 */
[----:B-1----:R-:W-:Y:S01]  /*46c0*/  FFMA.FTZ R231, R44, UR9, -R118 ;  /* 0x000000092ce77c23 */ /* 0x002fe20008010876 */
[----:B--2---:R-:W-:Y:S01]  /*46d0*/  @!P5 FADD.FTZ R229, -R229, -RZ ;  /* 0x800000ffe5e5d221 */ /* 0x004fe20000010100 */
[-C--:B------:R-:W-:Y:S01]  /*46e0*/  @P0 ISETP.GE.AND P5, PT, R167, R178.reuse, PT ;  /* 0x000000b2a700020c */ /* 0x080fe20003fa6270 */
[----:B---3--:R-:W-:Y:S01]  /*46f0*/  @!P4 FADD.FTZ R230, -R230, -RZ ;  /* 0x800000ffe6e6c221 */ /* 0x008fe20000010100 */
[-C--:B------:R-:W-:Y:S05]  /*4700*/  @P0 ISETP.GE.AND P4, PT, R168, R178.reuse, PT ;  /* 0x000000b2a800020c */ /* 0x080fea0003f86270 */
[----:B------:R-:W1:Y:S01]  /*4710*/  MUFU.EX2 R231, R231 ;  /* 0x000000e700e77308 */ /* 0x000e620000000800 */
[----:B------:R-:W-:Y:S02]  /*4720*/  @P0 FSEL R52, R52, -INF , !P5 ;  /* 0xff80000034340808 */ /* 0x000fe40006800000 */
[----:B------:R-:W-:Y:S01]  /*4730*/  @P0 FSEL R59, R59, -INF , !P4 ;  /* 0xff8000003b3b0808 */ /* 0x000fe20006000000 */
[----:B------:R-:W-:Y:S01]  /*4740*/  @P1 FADD.FTZ R232, -R232, -RZ ;  /* 0x800000ffe8e81221 */ /* 0x000fe20000010100 */
[----:B------:R-:W-:Y:S01]  /*4750*/  @P0 FSEL R53, R53, -INF , !P4 ;  /* 0xff80000035350808 */ /* 0x000fe20006000000 */
[----:B------:R-:W-:Y:S01]  /*4760*/  FFMA.FTZ R52, R52, UR9, -R248 ;  /* 0x0000000934347c23 */ /* 0x000fe200080108f8 */
[----:B------:R-:W-:Y:S01]  /*4770*/  @P0 FSEL R55, R55, -INF , !P4 ;  /* 0xff80000037370808 */ /* 0x000fe20006000000 */
[----:B------:R-:W-:Y:S01]  /*4780*/  FFMA.FTZ R59, R59, UR9, -R252 ;  /* 0x000000093b3b7c23 */ /* 0x000fe200080108fc */
[----:B------:R-:W-:Y:S01]  /*4790*/  @P0 FSEL R57, R57, -INF , !P4 ;  /* 0xff80000039390808 */ /* 0x000fe20006000000 */
[----:B------:R-:W-:Y:S01]  /*47a0*/  FFMA.FTZ R53, R53, UR9, -R248 ;  /* 0x0000000935357c23 */ /* 0x000fe200080108f8 */
[----:B------:R-:W-:Y:S01]  /*47b0*/  ISETP.GT.U32.AND P4, PT, R234, UR8, PT ;  /* 0x00000008ea007c0c */ /* 0x000fe2000bf84070 */
[--C-:B------:R-:W-:Y:S01]  /*47c0*/  FFMA.FTZ R55, R55, UR9, -R251.reuse ;  /* 0x0000000937377c23 */ /* 0x100fe200080108fb */
[----:B------:R-:W2:Y:S01]  /*47d0*/  MUFU.EX2 R234, R244 ;  /* 0x000000f400ea7308 */ /* 0x000ea20000000800 */
[----:B------:R-:W-:Y:S01]  /*47e0*/  @P0 FSEL R54, R54, -INF , !P5 ;  /* 0xff80000036360808 */ /* 0x000fe20006800000 */
[----:B-1----:R-:W-:Y:S01]  /*47f0*/  @!P6 FADD.FTZ R231, -R231, -RZ ;  /* 0x800000ffe7e7e221 */ /* 0x002fe20000010100 */
[----:B------:R-:W-:Y:S07]  /*4800*/  @P0 FSEL R56, R56, -INF , !P5 ;  /* 0xff80000038380808 */ /* 0x000fee0006800000 */
[----:B------:R-:W1:Y:S01]  /*4810*/  MUFU.EX2 R123, R52 ;  /* 0x00000034007b7308 */ /* 0x000e620000000800 */
[----:B------:R-:W-:Y:S01]  /*4820*/  @P0 FSEL R58, R58, -INF , !P5 ;  /* 0xff8000003a3a0808 */ /* 0x000fe20006800000 */
[----:B------:R-:W-:Y:S01]  /*4830*/  FFMA.FTZ R54, R54, UR9, -R251 ;  /* 0x0000000936367c23 */ /* 0x000fe200080108fb */
[----:B------:R-:W-:Y:S01]  /*4840*/  ISETP.GT.U32.AND P5, PT, R233, UR8, PT ;  /* 0x00000008e9007c0c */ /* 0x000fe2000bfa4070 */
[----:B------:R-:W-:Y:S06]  /*4850*/  FFMA.FTZ R57, R57, UR9, -R118 ;  /* 0x0000000939397c23 */ /* 0x000fec0008010876 */
[----:B------:R-:W3:Y:S01]  /*4860*/  MUFU.EX2 R233, R242 ;  /* 0x000000f200e97308 */ /* 0x000ee20000000800 */
[----:B------:R-:W-:Y:S01]  /*4870*/  ISETP.LE.U32.AND P6, PT, R235, UR8, PT ;  /* 0x00000008eb007c0c */ /* 0x000fe2000bfc3070 */
[----:B------:R-:W-:Y:S01]  /*4880*/  FFMA.FTZ R58, R58, UR9, -R252 ;  /* 0x000000093a3a7c23 */ /* 0x000fe200080108fc */
[----:B------:R-:W-:Y:S07]  /*4890*/  ISETP.GT.U32.AND P1, PT, R236, UR8, PT ;  /* 0x00000008ec007c0c */ /* 0x000fee000bf24070 */
[----:B------:R4:W4:Y:S01]  /*48a0*/  MUFU.EX2 R235, R48 ;  /* 0x0000003000eb7308 */ /* 0x0009220000000800 */
[----:B--2---:R-:W-:Y:S01]  /*48b0*/  @P4 FADD.FTZ R234, -R234, -RZ ;  /* 0x800000ffeaea4221 */ /* 0x004fe20000010100 */
[----:B------:R-:W-:Y:S01]  /*48c0*/  ISETP.GT.U32.AND P4, PT, R240, UR8, PT ;  /* 0x00000008f0007c0c */ /* 0x000fe2000bf84070 */
[----:B------:R-:W-:Y:S07]  /*48d0*/  FFMA.FTZ R56, R56, UR9, -R118 ;  /* 0x0000000938387c23 */ /* 0x000fee0008010876 */
[----:B------:R-:W2:Y:S01]  /*48e0*/  MUFU.EX2 R236, R49 ;  /* 0x0000003100ec7308 */ /* 0x000ea20000000800 */
[----:B-1----:R-:W-:Y:S01]  /*48f0*/  @!P2 FADD.FTZ R123, -R123, -RZ ;  /* 0x800000ff7b7ba221 */ /* 0x002fe20000010100 */
[----:B------:R-:W-:Y:S08]  /*4900*/  F2FP.RELU.BF16.F32.PACK_AB R52, R192, R181 ;  /* 0x000000b5c034723e */ /* 0x000ff000000018ff */
[----:B------:R-:W-:Y:S01]  /*4910*/  MUFU.EX2 R240, R53 ;  /* 0x0000003500f07308 */ /* 0x000fe20000000800 */
[----:B---3--:R-:W-:Y:S01]  /*4920*/  @P5 FADD.FTZ R233, -R233, -RZ ;  /* 0x800000ffe9e95221 */ /* 0x008fe20000010100 */
[----:B------:R-:W-:Y:S08]  /*4930*/  ISETP.GT.U32.AND P5, PT, R241, UR8, PT ;  /* 0x00000008f1007c0c */ /* 0x000ff0000bfa4070 */
[----:B------:R-:W1:Y:S01]  /*4940*/  MUFU.EX2 R242, R55 ;  /* 0x0000003700f27308 */ /* 0x000e620000000800 */
[----:B------:R3:W-:Y:S01]  /*4950*/  STS [R137+0x400], R52 ;  /* 0x0004003489007388 */ /* 0x0007e20000000800 */
[----:B----4-:R-:W-:Y:S01]  /*4960*/  SHF.R.U32.HI R48, RZ, 0x18, R237 ;  /* 0x00000018ff307819 */ /* 0x010fe200000116ed */
[----:B------:R-:W-:Y:S01]  /*4970*/  @!P6 FADD.FTZ R235, -R235, -RZ ;  /* 0x800000ffebebe221 */ /* 0x000fe20000010100 */
[----:B------:R-:W-:Y:S01]  /*4980*/  LOP3.LUT R237, R237, 0xffff, RZ, 0xc0, !PT ;  /* 0x0000ffffeded7812 */ /* 0x000fe200078ec0ff */
[----:B------:R-:W-:Y:S01]  /*4990*/  @P4 FADD.FTZ R121, -R121, -RZ ;  /* 0x800000ff79794221 */ /* 0x000fe20000010100 */
[----:B------:R-:W-:Y:S01]  /*49a0*/  ISETP.LE.U32.AND P6, PT, R48, UR8, PT ;  /* 0x0000000830007c0c */ /* 0x000fe2000bfc3070 */
[----:B--2---:R-:W-:Y:S01]  /*49b0*/  @P1 FADD.FTZ R236, -R236, -RZ ;  /* 0x800000ffecec1221 */ /* 0x004fe20000010100 */
[-C--:B------:R-:W-:Y:S02]  /*49c0*/  @P0 ISETP.GE.AND P4, PT, R169, R178.reuse, PT ;  /* 0x000000b2a900020c */ /* 0x080fe40003f86270 */
[----:B------:R-:W-:Y:S01]  /*49d0*/  MUFU.EX2 R244, R57 ;  /* 0x0000003900f47308 */ /* 0x000fe20000000800 */
[----:B------:R-:W-:Y:S02]  /*49e0*/  LOP3.LUT R48, R243, 0xff, RZ, 0xc0, !PT ;  /* 0x000000fff3307812 */ /* 0x000fe400078ec0ff */
[----:B------:R-:W-:Y:S01]  /*49f0*/  SHF.R.U32.HI R237, RZ, 0x8, R237 ;  /* 0x00000008ffed7819 */ /* 0x000fe200000116ed */
[----:B------:R-:W-:Y:S01]  /*4a00*/  @P5 FADD.FTZ R122, -R122, -RZ ;  /* 0x800000ff7a7a5221 */ /* 0x000fe20000010100 */
[----:B------:R-:W-:Y:S05]  /*4a10*/  @P0 FSEL R60, R60, -INF , !P4 ;  /* 0xff8000003c3c0808 */ /* 0x000fea0006000000 */
[----:B------:R-:W-:Y:S01]  /*4a20*/  MUFU.EX2 R246, R58 ;  /* 0x0000003a00f67308 */ /* 0x000fe20000000800 */
[----:B------:R-:W-:Y:S02]  /*4a30*/  @P0 FSEL R62, R62, -INF , !P4 ;  /* 0xff8000003e3e0808 */ /* 0x000fe40006000000 */
[----:B------:R-:W-:Y:S01]  /*4a40*/  @P0 FSEL R66, R66, -INF , !P4 ;  /* 0xff80000042420808 */ /* 0x000fe20006000000 */
[----:B-1----:R-:W-:Y:S01]  /*4a50*/  @!P6 FADD.FTZ R242, -R242, -RZ ;  /* 0x800000fff2f2e221 */ /* 0x002fe20000010100 */
[----:B------:R-:W-:Y:S05]  /*4a60*/  @P0 FSEL R64, R64, -INF , !P4 ;  /* 0xff80000040400808 */ /* 0x000fea0006000000 */
[----:B------:R-:W1:Y:S01]  /*4a70*/  MUFU.EX2 R241, R56 ;  /* 0x0000003800f17308 */ /* 0x000e620000000800 */
[----:B------:R-:W-:Y:S01]  /*4a80*/  @P0 ISETP.GE.AND P4, PT, R170, R178, PT ;  /* 0x000000b2aa00020c */ /* 0x000fe20003f86270 */
[--C-:B------:R-:W-:Y:S01]  /*4a90*/  FFMA.FTZ R66, R66, UR9, -R251.reuse ;  /* 0x0000000942427c23 */ /* 0x100fe200080108fb */
[----:B------:R-:W-:Y:S01]  /*4aa0*/  ISETP.LE.U32.AND P5, PT, R48, UR8, PT ;  /* 0x0000000830007c0c */ /* 0x000fe2000bfa3070 */
[----:B------:R-:W-:Y:S01]  /*4ab0*/  FFMA.FTZ R64, R64, UR9, -R248 ;  /* 0x0000000940407c23 */ /* 0x000fe200080108f8 */
[----:B------:R-:W-:Y:S05]  /*4ac0*/  LOP3.LUT R48, R237, 0xffff, RZ, 0xc0, !PT ;  /* 0x0000ffffed307812 */ /* 0x000fea00078ec0ff */
[----:B------:R-:W-:Y:S01]  /*4ad0*/  MUFU.EX2 R120, R66 ;  /* 0x0000004200787308 */ /* 0x000fe20000000800 */
[----:B------:R-:W-:Y:S01]  /*4ae0*/  @P0 FSEL R61, R61, -INF , !P4 ;  /* 0xff8000003d3d0808 */ /* 0x000fe20006000000 */
[--C-:B------:R-:W-:Y:S01]  /*4af0*/  FFMA.FTZ R60, R60, UR9, -R118.reuse ;  /* 0x000000093c3c7c23 */ /* 0x100fe20008010876 */
[----:B------:R-:W-:Y:S07]  /*4b00*/  @P0 FSEL R67, R67, -INF , !P4 ;  /* 0xff80000043430808 */ /* 0x000fee0006000000 */
[----:B------:R-:W-:Y:S01]  /*4b10*/  MUFU.EX2 R237, R54 ;  /* 0x0000003600ed7308 */ /* 0x000fe20000000800 */
[----:B------:R-:W-:Y:S01]  /*4b20*/  @P0 FSEL R63, R63, -INF , !P4 ;  /* 0xff8000003f3f0808 */ /* 0x000fe20006000000 */
[----:B------:R-:W-:Y:S01]  /*4b30*/  FFMA.FTZ R118, R61, UR9, -R118 ;  /* 0x000000093d767c23 */ /* 0x000fe20008010876 */
[----:B------:R-:W-:Y:S01]  /*4b40*/  @P0 FSEL R65, R65, -INF , !P4 ;  /* 0xff80000041410808 */ /* 0x000fe20006000000 */
[----:B------:R-:W-:Y:S01]  /*4b50*/  FFMA.FTZ R251, R67, UR9, -R251 ;  /* 0x0000000943fb7c23 */ /* 0x000fe200080108fb */
[----:B------:R-:W-:Y:S01]  /*4b60*/  ISETP.LE.U32.AND P4, PT, R48, UR8, PT ;  /* 0x0000000830007c0c */ /* 0x000fe2000bf83070 */
[----:B-1----:R-:W-:Y:S01]  /*4b70*/  @!P5 FADD.FTZ R241, -R241, -RZ ;  /* 0x800000fff1f1d221 */ /* 0x002fe20000010100 */
[----:B------:R-:W-:Y:S01]  /*4b80*/  LOP3.LUT R48, R243, 0xffff, RZ, 0xc0, !PT ;  /* 0x0000fffff3307812 */ /* 0x000fe200078ec0ff */
[----:B------:R-:W-:Y:S01]  /*4b90*/  FFMA.FTZ R65, R65, UR9, -R248 ;  /* 0x0000000941417c23 */ /* 0x000fe200080108f8 */
[--C-:B------:R-:W-:Y:S01]  /*4ba0*/  SHF.R.U32.HI R49, RZ, 0x18, R243.reuse ;  /* 0x00000018ff317819 */ /* 0x100fe200000116f3 */
[----:B------:R-:W1:Y:S01]  /*4bb0*/  MUFU.EX2 R248, R64 ;  /* 0x0000004000f87308 */ /* 0x000e620000000800 */
[----:B------:R-:W-:Y:S01]  /*4bc0*/  SHF.R.U32.HI R48, RZ, 0x8, R48 ;  /* 0x00000008ff307819 */ /* 0x000fe20000011630 */
[--C-:B------:R-:W-:Y:S01]  /*4bd0*/  FFMA.FTZ R62, R62, UR9, -R252.reuse ;  /* 0x000000093e3e7c23 */ /* 0x100fe200080108fc */
[----:B------:R-:W-:Y:S07]  /*4be0*/  PRMT R243, R243, 0x7632, R243 ;  /* 0x00007632f3f37816 */ /* 0x000fee00000000f3 */
[----:B------:R-:W-:Y:S01]  /*4bf0*/  MUFU.EX2 R119, R251 ;  /* 0x000000fb00777308 */ /* 0x000fe20000000800 */
[----:B------:R-:W-:Y:S01]  /*4c00*/  LOP3.LUT R48, R48, 0xffff, RZ, 0xc0, !PT ;  /* 0x0000ffff30307812 */ /* 0x000fe200078ec0ff */
[----:B------:R-:W-:Y:S01]  /*4c10*/  FFMA.FTZ R63, R63, UR9, -R252 ;  /* 0x000000093f3f7c23 */ /* 0x000fe200080108fc */
[----:B------:R-:W-:Y:S01]  /*4c20*/  ISETP.LE.U32.AND P1, PT, R51, UR8, PT ;  /* 0x0000000833007c0c */ /* 0x000fe2000bf23070 */
[----:B------:R-:W-:Y:S01]  /*4c30*/  @!P4 FADD.FTZ R240, -R240, -RZ ;  /* 0x800000fff0f0c221 */ /* 0x000fe20000010100 */
[----:B------:R-:W-:Y:S05]  /*4c40*/  ISETP.LE.U32.AND P4, PT, R48, UR8, PT ;  /* 0x0000000830007c0c */ /* 0x000fea000bf83070 */
[----:B------:R-:W-:Y:S01]  /*4c50*/  MUFU.EX2 R252, R118 ;  /* 0x0000007600fc7308 */ /* 0x000fe20000000800 */
[----:B------:R-:W-:Y:S02]  /*4c60*/  LOP3.LUT R48, R243, 0xff, RZ, 0xc0, !PT ;  /* 0x000000fff3307812 */ /* 0x000fe400078ec0ff */
[----:B------:R-:W-:Y:S07]  /*4c70*/  ISETP.LE.U32.AND P2, PT, R49, UR8, PT ;  /* 0x0000000831007c0c */ /* 0x000fee000bf43070 */
[----:B------:R-:W2:Y:S01]  /*4c80*/  MUFU.EX2 R243, R59 ;  /* 0x0000003b00f37308 */ /* 0x000ea20000000800 */
[----:B------:R-:W-:Y:S01]  /*4c90*/  ISETP.GT.U32.AND P6, PT, R245, UR8, PT ;  /* 0x00000008f5007c0c */ /* 0x000fe2000bfc4070 */
[----:B-1----:R-:W-:Y:S01]  /*4ca0*/  @!P3 FADD.FTZ R248, -R248, -RZ ;  /* 0x800000fff8f8b221 */ /* 0x002fe20000010100 */
[----:B------:R-:W-:Y:S07]  /*4cb0*/  F2FP.RELU.BF16.F32.PACK_AB R54, R195, R194 ;  /* 0x000000c2c336723e */ /* 0x000fee00000018ff */
[----:B------:R-:W1:Y:S01]  /*4cc0*/  MUFU.EX2 R245, R65 ;  /* 0x0000004100f57308 */ /* 0x000e620000000800 */
[----:B------:R-:W-:Y:S01]  /*4cd0*/  F2FP.RELU.BF16.F32.PACK_AB R57, R206, R203 ;  /* 0x000000cbce39723e */ /* 0x000fe200000018ff */
[----:B------:R-:W-:Y:S01]  /*4ce0*/  @!P1 FADD.FTZ R237, -R237, -RZ ;  /* 0x800000ffeded9221 */ /* 0x000fe20000010100 */
[----:B------:R-:W-:Y:S01]  /*4cf0*/  ISETP.LE.U32.AND P1, PT, R48, UR8, PT ;  /* 0x0000000830007c0c */ /* 0x000fe2000bf23070 */
[----:B------:R4:W-:Y:S01]  /*4d00*/  STS [R137], R54 ;  /* 0x0000003689007388 */ /* 0x0009e20000000800 */
[----:B------:R-:W-:Y:S01]  /*4d10*/  PRMT R48, R6, 0x7771, RZ ;  /* 0x0000777106307816 */ /* 0x000fe200000000ff */
[----:B------:R-:W-:Y:S01]  /*4d20*/  @!P4 FADD.FTZ R244, -R244, -RZ ;  /* 0x800000fff4f4c221 */ /* 0x000fe20000010100 */
[----:B------:R-:W-:Y:S01]  /*4d30*/  F2FP.RELU.BF16.F32.PACK_AB R55, R205, R204 ;  /* 0x000000cccd37723e */ /* 0x000fe200000018ff */
[----:B------:R-:W-:Y:S01]  /*4d40*/  STS [R154], R57 ;  /* 0x000000399a007388 */ /* 0x000fe20000000800 */
[----:B------:R-:W-:Y:S01]  /*4d50*/  PRMT R51, R6, 0x7773, RZ ;  /* 0x0000777306337816 */ /* 0x000fe200000000ff */
[----:B--2---:R-:W-:Y:S01]  /*4d60*/  @!P2 FADD.FTZ R243, -R243, -RZ ;  /* 0x800000fff3f3a221 */ /* 0x004fe20000010100 */
[----:B------:R-:W-:Y:S01]  /*4d70*/  ISETP.GT.U32.AND P2, PT, R48, UR8, PT ;  /* 0x0000000830007c0c */ /* 0x000fe2000bf44070 */
[----:B------:R-:W-:Y:S01]  /*4d80*/  STS [R154+0x400], R55 ;  /* 0x000400379a007388 */ /* 0x000fe20000000800 */
[----:B------:R-:W-:Y:S01]  /*4d90*/  ISETP.GT.U32.AND P3, PT, R50, UR8, PT ;  /* 0x0000000832007c0c */ /* 0x000fe2000bf64070 */
[----:B-1----:R-:W-:Y:S01]  /*4da0*/  @P6 FADD.FTZ R245, -R245, -RZ ;  /* 0x800000fff5f56221 */ /* 0x002fe20000010100 */
[----:B------:R-:W-:Y:S01]  /*4db0*/  F2FP.RELU.BF16.F32.PACK_AB R50, R196, R193 ;  /* 0x000000c1c432723e */ /* 0x000fe200000018ff */
[----:B------:R-:W-:Y:S01]  /*4dc0*/  @!P1 FADD.FTZ R246, -R246, -RZ ;  /* 0x800000fff6f69221 */ /* 0x000fe20000010100 */
[----:B------:R-:W-:Y:S01]  /*4dd0*/  F2FP.RELU.BF16.F32.PACK_AB R48, R198, R197 ;  /* 0x000000c5c630723e */ /* 0x000fe200000018ff */
[----:B------:R-:W1:Y:S01]  /*4de0*/  MUFU.EX2 R118, R62 ;  /* 0x0000003e00767308 */ /* 0x000e620000000800 */
[----:B------:R-:W-:Y:S01]  /*4df0*/  PRMT R49, R6, 0x7770, RZ ;  /* 0x0000777006317816 */ /* 0x000fe200000000ff */
[----:B------:R2:W-:Y:S01]  /*4e00*/  STS [R137+0x2000], R50 ;  /* 0x0020003289007388 */ /* 0x0005e20000000800 */
[----:B------:R-:W-:Y:S07]  /*4e10*/  ISETP.GT.U32.AND P6, PT, R51, UR8, PT ;  /* 0x0000000833007c0c */ /* 0x000fee000bfc4070 */
[----:B------:R-:W4:Y:S01]  /*4e20*/  MUFU.EX2 R251, R63 ;  /* 0x0000003f00fb7308 */ /* 0x000f220000000800 */
[----:B------:R-:W-:Y:S01]  /*4e30*/  F2FP.RELU.BF16.F32.PACK_AB R53, R202, R199 ;  /* 0x000000c7ca35723e */ /* 0x000fe200000018ff */
[----:B------:R2:W-:Y:S01]  /*4e40*/  STS [R137+0x2400], R48 ;  /* 0x0024003089007388 */ /* 0x0005e20000000800 */
[----:B------:R-:W-:Y:S01]  /*4e50*/  F2FP.RELU.BF16.F32.PACK_AB R51, R200, R201 ;  /* 0x000000c9c833723e */ /* 0x000fe200000018ff */
[----:B------:R-:W-:Y:S01]  /*4e60*/  @P2 FADD.FTZ R252, -R252, -RZ ;  /* 0x800000fffcfc2221 */ /* 0x000fe20000010100 */
[----:B------:R-:W-:Y:S01]  /*4e70*/  ISETP.LE.U32.AND P1, PT, R49, UR8, PT ;  /* 0x0000000831007c0c */ /* 0x000fe2000bf23070 */
[----:B------:R2:W-:Y:S01]  /*4e80*/  STS [R154+0x2000], R53 ;  /* 0x002000359a007388 */ /* 0x0005e20000000800 */
[----:B------:R-:W-:Y:S02]  /*4e90*/  F2FP.RELU.BF16.F32.PACK_AB R49, R208, R209 ;  /* 0x000000d1d031723e */ /* 0x000fe400000018ff */
[----:B------:R-:W-:Y:S01]  /*4ea0*/  F2FP.RELU.BF16.F32.PACK_AB R64, R210, R207 ;  /* 0x000000cfd240723e */ /* 0x000fe200000018ff */
[----:B------:R2:W-:Y:S01]  /*4eb0*/  STS [R154+0x2400], R51 ;  /* 0x002400339a007388 */ /* 0x0005e20000000800 */
[----:B------:R-:W-:Y:S01]  /*4ec0*/  F2FP.RELU.BF16.F32.PACK_AB R58, R222, R219 ;  /* 0x000000dbde3a723e */ /* 0x000fe200000018ff */
[----:B-1----:R-:W-:Y:S01]  /*4ed0*/  @P3 FADD.FTZ R118, -R118, -RZ ;  /* 0x800000ff76763221 */ /* 0x002fe20000010100 */
[----:B---3--:R-:W-:Y:S01]  /*4ee0*/  F2FP.RELU.BF16.F32.PACK_AB R52, R221, R220 ;  /* 0x000000dcdd34723e */ /* 0x008fe200000018ff */
[----:B------:R1:W-:Y:S01]  /*4ef0*/  STS [R141], R49 ;  /* 0x000000318d007388 */ /* 0x0003e20000000800 */
[----:B----4-:R-:W-:Y:S01]  /*4f00*/  F2FP.RELU.BF16.F32.PACK_AB R54, R214, R213 ;  /* 0x000000d5d636723e */ /* 0x010fe200000018ff */
[----:B------:R-:W-:Y:S01]  /*4f10*/  @P6 FADD.FTZ R251, -R251, -RZ ;  /* 0x800000fffbfb6221 */ /* 0x000fe20000010100 */
[----:B------:R-:W-:Y:S01]  /*4f20*/  F2FP.RELU.BF16.F32.PACK_AB R56, R212, R211 ;  /* 0x000000d3d438723e */ /* 0x000fe200000018ff */
[----:B------:R-:W-:Y:S01]  /*4f30*/  STS [R141+0x400], R64 ;  /* 0x000400408d007388 */ /* 0x000fe20000000800 */
[----:B------:R-:W-:Y:S01]  /*4f40*/  ISETP.GT.U32.AND P5, PT, R249, UR8, PT ;  /* 0x00000008f9007c0c */ /* 0x000fe2000bfa4070 */
[----:B------:R-:W-:Y:S01]  /*4f50*/  IMAD.IADD R249, R138, 0x1, R155 ;  /* 0x000000018af97824 */ /* 0x000fe200078e029b */
[----:B------:R-:W-:Y:S01]  /*4f60*/  ISETP.GT.U32.AND P4, PT, R247, UR8, PT ;  /* 0x00000008f7007c0c */ /* 0x000fe2000bf84070 */
[----:B------:R-:W-:Y:S01]  /*4f70*/  STS [R153], R58 ;  /* 0x0000003a99007388 */ /* 0x000fe20000000800 */
[----:B--2---:R-:W-:Y:S01]  /*4f80*/  F2FP.RELU.BF16.F32.PACK_AB R50, R218, R215 ;  /* 0x000000d7da32723e */ /* 0x004fe200000018ff */
[----:B------:R-:W2:Y:S01]  /*4f90*/  MUFU.EX2 R247, R60 ;  /* 0x0000003c00f77308 */ /* 0x000ea20000000800 */
[----:B------:R-:W-:Y:S01]  /*4fa0*/  F2FP.RELU.BF16.F32.PACK_AB R57, R228, R227 ;  /* 0x000000e3e439723e */ /* 0x000fe200000018ff */
[----:B------:R3:W-:Y:S01]  /*4fb0*/  STS [R153+0x400], R52 ;  /* 0x0004003499007388 */ /* 0x0007e20000000800 */
[----:B------:R-:W-:Y:S02]  /*4fc0*/  F2FP.RELU.BF16.F32.PACK_AB R48, R217, R216 ;  /* 0x000000d8d930723e */ /* 0x000fe400000018ff */
[----:B------:R-:W-:Y:S01]  /*4fd0*/  F2FP.RELU.BF16.F32.PACK_AB R55, R230, R229 ;  /* 0x000000e5e637723e */ /* 0x000fe200000018ff */
[----:B------:R4:W-:Y:S01]  /*4fe0*/  STS [R141+0x2400], R54 ;  /* 0x002400368d007388 */ /* 0x0009e20000000800 */
[----:B------:R-:W-:Y:S01]  /*4ff0*/  F2FP.RELU.BF16.F32.PACK_AB R53, R240, R123 ;  /* 0x0000007bf035723e */ /* 0x000fe200000018ff */
[----:B------:R-:W-:Y:S01]  /*5000*/  @P5 FADD.FTZ R120, -R120, -RZ ;  /* 0x800000ff78785221 */ /* 0x000fe20000010100 */
[----:B------:R-:W-:Y:S01]  /*5010*/  F2FP.RELU.BF16.F32.PACK_AB R13, R244, R241 ;  /* 0x000000f1f40d723e */ /* 0x000fe200000018ff */
[----:B------:R-:W-:Y:S01]  /*5020*/  STS [R141+0x2000], R56 ;  /* 0x002000388d007388 */ /* 0x000fe20000000800 */
[----:B------:R-:W-:Y:S01]  /*5030*/  F2FP.RELU.BF16.F32.PACK_AB R51, R224, R223 ;  /* 0x000000dfe033723e */ /* 0x000fe200000018ff */
[----:B------:R-:W-:Y:S01]  /*5040*/  @P4 FADD.FTZ R119, -R119, -RZ ;  /* 0x800000ff77774221 */ /* 0x000fe20000010100 */
[----:B------:R-:W-:Y:S01]  /*5050*/  F2FP.RELU.BF16.F32.PACK_AB R11, R243, R246 ;  /* 0x000000f6f30b723e */ /* 0x000fe200000018ff */
[----:B------:R4:W-:Y:S01]  /*5060*/  STS [R153+0x2000], R50 ;  /* 0x0020003299007388 */ /* 0x0009e20000000800 */
[----:B-1----:R-:W-:Y:S01]  /*5070*/  F2FP.RELU.BF16.F32.PACK_AB R49, R226, R225 ;  /* 0x000000e1e231723e */ /* 0x002fe200000018ff */
[----:B--2---:R-:W-:Y:S01]  /*5080*/  @!P1 FADD.FTZ R247, -R247, -RZ ;  /* 0x800000fff7f79221 */ /* 0x004fe20000010100 */
[----:B------:R-:W-:Y:S01]  /*5090*/  F2FP.RELU.BF16.F32.PACK_AB R7, R119, R120 ;  /* 0x000000787707723e */ /* 0x000fe200000018ff */
[----:B------:R1:W-:Y:S01]  /*50a0*/  STS [R153+0x2400], R48 ;  /* 0x0024003099007388 */ /* 0x0003e20000000800 */
[----:B------:R-:W-:Y:S02]  /*50b0*/  F2FP.RELU.BF16.F32.PACK_AB R9, R251, R118 ;  /* 0x00000076fb09723e */ /* 0x000fe400000018ff */
[----:B------:R-:W-:Y:S01]  /*50c0*/  F2FP.RELU.BF16.F32.PACK_AB R5, R252, R247 ;  /* 0x000000f7fc05723e */ /* 0x000fe200000018ff */
[----:B------:R2:W-:Y:S01]  /*50d0*/  STS [R138], R51 ;  /* 0x000000338a007388 */ /* 0x0005e20000000800 */
[----:B------:R-:W-:Y:S02]  /*50e0*/  FSETP.GE.FTZ.AND P1, PT, R194, RZ, PT ;  /* 0x000000ffc200720b */ /* 0x000fe40003f36000 */
[----:B------:R-:W-:Y:S01]  /*50f0*/  FSETP.GE.FTZ.AND P5, PT, R203, RZ, PT ;  /* 0x000000ffcb00720b */ /* 0x000fe20003fb6000 */
[----:B------:R2:W-:Y:S01]  /*5100*/  STS [R138+0x400], R49 ;  /* 0x000400318a007388 */ /* 0x0005e20000000800 */
[----:B---3--:R-:W-:Y:S02]  /*5110*/  F2FP.RELU.BF16.F32.PACK_AB R52, R236, R235 ;  /* 0x000000ebec34723e */ /* 0x008fe400000018ff */
[----:B------:R-:W-:Y:S02]  /*5120*/  FSETP.GE.FTZ.AND P4, PT, R206, RZ, PT ;  /* 0x000000ffce00720b */ /* 0x000fe40003f96000 */
[----:B----4-:R-:W-:Y:S01]  /*5130*/  F2FP.RELU.BF16.F32.PACK_AB R54, R121, R122 ;  /* 0x0000007a7936723e */ /* 0x010fe200000018ff */
[----:B------:R-:W-:Y:S01]  /*5140*/  STS [R249], R52 ;  /* 0x00000034f9007388 */ /* 0x000fe20000000800 */
[----:B------:R-:W-:Y:S02]  /*5150*/  FSETP.GE.FTZ.AND P6, PT, R195, RZ, PT ;  /* 0x000000ffc300720b */ /* 0x000fe40003fd6000 */
[----:B------:R-:W-:Y:S01]  /*5160*/  FSETP.GE.FTZ.AND P3, PT, R209, RZ, PT ;  /* 0x000000ffd100720b */ /* 0x000fe20003f76000 */
[----:B------:R-:W-:Y:S01]  /*5170*/  STS [R249+0x400], R54 ;  /* 0x00040036f9007388 */ /* 0x000fe20000000800 */
[----:B------:R-:W-:Y:S02]  /*5180*/  FSETP.GE.FTZ.AND P2, PT, R208, RZ, PT ;  /* 0x000000ffd000720b */ /* 0x000fe40003f56000 */
[----:B------:R-:W-:Y:S01]  /*5190*/  F2FP.RELU.BF16.F32.PACK_AB R50, R232, R231 ;  /* 0x000000e7e832723e */ /* 0x000fe200000018ff */
[----:B------:R-:W-:Y:S01]  /*51a0*/  STS [R138+0x2000], R57 ;  /* 0x002000398a007388 */ /* 0x000fe20000000800 */
[----:B-1----:R-:W-:Y:S03]  /*51b0*/  F2FP.RELU.BF16.F32.PACK_AB R48, R234, R233 ;  /* 0x000000e9ea30723e */ /* 0x002fe600000018ff */
[----:B------:R-:W-:Y:S01]  /*51c0*/  STS [R138+0x2400], R55 ;  /* 0x002400378a007388 */ /* 0x000fe20000000800 */
[----:B--2---:R-:W-:Y:S03]  /*51d0*/  F2FP.RELU.BF16.F32.PACK_AB R51, R242, R237 ;  /* 0x000000edf233723e */ /* 0x004fe600000018ff */
[----:B------:R-:W-:Y:S01]  /*51e0*/  STS [R249+0x2000], R50 ;  /* 0x00200032f9007388 */ /* 0x000fe20000000800 */
[----:B------:R-:W-:Y:S03]  /*51f0*/  F2FP.RELU.BF16.F32.PACK_AB R49, R245, R248 ;  /* 0x000000f8f531723e */ /* 0x000fe600000018ff */
[----:B------:R-:W-:Y:S04]  /*5200*/  STS [R249+0x2400], R48 ;  /* 0x00240030f9007388 */ /* 0x000fe80000000800 */
[----:B------:R-:W-:Y:S04]  /*5210*/  STS [R142], R53 ;  /* 0x000000358e007388 */ /* 0x000fe80000000800 */
[----:B------:R-:W-:Y:S04]  /*5220*/  STS [R142+0x400], R51 ;  /* 0x000400338e007388 */ /* 0x000fe80000000800 */
[----:B------:R-:W-:Y:S04]  /*5230*/  STS [R144], R49 ;  /* 0x0000003190007388 */ /* 0x000fe80000000800 */
[----:B------:R-:W-:Y:S04]  /*5240*/  STS [R144+0x400], R7 ;  /* 0x0004000790007388 */ /* 0x000fe80000000800 */
[----:B------:R-:W-:Y:S04]  /*5250*/  STS [R142+0x2000], R13 ;  /* 0x0020000d8e007388 */ /* 0x000fe80000000800 */
[----:B------:R-:W-:Y:S04]  /*5260*/  STS [R142+0x2400], R11 ;  /* 0x0024000b8e007388 */ /* 0x000fe80000000800 */
[----:B------:R-:W-:Y:S04]  /*5270*/  STS [R144+0x2000], R5 ;  /* 0x0020000590007388 */ /* 0x000fe80000000800 */
[----:B------:R-:W-:Y:S04]  /*5280*/  STS [R144+0x2400], R9 ;  /* 0x0024000990007388 */ /* 0x000fe80000000800 */
[----:B------:R-:W-:Y:S08]  /*5290*/  LDSM.16.M88.4 R64, [R134+0x4000] ;  /* 0x004000008640783b */ /* 0x000ff00000000200 */
[----:B------:R-:W1:Y:S08]  /*52a0*/  LDSM.16.M88.4 R48, [R130+0x2000] ;  /* 0x002000008230783b */ /* 0x000e700000000200 */
[----:B------:R-:W2:Y:S08]  /*52b0*/  LDSM.16.M88.4 R60, [R134+0x5000] ;  /* 0x00500000863c783b */ /* 0x000eb00000000200 */
[----:B------:R-:W3:Y:S08]  /*52c0*/  LDSM.16.M88.4 R52, [R130+0x2400] ;  /* 0x002400008234783b */ /* 0x000ef00000000200 */
[----:B------:R-:W4:Y:S08]  /*52d0*/  LDSM.16.M88.4 R56, [R130+0x2800] ;  /* 0x002800008238783b */ /* 0x000f300000000200 */
[----:B------:R-:W4:Y:S01]  /*52e0*/  LDSM.16.M88.4 R100, [R130+0x2c00] ;  /* 0x002c00008264783b */ /* 0x000f220000000200 */
[-C--:B-1----:R-:W-:Y:S07]  /*52f0*/  HMMA.16816.F32.BF16 R4, R64, R48.reuse, RZ ;  /* 0x000000304004723c */ /* 0x082fee00000418ff */
[----:B------:R-:W-:Y:S01]  /*5300*/  LDSM.16.M88.4 R104, [R2+0x2000] ;  /* 0x002000000268783b */ /* 0x000fe20000000200 */
[C---:B--2---:R-:W-:Y:S07]  /*5310*/  HMMA.16816.F32.BF16 R8, R60.reuse, R48, RZ ;  /* 0x000000303c08723c */ /* 0x044fee00000418ff */
[----:B------:R-:W-:Y:S01]  /*5320*/  LDSM.16.M88.4 R108, [R0+0x5000] ;  /* 0x00500000006c783b */ /* 0x000fe20000000200 */
        /* <DEDUP_REMOVED lines=14> */
[----:B------:R-:W1:Y:S07]  /*5410*/  LDSM.16.M88.4 R100, [R0+0x4000] ;  /* 0x004000000064783b */ /* 0x000e6e0000000200 */
[-C--:B-1----:R-:W-:Y:S08]  /*5420*/  HMMA.16816.F32.BF16 R4, R100, R104.reuse, R4 ;  /* 0x000000686404723c */ /* 0x082ff00000041804 */
[C---:B------:R-:W-:Y:S08]  /*5430*/  HMMA.16816.F32.BF16 R8, R108.reuse, R104, R8 ;  /* 0x000000686c08723c */ /* 0x040ff00000041808 */
[-C--:B------:R-:W-:Y:S03]  /*5440*/  HMMA.16816.F32.BF16 R12, R108, R106.reuse, R12 ;  /* 0x0000006a6c0c723c */ /* 0x080fe6000004180c */
[----:B------:R-:W-:Y:S05]  /*5450*/  FADD.FTZ R239, -R250, R4 ;  /* 0x00000004faef7221 */ /* 0x000fea0000010100 */
[C---:B------:R-:W-:Y:S01]  /*5460*/  HMMA.16816.F32.BF16 R16, R100.reuse, R106, R16 ;  /* 0x0000006a6410723c */ /* 0x040fe20000041810 */
[----:B------:R-:W1:Y:S03]  /*5470*/  LDSM.16.M88.4 R104, [R2+0x2400] ;  /* 0x002400000268783b */ /* 0x000e660000000200 */
[-C--:B------:R-:W-:Y:S02]  /*5480*/  FSEL R239, R239, R250.reuse, P1 ;  /* 0x000000faefef7208 */ /* 0x080fe40000800000 */
[----:B------:R-:W-:Y:S03]  /*5490*/  ISETP.NE.AND P1, PT, R238, 0x1, PT ;  /* 0x00000001ee00780c */ /* 0x000fe60003f25270 */
[----:B------:R-:W-:Y:S01]  /*54a0*/  FMUL.FTZ R239, R194, R239 ;  /* 0x000000efc2ef7220 */ /* 0x000fe20000410000 */
[----:B------:R-:W-:Y:S05]  /*54b0*/  FADD.FTZ R194, -R250, R5 ;  /* 0x00000005fac27221 */ /* 0x000fea0000010100 */
[----:B------:R-:W-:Y:S02]  /*54c0*/  FSEL R194, R194, R250, P6 ;  /* 0x000000fac2c27208 */ /* 0x000fe40003000000 */
[----:B------:R-:W-:Y:S02]  /*54d0*/  FSETP.GE.FTZ.AND P6, PT, R235, RZ, PT ;  /* 0x000000ffeb00720b */ /* 0x000fe40003fd6000 */
[C---:B------:R-:W-:Y:S01]  /*54e0*/  FADD.FTZ R238, -R250.reuse, R16 ;  /* 0x00000010faee7221 */ /* 0x040fe20000010100 */
[----:B------:R-:W-:Y:S01]  /*54f0*/  FADD.FTZ R5, -R250, R17 ;  /* 0x00000011fa057221 */ /* 0x000fe20000010100 */
[----:B------:R-:W-:Y:S03]  /*5500*/  FMUL.FTZ R194, R195, R194 ;  /* 0x000000c2c3c27220 */ /* 0x000fe60000410000 */
[-C--:B------:R-:W-:Y:S02]  /*5510*/  FSEL R17, R238, R250.reuse, P5 ;  /* 0x000000faee117208 */ /* 0x080fe40002800000 */
[-C--:B------:R-:W-:Y:S02]  /*5520*/  FSEL R5, R5, R250.reuse, P4 ;  /* 0x000000fa05057208 */ /* 0x080fe40002000000 */
[----:B------:R-:W-:Y:S01]  /*5530*/  FSETP.GE.FTZ.AND P5, PT, R219, RZ, PT ;  /* 0x000000ffdb00720b */ /* 0x000fe20003fb6000 */
[----:B------:R-:W-:Y:S01]  /*5540*/  FMUL.FTZ R203, R203, R17 ;  /* 0x00000011cbcb7220 */ /* 0x000fe20000410000 */
[----:B------:R-:W-:Y:S01]  /*5550*/  F2FP.BF16.F32.PACK_AB R194, R194, R239 ;  /* 0x000000efc2c2723e */ /* 0x000fe200000010ff */
[----:B------:R-:W-:Y:S01]  /*5560*/  FMUL.FTZ R206, R206, R5 ;  /* 0x00000005cece7220 */ /* 0x000fe20000410000 */
[----:B------:R-:W-:Y:S04]  /*5570*/  FSETP.GE.FTZ.AND P4, PT, R222, RZ, PT ;  /* 0x000000ffde00720b */ /* 0x000fe80003f96000 */
[----:B------:R-:W-:Y:S01]  /*5580*/  F2FP.BF16.F32.PACK_AB R203, R206, R203 ;  /* 0x000000cbcecb723e */ /* 0x000fe200000010ff */
[-C--:B-1----:R-:W-:Y:S08]  /*5590*/  HMMA.16816.F32.BF16 R20, R100, R104.reuse, R20 ;  /* 0x000000686414723c */ /* 0x082ff00000041814 */
[C---:B------:R-:W-:Y:S08]  /*55a0*/  HMMA.16816.F32.BF16 R24, R108.reuse, R104, R24 ;  /* 0x000000686c18723c */ /* 0x040ff00000041818 */
[-C--:B------:R-:W-:Y:S03]  /*55b0*/  HMMA.16816.F32.BF16 R28, R108, R106.reuse, R28 ;  /* 0x0000006a6c1c723c */ /* 0x080fe6000004181c */
[C---:B------:R-:W-:Y:S01]  /*55c0*/  FADD.FTZ R238, -R250.reuse, R20 ;  /* 0x00000014faee7221 */ /* 0x040fe20000010100 */
[----:B------:R-:W-:Y:S04]  /*55d0*/  FADD.FTZ R21, -R250, R21 ;  /* 0x00000015fa157221 */ /* 0x000fe80000010100 */
[C---:B------:R-:W-:Y:S01]  /*55e0*/  HMMA.16816.F32.BF16 R32, R100.reuse, R106, R32 ;  /* 0x0000006a6420723c */ /* 0x040fe20000041820 */
[----:B------:R-:W1:Y:S03]  /*55f0*/  LDSM.16.M88.4 R104, [R2+0x2800] ;  /* 0x002800000268783b */ /* 0x000e660000000200 */
[-C--:B------:R-:W-:Y:S02]  /*5600*/  FSEL R238, R238, R250.reuse, P3 ;  /* 0x000000faeeee7208 */ /* 0x080fe40001800000 */
[----:B------:R-:W-:Y:S02]  /*5610*/  FSETP.GE.FTZ.AND P3, PT, R223, RZ, PT ;  /* 0x000000ffdf00720b */ /* 0x000fe40003f76000 */
[----:B------:R-:W-:Y:S01]  /*5620*/  FSEL R195, R21, R250, P2 ;  /* 0x000000fa15c37208 */ /* 0x000fe20001000000 */
[----:B------:R-:W-:Y:S01]  /*5630*/  FMUL.FTZ R238, R209, R238 ;  /* 0x000000eed1ee7220 */ /* 0x000fe20000410000 */
[----:B------:R-:W-:Y:S03]  /*5640*/  FSETP.GE.FTZ.AND P2, PT, R224, RZ, PT ;  /* 0x000000ffe000720b */ /* 0x000fe60003f56000 */
[----:B------:R-:W-:Y:S05]  /*5650*/  FMUL.FTZ R195, R208, R195 ;  /* 0x000000c3d0c37220 */ /* 0x000fea0000410000 */
[----:B------:R-:W-:Y:S01]  /*5660*/  F2FP.BF16.F32.PACK_AB R238, R195, R238 ;  /* 0x000000eec3ee723e */ /* 0x000fe200000010ff */
[C---:B------:R-:W-:Y:S01]  /*5670*/  FADD.FTZ R209, -R250.reuse, R32 ;  /* 0x00000020fad17221 */ /* 0x040fe20000010100 */
[----:B------:R-:W-:Y:S04]  /*5680*/  FADD.FTZ R239, -R250, R33 ;  /* 0x00000021faef7221 */ /* 0x000fe80000010100 */
[-C--:B------:R-:W-:Y:S02]  /*5690*/  FSEL R209, R209, R250.reuse, P5 ;  /* 0x000000fad1d17208 */ /* 0x080fe40002800000 */
[-C--:B------:R-:W-:Y:S02]  /*56a0*/  FSEL R239, R239, R250.reuse, P4 ;  /* 0x000000faefef7208 */ /* 0x080fe40002000000 */
[----:B------:R-:W-:Y:S01]  /*56b0*/  FSETP.GE.FTZ.AND P4, PT, R123, RZ, PT ;  /* 0x000000ff7b00720b */ /* 0x000fe20003f96000 */
[----:B------:R-:W-:Y:S01]  /*56c0*/  FMUL.FTZ R209, R219, R209 ;  /* 0x000000d1dbd17220 */ /* 0x000fe20000410000 */
[----:B------:R-:W-:Y:S01]  /*56d0*/  FSETP.GE.FTZ.AND P5, PT, R236, RZ, PT ;  /* 0x000000ffec00720b */ /* 0x000fe20003fb6000 */
[----:B------:R-:W-:Y:S05]  /*56e0*/  FMUL.FTZ R222, R222, R239 ;  /* 0x000000efdede7220 */ /* 0x000fea0000410000 */
        /* <DEDUP_REMOVED lines=9> */
[----:B------:R-:W-:Y:S02]  /*5780*/  FSEL R208, R208, R250, P2 ;  /* 0x000000fad0d07208 */ /* 0x000fe40001000000 */
[----:B------:R-:W-:Y:S01]  /*5790*/  FSETP.GE.FTZ.AND P2, PT, R245, RZ, PT ;  /* 0x000000fff500720b */ /* 0x000fe20003f56000 */
[----:B------:R-:W-:Y:S01]  /*57a0*/  FMUL.FTZ R206, R223, R206 ;  /* 0x000000cedfce7220 */ /* 0x000fe20000410000 */
[----:B------:R-:W-:Y:S01]  /*57b0*/  FSETP.GE.FTZ.AND P3, PT, R240, RZ, PT ;  /* 0x000000fff000720b */ /* 0x000fe20003f76000 */
[----:B------:R-:W-:Y:S05]  /*57c0*/  FMUL.FTZ R195, R224, R208 ;  /* 0x000000d0e0c37220 */ /* 0x000fea0000410000 */
[----:B------:R-:W-:Y:S03]  /*57d0*/  F2FP.BF16.F32.PACK_AB R195, R195, R206 ;  /* 0x000000cec3c3723e */ /* 0x000fe600000010ff */
[C---:B------:R-:W-:Y:S01]  /*57e0*/  FADD.FTZ R219, -R250.reuse, R48 ;  /* 0x00000030fadb7221 */ /* 0x040fe20000010100 */
[----:B------:R-:W-:Y:S04]  /*57f0*/  FADD.FTZ R49, -R250, R49 ;  /* 0x00000031fa317221 */ /* 0x000fe80000010100 */
[-C--:B------:R-:W-:Y:S02]  /*5800*/  FSEL R48, R219, R250.reuse, P6 ;  /* 0x000000fadb307208 */ /* 0x080fe40003000000 */
[----:B------:R-:W-:Y:S03]  /*5810*/  FSEL R49, R49, R250, P5 ;  /* 0x000000fa31317208 */ /* 0x000fe60002800000 */
[----:B------:R-:W-:Y:S02]  /*5820*/  FMUL.FTZ R48, R235, R48 ;  /* 0x00000030eb307220 */ /* 0x000fe40000410000 */
[----:B------:R-:W-:Y:S05]  /*5830*/  FMUL.FTZ R49, R236, R49 ;  /* 0x00000031ec317220 */ /* 0x000fea0000410000 */
[----:B------:R-:W-:Y:S01]  /*5840*/  F2FP.BF16.F32.PACK_AB R48, R49, R48 ;  /* 0x000000303130723e */ /* 0x000fe200000010ff */
[----:B------:R-:W-:Y:S01]  /*5850*/  FADD.FTZ R49, -R114, R7 ;  /* 0x0000000772317221 */ /* 0x000fe20000010100 */
[-C--:B-1----:R-:W-:Y:S08]  /*5860*/  HMMA.16816.F32.BF16 R52, R100, R104.reuse, R52 ;  /* 0x000000686434723c */ /* 0x082ff00000041834 */
[C---:B------:R-:W-:Y:S08]  /*5870*/  HMMA.16816.F32.BF16 R56, R108.reuse, R104, R56 ;  /* 0x000000686c38723c */ /* 0x040ff00000041838 */
[-C--:B------:R-:W-:Y:S03]  /*5880*/  HMMA.16816.F32.BF16 R60, R108, R106.reuse, R60 ;  /* 0x0000006a6c3c723c */ /* 0x080fe6000004183c */
[C---:B------:R-:W-:Y:S01]  /*5890*/  FADD.FTZ R223, -R250.reuse, R52 ;  /* 0x00000034fadf7221 */ /* 0x040fe20000010100 */
[----:B------:R-:W-:Y:S04]  /*58a0*/  FADD.FTZ R53, -R250, R53 ;  /* 0x00000035fa357221 */ /* 0x000fe80000010100 */
[-C--:B------:R-:W-:Y:S01]  /*58b0*/  FSEL R52, R223, R250.reuse, P4 ;  /* 0x000000fadf347208 */ /* 0x080fe20002000000 */
[----:B------:R-:W-:Y:S04]  /*58c0*/  HMMA.16816.F32.BF16 R64, R100, R106, R64 ;  /* 0x0000006a6440723c */ /* 0x000fe80000041840 */
[----:B------:R-:W-:Y:S01]  /*58d0*/  FSEL R53, R53, R250, P3 ;  /* 0x000000fa35357208 */ /* 0x000fe20001800000 */
[----:B------:R-:W-:Y:S01]  /*58e0*/  FMUL.FTZ R52, R123, R52 ;  /* 0x000000347b347220 */ /* 0x000fe20000410000 */
[----:B------:R-:W-:Y:S03]  /*58f0*/  FSETP.GE.FTZ.AND P3, PT, R248, RZ, PT ;  /* 0x000000fff800720b */ /* 0x000fe60003f76000 */
[----:B------:R-:W-:Y:S05]  /*5900*/  FMUL.FTZ R53, R240, R53 ;  /* 0x00000035f0357220 */ /* 0x000fea0000410000 */
[----:B------:R-:W-:Y:S05]  /*5910*/  F2FP.BF16.F32.PACK_AB R53, R53, R52 ;  /* 0x000000343535723e */ /* 0x000fea00000010ff */
[C---:B------:R-:W-:Y:S05]  /*5920*/  FADD.FTZ R123, -R250.reuse, R64 ;  /* 0x00000040fa7b7221 */ /* 0x040fea0000010100 */
[----:B------:R-:W-:Y:S01]  /*5930*/  FSEL R123, R123, R250, P3 ;  /* 0x000000fa7b7b7208 */ /* 0x000fe20001800000 */
[----:B------:R-:W-:Y:S01]  /*5940*/  @P2 FADD.FTZ R250, -R250, R65 ;  /* 0x00000041fafa2221 */ /* 0x000fe20000010100 */
[----:B------:R-:W-:Y:S01]  /*5950*/  FSETP.GE.FTZ.AND P3, PT, R181, RZ, PT ;  /* 0x000000ffb500720b */ /* 0x000fe20003f76000 */
[----:B------:R-:W-:Y:S01]  /*5960*/  FADD.FTZ R65, -R114, R6 ;  /* 0x0000000672417221 */ /* 0x000fe20000010100 */
[----:B------:R-:W-:Y:S01]  /*5970*/  FSETP.GE.FTZ.AND P2, PT, R192, RZ, PT ;  /* 0x000000ffc000720b */ /* 0x000fe20003f56000 */
[----:B------:R-:W-:Y:S01]  /*5980*/  FMUL.FTZ R248, R248, R123 ;  /* 0x0000007bf8f87220 */ /* 0x000fe20000410000 */
[----:B------:R-:W-:Y:S02]  /*5990*/  FMUL.FTZ R245, R245, R250 ;  /* 0x000000faf5f57220 */ /* 0x000fe40000410000 */
[-C--:B------:R-:W-:Y:S02]  /*59a0*/  FSEL R52, R65, R114.reuse, P3 ;  /* 0x0000007241347208 */ /* 0x080fe40001800000 */
[----:B------:R-:W-:Y:S01]  /*59b0*/  FSEL R49, R49, R114, P2 ;  /* 0x0000007231317208 */ /* 0x000fe20001000000 */
        /* <DEDUP_REMOVED lines=23> */
.L_x_971:
[C---:B------:R-:W-:Y:S01]  /*5b30*/  FADD.FTZ R7, -R114.reuse, R22 ;  /* 0x0000001672077221 */ /* 0x040fe20000010100 */
[----:B------:R-:W-:Y:S01]  /*5b40*/  FSETP.GE.FTZ.AND P2, PT, R207, RZ, PT ;  /* 0x000000ffcf00720b */ /* 0x000fe20003f56000 */
[----:B------:R-:W-:Y:S01]  /*5b50*/  FADD.FTZ R5, -R114, R18 ;  /* 0x0000001272057221 */ /* 0x000fe20000010100 */
[----:B------:R-:W-:Y:S01]  /*5b60*/  FSETP.GE.FTZ.AND P4, PT, R204, RZ, PT ;  /* 0x000000ffcc00720b */ /* 0x000fe20003f96000 */
[C---:B------:R-:W-:Y:S01]  /*5b70*/  FADD.FTZ R19, -R114.reuse, R19 ;  /* 0x0000001372137221 */ /* 0x040fe20000010100 */
[-C--:B------:R-:W-:Y:S01]  /*5b80*/  FSEL R6, R7, R114.reuse, P2 ;  /* 0x0000007207067208 */ /* 0x080fe20001000000 */
[C---:B------:R-:W-:Y:S01]  /*5b90*/  FADD.FTZ R7, -R114.reuse, R34 ;  /* 0x0000002272077221 */ /* 0x040fe20000010100 */
[C---:B------:R-:W-:Y:S01]  /*5ba0*/  FADD.FTZ R35, -R114.reuse, R35 ;  /* 0x0000002372237221 */ /* 0x040fe20000010100 */
[----:B------:R-:W-:Y:S01]  /*5bb0*/  FSEL R5, R5, R114, P4 ;  /* 0x0000007205057208 */ /* 0x000fe20002000000 */
[C---:B------:R-:W-:Y:S01]  /*5bc0*/  FADD.FTZ R23, -R114.reuse, R23 ;  /* 0x0000001772177221 */ /* 0x040fe20000010100 */
[----:B------:R-:W-:Y:S01]  /*5bd0*/  FSETP.GE.FTZ.AND P3, PT, R205, RZ, PT ;  /* 0x000000ffcd00720b */ /* 0x000fe20003f76000 */
[C---:B------:R-:W-:Y:S01]  /*5be0*/  FADD.FTZ R39, -R114.reuse, R39 ;  /* 0x0000002772277221 */ /* 0x040fe20000010100 */
[----:B------:R-:W-:Y:S01]  /*5bf0*/  FSETP.GE.FTZ.AND P4, PT, R221, RZ, PT ;  /* 0x000000ffdd00720b */ /* 0x000fe20003f96000 */
[----:B-1----:R-:W-:Y:S01]  /*5c00*/  FADD.FTZ R17, -R114, R38 ;  /* 0x0000002672117221 */ /* 0x002fe20000010100 */
[----:B------:R-:W-:Y:S01]  /*5c10*/  FSETP.GE.FTZ.AND P2, PT, R220, RZ, PT ;  /* 0x000000ffdc00720b */ /* 0x000fe20003f56000 */
[----:B------:R-:W-:Y:S01]  /*5c20*/  FMUL.FTZ R52, R181, R52 ;  /* 0x00000034b5347220 */ /* 0x000fe20000410000 */
[-C--:B------:R-:W-:Y:S01]  /*5c30*/  FSEL R4, R19, R114.reuse, P3 ;  /* 0x0000007213047208 */ /* 0x080fe20001800000 */
[----:B------:R-:W-:Y:S01]  /*5c40*/  FMUL.FTZ R49, R192, R49 ;  /* 0x00000031c0317220 */ /* 0x000fe20000410000 */
[-C--:B------:R-:W-:Y:S01]  /*5c50*/  FSEL R16, R35, R114.reuse, P4 ;  /* 0x0000007223107208 */ /* 0x080fe20002000000 */
        /* <DEDUP_REMOVED lines=12> */
[----:B------:R-:W-:Y:S01]  /*5d20*/  STS [R137+-0x8000], R194 ;  /* 0xff8000c289007388 */ /* 0x000fe20000000800 */
[----:B------:R-:W-:Y:S01]  /*5d30*/  FSEL R18, R17, R114, P3 ;  /* 0x0000007211127208 */ /* 0x000fe20001800000 */
[----:B------:R-:W-:Y:S01]  /*5d40*/  FADD.FTZ R17, -R114, R54 ;  /* 0x0000003672117221 */ /* 0x000fe20000010100 */
[----:B------:R-:W-:Y:S01]  /*5d50*/  FSETP.GE.FTZ.AND P2, PT, R119, RZ, PT ;  /* 0x000000ff7700720b */ /* 0x000fe20003f56000 */
[----:B-----5:R-:W-:Y:S01]  /*5d60*/  FADD.FTZ R8, -R117, R8 ;  /* 0x0000000875087221 */ /* 0x020fe20000010100 */
[----:B------:R-:W-:Y:S01]  /*5d70*/  F2FP.BF16.F32.PACK_AB R16, R16, R7 ;  /* 0x000000071010723e */ /* 0x000fe200000010ff */
[----:B------:R-:W-:Y:S01]  /*5d80*/  FADD.FTZ R7, -R114, R50 ;  /* 0x0000003272077221 */ /* 0x000fe20000010100 */
[----:B------:R-:W-:Y:S01]  /*5d90*/  FSETP.GE.FTZ.AND P5, PT, R237, RZ, PT ;  /* 0x000000ffed00720b */ /* 0x000fe20003fb6000 */
[----:B------:R-:W-:Y:S01]  /*5da0*/  FMUL.FTZ R18, R225, R18 ;  /* 0x00000012e1127220 */ /* 0x000fe20000410000 */
[----:B------:R-:W-:Y:S01]  /*5db0*/  FSETP.GE.FTZ.AND P3, PT, R122, RZ, PT ;  /* 0x000000ff7a00720b */ /* 0x000fe20003f76000 */
[----:B------:R-:W-:Y:S01]  /*5dc0*/  FMUL.FTZ R39, R226, R39 ;  /* 0x00000027e2277220 */ /* 0x000fe20000410000 */
[----:B------:R-:W-:Y:S01]  /*5dd0*/  FSETP.GE.FTZ.AND P4, PT, R242, RZ, PT ;  /* 0x000000fff200720b */ /* 0x000fe20003f96000 */
[----:B------:R-:W-:Y:S01]  /*5de0*/  FADD.FTZ R12, -R117, R12 ;  /* 0x0000000c750c7221 */ /* 0x000fe20000010100 */
[----:B------:R-:W-:Y:S01]  /*5df0*/  F2FP.BF16.F32.PACK_AB R52, R49, R52 ;  /* 0x000000343134723e */ /* 0x000fe200000010ff */
[----:B------:R-:W-:Y:S01]  /*5e00*/  FADD.FTZ R24, -R117, R24 ;  /* 0x0000001875187221 */ /* 0x000fe20000010100 */
[-C--:B------:R-:W-:Y:S01]  /*5e10*/  FSEL R20, R17, R114.reuse, P5 ;  /* 0x0000007211147208 */ /* 0x080fe20002800000 */
[----:B------:R-:W-:Y:S01]  /*5e20*/  FADD.FTZ R17, -R114, R66 ;  /* 0x0000004272117221 */ /* 0x000fe20000010100 */
[-C--:B------:R-:W-:Y:S01]  /*5e30*/  FSEL R7, R7, R114.reuse, P3 ;  /* 0x0000007207077208 */ /* 0x080fe20001800000 */
[----:B------:R-:W-:Y:S01]  /*5e40*/  STS [R137+-0x7c00], R52 ;  /* 0xff84003489007388 */ /* 0x000fe20000000800 */
        /* <DEDUP_REMOVED lines=8> */
[-C--:B------:R-:W-:Y:S01]  /*5ed0*/  FSEL R4, R51, R114.reuse, P6 ;  /* 0x0000007233047208 */ /* 0x080fe20003000000 */
[----:B------:R-:W-:Y:S01]  /*5ee0*/  FADD.FTZ R44, -R117, R44 ;  /* 0x0000002c752c7221 */ /* 0x000fe20000010100 */
[----:B------:R-:W-:Y:S01]  /*5ef0*/  FSEL R17, R17, R114, P3 ;  /* 0x0000007211117208 */ /* 0x000fe20001800000 */
[----:B------:R-:W-:Y:S01]  /*5f00*/  @P2 FADD.FTZ R114, -R114, R67 ;  /* 0x0000004372722221 */ /* 0x000fe20000010100 */
[----:B------:R1:W-:Y:S01]  /*5f10*/  STS [R154+-0x7c00], R5 ;  /* 0xff8400059a007388 */ /* 0x0003e20000000800 */
[----:B------:R-:W-:Y:S01]  /*5f20*/  FSETP.GE.FTZ.AND P2, PT, R193, RZ, PT ;  /* 0x000000ffc100720b */ /* 0x000fe20003f56000 */
[----:B------:R-:W-:Y:S01]  /*5f30*/  FMUL.FTZ R4, R121, R4 ;  /* 0x0000000479047220 */ /* 0x000fe20000410000 */
[----:B------:R-:W-:Y:S01]  /*5f40*/  F2FP.BF16.F32.PACK_AB R55, R55, R20 ;  /* 0x000000143737723e */ /* 0x000fe200000010ff */
[C---:B------:R-:W-:Y:S01]  /*5f50*/  FADD.FTZ R20, -R117.reuse, R13 ;  /* 0x0000000d75147221 */ /* 0x040fe20000010100 */
[-C--:B------:R-:W-:Y:S01]  /*5f60*/  FSEL R8, R8, R117.reuse, P2 ;  /* 0x0000007508087208 */ /* 0x080fe20001000000 */
[----:B------:R-:W-:Y:S01]  /*5f70*/  FADD.FTZ R28, -R117, R28 ;  /* 0x0000001c751c7221 */ /* 0x000fe20000010100 */
[----:B------:R-:W-:Y:S01]  /*5f80*/  FSETP.GE.FTZ.AND P2, PT, R202, RZ, PT ;  /* 0x000000ffca00720b */ /* 0x000fe20003f56000 */
[----:B------:R-:W-:Y:S01]  /*5f90*/  STS [R154+-0x8000], R203 ;  /* 0xff8000cb9a007388 */ /* 0x000fe20000000800 */
        /* <DEDUP_REMOVED lines=14> */
[----:B------:R-:W-:Y:S01]  /*6080*/  FSETP.GE.FTZ.AND P2, PT, R211, RZ, PT ;  /* 0x000000ffd300720b */ /* 0x000fe20003f56000 */
[----:B------:R-:W-:Y:S01]  /*6090*/  FADD.FTZ R60, -R117, R60 ;  /* 0x0000003c753c7221 */ /* 0x000fe20000010100 */
[----:B------:R-:W-:Y:S01]  /*60a0*/  F2FP.BF16.F32.PACK_AB R9, R9, R12 ;  /* 0x0000000c0909723e */ /* 0x000fe200000010ff */
[C---:B------:R-:W-:Y:S01]  /*60b0*/  FADD.FTZ R12, -R117.reuse, R25 ;  /* 0x00000019750c7221 */ /* 0x040fe20000010100 */
[-C--:B------:R-:W-:Y:S01]  /*60c0*/  FSEL R7, R18, R117.reuse, P4 ;  /* 0x0000007512077208 */ /* 0x080fe20002000000 */
[----:B------:R-:W-:Y:S01]  /*60d0*/  FADD.FTZ R18, -R117, R29 ;  /* 0x0000001d75127221 */ /* 0x000fe20000010100 */
[-C--:B------:R-:W-:Y:S01]  /*60e0*/  FSEL R24, R24, R117.reuse, P2 ;  /* 0x0000007518187208 */ /* 0x080fe20001000000 */
[----:B------:R-:W-:Y:S01]  /*60f0*/  FADD.FTZ R10, -R113, R10 ;  /* 0x0000000a710a7221 */ /* 0x000fe20000010100 */
[----:B-1----:R-:W-:Y:S01]  /*6100*/  FSEL R5, R12, R117, P6 ;  /* 0x000000750c057208 */ /* 0x002fe20003000000 */
[----:B------:R-:W-:Y:S01]  /*6110*/  FADD.FTZ R12, -R117, R41 ;  /* 0x00000029750c7221 */ /* 0x000fe20000010100 */
[----:B------:R-:W-:Y:S01]  /*6120*/  FSETP.GE.FTZ.AND P2, PT, R228, RZ, PT ;  /* 0x000000ffe400720b */ /* 0x000fe20003f56000 */
[----:B------:R-:W-:Y:S01]  /*6130*/  FMUL.FTZ R7, R196, R7 ;  /* 0x00000007c4077220 */ /* 0x000fe20000410000 */
[----:B------:R-:W-:Y:S01]  /*6140*/  FSETP.GE.FTZ.AND P3, PT, R227, RZ, PT ;  /* 0x000000ffe300720b */ /* 0x000fe20003f76000 */
[----:B------:R-:W-:Y:S01]  /*6150*/  FMUL.FTZ R24, R211, R24 ;  /* 0x00000018d3187220 */ /* 0x000fe20000410000 */
[----:B------:R-:W-:Y:S01]  /*6160*/  FMUL.FTZ R5, R212, R5 ;  /* 0x00000005d4057220 */ /* 0x000fe20000410000 */
[-C--:B------:R-:W-:Y:S01]  /*6170*/  FSEL R13, R12, R117.reuse, P2 ;  /* 0x000000750c0d7208 */ /* 0x080fe20001000000 */
[----:B------:R-:W-:Y:S01]  /*6180*/  FADD.FTZ R12, -R117, R45 ;  /* 0x0000002d750c7221 */ /* 0x000fe20000010100 */
[----:B------:R-:W-:Y:S01]  /*6190*/  FSEL R40, R40, R117, P3 ;  /* 0x0000007528287208 */ /* 0x000fe20001800000 */
[----:B------:R-:W-:Y:S01]  /*61a0*/  FADD.FTZ R14, -R113, R14 ;  /* 0x0000000e710e7221 */ /* 0x000fe20000010100 */
[----:B------:R-:W-:Y:S01]  /*61b0*/  F2FP.BF16.F32.PACK_AB R8, R7, R8 ;  /* 0x000000080708723e */ /* 0x000fe200000010ff */
[----:B------:R-:W-:Y:S01]  /*61c0*/  FADD.FTZ R26, -R113, R26 ;  /* 0x0000001a711a7221 */ /* 0x000fe20000010100 */
[----:B------:R-:W-:Y:S01]  /*61d0*/  FSETP.GE.FTZ.AND P4, PT, R218, RZ, PT ;  /* 0x000000ffda00720b */ /* 0x000fe20003f96000 */
[----:B------:R-:W-:Y:S01]  /*61e0*/  FMUL.FTZ R23, R210, R23 ;  /* 0x00000017d2177220 */ /* 0x000fe20000410000 */
[----:B------:R-:W-:Y:S01]  /*61f0*/  FSETP.GE.FTZ.AND P3, PT, R231, RZ, PT ;  /* 0x000000ffe700720b */ /* 0x000fe20003f76000 */
[----:B------:R1:W-:Y:S01]  /*6200*/  STS [R137+-0x6000], R8 ;  /* 0xffa0000889007388 */ /* 0x0003e20000000800 */
[----:B------:R-:W-:Y:S01]  /*6210*/  FSETP.GE.FTZ.AND P6, PT, R232, RZ, PT ;  /* 0x000000ffe800720b */ /* 0x000fe20003fd6000 */
[----:B------:R-:W-:Y:S01]  /*6220*/  FMUL.FTZ R6, R207, R6 ;  /* 0x00000006cf067220 */ /* 0x000fe20000410000 */
[----:B------:R-:W-:Y:S01]  /*6230*/  FSETP.GE.FTZ.AND P2, PT, R252, RZ, PT ;  /* 0x000000fffc00720b */ /* 0x000fe20003f56000 */
[----:B------:R-:W-:Y:S01]  /*6240*/  FADD.FTZ R30, -R113, R30 ;  /* 0x0000001e711e7221 */ /* 0x000fe20000010100 */
[----:B------:R-:W-:Y:S01]  /*6250*/  FSETP.GE.FTZ.AND P5, PT, R215, RZ, PT ;  /* 0x000000ffd700720b */ /* 0x000fe20003fb6000 */
[----:B------:R-:W-:Y:S01]  /*6260*/  FADD.FTZ R42, -R113, R42 ;  /* 0x0000002a712a7221 */ /* 0x000fe20000010100 */
[----:B------:R-:W-:Y:S01]  /*6270*/  F2FP.BF16.F32.PACK_AB R24, R5, R24 ;  /* 0x000000180518723e */ /* 0x000fe200000010ff */
[----:B------:R-:W-:Y:S01]  /*6280*/  FADD.FTZ R46, -R113, R46 ;  /* 0x0000002e712e7221 */ /* 0x000fe20000010100 */
[-C--:B------:R-:W-:Y:S01]  /*6290*/  FSEL R7, R18, R117.reuse, P4 ;  /* 0x0000007512077208 */ /* 0x080fe20002000000 */
[----:B------:R-:W-:Y:S01]  /*62a0*/  FADD.FTZ R18, -R117, R57 ;  /* 0x0000003975127221 */ /* 0x000fe20000010100 */
        /* <DEDUP_REMOVED lines=14> */
[-C--:B------:R-:W-:Y:S01]  /*6390*/  FSEL R17, R18, R117.reuse, P4 ;  /* 0x0000007512117208 */ /* 0x080fe20002000000 */
[C---:B------:R-:W-:Y:S01]  /*63a0*/  FADD.FTZ R18, -R113.reuse, R15 ;  /* 0x0000000f71127221 */ /* 0x040fe20000010100 */
[----:B------:R-:W-:Y:S01]  /*63b0*/  FSEL R56, R56, R117, P5 ;  /* 0x0000007538387208 */ /* 0x000fe20002800000 */
[----:B-1----:R-:W-:Y:S01]  /*63c0*/  FADD.FTZ R8, -R113, R31 ;  /* 0x0000001f71087221 */ /* 0x002fe20000010100 */
[----:B------:R-:W-:Y:S01]  /*63d0*/  FSETP.GE.FTZ.AND P4, PT, R198, RZ, PT ;  /* 0x000000ffc600720b */ /* 0x000fe20003f96000 */
[----:B------:R-:W-:Y:S01]  /*63e0*/  FMUL.FTZ R17, R244, R17 ;  /* 0x00000011f4117220 */ /* 0x000fe20000410000 */
[----:B------:R-:W-:Y:S01]  /*63f0*/  FSETP.GE.FTZ.AND P5, PT, R197, RZ, PT ;  /* 0x000000ffc500720b */ /* 0x000fe20003fb6000 */
[----:B------:R-:W-:Y:S01]  /*6400*/  FMUL.FTZ R56, R241, R56 ;  /* 0x00000038f1387220 */ /* 0x000fe20000410000 */
[----:B------:R-:W-:Y:S01]  /*6410*/  FSEL R60, R60, R117, P3 ;  /* 0x000000753c3c7208 */ /* 0x000fe20001800000 */
[----:B------:R-:W-:Y:S01]  /*6420*/  @P2 FADD.FTZ R117, -R117, R61 ;  /* 0x0000003d75752221 */ /* 0x000fe20000010100 */
[----:B------:R-:W-:Y:S01]  /*6430*/  F2FP.BF16.F32.PACK_AB R44, R5, R44 ;  /* 0x0000002c052c723e */ /* 0x000fe200000010ff */
[C---:B------:R-:W-:Y:S01]  /*6440*/  FADD.FTZ R58, -R113.reuse, R58 ;  /* 0x0000003a713a7221 */ /* 0x040fe20000010100 */
[----:B------:R-:W-:Y:S01]  /*6450*/  FSETP.GE.FTZ.AND P2, PT, R200, RZ, PT ;  /* 0x000000ffc800720b */ /* 0x000fe20003f56000 */
[C---:B------:R-:W-:Y:S01]  /*6460*/  FADD.FTZ R62, -R113.reuse, R62 ;  /* 0x0000003e713e7221 */ /* 0x040fe20000010100 */
[-C--:B------:R-:W-:Y:S01]  /*6470*/  FSEL R5, R12, R113.reuse, P4 ;  /* 0x000000710c057208 */ /* 0x080fe20002000000 */
[----:B------:R-:W-:Y:S01]  /*6480*/  FADD.FTZ R12, -R113, R27 ;  /* 0x0000001b710c7221 */ /* 0x000fe20000010100 */
        /* <DEDUP_REMOVED lines=9> */
[----:B------:R-:W-:Y:S01]  /*6520*/  IMAD R52, R143, UR4, RZ ;  /* 0x000000048f347c24 */ /* 0x000fe2000f8e02ff */
[----:B------:R-:W-:Y:S01]  /*6530*/  F2FP.BF16.F32.PACK_AB R10, R5, R10 ;  /* 0x0000000a050a723e */ /* 0x000fe200000010ff */
[----:B------:R-:W-:Y:S01]  /*6540*/  FMUL.FTZ R7, R200, R7 ;  /* 0x00000007c8077220 */ /* 0x000fe20000410000 */
[----:B------:R-:W-:Y:S01]  /*6550*/  FSETP.GE.FTZ.AND P3, PT, R213, RZ, PT ;  /* 0x000000ffd500720b */ /* 0x000fe20003f76000 */
[----:B------:R-:W-:Y:S01]  /*6560*/  FMUL.FTZ R14, R201, R14 ;  /* 0x0000000ec90e7220 */ /* 0x000fe20000410000 */
[----:B------:R-:W-:Y:S01]  /*6570*/  FSETP.GE.FTZ.AND P2, PT, R214, RZ, PT ;  /* 0x000000ffd600720b */ /* 0x000fe20003f56000 */
[----:B------:R-:W-:Y:S01]  /*6580*/  STS [R137+-0x5c00], R10 ;  /* 0xffa4000a89007388 */ /* 0x000fe20000000800 */
[-C--:B------:R-:W-:Y:S02]  /*6590*/  FSEL R26, R26, R113.reuse, P3 ;  /* 0x000000711a1a7208 */ /* 0x080fe40001800000 */
[----:B------:R-:W-:Y:S01]  /*65a0*/  F2FP.BF16.F32.PACK_AB R7, R7, R14 ;  /* 0x0000000e0707723e */ /* 0x000fe200000010ff */
        /* <DEDUP_REMOVED lines=10> */
[----:B------:R-:W-:Y:S01]  /*6650*/  FADD.FTZ R12, -R113, R43 ;  /* 0x0000002b710c7221 */ /* 0x000fe20000010100 */
[----:B------:R-:W-:Y:S01]  /*6660*/  FSEL R8, R8, R113, P2 ;  /* 0x0000007108087208 */ /* 0x000fe20001000000 */
[----:B------:R-:W-:Y:S01]  /*6670*/  STS [R141+-0x7c00], R6 ;  /* 0xff8400068d007388 */ /* 0x000fe20000000800 */
[----:B------:R-:W-:Y:S01]  /*6680*/  F2FP.BF16.F32.PACK_AB R26, R5, R26 ;  /* 0x0000001a051a723e */ /* 0x000fe200000010ff */
[----:B------:R-:W-:Y:S01]  /*6690*/  FMUL.FTZ R11, R216, R11 ;  /* 0x0000000bd80b7220 */ /* 0x000fe20000410000 */
[----:B------:R-:W-:Y:S01]  /*66a0*/  FSETP.GE.FTZ.AND P2, PT, R230, RZ, PT ;  /* 0x000000ffe600720b */ /* 0x000fe20003f56000 */
[----:B------:R-:W-:Y:S01]  /*66b0*/  FMUL.FTZ R8, R217, R8 ;  /* 0x00000008d9087220 */ /* 0x000fe20000410000 */
[----:B------:R-:W-:Y:S01]  /*66c0*/  STS [R153+-0x8000], R222 ;  /* 0xff8000de99007388 */ /* 0x000fe20000000800 */
[----:B------:R-:W-:Y:S01]  /*66d0*/  FSETP.GE.FTZ.AND P3, PT, R229, RZ, PT ;  /* 0x000000ffe500720b */ /* 0x000fe20003f76000 */
[C---:B------:R-:W-:Y:S01]  /*66e0*/  FADD.FTZ R14, -R113.reuse, R59 ;  /* 0x0000003b710e7221 */ /* 0x040fe20000010100 */
[----:B------:R-:W-:Y:S01]  /*66f0*/  FSEL R15, R12, R113, P2 ;  /* 0x000000710c0f7208 */ /* 0x000fe20001000000 */
[----:B------:R-:W-:Y:S01]  /*6700*/  STS [R153+-0x7c00], R16 ;  /* 0xff84001099007388 */ /* 0x000fe20000000800 */
[----:B------:R-:W-:Y:S01]  /*6710*/  F2FP.BF16.F32.PACK_AB R8, R8, R11 ;  /* 0x0000000b0808723e */ /* 0x000fe200000010ff */
        /* <DEDUP_REMOVED lines=11> */
[----:B------:R-:W-:Y:S01]  /*67d0*/  FSETP.GE.FTZ.AND P2, PT, R251, RZ, PT ;  /* 0x000000fffb00720b */ /* 0x000fe20003f56000 */
[----:B------:R-:W-:Y:S01]  /*67e0*/  FMUL.FTZ R5, R234, R5 ;  /* 0x00000005ea057220 */ /* 0x000fe20000410000 */
[----:B------:R-:W-:Y:S01]  /*67f0*/  F2FP.BF16.F32.PACK_AB R13, R13, R40 ;  /* 0x000000280d0d723e */ /* 0x000fe200000010ff */
[----:B------:R-:W-:Y:S01]  /*6800*/  STS [R153+-0x5c00], R8 ;  /* 0xffa4000899007388 */ /* 0x000fe20000000800 */
[----:B------:R-:W-:Y:S01]  /*6810*/  FMUL.FTZ R46, R233, R46 ;  /* 0x0000002ee92e7220 */ /* 0x000fe20000410000 */
[----:B------:R-:W-:Y:S02]  /*6820*/  F2FP.BF16.F32.PACK_AB R15, R15, R42 ;  /* 0x0000002a0f0f723e */ /* 0x000fe400000010ff */
        /* <DEDUP_REMOVED lines=22> */
[----:B------:R-:W-:Y:S03]  /*6990*/  F2FP.BF16.F32.PACK_AB R31, R14, R17 ;  /* 0x000000110e1f723e */ /* 0x000fe600000010ff */
        /* <DEDUP_REMOVED lines=89> */
.L_x_972:
[----:B------:R-:W-:Y:S01]  /*6f30*/  LDSM.16.M88.4 R20, [R128+0xa000] ;  /* 0x00a000008014783b */ /* 0x000fe20000000200 */
[----:B------:R-:W-:Y:S01]  /*6f40*/  ISETP.GT.AND P4, PT, R176, RZ, PT ;  /* 0x000000ffb000720c */ /* 0x000fe20003f84270 */
[----:B------:R-:W-:Y:S02]  /*6f50*/  VIADD R171, R171, 0xfffffff8 ;  /* 0xfffffff8abab7836 */ /* 0x000fe40000000000 */
[----:B------:R-:W2:Y:S04]  /*6f60*/  LDSM.16.MT88.4 R16, [R132+0x6000] ;  /* 0x006000008410783b */ /* 0x000ea80000004200 */
[----:B------:R-:W1:Y:S04]  /*6f70*/  LDSM.16.M88.4 R12, [R128+0xc000] ;  /* 0x00c00000800c783b */ /* 0x000e680000000200 */
[----:B------:R-:W-:Y:S04]  /*6f80*/  LDSM.16.M88.4 R24, [R124+0xa000] ;  /* 0x00a000007c18783b */ /* 0x000fe80000000200 */
        /* <DEDUP_REMOVED lines=192> */
[----:B-1----:R-:W-:Y:S01]  /*7b90*/  SHF.L.U32 R0, R0, 0x2, RZ ;  /* 0x0000000200007819 */ /* 0x002fe200000006ff */
[----:B------:R-:W-:Y:S01]  /*7ba0*/  FMUL.FTZ R93, R93, UR4 ;  /* 0x000000045d5d7c20 */ /* 0x000fe20008410000 */
[----:B------:R-:W-:Y:S01]  /*7bb0*/  FMUL.FTZ R94, R94, UR4 ;  /* 0x000000045e5e7c20 */ /* 0x000fe20008410000 */
[----:B------:R-:W-:Y:S01]  /*7bc0*/  FMUL.FTZ R95, R95, UR4 ;  /* 0x000000045f5f7c20 */ /* 0x000fe20008410000 */
[----:B------:R-:W-:Y:S01]  /*7bd0*/  LOP3.LUT R5, R0, 0x40, RZ, 0xc0, !PT ;  /* 0x0000004000057812 */ /* 0x000fe200078ec0ff */
        /* <DEDUP_REMOVED lines=28> */
[----:B------:R1:W-:Y:S01]  /*7da0*/  STS [R140], R85 ;  /* 0x000000558c007388 */ /* 0x0003e20000000800 */
        /* <DEDUP_REMOVED lines=33> */
.L_x_974:
[----:B------:R-:W2:Y:S01]  /*7fc0*/  LDCU.64 UR14, c[0x0][0x5c0] ;  /* 0x0000b800ff0e77ac */ /* 0x000ea20008000a00 */
[----:B------:R-:W-:-:S05]  /*7fd0*/  IADD3 R4, PT, PT, R179, R180, RZ ;  /* 0x000000b4b3047210 */ /* 0x000fca0007ffe0ff */
[C---:B--2---:R-:W-:Y:S02]  /*7fe0*/  IMAD R2, R4.reuse, UR15, RZ ;  /* 0x0000000f04027c24 */ /* 0x044fe4000f8e02ff */
[----:B-1----:R-:W-:-:S05]  /*7ff0*/  IMAD.WIDE.U32 R4, R4, UR14, RZ ;  /* 0x0000000e04047c25 */ /* 0x002fca000f8e00ff */
[----:B------:R-:W-:Y:S02]  /*8000*/  IADD3 R2, PT, PT, R5, R2, RZ ;  /* 0x0000000205027210 */ /* 0x000fe40007ffe0ff */
[----:B------:R-:W-:Y:S02]  /*8010*/  MOV R0, R4 ;  /* 0x0000000400007202 */ /* 0x000fe40000000f00 */
.L_x_975:
        /* <DEDUP_REMOVED lines=10> */
[----:B------:R-:W-:Y:S06]  /*80c0*/  BRA `(.L_x_977) ;  /* 0x0000000000147947 */ /* 0x000fec0003800000 */
.L_x_976:
[----:B------:R-:W1:Y:S01]  /*80d0*/  LDCU.64 UR10, c[0x0][0x5c8] ;  /* 0x0000b900ff0a77ac */ /* 0x000e620008000a00 */
[----:B------:R-:W-:-:S05]  /*80e0*/  IADD3 R18, PT, PT, R179, R180, RZ ;  /* 0x000000b4b3127210 */ /* 0x000fca0007ffe0ff */
[C---:B-1----:R-:W-:Y:S02]  /*80f0*/  IMAD R17, R18.reuse, UR11, RZ ;  /* 0x0000000b12117c24 */ /* 0x042fe4000f8e02ff */
[----:B------:R-:W-:-:S05]  /*8100*/  IMAD.WIDE.U32 R18, R18, UR10, RZ ;  /* 0x0000000a12127c25 */ /* 0x000fca000f8e00ff */
[----:B------:R-:W-:Y:S02]  /*8110*/  IADD3 R17, PT, PT, R19, R17, RZ ;  /* 0x0000001113117210 */ /* 0x000fe40007ffe0ff */
.L_x_977:
[----:B------:R-:W-:Y:S01]  /*8120*/  BAR.SYNC.DEFER_BLOCKING 0x0 ;  /* 0x0000000000007b1d */ /* 0x000fe20000010000 */
[----:B------:R-:W-:Y:S01]  /*8130*/  USHF.L.U32 UR4, UR26, 0x7, URZ ;  /* 0x000000071a047899 */ /* 0x000fe200080006ff */
[----:B------:R-:W-:Y:S01]  /*8140*/  LOP3.LUT R20, R135, 0x18, RZ, 0xc0, !PT ;  /* 0x0000001887147812 */ /* 0x000fe200078ec0ff */
[----:B------:R-:W-:Y:S01]  /*8150*/  USHF.L.U32 UR17, UR26, 0x7, URZ ;  /* 0x000000071a117899 */ /* 0x000fe200080006ff */
[----:B------:R-:W-:Y:S01]  /*8160*/  IMAD.U32 R12, RZ, RZ, UR10 ;  /* 0x0000000aff0c7e24 */ /* 0x000fe2000f8e00ff */
[----:B------:R-:W-:Y:S01]  /*8170*/  UIMAD.WIDE.U32 UR20, UR4, UR14, URZ ;  /* 0x0000000e041472a5 */ /* 0x000fe2000f8e00ff */
[----:B------:R-:W-:Y:S01]  /*8180*/  BSSY.RECONVERGENT B0, `(.L_x_978) ;  /* 0x0000021000007945 */ /* 0x000fe20003800200 */
[----:B------:R-:W-:Y:S01]  /*8190*/  USHF.R.S32.HI UR16, URZ, 0x1f, UR4 ;  /* 0x0000001fff107899 */ /* 0x000fe20008011404 */
[----:B------:R-:W1:Y:S01]  /*81a0*/  S2R R8, SR_TID.X ;  /* 0x0000000000087919 */ /* 0x000e620000002100 */
[----:B------:R-:W2:Y:S01]  /*81b0*/  LDCU.64 UR8, c[0x0][0x5d8] ;  /* 0x0000bb00ff0877ac */ /* 0x000ea20008000a00 */
[----:B------:R-:W-:Y:S01]  /*81c0*/  MOV R21, RZ ;  /* 0x000000ff00157202 */ /* 0x000fe20000000f00 */
[----:B------:R-:W-:Y:S01]  /*81d0*/  IMAD.U32 R10, RZ, RZ, UR20 ;  /* 0x00000014ff0a7e24 */ /* 0x000fe2000f8e00ff */
[----:B------:R-:W-:Y:S01]  /*81e0*/  UIMAD UR18, UR16, UR14, URZ ;  /* 0x0000000e101272a4 */ /* 0x000fe2000f8e02ff */
[----:B------:R-:W-:-:S03]  /*81f0*/  IMAD.U32 R11, RZ, RZ, UR21 ;  /* 0x00000015ff0b7e24 */ /* 0x000fc6000f8e00ff */
[----:B------:R-:W-:Y:S01]  /*8200*/  LOP3.LUT R23, R10, 0x18, R135, 0xf8, !PT ;  /* 0x000000180a177812 */ /* 0x000fe200078ef887 */
[----:B------:R-:W-:-:S03]  /*8210*/  UIMAD UR18, UR4, UR15, UR18 ;  /* 0x0000000f041272a4 */ /* 0x000fc6000f8e0212 */
[----:B------:R-:W-:-:S03]  /*8220*/  IADD3 R22, P0, PT, R0, R23, RZ ;  /* 0x0000001700167210 */ /* 0x000fc60007f1e0ff */
[----:B------:R-:W-:Y:S01]  /*8230*/  IMAD.U32 R9, RZ, RZ, UR18 ;  /* 0x00000012ff097e24 */ /* 0x000fe2000f8e00ff */
[----:B------:R3:W4:Y:S04]  /*8240*/  LDS.128 R4, [R139+0x7000] ;  /* 0x007000008b047984 */ /* 0x0007280000000c00 */
[----:B------:R-:W-:Y:S01]  /*8250*/  IADD3.X R23, PT, PT, R2, UR21, R9, P0, !PT ;  /* 0x0000001502177c10 */ /* 0x000fe200087fe409 */
[----:B------:R-:W-:Y:S02]  /*8260*/  VIADD R9, R178, -UR17 ;  /* 0x80000011b2097c36 */ /* 0x000fe40008000000 */
[----:B--2---:R-:W-:-:S04]  /*8270*/  IMAD.WIDE.U32 R22, R136, UR8, R22 ;  /* 0x0000000888167c25 */ /* 0x004fc8000f8e0016 */
[----:B------:R-:W-:Y:S01]  /*8280*/  IMAD R13, R136, UR9, R23 ;  /* 0x00000009880d7c24 */ /* 0x000fe2000f8e0217 */
[----:B-1----:R-:W-:-:S04]  /*8290*/  SHF.R.U32.HI R0, RZ, 0x2, R8 ;  /* 0x00000002ff007819 */ /* 0x002fc80000011608 */
[CC--:B------:R-:W-:Y:S02]  /*82a0*/  ISETP.GE.AND P1, PT, R0.reuse, R9.reuse, PT ;  /* 0x000000090000720c */ /* 0x0c0fe40003f26270 */
[C---:B------:R-:W-:Y:S02]  /*82b0*/  IADD3 R2, PT, PT, R0.reuse, 0x40, RZ ;  /* 0x0000004000027810 */ /* 0x040fe40007ffe0ff */
[----:B------:R-:W-:Y:S02]  /*82c0*/  IADD3 R16, P0, PT, R0, 0x40, RZ ;  /* 0x0000004000107810 */ /* 0x000fe40007f1e0ff */
[----:B------:R-:W-:-:S03]  /*82d0*/  ISETP.GE.AND P2, PT, R2, R9, PT ;  /* 0x000000090200720c */ /* 0x000fc60003f46270 */
[----:B------:R-:W-:-:S04]  /*82e0*/  IMAD.X R2, RZ, RZ, RZ, P0 ;  /* 0x000000ffff027224 */ /* 0x000fc800000e06ff */
[----:B---3--:R-:W-:Y:S06]  /*82f0*/  @P1 BRA `(.L_x_979) ;  /* 0x0000000000241947 */ /* 0x008fec0003800000 */
        /* <DEDUP_REMOVED lines=9> */
.L_x_979:
[----:B------:R-:W-:Y:S05]  /*8390*/  BSYNC.RECONVERGENT B0 ;  /* 0x0000000000007941 */ /* 0x000fea0003800200 */
.L_x_978:
        /* <DEDUP_REMOVED lines=11> */
[----:B----4-:R2:W-:Y:S04]  /*8450*/  STG.E.128 desc[UR30][R8.64], R4 ;  /* 0x0000000408007986 */ /* 0x0105e8000c101d1e */
.L_x_981:
[----:B------:R-:W-:Y:S05]  /*8460*/  BSYNC.RECONVERGENT B0 ;  /* 0x0000000000007941 */ /* 0x000fea0003800200 */
.L_x_980:
[----:B------:R-:W3:Y:S01]  /*8470*/  LDCU.64 UR8, c[0x0][0x5e0] ;  /* 0x0000bc00ff0877ac */ /* 0x000ee20008000a00 */
[----:B------:R-:W-:Y:S01]  /*8480*/  IMAD.WIDE.U32 R20, R12, UR4, R20 ;  /* 0x000000040c147c25 */ /* 0x000fe2000f8e0014 */
[----:B--2-4-:R-:W2:Y:S01]  /*8490*/  @!P1 LDC.64 R4, c[0x0][0x568] ;  /* 0x00015a00ff049b82 */ /* 0x014ea20000000a00 */
[----:B------:R-:W4:Y:S01]  /*84a0*/  LDS.128 R12, [R139+0x8000] ;  /* 0x008000008b0c7984 */ /* 0x000f220000000c00 */
[----:B------:R-:W-:Y:S01]  /*84b0*/  UIMAD UR16, UR16, UR10, URZ ;  /* 0x0000000a101072a4 */ /* 0x000fe2000f8e02ff */
[----:B------:R-:W-:Y:S02]  /*84c0*/  IADD3 R6, P0, PT, R18, R20, RZ ;  /* 0x0000001412067210 */ /* 0x000fe40007f1e0ff */
[----:B-1----:R1:W1:Y:S01]  /*84d0*/  LDS.128 R8, [R139+0x9000] ;  /* 0x009000008b087984 */ /* 0x0022620000000c00 */
[----:B------:R-:W-:-:S06]  /*84e0*/  UIMAD UR16, UR4, UR11, UR16 ;  /* 0x0000000b041072a4 */ /* 0x000fcc000f8e0210 */
[----:B------:R-:W-:-:S03]  /*84f0*/  IADD3.X R7, PT, PT, R17, UR16, R21, P0, !PT ;  /* 0x0000001011077c10 */ /* 0x000fc600087fe415 */
[----:B---3--:R-:W-:-:S04]  /*8500*/  IMAD.WIDE.U32 R6, R136, UR8, R6 ;  /* 0x0000000888067c25 */ /* 0x008fc8000f8e0006 */
[----:B------:R-:W-:Y:S01]  /*8510*/  IMAD R19, R136, UR9, R7 ;  /* 0x0000000988137c24 */ /* 0x000fe2000f8e0207 */
[----:B------:R-:W-:-:S05]  /*8520*/  @!P1 MOV R18, R6 ;  /* 0x0000000600129202 */ /* 0x000fca0000000f00 */
[----:B------:R-:W-:-:S04]  /*8530*/  @!P1 IMAD.WIDE.U32 R20, R0, UR10, R18 ;  /* 0x0000000a00149c25 */ /* 0x000fc8000f8e0012 */
[----:B------:R-:W-:Y:S01]  /*8540*/  @!P1 IMAD R0, R0, UR11, R21 ;  /* 0x0000000b00009c24 */ /* 0x000fe2000f8e0215 */
[----:B--2---:R-:W-:-:S04]  /*8550*/  @!P1 LEA R4, P0, R20, R4, 0x1 ;  /* 0x0000000414049211 */ /* 0x004fc800078008ff */
[----:B------:R-:W-:-:S05]  /*8560*/  @!P1 LEA.HI.X R5, R20, R5, R0, 0x1, P0 ;  /* 0x0000000514059211 */ /* 0x000fca00000f0c00 */
[----:B----4-:R2:W-:Y:S01]  /*8570*/  @!P1 STG.E.128 desc[UR30][R4.64], R12 ;  /* 0x0000000c04009986 */ /* 0x0105e2000c101d1e */
[----:B-1----:R-:W-:Y:S05]  /*8580*/  @P2 BRA `(.L_x_970) ;  /* 0x0000000000242947 */ /* 0x002fea0003800000 */
[----:B------:R-:W1:Y:S01]  /*8590*/  LDCU.64 UR8, c[0x0][0x568] ;  /* 0x0000ad00ff0877ac */ /* 0x000e620008000a00 */
[----:B------:R-:W-:Y:S01]  /*85a0*/  MOV R7, R19 ;  /* 0x0000001300077202 */ /* 0x000fe20000000f00 */
[----:B--2---:R-:W-:Y:S02]  /*85b0*/  IMAD R5, R2, UR10, RZ ;  /* 0x0000000a02057c24 */ /* 0x004fe4000f8e02ff */
[----:B------:R-:W-:-:S04]  /*85c0*/  IMAD.WIDE.U32 R6, R16, UR10, R6 ;  /* 0x0000000a10067c25 */ /* 0x000fc8000f8e0006 */
[----:B------:R-:W-:-:S05]  /*85d0*/  IMAD R5, R16, UR11, R5 ;  /* 0x0000000b10057c24 */ /* 0x000fca000f8e0205 */
[----:B------:R-:W-:Y:S02]  /*85e0*/  IADD3 R5, PT, PT, R5, R7, RZ ;  /* 0x0000000705057210 */ /* 0x000fe40007ffe0ff */
[----:B-1----:R-:W-:-:S04]  /*85f0*/  LEA R4, P0, R6, UR8, 0x1 ;  /* 0x0000000806047c11 */ /* 0x002fc8000f8008ff */
[----:B------:R-:W-:-:S05]  /*8600*/  LEA.HI.X R5, R6, UR9, R5, 0x1, P0 ;  /* 0x0000000906057c11 */ /* 0x000fca00080f0c05 */
[----:B------:R1:W-:Y:S04]  /*8610*/  STG.E.128 desc[UR30][R4.64], R8 ;  /* 0x0000000804007986 */ /* 0x0003e8000c101d1e */
.L_x_970:
[----:B------:R-:W-:Y:S05]  /*8620*/  BSYNC.RECONVERGENT B1 ;  /* 0x0000000000017941 */ /* 0x000fea0003800200 */
.L_x_952:
        /* <DEDUP_REMOVED lines=11> */
.L_x_983:
        /* <DEDUP_REMOVED lines=10> */
.L_x_1602:


//--------------------- .text._ZN5flash44flash_bwd_dq_dk_dv_loop_seqk_parallel_kernelI23Flash_bwd_kernel_traitsILi32ELi128ELi128ELi8ELi4ELi4ELi4ELb0ELb0EN7cutlass10bfloat16_tE19Flash_kernel_traitsILi32ELi128ELi128ELi8ES3_EELb0ELb0ELb0ELb0ELb0ELb1ELb1EEEvNS_16Flash_bwd_paramsE --------------------------
	.section	.text._ZN5flash44flash_bwd_dq_dk_dv_loop_seqk_parallel_kernelI23Flash_bwd_kernel_traitsILi32ELi128ELi128ELi8ELi4ELi4ELi4ELb0ELb0EN7cutlass10bfloat16_tE19Flash_kernel_traitsILi32ELi128ELi128ELi8ES3_EELb0ELb0ELb0ELb0ELb0ELb1ELb1EEEvNS_16Flash_bwd_paramsE,"ax",@progbits
	.align	128
        .global         _ZN5flash44flash_bwd_dq_dk_dv_loop_seqk_parallel_kernelI23Flash_bwd_kernel_traitsILi32ELi128ELi128ELi8ELi4ELi4ELi4ELb0ELb0EN7cutlass10bfloat16_tE19Flash_kernel_traitsILi32ELi128ELi128ELi8ES3_EELb0ELb0ELb0ELb0ELb0ELb1ELb1EEEvNS_16Flash_bwd_paramsE
        .type           _ZN5flash44flash_bwd_dq_dk_dv_loop_seqk_parallel_kernelI23Flash_bwd_kernel_traitsILi32ELi128ELi128ELi8ELi4ELi4ELi4ELb0ELb0EN7cutlass10bfloat16_tE19Flash_kernel_traitsILi32ELi128ELi128ELi8ES3_EELb0ELb0ELb0ELb0ELb0ELb1ELb1EEEvNS_16Flash_bwd_paramsE,@function
        .size           _ZN5flash44flash_bwd_dq_dk_dv_loop_seqk_parallel_kernelI23Flash_bwd_kernel_traitsILi32ELi128ELi128ELi8ELi4ELi4ELi4ELb0ELb0EN7cutlass10bfloat16_tE19Flash_kernel_traitsILi32ELi128ELi128ELi8ES3_EELb0ELb0ELb0ELb0ELb0ELb1ELb1EEEvNS_16Flash_bwd_paramsE,(.L_x_1603 - _ZN5flash44flash_bwd_dq_dk_dv_loop_seqk_parallel_kernelI23Flash_bwd_kernel_traitsILi32ELi128ELi128ELi8ELi4ELi4ELi4ELb0ELb0EN7cutlass10bfloat16_tE19Flash_kernel_traitsILi32ELi128ELi128ELi8ES3_EELb0ELb0ELb0ELb0ELb0ELb1ELb1EEEvNS_16Flash_bwd_paramsE)
        .other          _ZN5flash44flash_bwd_dq_dk_dv_loop_seqk_parallel_kernelI23Flash_bwd_kernel_traitsILi32ELi128ELi128ELi8ELi4ELi4ELi4ELb0ELb0EN7cutlass10bfloat16_tE19Flash_kernel_traitsILi32ELi128ELi128ELi8ES3_EELb0ELb0ELb0ELb0ELb0ELb1ELb1EEEvNS_16Flash_bwd_paramsE,@"STO_CUDA_ENTRY STV_DEFAULT"
_ZN5flash44flash_bwd_dq_dk_dv_loop_seqk_parallel_kernelI23Flash_bwd_kernel_traitsILi32ELi128ELi128ELi8ELi4ELi4ELi4ELb0ELb0EN7cutlass10bfloat16_tE19Flash_kernel_traitsILi32ELi128ELi128ELi8ES3_EELb0ELb0ELb0ELb0ELb0ELb1ELb1EEEvNS_16Flash_bwd_paramsE:
.text._ZN5flash44flash_bwd_dq_dk_dv_loop_seqk_parallel_kernelI23Flash_bwd_kernel_traitsILi32ELi128ELi128ELi8ELi4ELi4ELi4ELb0ELb0EN7cutlass10bfloat16_tE19Flash_kernel_traitsILi32ELi128ELi128ELi8ES3_EELb0ELb0ELb0ELb0ELb0ELb1ELb1EEEvNS_16Flash_bwd_paramsE:
        /* <DEDUP_REMOVED lines=41> */
.L_x_1015:
        /* <DEDUP_REMOVED lines=54> */
.L_x_984:
        /* <DEDUP_REMOVED lines=37> */
.L_x_986:
[----:B------:R-:W2:Y:S01]  /*0840*/  LDCU.64 UR14, c[0x0][0x3b8] ;  /* 0x00007700ff0e77ac */ /* 0x000ea20008000a00 */
[----:B------:R-:W-:-:S05]  /*0850*/  IADD3 R2, PT, PT, R27, UR35, RZ ;  /* 0x000000231b027c10 */ /* 0x000fca000fffe0ff */
[C---:B--2---:R-:W-:Y:S02]  /*0860*/  IMAD R0, R2.reuse, UR15, RZ ;  /* 0x0000000f02007c24 */ /* 0x044fe4000f8e02ff */
[----:B------:R-:W-:-:S05]  /*0870*/  IMAD.WIDE.U32 R2, R2, UR14, RZ ;  /* 0x0000000e02027c25 */ /* 0x000fca000f8e00ff */
[----:B------:R-:W-:Y:S02]  /*0880*/  IADD3 R22, PT, PT, R3, R0, RZ ;  /* 0x0000000003167210 */ /* 0x000fe40007ffe0ff */
[----:B------:R-:W-:-:S07]  /*0890*/  MOV R20, R2 ;  /* 0x0000000200147202 */ /* 0x000fce0000000f00 */
.L_x_987:
        /* <DEDUP_REMOVED lines=46> */
.L_x_988:
[----:B------:R-:W2:Y:S01]  /*0b80*/  LDCU.64 UR12, c[0x0][0x3c0] ;  /* 0x00007800ff0c77ac */ /* 0x000ea20008000a00 */
[----:B------:R-:W-:-:S05]  /*0b90*/  IADD3 R0, PT, PT, R27, UR35, RZ ;  /* 0x000000231b007c10 */ /* 0x000fca000fffe0ff */
[C---:B--2---:R-:W-:Y:S02]  /*0ba0*/  IMAD R4, R0.reuse, UR13, RZ ;  /* 0x0000000d00047c24 */ /* 0x044fe4000f8e02ff */
[----:B------:R-:W-:-:S05]  /*0bb0*/  IMAD.WIDE.U32 R2, R0, UR12, RZ ;  /* 0x0000000c00027c25 */ /* 0x000fca000f8e00ff */
[----:B------:R-:W-:Y:S02]  /*0bc0*/  IADD3 R19, PT, PT, R3, R4, RZ ;  /* 0x0000000403137210 */ /* 0x000fe40007ffe0ff */
[----:B------:R-:W-:Y:S02]  /*0bd0*/  MOV R18, R2 ;  /* 0x0000000200127202 */ /* 0x000fe40000000f00 */
.L_x_989:
        /* <DEDUP_REMOVED lines=27> */
.L_x_990:
[----:B------:R-:W-:Y:S02]  /*0d90*/  UIMAD.WIDE.U32 UR54, UR52, UR19, URZ ;  /* 0x00000013343672a5 */ /* 0x000fe4000f8e00ff */
[----:B------:R-:W-:-:S04]  /*0da0*/  UIMAD UR46, UR53, UR19, URZ ;  /* 0x00000013352e72a4 */ /* 0x000fc8000f8e02ff */
[----:B------:R-:W-:Y:S02]  /*0db0*/  UIADD3 UR46, UPT, UPT, UR55, UR46, URZ ;  /* 0x0000002e372e7290 */ /* 0x000fe4000fffe0ff */
.L_x_991:
        /* <DEDUP_REMOVED lines=20> */
.L_x_992:
[----:B------:R-:W2:Y:S01]  /*0f00*/  LDCU UR48, c[0x0][0x434] ;  /* 0x00008680ff3077ac */ /* 0x000ea20008000800 */
[----:B------:R-:W-:-:S04]  /*0f10*/  UIMAD UR9, UR39, UR20, UR27 ;  /* 0x00000014270972a4 */ /* 0x000fc8000f8e021b */
[----:B--2---:R-:W-:Y:S02]  /*0f20*/  UIMAD UR48, UR9, UR48, URZ ;  /* 0x00000030093072a4 */ /* 0x004fe4000f8e02ff */
.L_x_993:
        /* <DEDUP_REMOVED lines=11> */
.L_x_994:
[----:B------:R-:W2:Y:S01]  /*0fe0*/  LDCU UR47, c[0x0][0x444] ;  /* 0x00008880ff2f77ac */ /* 0x000ea20008000800 */
[----:B------:R-:W-:-:S04]  /*0ff0*/  UIMAD UR8, UR39, UR20, UR27 ;  /* 0x00000014270872a4 */ /* 0x000fc8000f8e021b */
[----:B--2---:R-:W-:-:S12]  /*1000*/  UIMAD UR47, UR8, UR47, URZ ;  /* 0x0000002f082f72a4 */ /* 0x004fd8000f8e02ff */
.L_x_995:
        /* <DEDUP_REMOVED lines=101> */
.L_x_997:
[----:B------:R-:W2:Y:S01]  /*1660*/  LDCU.64 UR12, c[0x0][0x5c0] ;  /* 0x0000b800ff0c77ac */ /* 0x000ea20008000a00 */
[----:B------:R-:W-:-:S05]  /*1670*/  IADD3 R0, PT, PT, R27, UR35, RZ ;  /* 0x000000231b007c10 */ /* 0x000fca000fffe0ff */
[C---:B--2---:R-:W-:Y:S02]  /*1680*/  IMAD R4, R0.reuse, UR13, RZ ;  /* 0x0000000d00047c24 */ /* 0x044fe4000f8e02ff */
[----:B------:R-:W-:-:S05]  /*1690*/  IMAD.WIDE.U32 R2, R0, UR12, RZ ;  /* 0x0000000c00027c25 */ /* 0x000fca000f8e00ff */
[----:B------:R-:W-:Y:S02]  /*16a0*/  IADD3 R6, PT, PT, R3, R4, RZ ;  /* 0x0000000403067210 */ /* 0x000fe40007ffe0ff */
[----:B------:R-:W-:Y:S02]  /*16b0*/  MOV R5, R2 ;  /* 0x0000000200057202 */ /* 0x000fe40000000f00 */
.L_x_998:
        /* <DEDUP_REMOVED lines=17> */
.L_x_999:
[----:B------:R-:W2:Y:S01]  /*17d0*/  LDCU.64 UR10, c[0x0][0x5c8] ;  /* 0x0000b900ff0a77ac */ /* 0x000ea20008000a00 */
[----:B------:R-:W-:-:S05]  /*17e0*/  IADD3 R0, PT, PT, R27, UR35, RZ ;  /* 0x000000231b007c10 */ /* 0x000fca000fffe0ff */
[C---:B--2---:R-:W-:Y:S02]  /*17f0*/  IMAD R4, R0.reuse, UR11, RZ ;  /* 0x0000000b00047c24 */ /* 0x044fe4000f8e02ff */
[----:B------:R-:W-:-:S05]  /*1800*/  IMAD.WIDE.U32 R2, R0, UR10, RZ ;  /* 0x0000000a00027c25 */ /* 0x000fca000f8e00ff */
[----:B------:R-:W-:Y:S02]  /*1810*/  IADD3 R11, PT, PT, R3, R4, RZ ;  /* 0x00000004030b7210 */ /* 0x000fe40007ffe0ff */
[----:B------:R-:W-:-:S07]  /*1820*/  MOV R10, R2 ;  /* 0x00000002000a7202 */ /* 0x000fce0000000f00 */
.L_x_1000:
        /* <DEDUP_REMOVED lines=32> */
.L_x_1002:
[----:B------:R-:W-:Y:S05]  /*1a30*/  BSYNC.RECONVERGENT B0 ;  /* 0x0000000000007941 */ /* 0x000fea0003800200 */
.L_x_1001:
        /* <DEDUP_REMOVED lines=29> */
.L_x_996:
[----:B------:R-:W-:Y:S01]  /*1c10*/  IMAD.U32 R0, RZ, RZ, UR14 ;  /* 0x0000000eff007e24 */ /* 0x000fe2000f8e00ff */
[----:B------:R-:W-:Y:S01]  /*1c20*/  UIMAD UR8, UR40, UR14, URZ ;  /* 0x0000000e280872a4 */ /* 0x000fe2000f8e02ff */
[----:B------:R-:W-:Y:S01]  /*1c30*/  IMAD.U32 R2, RZ, RZ, UR12 ;  /* 0x0000000cff027e24 */ /* 0x000fe2000f8e00ff */
[----:B------:R-:W-:Y:S01]  /*1c40*/  UIMAD UR21, UR43, -0x80, UR41 ;  /* 0xffffff802b1578a4 */ /* 0x000fe2000f8e0229 */
[----:B------:R-:W-:Y:S01]  /*1c50*/  LOP3.LUT R6, R23, 0xd8, RZ, 0xc0, !PT ;  /* 0x000000d817067812 */ /* 0x000fe200078ec0ff */
[--C-:B------:R-:W-:Y:S01]  /*1c60*/  IMAD.WIDE.U32 R4, R0, UR5, R12.reuse ;  /* 0x0000000500047c25 */ /* 0x100fe2000f8e000c */
[----:B------:R-:W-:Y:S01]  /*1c70*/  UIMAD UR40, UR40, UR12, URZ ;  /* 0x0000000c282872a4 */ /* 0x000fe2000f8e02ff */
[----:B------:R-:W-:Y:S01]  /*1c80*/  @P5 BAR.SYNC.DEFER_BLOCKING 0x0 ;  /* 0x0000000000005b1d */ /* 0x000fe20000010000 */
[----:B------:R-:W-:Y:S01]  /*1c90*/  UIMAD UR8, UR5, UR15, UR8 ;  /* 0x0000000f050872a4 */ /* 0x000fe2000f8e0208 */
[----:B------:R-:W-:Y:S01]  /*1ca0*/  IMAD.WIDE.U32 R2, R2, UR5, R12 ;  /* 0x0000000502027c25 */ /* 0x000fe2000f8e000c */
[--C-:B------:R-:W-:Y:S01]  /*1cb0*/  LOP3.LUT R0, R6, 0x18, R26.reuse, 0x78, !PT ;  /* 0x0000001806007812 */ /* 0x100fe200078e781a */
[----:B------:R-:W-:Y:S01]  /*1cc0*/  UIMAD UR40, UR5, UR13, UR40 ;  /* 0x0000000d052872a4 */ /* 0x000fe2000f8e0228 */
[----:B------:R-:W-:Y:S01]  /*1cd0*/  IADD3 R6, P3, PT, R20, R4, RZ ;  /* 0x0000000414067210 */ /* 0x000fe20007f7e0ff */
[----:B------:R-:W-:Y:S01]  /*1ce0*/  IMAD.U32 R8, RZ, RZ, UR16 ;  /* 0x00000010ff087e24 */ /* 0x000fe2000f8e00ff */
[----:B------:R-:W-:Y:S01]  /*1cf0*/  ISETP.GE.AND P1, PT, R14, UR21, PT ;  /* 0x000000150e007c0c */ /* 0x000fe2000bf26270 */
[----:B------:R-:W-:Y:S01]  /*1d00*/  UIADD3 UR19, UPT, UPT, -UR5, UR34, URZ ;  /* 0x0000002205137290 */ /* 0x000fe2000fffe1ff */
[----:B------:R-:W-:Y:S01]  /*1d10*/  IADD3 R4, P0, PT, R18, R2, RZ ;  /* 0x0000000212047210 */ /* 0x000fe20007f1e0ff */
[----:B------:R-:W2:Y:S01]  /*1d20*/  LDCU.64 UR10, c[0x0][0x3d0] ;  /* 0x00007a00ff0a77ac */ /* 0x000ea20008000a00 */
[----:B------:R-:W-:Y:S01]  /*1d30*/  IADD3.X R7, PT, PT, R22, UR8, R5, P3, !PT ;  /* 0x0000000816077c10 */ /* 0x000fe20009ffe405 */
[----:B------:R-:W-:Y:S01]  /*1d40*/  IMAD.U32 R2, RZ, RZ, UR20 ;  /* 0x00000014ff027e24 */ /* 0x000fe2000f8e00ff */
[----:B------:R-:W-:Y:S01]  /*1d50*/  IADD3.X R5, PT, PT, R19, UR40, R3, P0, !PT ;  /* 0x0000002813057c10 */ /* 0x000fe200087fe403 */
[----:B------:R-:W-:Y:S01]  /*1d60*/  IMAD.U32 R3, RZ, RZ, UR16 ;  /* 0x00000010ff037e24 */ /* 0x000fe2000f8e00ff */
[----:B------:R-:W-:Y:S01]  /*1d70*/  ISETP.GE.AND P0, PT, R25, UR21, PT ;  /* 0x0000001519007c0c */ /* 0x000fe2000bf06270 */
[----:B------:R-:W3:Y:S01]  /*1d80*/  LDCU.64 UR8, c[0x0][0x3d8] ;  /* 0x00007b00ff0877ac */ /* 0x000ee20008000a00 */
[----:B------:R-:W-:-:S02]  /*1d90*/  SHF.R.U32.HI R27, RZ, 0x1, R26 ;  /* 0x00000001ff1b7819 */ /* 0x000fc4000001161a */
[----:B------:R-:W-:Y:S01]  /*1da0*/  LOP3.LUT R0, R0, 0x1f20, R23, 0xf8, !PT ;  /* 0x00001f2000007812 */ /* 0x000fe200078ef817 */
[----:B------:R-:W-:Y:S01]  /*1db0*/  ULOP3.LUT UR39, UR43, 0x80000001, URZ, 0xc0, !UPT ;  /* 0x800000012b277892 */ /* 0x000fe2000f8ec0ff */
[----:B------:R-:W-:Y:S02]  /*1dc0*/  @!P1 LEA R8, P4, R8, R28, 0x1 ;  /* 0x0000001c08089211 */ /* 0x000fe400078808ff */
[----:B------:R-:W-:Y:S01]  /*1dd0*/  LOP3.LUT R249, R27, 0x30, RZ, 0xc0, !PT ;  /* 0x000000301bf97812 */ /* 0x000fe200078ec0ff */
[----:B------:R-:W-:Y:S01]  /*1de0*/  UISETP.NE.AND UP0, UPT, UR39, 0x1, UPT ;  /* 0x000000012700788c */ /* 0x000fe2000bf05270 */
[----:B------:R-:W-:Y:S02]  /*1df0*/  ISETP.GE.AND P2, PT, R14, UR19, PT ;  /* 0x000000130e007c0c */ /* 0x000fe4000bf46270 */
[----:B------:R-:W-:Y:S01]  /*1e00*/  @!P1 LEA.HI.X R9, R3, R31, R2, 0x1, P4 ;  /* 0x0000001f03099211 */ /* 0x000fe200020f0c02 */
[----:B------:R-:W-:Y:S01]  /*1e10*/  @!P0 IMAD.MOV.U32 R2, RZ, RZ, R28 ;  /* 0x000000ffff028224 */ /* 0x000fe200078e001c */
[----:B------:R-:W-:Y:S01]  /*1e20*/  @!P1 LEA R14, P3, R10, R29, 0x1 ;  /* 0x0000001d0a0e9211 */ /* 0x000fe200078608ff */
[----:B------:R-:W-:Y:S01]  /*1e30*/  @!P0 IMAD.MOV.U32 R3, RZ, RZ, R31 ;  /* 0x000000ffff038224 */ /* 0x000fe200078e001f */
[----:B------:R-:W-:-:S02]  /*1e40*/  LEA R0, R0, UR28, 0x1 ;  /* 0x0000001c00007c11 */ /* 0x000fc4000f8e08ff */
[----:B------:R-:W-:Y:S01]  /*1e50*/  LOP3.LUT R249, R249, 0x7, R25, 0xf8, !PT ;  /* 0x00000007f9f97812 */ /* 0x000fe200078ef819 */
[----:B---3--:R-:W-:Y:S01]  /*1e60*/  IMAD.WIDE.U32 R4, R16, UR8, R4 ;  /* 0x0000000810047c25 */ /* 0x008fe2000f8e0004 */
[----:B------:R-:W-:Y:S01]  /*1e70*/  @!P1 LEA.HI.X R15, R10, R30, R11, 0x1, P3 ;  /* 0x0000001e0a0f9211 */ /* 0x000fe200018f0c0b */
[----:B------:R-:W-:Y:S01]  /*1e80*/  @!PT LDS RZ, [RZ] ;  /* 0x00000000fffff984 */ /* 0x000fe20000000800 */
[----:B------:R-:W-:Y:S01]  /*1e90*/  @!PT LDS RZ, [RZ] ;  /* 0x00000000fffff984 */ /* 0x000fe20000000800 */
[----:B------:R-:W-:Y:S01]  /*1ea0*/  @!PT LDS RZ, [RZ] ;  /* 0x00000000fffff984 */ /* 0x000fe20000000800 */
[----:B------:R3:W-:Y:S01]  /*1eb0*/  @!P0 LDGSTS.E.BYPASS.LTC128B.128 [R0+0x4000], desc[UR30][R2.64] ;  /* 0x0400000002008fae */ /* 0x0007e2000b981a1e */
[----:B------:R-:W-:Y:S01]  /*1ec0*/  ISETP.GE.AND P3, PT, R25, UR19, PT ;  /* 0x0000001319007c0c */ /* 0x000fe2000bf66270 */
[----:B------:R-:W-:Y:S01]  /*1ed0*/  IMAD R10, R21, UR8, RZ ;  /* 0x00000008150a7c24 */ /* 0x000fe2000f8e02ff */
[----:B------:R-:W4:Y:S01]  /*1ee0*/  @!P2 LDC.64 R18, c[0x0][0x388] ;  /* 0x0000e200ff12ab82 */ /* 0x000f220000000a00 */
[----:B------:R-:W-:Y:S01]  /*1ef0*/  @P0 STS.128 [R0+0x4000], RZ ;  /* 0x004000ff00000388 */ /* 0x000fe20000000c00 */
[----:B------:R-:W5:Y:S01]  /*1f00*/  S2R R121, SR_TID.X ;  /* 0x0000000000797919 */ /* 0x000f620000002100 */
[----:B------:R-:W-:Y:S02]  /*1f10*/  IMAD R10, R16, UR9, R10 ;  /* 0x00000009100a7c24 */ /* 0x000fe4000f8e020a */
[----:B------:R-:W-:Y:S01]  /*1f20*/  IMAD.MOV.U32 R112, RZ, RZ, 0x20 ;  /* 0x00000020ff707424 */ /* 0x000fe200078e00ff */
[----:B------:R-:W-:Y:S01]  /*1f30*/  @P1 STS.128 [R0+0x5000], RZ ;  /* 0x005000ff00001388 */ /* 0x000fe20000000c00 */
[----:B------:R-:W-:-:S04]  /*1f40*/  IMAD.IADD R5, R5, 0x1, R10 ;  /* 0x0000000105057824 */ /* 0x000fc800078e020a */
[----:B------:R-:W5:Y:S01]  /*1f50*/  @!P3 LDC.64 R12, c[0x0][0x388] ;  /* 0x0000e200ff0cbb82 */ /* 0x000f620000000a00 */
[----:B------:R-:W-:Y:S01]  /*1f60*/  @!P2 IMAD R10, R24, UR14, RZ ;  /* 0x0000000e180aac24 */ /* 0x000fe2000f8e02ff */
[----:B------:R-:W-:Y:S01]  /*1f70*/  @!PT LDS RZ, [RZ] ;  /* 0x00000000fffff984 */ /* 0x000fe20000000800 */
[----:B------:R-:W-:Y:S01]  /*1f80*/  @!PT LDS RZ, [RZ] ;  /* 0x00000000fffff984 */ /* 0x000fe20000000800 */
[----:B------:R-:W-:Y:S01]  /*1f90*/  @!PT LDS RZ, [RZ] ;  /* 0x00000000fffff984 */ /* 0x000fe20000000800 */
[----:B------:R1:W-:Y:S01]  /*1fa0*/  @!P1 LDGSTS.E.BYPASS.LTC128B.128 [R0+0x5000], desc[UR30][R8.64] ;  /* 0x0500000008009fae */ /* 0x0003e2000b981a1e */
[----:B------:R-:W-:Y:S01]  /*1fb0*/  IMAD.MOV.U32 R119, RZ, RZ, 0x20 ;  /* 0x00000020ff777424 */ /* 0x000fe200078e00ff */
[----:B------:R-:W-:Y:S02]  /*1fc0*/  CS2R R94, SRZ ;  /* 0x00000000005e7805 */ /* 0x000fe4000001ff00 */
[----:B------:R-:W-:Y:S02]  /*1fd0*/  CS2R R92, SRZ ;  /* 0x00000000005c7805 */ /* 0x000fe4000001ff00 */
[----:B------:R-:W-:Y:S02]  /*1fe0*/  CS2R R98, SRZ ;  /* 0x0000000000627805 */ /* 0x000fe4000001ff00 */
[----:B------:R-:W-:Y:S01]  /*1ff0*/  CS2R R96, SRZ ;  /* 0x0000000000607805 */ /* 0x000fe2000001ff00 */
[----:B------:R-:W4:Y:S01]  /*2000*/  @!P3 LDC.64 R22, c[0x0][0x390] ;  /* 0x0000e400ff16bb82 */ /* 0x000f220000000a00 */
[----:B------:R-:W-:-:S02]  /*2010*/  CS2R R90, SRZ ;  /* 0x00000000005a7805 */ /* 0x000fc4000001ff00 */
[----:B------:R-:W-:Y:S02]  /*2020*/  CS2R R88, SRZ ;  /* 0x0000000000587805 */ /* 0x000fe4000001ff00 */
[----:B------:R-:W-:Y:S02]  /*2030*/  CS2R R86, SRZ ;  /* 0x0000000000567805 */ /* 0x000fe4000001ff00 */
[----:B------:R-:W-:Y:S01]  /*2040*/  CS2R R84, SRZ ;  /* 0x0000000000547805 */ /* 0x000fe2000001ff00 */
[C---:B---3--:R-:W-:Y:S01]  /*2050*/  VIADD R2, R249.reuse, 0x8 ;  /* 0x00000008f9027836 */ /* 0x048fe20000000000 */
[----:B------:R-:W-:Y:S02]  /*2060*/  LOP3.LUT R3, R249, 0x40, RZ, 0xfc, !PT ;  /* 0x00000040f9037812 */ /* 0x000fe400078efcff */
[----:B------:R-:W-:Y:S02]  /*2070*/  CS2R R78, SRZ ;  /* 0x00000000004e7805 */ /* 0x000fe4000001ff00 */
[----:B------:R-:W-:-:S02]  /*2080*/  CS2R R76, SRZ ;  /* 0x00000000004c7805 */ /* 0x000fc4000001ff00 */
[----:B------:R-:W-:Y:S02]  /*2090*/  CS2R R82, SRZ ;  /* 0x0000000000527805 */ /* 0x000fe4000001ff00 */
[----:B------:R-:W-:Y:S01]  /*20a0*/  ISETP.GE.AND P6, PT, R2, UR21, PT ;  /* 0x0000001502007c0c */ /* 0x000fe2000bfc6270 */
[----:B--2---:R-:W-:Y:S01]  /*20b0*/  IMAD R2, R21, UR10, RZ ;  /* 0x0000000a15027c24 */ /* 0x004fe2000f8e02ff */
[----:B------:R-:W-:Y:S01]  /*20c0*/  ISETP.GE.AND P5, PT, R3, UR21, PT ;  /* 0x0000001503007c0c */ /* 0x000fe2000bfa6270 */
[----:B------:R-:W2:Y:S01]  /*20d0*/  @!P2 LDC.64 R20, c[0x0][0x390] ;  /* 0x0000e400ff14ab82 */ /* 0x000ea20000000a00 */
[----:B------:R-:W-:Y:S01]  /*20e0*/  CS2R R80, SRZ ;  /* 0x0000000000507805 */ /* 0x000fe2000001ff00 */
[C---:B------:R-:W-:Y:S01]  /*20f0*/  IMAD R11, R16.reuse, UR11, R2 ;  /* 0x0000000b100b7c24 */ /* 0x040fe2000f8e0202 */
[----:B------:R-:W-:Y:S01]  /*2100*/  CS2R R74, SRZ ;  /* 0x00000000004a7805 */ /* 0x000fe2000001ff00 */
[----:B------:R-:W-:Y:S01]  /*2110*/  IMAD.WIDE.U32 R2, R16, UR10, R6 ;  /* 0x0000000a10027c25 */ /* 0x000fe2000f8e0006 */
[----:B------:R-:W-:Y:S01]  /*2120*/  USEL UR10, URZ, 0x2000, UP0 ;  /* 0x00002000ff0a7887 */ /* 0x000fe20008000000 */
[----:B------:R-:W-:-:S02]  /*2130*/  CS2R R72, SRZ ;  /* 0x0000000000487805 */ /* 0x000fc4000001ff00 */
[----:B------:R-:W-:Y:S01]  /*2140*/  CS2R R70, SRZ ;  /* 0x0000000000467805 */ /* 0x000fe2000001ff00 */
[----:B------:R-:W-:Y:S01]  /*2150*/  @!P0 IMAD.MOV.U32 R6, RZ, RZ, R29 ;  /* 0x000000ffff068224 */ /* 0x000fe200078e001d */
[----:B------:R-:W-:Y:S01]  /*2160*/  CS2R R68, SRZ ;  /* 0x0000000000447805 */ /* 0x000fe2000001ff00 */
[----:B------:R-:W-:Y:S01]  /*2170*/  @!P0 IMAD.MOV.U32 R7, RZ, RZ, R30 ;  /* 0x000000ffff078224 */ /* 0x000fe200078e001e */
[----:B------:R-:W-:Y:S01]  /*2180*/  USHF.L.U32 UR42, UR42, 0x3, URZ ;  /* 0x000000032a2a7899 */ /* 0x000fe200080006ff */
[----:B-1----:R-:W-:Y:S01]  /*2190*/  VIADD R28, R0, UR10 ;  /* 0x0000000a001c7c36 */ /* 0x002fe20008000000 */
[----:B------:R-:W1:Y:S01]  /*21a0*/  LDCU UR9, c[0x0][0x50c] ;  /* 0x0000a180ff0977ac */ /* 0x000e620008000800 */
[----:B------:R-:W-:Y:S02]  /*21b0*/  IMAD.IADD R3, R3, 0x1, R11 ;  /* 0x0000000103037824 */ /* 0x000fe400078e020b */
[----:B------:R-:W-:Y:S01]  /*21c0*/  @!P2 IMAD R11, R17, UR15, R10 ;  /* 0x0000000f110bac24 */ /* 0x000fe2000f8e020a */
[----:B------:R3:W-:Y:S01]  /*21d0*/  @!P0 LDGSTS.E.BYPASS.LTC128B.128 [R28], desc[UR30][R6.64] ;  /* 0x00000000061c8fae */ /* 0x0007e2000b981a1e */
[----:B------:R-:W-:Y:S01]  /*21e0*/  @!P2 IMAD.MOV.U32 R8, RZ, RZ, R4 ;  /* 0x000000ffff08a224 */ /* 0x000fe200078e0004 */
[----:B------:R-:W1:Y:S01]  /*21f0*/  LDCU UR8, c[0x0][0x45c] ;  /* 0x00008b80ff0877ac */ /* 0x000e620008000800 */
[----:B------:R-:W-:Y:S01]  /*2200*/  @!P2 IMAD.MOV.U32 R9, RZ, RZ, R5 ;  /* 0x000000ffff09a224 */ /* 0x000fe200078e0005 */
[----:B------:R-:W-:Y:S01]  /*2210*/  @P0 STS.128 [R28], RZ ;  /* 0x000000ff1c000388 */ /* 0x000fe20000000c00 */
[----:B------:R-:W-:-:S02]  /*2220*/  IMAD.MOV.U32 R29, RZ, RZ, 0x7f800000 ;  /* 0x7f800000ff1d7424 */ /* 0x000fc400078e00ff */
[----:B------:R-:W-:Y:S01]  /*2230*/  IMAD.MOV.U32 R16, RZ, RZ, 0x7f800000 ;  /* 0x7f800000ff107424 */ /* 0x000fe200078e00ff */
[----:B------:R-:W-:Y:S04]  /*2240*/  @P1 STS.128 [R28+0x1000], RZ ;  /* 0x001000ff1c001388 */ /* 0x000fe80000000c00 */
[----:B------:R-:W-:Y:S01]  /*2250*/  @!PT LDS RZ, [RZ] ;  /* 0x00000000fffff984 */ /* 0x000fe20000000800 */
[----:B------:R-:W-:Y:S01]  /*2260*/  @!PT LDS RZ, [RZ] ;  /* 0x00000000fffff984 */ /* 0x000fe20000000800 */
[----:B------:R-:W-:Y:S01]  /*2270*/  @!PT LDS RZ, [RZ] ;  /* 0x00000000fffff984 */ /* 0x000fe20000000800 */
[----:B------:R4:W-:Y:S04]  /*2280*/  @!P1 LDGSTS.E.BYPASS.LTC128B.128 [R28+0x1000], desc[UR30][R14.64] ;  /* 0x010000000e1c9fae */ /* 0x0009e8000b981a1e */
[----:B------:R1:W-:Y:S01]  /*2290*/  STL [R1], R28 ;  /* 0x0000001c01007387 */ /* 0x0003e20000100800 */
[----:B---3--:R-:W-:-:S02]  /*22a0*/  VIADD R6, R249, 0x48 ;  /* 0x00000048f9067836 */ /* 0x008fc40000000000 */
[----:B------:R-:W-:-:S03]  /*22b0*/  @!P2 IMAD.MOV.U32 R7, RZ, RZ, R3 ;  /* 0x000000ffff07a224 */ /* 0x000fc600078e0003 */
[----:B------:R-:W-:Y:S01]  /*22c0*/  ISETP.GE.AND P4, PT, R6, UR21, PT ;  /* 0x0000001506007c0c */ /* 0x000fe2000bf86270 */
[--C-:B------:R-:W-:Y:S02]  /*22d0*/  @!P2 IMAD.MOV.U32 R6, RZ, RZ, R2.reuse ;  /* 0x000000ffff06a224 */ /* 0x100fe400078e0002 */
[----:B------:R-:W-:-:S04]  /*22e0*/  @!P3 IMAD.WIDE.U32 R2, R25, UR14, R2 ;  /* 0x0000000e1902bc25 */ /* 0x000fc8000f8e0002 */
[----:B------:R-:W-:Y:S01]  /*22f0*/  @!P3 IMAD R10, R25, UR15, R3 ;  /* 0x0000000f190abc24 */ /* 0x000fe2000f8e0203 */
[----:B-----5:R-:W-:Y:S01]  /*2300*/  @!P3 LEA R12, P0, R2, R12, 0x1 ;  /* 0x0000000c020cb211 */ /* 0x020fe200078008ff */
[----:B------:R-:W-:Y:S02]  /*2310*/  @!P2 IMAD R3, R24, UR12, RZ ;  /* 0x0000000c1803ac24 */ /* 0x000fe4000f8e02ff */
[----:B------:R-:W-:Y:S01]  /*2320*/  @!P2 IMAD.WIDE.U32 R6, R17, UR14, R6 ;  /* 0x0000000e1106ac25 */ /* 0x000fe2000f8e0006 */
[----:B------:R-:W-:-:S03]  /*2330*/  @!P3 LEA.HI.X R13, R2, R13, R10, 0x1, P0 ;  /* 0x0000000d020db211 */ /* 0x000fc600000f0c0a */
[----:B----4-:R-:W-:Y:S01]  /*2340*/  @!P2 IMAD R14, R17, UR13, R3 ;  /* 0x0000000d110eac24 */ /* 0x010fe2000f8e0203 */
[----:B------:R-:W-:Y:S01]  /*2350*/  @!P2 LEA R10, P1, R6, R18, 0x1 ;  /* 0x00000012060aa211 */ /* 0x000fe200078208ff */
[----:B------:R-:W-:Y:S01]  /*2360*/  @!P3 IMAD.WIDE.U32 R2, R25, UR12, R4 ;  /* 0x0000000c1902bc25 */ /* 0x000fe2000f8e0004 */
[----:B------:R-:W-:Y:S03]  /*2370*/  @!P3 LDGSTS.E.BYPASS.LTC128B.128 [R0+0x6000], desc[UR30][R12.64] ;  /* 0x060000000c00bfae */ /* 0x000fe6000b981a1e */
[----:B------:R-:W-:Y:S01]  /*2380*/  @!P2 IMAD.WIDE.U32 R4, R17, UR12, R8 ;  /* 0x0000000c1104ac25 */ /* 0x000fe2000f8e0008 */
[----:B------:R-:W-:Y:S01]  /*2390*/  @!P3 LEA R8, P0, R2, R22, 0x1 ;  /* 0x000000160208b211 */ /* 0x000fe200078008ff */
[----:B------:R-:W-:Y:S01]  /*23a0*/  @P3 STS.128 [R0+0x6000], RZ ;  /* 0x006000ff00003388 */ /* 0x000fe20000000c00 */
[----:B------:R-:W3:Y:S01]  /*23b0*/  LDCU UR12, c[0x0][0x590] ;  /* 0x0000b200ff0c77ac */ /* 0x000ee20008000800 */
[----:B------:R-:W-:-:S02]  /*23c0*/  @!P3 IMAD R3, R25, UR13, R3 ;  /* 0x0000000d1903bc24 */ /* 0x000fc4000f8e0203 */
[----:B------:R-:W-:Y:S01]  /*23d0*/  @!P2 IMAD.IADD R7, R7, 0x1, R11 ;  /* 0x000000010707a824 */ /* 0x000fe200078e020b */
[----:B------:R-:W-:Y:S01]  /*23e0*/  @P2 STS.128 [R0+0x7000], RZ ;  /* 0x007000ff00002388 */ /* 0x000fe20000000c00 */
[----:B-1----:R-:W-:Y:S01]  /*23f0*/  IMAD.MOV.U32 R28, RZ, RZ, 0x7f800000 ;  /* 0x7f800000ff1c7424 */ /* 0x002fe200078e00ff */
[----:B------:R-:W-:Y:S01]  /*2400*/  @!P3 LEA.HI.X R9, R2, R23, R3, 0x1, P0 ;  /* 0x000000170209b211 */ /* 0x000fe200000f0c03 */
[----:B------:R-:W-:Y:S01]  /*2410*/  @!P2 IMAD.IADD R3, R5, 0x1, R14 ;  /* 0x000000010503a824 */ /* 0x000fe200078e020e */
[----:B--2---:R-:W-:Y:S01]  /*2420*/  @!P2 LEA R2, P0, R4, R20, 0x1 ;  /* 0x000000140402a211 */ /* 0x004fe200078008ff */
[----:B------:R-:W-:Y:S01]  /*2430*/  IMAD.MOV.U32 R24, RZ, RZ, 0x7f800000 ;  /* 0x7f800000ff187424 */ /* 0x000fe200078e00ff */
[----:B------:R-:W-:Y:S02]  /*2440*/  @!P2 LEA.HI.X R11, R6, R19, R7, 0x1, P1 ;  /* 0x00000013060ba211 */ /* 0x000fe400008f0c07 */
[----:B------:R-:W-:Y:S01]  /*2450*/  @!P2 LEA.HI.X R3, R4, R21, R3, 0x1, P0 ;  /* 0x000000150403a211 */ /* 0x000fe200000f0c03 */
[----:B------:R-:W-:Y:S01]  /*2460*/  IMAD.MOV.U32 R4, RZ, RZ, 0x4 ;  /* 0x00000004ff047424 */ /* 0x000fe200078e00ff */
[----:B------:R-:W-:Y:S01]  /*2470*/  ISETP.GE.AND P0, PT, R249, UR21, PT ;  /* 0x00000015f9007c0c */ /* 0x000fe2000bf06270 */
[----:B------:R-:W-:Y:S01]  /*2480*/  @!PT LDS RZ, [RZ] ;  /* 0x00000000fffff984 */ /* 0x000fe20000000800 */
[----:B------:R-:W-:Y:S01]  /*2490*/  @!PT LDS RZ, [RZ] ;  /* 0x00000000fffff984 */ /* 0x000fe20000000800 */
[----:B------:R-:W-:Y:S01]  /*24a0*/  @!PT LDS RZ, [RZ] ;  /* 0x00000000fffff984 */ /* 0x000fe20000000800 */
[----:B------:R-:W-:Y:S04]  /*24b0*/  @!P2 LDGSTS.E.BYPASS.LTC128B.128 [R0+0x7000], desc[UR30][R10.64] ;  /* 0x070000000a00afae */ /* 0x000fe8000b981a1e */
[----:B------:R-:W-:Y:S04]  /*24c0*/  @!P3 LDGSTS.E.BYPASS.LTC128B.128 [R0+0x8000], desc[UR30][R8.64] ;  /* 0x080000000800bfae */ /* 0x000fe8000b981a1e */
[----:B------:R-:W-:Y:S04]  /*24d0*/  @P3 STS.128 [R0+0x8000], RZ ;  /* 0x008000ff00003388 */ /* 0x000fe80000000c00 */
[----:B------:R1:W-:Y:S04]  /*24e0*/  @P2 STS.128 [R0+0x9000], RZ ;  /* 0x009000ff00002388 */ /* 0x0003e80000000c00 */
[----:B------:R-:W-:Y:S01]  /*24f0*/  @!PT LDS RZ, [RZ] ;  /* 0x00000000fffff984 */ /* 0x000fe20000000800 */
[----:B------:R-:W-:Y:S01]  /*2500*/  @!PT LDS RZ, [RZ] ;  /* 0x00000000fffff984 */ /* 0x000fe20000000800 */
[----:B------:R-:W-:Y:S01]  /*2510*/  @!PT LDS RZ, [RZ] ;  /* 0x00000000fffff984 */ /* 0x000fe20000000800 */
[----:B------:R2:W-:Y:S01]  /*2520*/  @!P2 LDGSTS.E.BYPASS.LTC128B.128 [R0+0x9000], desc[UR30][R2.64] ;  /* 0x090000000200afae */ /* 0x0005e2000b981a1e */
[----:B------:R-:W-:Y:S01]  /*2530*/  IMAD.SHL.U32 R7, R26, 0x4, RZ ;  /* 0x000000041a077824 */ /* 0x000fe200078e00ff */
[----:B------:R-:W-:-:S02]  /*2540*/  LOP3.LUT P1, RZ, R121, 0x4, RZ, 0xc0, !PT ;  /* 0x0000000479ff7812 */ /* 0x000fc4000782c0ff */
[----:B------:R-:W0:Y:S01]  /*2550*/  LDGDEPBAR ;  /* 0x00000000000079af */ /* 0x000e220000000000 */
[----:B--2---:R-:W-:-:S05]  /*2560*/  IMAD.WIDE.U32 R2, R249, R4, UR48 ;  /* 0x00000030f9027e25 */ /* 0x004fca000f8e0004 */
[----:B------:R-:W2:Y:S04]  /*2570*/  @!P0 LDG.E R29, desc[UR30][R2.64] ;  /* 0x0000001e021d8981 */ /* 0x000ea8000c1e1900 */
[----:B------:R-:W4:Y:S04]  /*2580*/  @!P6 LDG.E R28, desc[UR30][R2.64+0x20] ;  /* 0x0000201e021ce981 */ /* 0x000f28000c1e1900 */
[----:B------:R-:W5:Y:S04]  /*2590*/  @!P5 LDG.E R24, desc[UR30][R2.64+0x100] ;  /* 0x0001001e0218d981 */ /* 0x000f68000c1e1900 */
[----:B------:R3:W5:Y:S01]  /*25a0*/  @!P4 LDG.E R16, desc[UR30][R2.64+0x120] ;  /* 0x0001201e0210c981 */ /* 0x000762000c1e1900 */
[C---:B------:R-:W-:Y:S01]  /*25b0*/  IMAD.SHL.U32 R8, R26.reuse, 0x20, RZ ;  /* 0x000000201a087824 */ /* 0x040fe200078e00ff */
[----:B------:R-:W-:Y:S01]  /*25c0*/  LOP3.LUT R7, R7, 0x18, RZ, 0xc0, !PT ;  /* 0x0000001807077812 */ /* 0x000fe200078ec0ff */
[C---:B------:R-:W-:Y:S01]  /*25d0*/  IMAD.SHL.U32 R11, R121.reuse, 0x2, RZ ;  /* 0x00000002790b7824 */ /* 0x040fe200078e00ff */
[----:B------:R-:W-:Y:S01]  /*25e0*/  LOP3.LUT P0, RZ, R26, 0x4, RZ, 0xc0, !PT ;  /* 0x000000041aff7812 */ /* 0x000fe2000780c0ff */
[C---:B------:R-:W-:Y:S01]  /*25f0*/  IMAD.SHL.U32 R9, R121.reuse, 0x20, RZ ;  /* 0x0000002079097824 */ /* 0x040fe200078e00ff */
[C---:B-1----:R-:W-:Y:S01]  /*2600*/  LOP3.LUT R0, R8.reuse, 0x20, RZ, 0xc0, !PT ;  /* 0x0000002008007812 */ /* 0x042fe200078ec0ff */
[----:B------:R-:W-:Y:S01]  /*2610*/  IMAD.SHL.U32 R10, R121, 0x4, RZ ;  /* 0x00000004790a7824 */ /* 0x000fe200078e00ff */
[----:B------:R-:W-:Y:S01]  /*2620*/  LOP3.LUT R5, R8, 0x120, RZ, 0xc0, !PT ;  /* 0x0000012008057812 */ /* 0x000fe200078ec0ff */
[----:B------:R-:W-:Y:S01]  /*2630*/  UIADD3 UR11, UPT, UPT, UR5, 0x80, URZ ;  /* 0x00000080050b7890 */ /* 0x000fe2000fffe0ff */
[----:B------:R-:W-:Y:S01]  /*2640*/  LOP3.LUT R6, R9, 0xc0, RZ, 0xc0, !PT ;  /* 0x000000c009067812 */ /* 0x000fe200078ec0ff */
[----:B------:R-:W1:Y:S01]  /*2650*/  LDCU UR5, c[0x0][0x3e0] ;  /* 0x00007c00ff0577ac */ /* 0x000e620008000800 */
[----:B------:R-:W-:-:S02]  /*2660*/  SEL R112, R112, 0xffffffe0, !P0 ;  /* 0xffffffe070707807 */ /* 0x000fc40004000000 */
[----:B------:R-:W-:Y:S01]  /*2670*/  LOP3.LUT R6, R6, 0x18, R10, 0xf8, !PT ;  /* 0x0000001806067812 */ /* 0x000fe200078ef80a */
[----:B------:R-:W-:Y:S01]  /*2680*/  UISETP.GE.AND UP1, UPT, UR11, UR34, UPT ;  /* 0x000000220b00728c */ /* 0x000fe2000bf26270 */
[----:B------:R-:W-:Y:S01]  /*2690*/  SHF.R.U32.HI R10, RZ, 0x1, R121 ;  /* 0x00000001ff0a7819 */ /* 0x000fe20000011679 */
[----:B---3--:R-:W-:Y:S01]  /*26a0*/  USHF.L.U32 UR11, UR12, 0x7, URZ ;  /* 0x000000070c0b7899 */ /* 0x008fe200080006ff */
[----:B------:R-:W-:-:S04]  /*26b0*/  LOP3.LUT P0, RZ, R121, 0x2, RZ, 0xc0, !PT ;  /* 0x0000000279ff7812 */ /* 0x000fc8000780c0ff */
[----:B------:R-:W-:Y:S02]  /*26c0*/  R2P PR, R121, 0x18 ;  /* 0x0000001879007804 */ /* 0x000fe40000000000 */
[----:B------:R-:W-:Y:S01]  /*26d0*/  SEL R119, R119, 0xffffffe0, !P0 ;  /* 0xffffffe077777807 */ /* 0x000fe20004000000 */
[----:B------:R-:W-:Y:S01]  /*26e0*/  IMAD.SHL.U32 R3, R26, 0x10, RZ ;  /* 0x000000101a037824 */ /* 0x000fe200078e00ff */
[----:B------:R-:W-:-:S04]  /*26f0*/  LOP3.LUT R2, R7, 0xc0, R8, 0xf8, !PT ;  /* 0x000000c007027812 */ /* 0x000fc800078ef808 */
[--C-:B------:R-:W-:Y:S02]  /*2700*/  LOP3.LUT R0, R0, 0x3800, R3.reuse, 0xf8, !PT ;  /* 0x0000380000007812 */ /* 0x100fe400078ef803 */
[--C-:B------:R-:W-:Y:S02]  /*2710*/  LOP3.LUT R5, R5, 0x600, R3.reuse, 0xf8, !PT ;  /* 0x0000060005057812 */ /* 0x100fe400078ef803 */
[----:B------:R-:W-:Y:S02]  /*2720*/  LOP3.LUT R3, R0, 0x100, R3, 0xf8, !PT ;  /* 0x0000010000037812 */ /* 0x000fe400078ef803 */
[----:B------:R-:W-:Y:S02]  /*2730*/  SHF.R.U32.HI R0, RZ, 0x4, R26 ;  /* 0x00000004ff007819 */ /* 0x000fe4000001161a */
[----:B------:R-:W-:Y:S02]  /*2740*/  LOP3.LUT R4, R2, 0x8, R27, 0x78, !PT ;  /* 0x0000000802047812 */ /* 0x000fe400078e781b */
[----:B------:R-:W-:-:S02]  /*2750*/  LOP3.LUT R0, R0, 0x8, RZ, 0xc0, !PT ;  /* 0x0000000800007812 */ /* 0x000fc400078ec0ff */
[----:B------:R-:W-:Y:S01]  /*2760*/  LOP3.LUT R118, R5, R4, RZ, 0xfc, !PT ;  /* 0x0000000405767212 */ /* 0x000fe200078efcff */
[C---:B------:R-:W-:Y:S01]  /*2770*/  IMAD.SHL.U32 R4, R121.reuse, 0x40, RZ ;  /* 0x0000004079047824 */ /* 0x040fe200078e00ff */
[--C-:B------:R-:W-:Y:S01]  /*2780*/  LOP3.LUT R0, R0, 0x10, R26.reuse, 0xf8, !PT ;  /* 0x0000001000007812 */ /* 0x100fe200078ef81a */
[----:B------:R-:W-:Y:S01]  /*2790*/  IMAD.SHL.U32 R5, R121, 0x10, RZ ;  /* 0x0000001079057824 */ /* 0x000fe200078e00ff */
[----:B------:R-:W-:Y:S02]  /*27a0*/  LOP3.LUT R2, R2, 0x8, R26, 0x78, !PT ;  /* 0x0000000802027812 */ /* 0x000fe400078e781a */
[----:B------:R-:W-:Y:S02]  /*27b0*/  LOP3.LUT R0, R0, 0xc0, R8, 0xf8, !PT ;  /* 0x000000c000007812 */ /* 0x000fe400078ef808 */
[----:B------:R-:W-:Y:S02]  /*27c0*/  LOP3.LUT R113, R3, R2, RZ, 0xfc, !PT ;  /* 0x0000000203717212 */ /* 0x000fe400078efcff */
[----:B------:R-:W-:-:S02]  /*27d0*/  LOP3.LUT R7, R0, R7, RZ, 0x3c, !PT ;  /* 0x0000000700077212 */ /* 0x000fc400078e3cff */
[----:B------:R-:W-:Y:S02]  /*27e0*/  LOP3.LUT R0, R11, 0xe006, R4, 0xc8, !PT ;  /* 0x0000e0060b007812 */ /* 0x000fe400078ec804 */
[C---:B------:R-:W-:Y:S02]  /*27f0*/  LOP3.LUT R3, R9.reuse, 0x20, RZ, 0xc0, !PT ;  /* 0x0000002009037812 */ /* 0x040fe400078ec0ff */
[----:B------:R-:W-:Y:S02]  /*2800*/  LOP3.LUT R4, R0, 0xc00, R9, 0xf8, !PT ;  /* 0x00000c0000047812 */ /* 0x000fe400078ef809 */
[----:B------:R-:W-:Y:S02]  /*2810*/  LOP3.LUT R2, R9, 0x120, RZ, 0xc0, !PT ;  /* 0x0000012009027812 */ /* 0x000fe400078ec0ff */
[----:B------:R-:W-:Y:S02]  /*2820*/  LOP3.LUT R9, R5, 0x1c0, RZ, 0xc0, !PT ;  /* 0x000001c005097812 */ /* 0x000fe400078ec0ff */
[----:B------:R-:W-:-:S02]  /*2830*/  LOP3.LUT R0, R3, 0x3800, R5, 0xf8, !PT ;  /* 0x0000380003007812 */ /* 0x000fc400078ef805 */
[----:B------:R-:W-:Y:S02]  /*2840*/  LOP3.LUT R3, R9, 0x38, R11, 0xf8, !PT ;  /* 0x0000003809037812 */ /* 0x000fe400078ef80b */
[--C-:B------:R-:W-:Y:S02]  /*2850*/  LOP3.LUT R2, R2, 0x600, R5.reuse, 0xf8, !PT ;  /* 0x0000060002027812 */ /* 0x100fe400078ef805 */
[----:B------:R-:W-:Y:S02]  /*2860*/  LOP3.LUT R5, R0, 0x100, R5, 0xf8, !PT ;  /* 0x0000010000057812 */ /* 0x000fe400078ef805 */
[----:B------:R-:W-:Y:S02]  /*2870*/  LOP3.LUT R4, R4, R3, RZ, 0xfc, !PT ;  /* 0x0000000304047212 */ /* 0x000fe400078efcff */
[C---:B------:R-:W-:Y:S02]  /*2880*/  LOP3.LUT R0, R6.reuse, 0x8, R10, 0x78, !PT ;  /* 0x0000000806007812 */ /* 0x040fe400078e780a */
[----:B------:R-:W-:-:S02]  /*2890*/  LOP3.LUT R3, R6, 0x8, R121, 0x78, !PT ;  /* 0x0000000806037812 */ /* 0x000fc400078e7879 */
[----:B------:R-:W-:Y:S01]  /*28a0*/  LOP3.LUT R120, R2, R0, RZ, 0xfc, !PT ;  /* 0x0000000002787212 */ /* 0x000fe200078efcff */
[----:B------:R-:W-:Y:S01]  /*28b0*/  IMAD.MOV.U32 R0, RZ, RZ, 0x10 ;  /* 0x00000010ff007424 */ /* 0x000fe200078e00ff */
[----:B------:R-:W-:Y:S02]  /*28c0*/  LOP3.LUT R3, R5, R3, RZ, 0xfc, !PT ;  /* 0x0000000305037212 */ /* 0x000fe400078efcff */
[----:B------:R-:W-:Y:S02]  /*28d0*/  LOP3.LUT R7, R7, 0x120, R8, 0xf8, !PT ;  /* 0x0000012007077812 */ /* 0x000fe400078ef808 */
[----:B------:R-:W-:Y:S02]  /*28e0*/  SEL R0, R0, 0xfffffff0, !P1 ;  /* 0xfffffff000007807 */ /* 0x000fe40004800000 */
[----:B------:R-:W-:Y:S02]  /*28f0*/  LEA R118, R118, UR28, 0x1 ;  /* 0x0000001c76767c11 */ /* 0x000fe4000f8e08ff */
[----:B------:R-:W-:-:S02]  /*2900*/  LEA R113, R113, UR28, 0x1 ;  /* 0x0000001c71717c11 */ /* 0x000fc4000f8e08ff */
[----:B------:R-:W-:Y:S01]  /*2910*/  LEA R116, R7, UR28, 0x1 ;  /* 0x0000001c07747c11 */ /* 0x000fe2000f8e08ff */
[----:B------:R-:W-:Y:S02]  /*2920*/  VIADD R118, R118, UR10 ;  /* 0x0000000a76767c36 */ /* 0x000fe40008000000 */
[----:B------:R-:W-:Y:S02]  /*2930*/  IMAD.IADD R117, R112, 0x1, R113 ;  /* 0x0000000170757824 */ /* 0x000fe400078e0271 */
[----:B------:R-:W-:Y:S01]  /*2940*/  VIADD R116, R116, UR10 ;  /* 0x0000000a74747c36 */ /* 0x000fe20008000000 */
[----:B--2---:R-:W-:Y:S04]  /*2950*/  STL [R1+0x20], R29 ;  /* 0x0000201d01007387 */ /* 0x004fe80000100800 */
[----:B----4-:R-:W-:Y:S04]  /*2960*/  STL [R1+0x1c], R28 ;  /* 0x00001c1c01007387 */ /* 0x010fe80000100800 */
[----:B-----5:R-:W-:Y:S04]  /*2970*/  STL [R1+0x18], R24 ;  /* 0x0000181801007387 */ /* 0x020fe80000100800 */
[----:B------:R-:W-:Y:S04]  /*2980*/  STL [R1+0x14], R16 ;  /* 0x0000141001007387 */ /* 0x000fe80000100800 */
[----:B------:R2:W-:Y:S04]  /*2990*/  STL [R1+0x2c], R4 ;  /* 0x00002c0401007387 */ /* 0x0005e80000100800 */
[----:B------:R3:W-:Y:S01]  /*29a0*/  STL [R1+0x28], R3 ;  /* 0x0000280301007387 */ /* 0x0007e20000100800 */
[----:B--2---:R-:W-:-:S05]  /*29b0*/  IMAD.MOV.U32 R4, RZ, RZ, 0x20 ;  /* 0x00000020ff047424 */ /* 0x004fca00078e00ff */
[----:B------:R-:W-:-:S05]  /*29c0*/  SEL R0, R4, 0xffffffe0, !P3 ;  /* 0xffffffe004007807 */ /* 0x000fca0005800000 */
[----:B-1----:R3:W-:Y:S02]  /*29d0*/  STL [R1+0x24], R0 ;  /* 0x0000240001007387 */ /* 0x0027e40000100800 */
.L_x_1006:
[----:B------:R-:W0:Y:S01]  /*29e0*/  LDGDEPBAR ;  /* 0x00000000000079af */ /* 0x000e220000000000 */
[----:B------:R-:W-:Y:S01]  /*29f0*/  IMAD.IADD R112, R118, 0x1, R112 ;  /* 0x0000000176707824 */ /* 0x000fe200078e0270 */
[----:B------:R-:W-:Y:S01]  /*2a00*/  PLOP3.LUT P3, PT, PT, PT, UP1, 0x80, 0x8 ;  /* 0x000000000008781c */ /* 0x000fe20003f6f018 */
[----:B---3--:R-:W-:Y:S05]  /*2a10*/  IMAD.SHL.U32 R0, R121, 0x2, RZ ;  /* 0x0000000279007824 */ /* 0x008fea00078e00ff */
[----:B------:R-:W2:Y:S01]  /*2a20*/  LDL R122, [R1+0x20] ;  /* 0x00002000017a7983 */ /* 0x000ea20000100800 */
[----:B------:R-:W-:Y:S01]  /*2a30*/  PLOP3.LUT P2, PT, PT, PT, UP1, 0x80, 0x8 ;  /* 0x000000000008781c */ /* 0x000fe20003f4f018 */
[----:B------:R-:W-:Y:S01]  /*2a40*/  UIADD3 UR10, UPT, UPT, UR43, 0x1, URZ ;  /* 0x000000012b0a7890 */ /* 0x000fe2000fffe0ff */
[----:B------:R-:W-:Y:S01]  /*2a50*/  PLOP3.LUT P0, PT, PT, PT, UP1, 0x80, 0x8 ;  /* 0x000000000008781c */ /* 0x000fe20003f0f018 */
[----:B------:R-:W3:Y:S01]  /*2a60*/  LDL R2, [R1+0x1c] ;  /* 0x00001c0001027983 */ /* 0x000ee20000100800 */
[----:B------:R-:W-:Y:S01]  /*2a70*/  SHF.R.U32.HI R123, RZ, 0x1, R121 ;  /* 0x00000001ff7b7819 */ /* 0x000fe20000011679 */
[----:B------:R-:W-:Y:S01]  /*2a80*/  UISETP.NE.AND UP0, UPT, UR10, 0x1, UPT ;  /* 0x000000010a00788c */ /* 0x000fe2000bf05270 */
[----:B------:R-:W-:Y:S01]  /*2a90*/  PLOP3.LUT P6, PT, PT, PT, UP1, 0x80, 0x8 ;  /* 0x000000000008781c */ /* 0x000fe20003fcf018 */
[----:B------:R-:W-:Y:S01]  /*2aa0*/  STL [R1+0x54], R76 ;  /* 0x0000544c01007387 */ /* 0x000fe20000100800 */
[----:B------:R-:W-:Y:S03]  /*2ab0*/  @P3 LOP3.LUT R3, R0, 0x6, RZ, 0xc0, !PT ;  /* 0x0000000600033812 */ /* 0x000fe600078ec0ff */
[----:B------:R-:W-:Y:S01]  /*2ac0*/  STL [R1+0x50], R75 ;  /* 0x0000504b01007387 */ /* 0x000fe20000100800 */
[----:B------:R-:W-:Y:S02]  /*2ad0*/  PLOP3.LUT P3, PT, PT, PT, UP1, 0x80, 0x8 ;  /* 0x000000000008781c */ /* 0x000fe40003f6f018 */
[----:B------:R-:W-:Y:S01]  /*2ae0*/  @P2 LOP3.LUT R3, R3, 0x1c0, R123, 0xf8, !PT ;  /* 0x000001c003032812 */ /* 0x000fe200078ef87b */
[----:B------:R-:W-:Y:S01]  /*2af0*/  STL [R1+0x4c], R74 ;  /* 0x00004c4a01007387 */ /* 0x000fe20000100800 */
[----:B------:R-:W-:Y:S02]  /*2b00*/  MOV R0, UR38 ;  /* 0x0000002600007c02 */ /* 0x000fe40008000f00 */
        /* <DEDUP_REMOVED lines=10> */
[----:B------:R-:W-:Y:S01]  /*2bb0*/  STL [R1+0x34], R68 ;  /* 0x0000344401007387 */ /* 0x000fe20000100800 */
[----:B---3--:R-:W-:Y:S01]  /*2bc0*/  FSETP.NEU.FTZ.AND P0, PT, R2, -INF , PT ;  /* 0xff8000000200780b */ /* 0x008fe20003f1d000 */
[----:B------:R-:W-:Y:S04]  /*2bd0*/  DEPBAR.LE SB0, 0x0 ;  /* 0x000080000000791a */ /* 0x000fe80000000000 */
[----:B------:R-:W-:Y:S01]  /*2be0*/  BAR.SYNC.DEFER_BLOCKING 0x0 ;  /* 0x0000000000007b1d */ /* 0x000fe20000010000 */
[----:B--2---:R-:W-:Y:S05]  /*2bf0*/  FSETP.NEU.FTZ.AND P5, PT, R122, -INF , PT ;  /* 0xff8000007a00780b */ /* 0x004fea0003fbd000 */
        /* <DEDUP_REMOVED lines=48> */
[----:B------:R2:W-:Y:S10]  /*2f00*/  MUFU.TANH R186, R12 ;  /* 0x0000000c00ba7308 */ /* 0x0005f40000002400 */
[----:B------:R-:W-:Y:S01]  /*2f10*/  MUFU.TANH R205, R15 ;  /* 0x0000000f00cd7308 */ /* 0x000fe20000002400 */
[----:B-1----:R-:W-:Y:S05]  /*2f20*/  FMUL.FTZ R9, R122, 1.4426950216293334961 ;  /* 0x3fb8aa3b7a097820 */ /* 0x002fea0000410000 */
[----:B------:R-:W-:Y:S04]  /*2f30*/  FSEL R9, R9, RZ, P5 ;  /* 0x000000ff09097208 */ /* 0x000fe80002800000 */
[----:B------:R1:W-:Y:S01]  /*2f40*/  MUFU.TANH R207, R11 ;  /* 0x0000000b00cf7308 */ /* 0x0003e20000002400 */
[----:B------:R-:W-:Y:S01]  /*2f50*/  PLOP3.LUT P5, PT, PT, PT, UP1, 0x80, 0x8 ;  /* 0x000000000008781c */ /* 0x000fe20003faf018 */
[----:B--2---:R-:W2:Y:S08]  /*2f60*/  LDL R12, [R1+0x18] ;  /* 0x00001800010c7983 */ /* 0x004eb00000100800 */
[----:B------:R-:W-:Y:S04]  /*2f70*/  MUFU.TANH R246, R16 ;  /* 0x0000001000f67308 */ /* 0x000fe80000002400 */
[----:B------:R-:W-:Y:S06]  /*2f80*/  @P5 ISETP.GE.AND P5, PT, R0, UR34, PT ;  /* 0x0000002200005c0c */ /* 0x000fec000bfa6270 */
[----:B------:R-:W-:Y:S01]  /*2f90*/  MUFU.TANH R70, R6 ;  /* 0x0000000600467308 */ /* 0x000fe20000002400 */
[----:B-1----:R-:W3:Y:S09]  /*2fa0*/  LDL R11, [R1+0x14] ;  /* 0x00001400010b7983 */ /* 0x002ef20000100800 */
[----:B------:R-:W-:Y:S10]  /*2fb0*/  MUFU.TANH R245, R17 ;  /* 0x0000001100f57308 */ /* 0x000ff40000002400 */
[----:B------:R1:W4:Y:S10]  /*2fc0*/  MUFU.TANH R69, R7 ;  /* 0x0000000700457308 */ /* 0x0003340000002400 */
[----:B------:R4:W4:Y:S10]  /*2fd0*/  MUFU.TANH R192, R8 ;  /* 0x0000000800c07308 */ /* 0x0009340000002400 */
[----:B------:R4:W4:Y:S01]  /*2fe0*/  MUFU.TANH R208, R10 ;  /* 0x0000000a00d07308 */ /* 0x0009220000002400 */
[----:B-1----:R-:W1:Y:S01]  /*2ff0*/  LDSM.16.M88.4 R4, [R117+0x6400] ;  /* 0x006400007504783b */ /* 0x002e620000000200 */
[----:B----4-:R-:W-:Y:S08]  /*3000*/  MOV R0, R69 ;  /* 0x0000004500007202 */ /* 0x010ff00000000f00 */
[----:B------:R4:W-:Y:S01]  /*3010*/  MUFU.TANH R185, R13 ;  /* 0x0000000d00b97308 */ /* 0x0009e20000002400 */
[----:B------:R-:W-:Y:S01]  /*3020*/  FMUL.FTZ R8, R2, 1.4426950216293334961 ;  /* 0x3fb8aa3b02087820 */ /* 0x000fe20000410000 */
[----:B------:R-:W-:Y:S04]  /*3030*/  IMAD.MOV.U32 R2, RZ, RZ, R247 ;  /* 0x000000ffff027224 */ /* 0x000fe800078e00f7 */
[----:B------:R-:W-:Y:S04]  /*3040*/  FSEL R8, R8, RZ, P0 ;  /* 0x000000ff08087208 */ /* 0x000fe80000000000 */
[----:B------:R-:W-:Y:S01]  /*3050*/  MUFU.TANH R206, R14 ;  /* 0x0000000e00ce7308 */ /* 0x000fe20000002400 */
[----:B------:R-:W-:Y:S01]  /*3060*/  PLOP3.LUT P0, PT, PT, PT, UP1, 0x80, 0x8 ;  /* 0x000000000008781c */ /* 0x000fe20003f0f018 */
[----:B------:R-:W-:Y:S01]  /*3070*/  IMAD.MOV.U32 R10, RZ, RZ, R248 ;  /* 0x000000ffff0a7224 */ /* 0x000fe200078e00f8 */
[----:B------:R-:W-:Y:S02]  /*3080*/  @P2 FSEL R10, R248, -INF , !P6 ;  /* 0xff800000f80a2808 */ /* 0x000fe40007000000 */
[----:B------:R-:W-:Y:S05]  /*3090*/  PLOP3.LUT P2, PT, PT, PT, UP1, 0x80, 0x8 ;  /* 0x000000000008781c */ /* 0x000fea0003f4f018 */
[----:B------:R-:W-:Y:S01]  /*30a0*/  MUFU.TANH R162, R19 ;  /* 0x0000001300a27308 */ /* 0x000fe20000002400 */
[----:B------:R-:W-:Y:S01]  /*30b0*/  FFMA.FTZ R10, R10, UR8, -R9 ;  /* 0x000000080a0a7c23 */ /* 0x000fe20008010809 */
[----:B----4-:R-:W-:Y:S02]  /*30c0*/  MOV R13, R186 ;  /* 0x000000ba000d7202 */ /* 0x010fe40000000f00 */
[----:B------:R-:W-:Y:S06]  /*30d0*/  @P0 FSEL R2, R247, -INF , !P5 ;  /* 0xff800000f7020808 */ /* 0x000fec0006800000 */
[----:B------:R4:W3:Y:S01]  /*30e0*/  MUFU.EX2 R100, R10 ;  /* 0x0000000a00647308 */ /* 0x0008e20000000800 */
[----:B------:R-:W-:Y:S09]  /*30f0*/  @P2 FSEL R0, R69, -INF , !P5 ;  /* 0xff80000045002808 */ /* 0x000ff20006800000 */
[----:B------:R-:W-:Y:S01]  /*3100*/  MUFU.TANH R164, R18 ;  /* 0x0000001200a47308 */ /* 0x000fe20000002400 */
[----:B------:R-:W-:Y:S01]  /*3110*/  PLOP3.LUT P2, PT, PT, PT, UP1, 0x80, 0x8 ;  /* 0x000000000008781c */ /* 0x000fe20003f4f018 */
[----:B------:R-:W-:Y:S01]  /*3120*/  FFMA.FTZ R0, R0, UR8, -R8 ;  /* 0x0000000800007c23 */ /* 0x000fe20008010808 */
[-C--:B-1----:R-:W-:Y:S07]  /*3130*/  HMMA.16816.F32.BF16 R20, R104, R4.reuse, R20 ;  /* 0x000000046814723c */ /* 0x082fee0000041814 */
[----:B------:R-:W-:Y:S01]  /*3140*/  MUFU.EX2 R68, R0 ;  /* 0x0000000000447308 */ /* 0x000fe20000000800 */
[----:B----4-:R-:W-:Y:S01]  /*3150*/  IMAD.MOV.U32 R10, RZ, RZ, R191 ;  /* 0x000000ffff0a7224 */ /* 0x010fe200078e00bf */
[C---:B------:R-:W-:Y:S04]  /*3160*/  HMMA.16816.F32.BF16 R24, R112.reuse, R4, R24 ;  /* 0x000000047018723c */ /* 0x040fe80000041818 */
[----:B------:R-:W-:Y:S01]  /*3170*/  IMAD.MOV.U32 R4, RZ, RZ, R70 ;  /* 0x000000ffff047224 */ /* 0x000fe200078e0046 */
[----:B------:R-:W-:Y:S01]  /*3180*/  @P3 FSEL R4, R70, -INF , !P6 ;  /* 0xff80000046043808 */ /* 0x000fe20007000000 */
[----:B------:R-:W-:Y:S02]  /*3190*/  FFMA.FTZ R5, R2, UR8, -R9 ;  /* 0x0000000802057c23 */ /* 0x000fe40008010809 */
[-C--:B------:R-:W-:Y:S02]  /*31a0*/  HMMA.16816.F32.BF16 R28, R112, R6.reuse, R28 ;  /* 0x00000006701c723c */ /* 0x080fe4000004181c */
[----:B------:R1:W-:Y:S01]  /*31b0*/  MUFU.EX2 R110, R5 ;  /* 0x00000005006e7308 */ /* 0x0003e20000000800 */
[----:B------:R-:W-:Y:S01]  /*31c0*/  FFMA.FTZ R2, R4, UR8, -R8 ;  /* 0x0000000804027c23 */ /* 0x000fe20008010808 */
[----:B------:R-:W-:Y:S01]  /*31d0*/  FMUL.FTZ R22, R22, UR9 ;  /* 0x0000000916167c20 */ /* 0x000fe20008410000 */
[----:B------:R-:W-:Y:S01]  /*31e0*/  FMUL.FTZ R21, R21, UR9 ;  /* 0x0000000915157c20 */ /* 0x000fe20008410000 */
[----:B------:R-:W-:Y:S06]  /*31f0*/  IMAD.MOV.U32 R4, RZ, RZ, R192 ;  /* 0x000000ffff047224 */ /* 0x000fec00078e00c0 */
[----:B------:R4:W-:Y:S01]  /*3200*/  MUFU.EX2 R71, R2 ;  /* 0x0000000200477308 */ /* 0x0009e20000000800 */
[----:B------:R-:W-:Y:S01]  /*3210*/  @P2 FSEL R4, R192, -INF , !P6 ;  /* 0xff800000c0042808 */ /* 0x000fe20007000000 */
[C---:B------:R-:W-:Y:S01]  /*3220*/  HMMA.16816.F32.BF16 R32, R104.reuse, R6, R32 ;  /* 0x000000066820723c */ /* 0x040fe20000041820 */
[----:B------:R-:W-:Y:S07]  /*3230*/  PLOP3.LUT P2, PT, PT, PT, UP1, 0x80, 0x8 ;  /* 0x000000000008781c */ /* 0x000fee0003f4f018 */
[----:B------:R-:W-:Y:S01]  /*3240*/  MUFU.TANH R243, R21 ;  /* 0x0000001500f37308 */ /* 0x000fe20000002400 */
[----:B------:R-:W-:Y:S01]  /*3250*/  FMUL.FTZ R26, R26, UR9 ;  /* 0x000000091a1a7c20 */ /* 0x000fe20008410000 */
[----:B------:R-:W-:Y:S01]  /*3260*/  FMUL.FTZ R27, R27, UR9 ;  /* 0x000000091b1b7c20 */ /* 0x000fe20008410000 */
[----:B------:R-:W-:Y:S01]  /*3270*/  FMUL.FTZ R20, R20, UR9 ;  /* 0x0000000914147c20 */ /* 0x000fe20008410000 */
[----:B-1----:R-:W-:Y:S01]  /*3280*/  MOV R5, R208 ;  /* 0x000000d000057202 */ /* 0x002fe20000000f00 */
[----:B------:R-:W-:Y:S01]  /*3290*/  FMUL.FTZ R23, R23, UR9 ;  /* 0x0000000917177c20 */ /* 0x000fe20008410000 */
[----:B------:R-:W-:Y:S04]  /*32a0*/  FMUL.FTZ R24, R24, UR9 ;  /* 0x0000000918187c20 */ /* 0x000fe80008410000 */
[----:B------:R1:W-:Y:S01]  /*32b0*/  MUFU.TANH R159, R22 ;  /* 0x00000016009f7308 */ /* 0x0003e20000002400 */
[----:B------:R-:W-:Y:S01]  /*32c0*/  FMUL.FTZ R28, R28, UR9 ;  /* 0x000000091c1c7c20 */ /* 0x000fe20008410000 */
[----:B------:R-:W-:Y:S01]  /*32d0*/  FMUL.FTZ R30, R30, UR9 ;  /* 0x000000091e1e7c20 */ /* 0x000fe20008410000 */
[----:B------:R-:W-:Y:S01]  /*32e0*/  FMUL.FTZ R29, R29, UR9 ;  /* 0x000000091d1d7c20 */ /* 0x000fe20008410000 */
[----:B------:R-:W-:Y:S01]  /*32f0*/  FMUL.FTZ R31, R31, UR9 ;  /* 0x000000091f1f7c20 */ /* 0x000fe20008410000 */
[----:B------:R-:W-:Y:S05]  /*3300*/  FMUL.FTZ R25, R25, UR9 ;  /* 0x0000000919197c20 */ /* 0x000fea0008410000 */
[----:B------:R-:W-:Y:S01]  /*3310*/  MUFU.TANH R244, R20 ;  /* 0x0000001400f47308 */ /* 0x000fe20000002400 */
[----:B------:R-:W-:Y:S01]  /*3320*/  FMUL.FTZ R34, R34, UR9 ;  /* 0x0000000922227c20 */ /* 0x000fe20008410000 */
[----:B------:R-:W-:Y:S01]  /*3330*/  FMUL.FTZ R32, R32, UR9 ;  /* 0x0000000920207c20 */ /* 0x000fe20008410000 */
[----:B------:R-:W-:Y:S01]  /*3340*/  FMUL.FTZ R35, R35, UR9 ;  /* 0x0000000923237c20 */ /* 0x000fe20008410000 */
[----:B------:R-:W-:Y:S06]  /*3350*/  FMUL.FTZ R33, R33, UR9 ;  /* 0x0000000921217c20 */ /* 0x000fec0008410000 */
[----:B------:R-:W-:Y:S01]  /*3360*/  MUFU.TANH R156, R23 ;  /* 0x00000017009c7308 */ /* 0x000fe20000002400 */
[----:B-1----:R-:W3:Y:S09]  /*3370*/  LDL R22, [R1+0x2c] ;  /* 0x00002c0001167983 */ /* 0x002ef20000100800 */
[----:B------:R-:W-:Y:S10]  /*3380*/  MUFU.TANH R180, R24 ;  /* 0x0000001800b47308 */ /* 0x000ff40000002400 */
[----:B------:R-:W-:Y:S10]  /*3390*/  MUFU.TANH R178, R25 ;  /* 0x0000001900b27308 */ /* 0x000ff40000002400 */
[----:B------:R1:W-:Y:S10]  /*33a0*/  MUFU.TANH R175, R28 ;  /* 0x0000001c00af7308 */ /* 0x0003f40000002400 */
[----:B------:R4:W-:Y:S10]  /*33b0*/  MUFU.TANH R199, R27 ;  /* 0x0000001b00c77308 */ /* 0x0009f40000002400 */
[----:B------:R4:W-:Y:S01]  /*33c0*/  MUFU.TANH R200, R26 ;  /* 0x0000001a00c87308 */ /* 0x0009e20000002400 */
[----:B-1----:R-:W3:Y:S09]  /*33d0*/  LDL R28, [R1+0x24] ;  /* 0x00002400011c7983 */ /* 0x002ef20000100800 */
[----:B------:R-:W-:Y:S01]  /*33e0*/  MUFU.TANH R195, R30 ;  /* 0x0000001e00c37308 */ /* 0x000fe20000002400 */
[----:B----4-:R-:W-:Y:S04]  /*33f0*/  MOV R27, 0x10 ;  /* 0x00000010001b7802 */ /* 0x010fe80000000f00 */
[----:B------:R-:W-:Y:S05]  /*3400*/  SEL R27, R27, 0xfffffff0, !P1 ;  /* 0xfffffff01b1b7807 */ /* 0x000fea0004800000 */
[----:B------:R-:W-:Y:S01]  /*3410*/  MUFU.TANH R173, R29 ;  /* 0x0000001d00ad7308 */ /* 0x000fe20000002400 */
[----:B------:R-:W4:Y:S09]  /*3420*/  LDL R26, [R1+0x28] ;  /* 0x00002800011a7983 */ /* 0x000f320000100800 */
[----:B------:R-:W1:Y:S10]  /*3430*/  MUFU.TANH R152, R34 ;  /* 0x0000002200987308 */ /* 0x000e740000002400 */
[----:B------:R-:W-:Y:S10]  /*3440*/  MUFU.TANH R242, R32 ;  /* 0x0000002000f27308 */ /* 0x000ff40000002400 */
[----:B------:R-:W-:Y:S01]  /*3450*/  MUFU.TANH R194, R31 ;  /* 0x0000001f00c27308 */ /* 0x000fe20000002400 */
[----:B-1----:R-:W-:Y:S09]  /*3460*/  MOV R15, R152 ;  /* 0x00000098000f7202 */ /* 0x002ff20000000f00 */
[----:B------:R-:W-:Y:S10]  /*3470*/  MUFU.TANH R151, R35 ;  /* 0x0000002300977308 */ /* 0x000ff40000002400 */
[----:B------:R-:W-:Y:S01]  /*3480*/  MUFU.TANH R241, R33 ;  /* 0x0000002100f17308 */ /* 0x000fe20000002400 */
[C---:B--2---:R-:W-:Y:S01]  /*3490*/  FSETP.NEU.FTZ.AND P0, PT, R12.reuse, -INF , PT ;  /* 0xff8000000c00780b */ /* 0x044fe20003f1d000 */
[----:B------:R-:W-:Y:S01]  /*34a0*/  FMUL.FTZ R2, R12, 1.4426950216293334961 ;  /* 0x3fb8aa3b0c027820 */ /* 0x000fe20000410000 */
[----:B------:R-:W-:Y:S04]  /*34b0*/  IMAD.MOV.U32 R12, RZ, RZ, R205 ;  /* 0x000000ffff0c7224 */ /* 0x000fe800078e00cd */
        /* <DEDUP_REMOVED lines=18> */
[----:B------:R1:W3:Y:S01]  /*35e0*/  MUFU.EX2 R219, R10 ;  /* 0x0000000a00db7308 */ /* 0x0002e20000000800 */
[----:B------:R-:W-:Y:S02]  /*35f0*/  @P3 FSEL R5, R208, -INF , !P6 ;  /* 0xff800000d0053808 */ /* 0x000fe40007000000 */
[----:B------:R-:W-:Y:S02]  /*3600*/  PLOP3.LUT P3, PT, PT, PT, UP1, 0x80, 0x8 ;  /* 0x000000000008781c */ /* 0x000fe40003f6f018 */
[----:B------:R-:W-:Y:S01]  /*3610*/  PLOP3.LUT P6, PT, PT, PT, UP1, 0x80, 0x8 ;  /* 0x000000000008781c */ /* 0x000fe20003fcf018 */
[----:B------:R-:W-:Y:S01]  /*3620*/  FFMA.FTZ R5, R5, UR8, -R0 ;  /* 0x0000000805057c23 */ /* 0x000fe20008010800 */
[C---:B--2---:R-:W-:Y:S03]  /*3630*/  @P0 VIADD R4, R3.reuse, 0x8 ;  /* 0x0000000803040836 */ /* 0x044fe60000000000 */
[----:B------:R2:W-:Y:S01]  /*3640*/  MUFU.EX2 R226, R5 ;  /* 0x0000000500e27308 */ /* 0x0005e20000000800 */
        /* <DEDUP_REMOVED lines=12> */
[----:B------:R-:W-:Y:S03]  /*3710*/  PLOP3.LUT P0, PT, PT, PT, UP1, 0x80, 0x8 ;  /* 0x000000000008781c */ /* 0x000fe60003f0f018 */
[----:B------:R-:W-:Y:S01]  /*3720*/  FFMA.FTZ R10, R10, UR8, -R2 ;  /* 0x000000080a0a7c23 */ /* 0x000fe20008010802 */
[----:B------:R-:W-:Y:S02]  /*3730*/  @P2 FSEL R12, R205, -INF , !P6 ;  /* 0xff800000cd0c2808 */ /* 0x000fe40007000000 */
[----:B------:R-:W-:Y:S01]  /*3740*/  PLOP3.LUT P2, PT, PT, PT, UP1, 0x80, 0x8 ;  /* 0x000000000008781c */ /* 0x000fe20003f4f018 */
[----:B------:R2:W-:Y:S01]  /*3750*/  MUFU.EX2 R215, R10 ;  /* 0x0000000a00d77308 */ /* 0x0005e20000000800 */
[----:B------:R-:W-:Y:S02]  /*3760*/  @P3 FSEL R11, R206, -INF , !P5 ;  /* 0xff800000ce0b3808 */ /* 0x000fe40006800000 */
[----:B------:R-:W-:Y:S02]  /*3770*/  PLOP3.LUT P3, PT, PT, PT, UP1, 0x80, 0x8 ;  /* 0x000000000008781c */ /* 0x000fe40003f6f018 */
[----:B--2---:R-:W-:Y:S01]  /*3780*/  MOV R13, R245 ;  /* 0x000000f5000d7202 */ /* 0x004fe20000000f00 */
[--C-:B------:R-:W-:Y:S01]  /*3790*/  FFMA.FTZ R11, R11, UR8, -R0.reuse ;  /* 0x000000080b0b7c23 */ /* 0x100fe20008010800 */
[----:B------:R-:W-:Y:S02]  /*37a0*/  @P0 FSEL R13, R245, -INF , !P6 ;  /* 0xff800000f50d0808 */ /* 0x000fe40007000000 */
[----:B------:R-:W-:Y:S01]  /*37b0*/  PLOP3.LUT P0, PT, PT, PT, UP1, 0x80, 0x8 ;  /* 0x000000000008781c */ /* 0x000fe20003f0f018 */
[----:B------:R2:W-:Y:S01]  /*37c0*/  MUFU.EX2 R224, R11 ;  /* 0x0000000b00e07308 */ /* 0x0005e20000000800 */
[----:B------:R-:W-:Y:S01]  /*37d0*/  FFMA.FTZ R10, R12, UR8, -R0 ;  /* 0x000000080c0a7c23 */ /* 0x000fe20008010800 */
[----:B------:R-:W-:Y:S08]  /*37e0*/  IMAD.MOV.U32 R12, RZ, RZ, R162 ;  /* 0x000000ffff0c7224 */ /* 0x000ff000078e00a2 */
[----:B------:R1:W-:Y:S01]  /*37f0*/  MUFU.EX2 R223, R10 ;  /* 0x0000000a00df7308 */ /* 0x0003e20000000800 */
[----:B--2---:R-:W-:Y:S01]  /*3800*/  IMAD.MOV.U32 R11, RZ, RZ, R164 ;  /* 0x000000ffff0b7224 */ /* 0x004fe200078e00a4 */
[----:B------:R-:W-:Y:S02]  /*3810*/  @P3 FSEL R11, R164, -INF , !P5 ;  /* 0xff800000a40b3808 */ /* 0x000fe40006800000 */
[----:B------:R-:W-:Y:S01]  /*3820*/  PLOP3.LUT P3, PT, PT, PT, UP1, 0x80, 0x8 ;  /* 0x000000000008781c */ /* 0x000fe20003f6f018 */
[-C--:B-1----:R-:W-:Y:S03]  /*3830*/  HMMA.16816.F32.BF16 R36, R104, R4.reuse, R36 ;  /* 0x000000046824723c */ /* 0x082fe60000041824 */
[----:B------:R-:W-:Y:S01]  /*3840*/  FFMA.FTZ R11, R11, UR8, -R8 ;  /* 0x000000080b0b7c23 */ /* 0x000fe20008010808 */
[----:B------:R-:W-:Y:S01]  /*3850*/  IMAD.MOV.U32 R10, RZ, RZ, R246 ;  /* 0x000000ffff0a7224 */ /* 0x000fe200078e00f6 */
[----:B------:R-:W-:Y:S02]  /*3860*/  @P2 FSEL R10, R246, -INF , !P5 ;  /* 0xff800000f60a2808 */ /* 0x000fe40006800000 */
[----:B------:R1:W-:Y:S01]  /*3870*/  MUFU.EX2 R193, R11 ;  /* 0x0000000b00c17308 */ /* 0x0003e20000000800 */
[----:B------:R-:W-:Y:S01]  /*3880*/  PLOP3.LUT P2, PT, PT, PT, UP1, 0x80, 0x8 ;  /* 0x000000000008781c */ /* 0x000fe20003f4f018 */
[C---:B------:R-:W-:Y:S01]  /*3890*/  HMMA.16816.F32.BF16 R40, R112.reuse, R4, R40 ;  /* 0x000000047028723c */ /* 0x040fe20000041828 */
[----:B------:R-:W-:Y:S03]  /*38a0*/  PLOP3.LUT P5, PT, PT, PT, UP1, 0x80, 0x8 ;  /* 0x000000000008781c */ /* 0x000fe60003faf018 */
[--C-:B------:R-:W-:Y:S01]  /*38b0*/  FFMA.FTZ R14, R10, UR8, -R9.reuse ;  /* 0x000000080a0e7c23 */ /* 0x100fe20008010809 */
[----:B------:R-:W-:Y:S01]  /*38c0*/  FFMA.FTZ R10, R13, UR8, -R9 ;  /* 0x000000080d0a7c23 */ /* 0x000fe20008010809 */
[----:B------:R-:W-:Y:S01]  /*38d0*/  MOV R5, R243 ;  /* 0x000000f300057202 */ /* 0x000fe20000000f00 */
[----:B------:R-:W-:Y:S01]  /*38e0*/  IMAD.MOV.U32 R4, RZ, RZ, R156 ;  /* 0x000000ffff047224 */ /* 0x000fe200078e009c */
[----:B------:R-:W-:Y:S01]  /*38f0*/  MUFU.EX2 R76, R14 ;  /* 0x0000000e004c7308 */ /* 0x000fe20000000800 */
[-C--:B------:R-:W-:Y:S09]  /*3900*/  HMMA.16816.F32.BF16 R44, R112, R6.reuse, R44 ;  /* 0x00000006702c723c */ /* 0x080ff2000004182c */
[----:B------:R2:W3:Y:S01]  /*3910*/  MUFU.EX2 R75, R10 ;  /* 0x0000000a004b7308 */ /* 0x0004e20000000800 */
[----:B------:R-:W-:Y:S01]  /*3920*/  @P2 FSEL R12, R162, -INF , !P6 ;  /* 0xff800000a20c2808 */ /* 0x000fe20007000000 */
[----:B-1----:R-:W-:Y:S01]  /*3930*/  IMAD.MOV.U32 R11, RZ, RZ, R244 ;  /* 0x000000ffff0b7224 */ /* 0x002fe200078e00f4 */
[----:B------:R-:W-:Y:S01]  /*3940*/  PLOP3.LUT P6, PT, PT, PT, UP1, 0x80, 0x8 ;  /* 0x000000000008781c */ /* 0x000fe20003fcf018 */
[----:B------:R-:W-:Y:S01]  /*3950*/  FMUL.FTZ R36, R36, UR9 ;  /* 0x0000000924247c20 */ /* 0x000fe20008410000 */
[----:B------:R-:W-:Y:S01]  /*3960*/  PLOP3.LUT P2, PT, PT, PT, UP1, 0x80, 0x8 ;  /* 0x000000000008781c */ /* 0x000fe20003f4f018 */
[----:B------:R-:W-:Y:S01]  /*3970*/  FMUL.FTZ R38, R38, UR9 ;  /* 0x0000000926267c20 */ /* 0x000fe20008410000 */
[----:B------:R-:W-:Y:S03]  /*3980*/  FMUL.FTZ R40, R40, UR9 ;  /* 0x0000000928287c20 */ /* 0x000fe60008410000 */
[----:B------:R-:W-:Y:S01]  /*3990*/  MUFU.TANH R237, R36 ;  /* 0x0000002400ed7308 */ /* 0x000fe20000002400 */
[----:B------:R-:W-:Y:S01]  /*39a0*/  FMUL.FTZ R42, R42, UR9 ;  /* 0x000000092a2a7c20 */ /* 0x000fe20008410000 */
[C---:B------:R-:W-:Y:S04]  /*39b0*/  HMMA.16816.F32.BF16 R48, R104.reuse, R6, R48 ;  /* 0x000000066830723c */ /* 0x040fe80000041830 */
[----:B--2---:R-:W-:Y:S01]  /*39c0*/  FFMA.FTZ R10, R12, UR8, -R8 ;  /* 0x000000080c0a7c23 */ /* 0x004fe20008010808 */
[----:B------:R-:W-:Y:S03]  /*39d0*/  FMUL.FTZ R37, R37, UR9 ;  /* 0x0000000925257c20 */ /* 0x000fe60008410000 */
[----:B------:R-:W1:Y:S01]  /*39e0*/  MUFU.TANH R167, R40 ;  /* 0x0000002800a77308 */ /* 0x000e620000002400 */
[----:B------:R-:W-:Y:S01]  /*39f0*/  FMUL.FTZ R41, R41, UR9 ;  /* 0x0000000929297c20 */ /* 0x000fe20008410000 */
[----:B------:R-:W-:Y:S01]  /*3a00*/  LEA R126, R22, UR4, 0x1 ;  /* 0x00000004167e7c11 */ /* 0x000fe2000f8e08ff */
[----:B------:R-:W-:Y:S01]  /*3a10*/  FMUL.FTZ R39, R39, UR9 ;  /* 0x0000000927277c20 */ /* 0x000fe20008410000 */
[----:B------:R-:W-:Y:S01]  /*3a20*/  FMUL.FTZ R43, R43, UR9 ;  /* 0x000000092b2b7c20 */ /* 0x000fe20008410000 */
[----:B------:R-:W-:Y:S01]  /*3a30*/  FMUL.FTZ R44, R44, UR9 ;  /* 0x000000092c2c7c20 */ /* 0x000fe20008410000 */
[----:B------:R-:W-:Y:S01]  /*3a40*/  FMUL.FTZ R46, R46, UR9 ;  /* 0x000000092e2e7c20 */ /* 0x000fe20008410000 */
[----:B------:R-:W-:Y:S03]  /*3a50*/  IMAD.IADD R132, R27, 0x1, R126 ;  /* 0x000000011b847824 */ /* 0x000fe600078e027e */
[----:B------:R-:W2:Y:S01]  /*3a60*/  MUFU.TANH R149, R38 ;  /* 0x0000002600957308 */ /* 0x000ea20000002400 */
[----:B------:R-:W-:Y:S02]  /*3a70*/  VIADD R128, R126, 0x12040 ;  /* 0x000120407e807836 */ /* 0x000fe40000000000 */
[----:B------:R-:W-:Y:S01]  /*3a80*/  FMUL.FTZ R45, R45, UR9 ;  /* 0x000000092d2d7c20 */ /* 0x000fe20008410000 */
[----:B------:R-:W-:Y:S01]  /*3a90*/  FMUL.FTZ R47, R47, UR9 ;  /* 0x000000092f2f7c20 */ /* 0x000fe20008410000 */
[----:B------:R-:W-:Y:S01]  /*3aa0*/  FMUL.FTZ R48, R48, UR9 ;  /* 0x0000000930307c20 */ /* 0x000fe20008410000 */
[----:B------:R-:W-:Y:S01]  /*3ab0*/  FMUL.FTZ R50, R50, UR9 ;  /* 0x0000000932327c20 */ /* 0x000fe20008410000 */
[----:B------:R-:W-:Y:S03]  /*3ac0*/  FMUL.FTZ R49, R49, UR9 ;  /* 0x0000000931317c20 */ /* 0x000fe60008410000 */
[----:B------:R2:W3:Y:S01]  /*3ad0*/  MUFU.EX2 R196, R10 ;  /* 0x0000000a00c47308 */ /* 0x0004e20000000800 */
[----:B------:R-:W-:Y:S01]  /*3ae0*/  FMUL.FTZ R51, R51, UR9 ;  /* 0x0000000933337c20 */ /* 0x000fe20008410000 */
[----:B-1----:R-:W-:Y:S08]  /*3af0*/  MOV R18, R167 ;  /* 0x000000a700127202 */ /* 0x002ff00000000f00 */
[----:B------:R-:W1:Y:S01]  /*3b00*/  MUFU.TANH R182, R42 ;  /* 0x0000002a00b67308 */ /* 0x000e620000002400 */
[----:B--2---:R-:W-:Y:S09]  /*3b10*/  IMAD.MOV.U32 R17, RZ, RZ, R149 ;  /* 0x000000ffff117224 */ /* 0x004ff200078e0095 */
[----:B------:R-:W2:Y:S01]  /*3b20*/  MUFU.TANH R232, R48 ;  /* 0x0000003000e87308 */ /* 0x000ea20000002400 */
[C---:B------:R-:W-:Y:S02]  /*3b30*/  @P0 IADD3 R10, PT, PT, R3.reuse, 0x10, RZ ;  /* 0x00000010030a0810 */ /* 0x040fe40007ffe0ff */
[----:B------:R-:W-:Y:S02]  /*3b40*/  PLOP3.LUT P0, PT, PT, PT, UP1, 0x80, 0x8 ;  /* 0x000000000008781c */ /* 0x000fe40003f0f018 */
[----:B------:R-:W-:Y:S01]  /*3b50*/  @P6 ISETP.GE.AND P6, PT, R10, UR34, PT ;  /* 0x000000220a006c0c */ /* 0x000fe2000bfc6270 */
[----:B------:R-:W-:Y:S01]  /*3b60*/  @P5 VIADD R10, R3, 0x11 ;  /* 0x00000011030a5836 */ /* 0x000fe20000000000 */
[----:B------:R-:W-:Y:S03]  /*3b70*/  PLOP3.LUT P5, PT, PT, PT, UP1, 0x80, 0x8 ;  /* 0x000000000008781c */ /* 0x000fe60003faf018 */
[----:B------:R-:W3:Y:S01]  /*3b80*/  MUFU.TANH R140, R50 ;  /* 0x00000032008c7308 */ /* 0x000ee20000002400 */
[----:B------:R-:W-:Y:S01]  /*3b90*/  @P3 FSEL R11, R244, -INF , !P6 ;  /* 0xff800000f40b3808 */ /* 0x000fe20007000000 */
[----:B-1----:R-:W-:Y:S01]  /*3ba0*/  IMAD.MOV.U32 R21, RZ, RZ, R182 ;  /* 0x000000ffff157224 */ /* 0x002fe200078e00b6 */
[----:B------:R-:W-:Y:S02]  /*3bb0*/  PLOP3.LUT P3, PT, PT, PT, UP1, 0x80, 0x8 ;  /* 0x000000000008781c */ /* 0x000fe40003f6f018 */
[----:B------:R-:W-:Y:S01]  /*3bc0*/  @P2 ISETP.GE.AND P2, PT, R10, UR34, PT ;  /* 0x000000220a002c0c */ /* 0x000fe2000bf46270 */
[----:B------:R-:W-:Y:S01]  /*3bd0*/  FFMA.FTZ R12, R11, UR8, -R9 ;  /* 0x000000080b0c7c23 */ /* 0x000fe20008010809 */
[----:B------:R-:W-:Y:S03]  /*3be0*/  IADD3 R130, PT, PT, R126, R28, RZ ;  /* 0x0000001c7e827210 */ /* 0x000fe60007ffe0ff */
[----:B------:R-:W1:Y:S01]  /*3bf0*/  MUFU.TANH R231, R49 ;  /* 0x0000003100e77308 */ /* 0x000e620000002400 */
[----:B------:R-:W-:Y:S01]  /*3c00*/  @P0 FSEL R5, R243, -INF , !P2 ;  /* 0xff800000f3050808 */ /* 0x000fe20005000000 */
[----:B--2---:R-:W-:Y:S01]  /*3c10*/  IMAD.MOV.U32 R24, RZ, RZ, R232 ;  /* 0x000000ffff187224 */ /* 0x004fe200078e00e8 */
[----:B------:R-:W-:Y:S01]  /*3c20*/  PLOP3.LUT P0, PT, PT, PT, UP1, 0x80, 0x8 ;  /* 0x000000000008781c */ /* 0x000fe20003f0f018 */
[----:B------:R-:W-:Y:S01]  /*3c30*/  IMAD.MOV.U32 R10, RZ, RZ, R159 ;  /* 0x000000ffff0a7224 */ /* 0x000fe200078e009f */
[----:B------:R-:W-:Y:S01]  /*3c40*/  @P5 FSEL R10, R159, -INF , !P6 ;  /* 0xff8000009f0a5808 */ /* 0x000fe20007000000 */
[----:B------:R-:W-:Y:S01]  /*3c50*/  FFMA.FTZ R11, R5, UR8, -R9 ;  /* 0x00000008050b7c23 */ /* 0x000fe20008010809 */
[----:B------:R-:W-:Y:S03]  /*3c60*/  PLOP3.LUT P5, PT, PT, PT, UP1, 0x80, 0x8 ;  /* 0x000000000008781c */ /* 0x000fe60003faf018 */
[----:B------:R-:W-:Y:S01]  /*3c70*/  MUFU.EX2 R74, R12 ;  /* 0x0000000c004a7308 */ /* 0x000fe20000000800 */
[----:B------:R-:W-:Y:S01]  /*3c80*/  @P3 FSEL R4, R156, -INF , !P2 ;  /* 0xff8000009c043808 */ /* 0x000fe20005000000 */
[--C-:B------:R-:W-:Y:S01]  /*3c90*/  FFMA.FTZ R5, R10, UR8, -R8.reuse ;  /* 0x000000080a057c23 */ /* 0x100fe20008010808 */
[----:B------:R-:W-:Y:S07]  /*3ca0*/  PLOP3.LUT P3, PT, PT, PT, UP1, 0x80, 0x8 ;  /* 0x000000000008781c */ /* 0x000fee0003f6f018 */
[----:B------:R2:W4:Y:S01]  /*3cb0*/  MUFU.EX2 R73, R11 ;  /* 0x0000000b00497308 */ /* 0x0005220000000800 */
[----:B------:R-:W-:Y:S01]  /*3cc0*/  MOV R10, R199 ;  /* 0x000000c7000a7202 */ /* 0x000fe20000000f00 */
[----:B------:R-:W-:Y:S01]  /*3cd0*/  FFMA.FTZ R4, R4, UR8, -R8 ;  /* 0x0000000804047c23 */ /* 0x000fe20008010808 */
[----:B---3--:R-:W-:Y:S07]  /*3ce0*/  MOV R25, R140 ;  /* 0x0000008c00197202 */ /* 0x008fee0000000f00 */
[----:B------:R3:W-:Y:S01]  /*3cf0*/  MUFU.EX2 R184, R5 ;  /* 0x0000000500b87308 */ /* 0x0007e20000000800 */
[----:B------:R-:W-:Y:S02]  /*3d00*/  IADD3 R131, PT, PT, R27, R130, RZ ;  /* 0x000000821b837210 */ /* 0x000fe40007ffe0ff */
[----:B-1----:R-:W-:Y:S07]  /*3d10*/  MOV R22, R231 ;  /* 0x000000e700167202 */ /* 0x002fee0000000f00 */
[----:B------:R1:W-:Y:S10]  /*3d20*/  MUFU.EX2 R183, R4 ;  /* 0x0000000400b77308 */ /* 0x0003f40000000800 */
[----:B------:R-:W4:Y:S01]  /*3d30*/  MUFU.TANH R139, R51 ;  /* 0x00000033008b7308 */ /* 0x000f220000002400 */
[----:B--2---:R-:W-:Y:S01]  /*3d40*/  IMAD.MOV.U32 R11, RZ, RZ, R178 ;  /* 0x000000ffff0b7224 */ /* 0x004fe200078e00b2 */
[----:B------:R-:W-:Y:S02]  /*3d50*/  @P3 FSEL R11, R178, -INF , !P2 ;  /* 0xff800000b20b3808 */ /* 0x000fe40005000000 */
[----:B------:R-:W-:Y:S01]  /*3d60*/  PLOP3.LUT P3, PT, PT, PT, UP1, 0x80, 0x8 ;  /* 0x000000000008781c */ /* 0x000fe20003f6f018 */
[----:B---3--:R-:W-:Y:S01]  /*3d70*/  IMAD.MOV.U32 R5, RZ, RZ, R200 ;  /* 0x000000ffff057224 */ /* 0x008fe200078e00c8 */
[----:B------:R-:W-:Y:S04]  /*3d80*/  @P5 FSEL R5, R200, -INF , !P6 ;  /* 0xff800000c8055808 */ /* 0x000fe80007000000 */
[----:B------:R-:W2:Y:S01]  /*3d90*/  MUFU.TANH R177, R47 ;  /* 0x0000002f00b17308 */ /* 0x000ea20000002400 */
[----:B------:R-:W-:Y:S02]  /*3da0*/  PLOP3.LUT P5, PT, PT, PT, UP1, 0x80, 0x8 ;  /* 0x000000000008781c */ /* 0x000fe40003faf018 */
[----:B-1----:R-:W-:Y:S01]  /*3db0*/  MOV R4, R180 ;  /* 0x000000b400047202 */ /* 0x002fe20000000f00 */
[----:B------:R-:W-:Y:S01]  /*3dc0*/  FFMA.FTZ R5, R5, UR8, -R0 ;  /* 0x0000000805057c23 */ /* 0x000fe20008010800 */
[----:B------:R-:W-:Y:S02]  /*3dd0*/  @P0 FSEL R4, R180, -INF , !P6 ;  /* 0xff800000b4040808 */ /* 0x000fe40007000000 */
[----:B------:R-:W-:Y:S03]  /*3de0*/  PLOP3.LUT P0, PT, PT, PT, UP1, 0x80, 0x8 ;  /* 0x000000000008781c */ /* 0x000fe60003f0f018 */
[----:B------:R1:W-:Y:S01]  /*3df0*/  MUFU.EX2 R222, R5 ;  /* 0x0000000500de7308 */ /* 0x0003e20000000800 */
[----:B------:R-:W-:Y:S01]  /*3e00*/  PLOP3.LUT P6, PT, PT, PT, UP1, 0x80, 0x8 ;  /* 0x000000000008781c */ /* 0x000fe20003fcf018 */
[--C-:B------:R-:W-:Y:S01]  /*3e10*/  FFMA.FTZ R12, R4, UR8, -R2.reuse ;  /* 0x00000008040c7c23 */ /* 0x100fe20008010802 */
[----:B----4-:R-:W-:Y:S01]  /*3e20*/  MOV R23, R139 ;  /* 0x0000008b00177202 */ /* 0x010fe20000000f00 */
[----:B------:R-:W-:Y:S06]  /*3e30*/  FFMA.FTZ R4, R11, UR8, -R2 ;  /* 0x000000080b047c23 */ /* 0x000fec0008010802 */
[----:B------:R-:W-:Y:S01]  /*3e40*/  MUFU.TANH R233, R37 ;  /* 0x0000002500e97308 */ /* 0x000fe20000002400 */
[----:B------:R-:W-:Y:S01]  /*3e50*/  IMAD.MOV.U32 R11, RZ, RZ, R194 ;  /* 0x000000ffff0b7224 */ /* 0x000fe200078e00c2 */
[----:B--2---:R-:W-:Y:S02]  /*3e60*/  MOV R19, R177 ;  /* 0x000000b100137202 */ /* 0x004fe40000000f00 */
[----:B------:R-:W-:Y:S06]  /*3e70*/  @P0 FSEL R10, R199, -INF , !P2 ;  /* 0xff800000c70a0808 */ /* 0x000fec0005000000 */
[----:B------:R2:W-:Y:S01]  /*3e80*/  MUFU.EX2 R209, R4 ;  /* 0x0000000400d17308 */ /* 0x0005e20000000800 */
[----:B------:R-:W-:Y:S01]  /*3e90*/  PLOP3.LUT P0, PT, PT, PT, UP1, 0x80, 0x8 ;  /* 0x000000000008781c */ /* 0x000fe20003f0f018 */
[----:B-1----:R-:W-:Y:S01]  /*3ea0*/  @P3 VIADD R5, R3, 0x18 ;  /* 0x0000001803053836 */ /* 0x002fe20000000000 */
[----:B------:R-:W-:Y:S07]  /*3eb0*/  PLOP3.LUT P2, PT, PT, PT, UP1, 0x80, 0x8 ;  /* 0x000000000008781c */ /* 0x000fee0003f4f018 */
[----:B------:R1:W3:Y:S01]  /*3ec0*/  MUFU.EX2 R210, R12 ;  /* 0x0000000c00d27308 */ /* 0x0002e20000000800 */
[----:B------:R-:W-:Y:S02]  /*3ed0*/  PLOP3.LUT P3, PT, PT, PT, UP1, 0x80, 0x8 ;  /* 0x000000000008781c */ /* 0x000fe40003f6f018 */
[----:B------:R-:W-:Y:S07]  /*3ee0*/  @P6 ISETP.GE.AND P6, PT, R5, UR34, PT ;  /* 0x0000002205006c0c */ /* 0x000fee000bfc6270 */
[----:B------:R-:W-:Y:S01]  /*3ef0*/  MUFU.TANH R163, R41 ;  /* 0x0000002900a37308 */ /* 0x000fe20000002400 */
[----:B------:R-:W-:Y:S01]  /*3f00*/  MOV R5, R175 ;  /* 0x000000af00057202 */ /* 0x000fe20000000f00 */
[----:B--2---:R-:W-:Y:S01]  /*3f10*/  FFMA.FTZ R4, R10, UR8, -R0 ;  /* 0x000000080a047c23 */ /* 0x004fe20008010800 */
[----:B------:R-:W-:Y:S01]  /*3f20*/  MOV R10, R195 ;  /* 0x000000c3000a7202 */ /* 0x000fe20000000f00 */
[----:B------:R-:W-:Y:S01]  /*3f30*/  @P0 VIADD R16, R3, 0x20 ;  /* 0x0000002003100836 */ /* 0x000fe20000000000 */
[----:B------:R-:W-:Y:S05]  /*3f40*/  PLOP3.LUT P0, PT, PT, PT, UP1, 0x80, 0x8 ;  /* 0x000000000008781c */ /* 0x000fea0003f0f018 */
[----:B------:R2:W-:Y:S01]  /*3f50*/  MUFU.EX2 R221, R4 ;  /* 0x0000000400dd7308 */ /* 0x0005e20000000800 */
[----:B------:R-:W-:Y:S01]  /*3f60*/  @P3 FSEL R5, R175, -INF , !P6 ;  /* 0xff800000af053808 */ /* 0x000fe20007000000 */
[----:B-1----:R-:W-:Y:S01]  /*3f70*/  IMAD.MOV.U32 R12, RZ, RZ, R242 ;  /* 0x000000ffff0c7224 */ /* 0x002fe200078e00f2 */
[----:B------:R-:W-:Y:S07]  /*3f80*/  PLOP3.LUT P3, PT, PT, PT, UP1, 0x80, 0x8 ;  /* 0x000000000008781c */ /* 0x000fee0003f6f018 */
[----:B------:R-:W-:Y:S01]  /*3f90*/  MUFU.TANH R147, R39 ;  /* 0x0000002700937308 */ /* 0x000fe20000002400 */
[----:B------:R-:W-:Y:S01]  /*3fa0*/  FFMA.FTZ R5, R5, UR8, -R2 ;  /* 0x0000000805057c23 */ /* 0x000fe20008010802 */
[----:B------:R-:W-:Y:S08]  /*3fb0*/  @P0 FSEL R10, R195, -INF , !P6 ;  /* 0xff800000c30a0808 */ /* 0x000ff00007000000 */
[----:B------:R1:W-:Y:S01]  /*3fc0*/  MUFU.EX2 R204, R5 ;  /* 0x0000000500cc7308 */ /* 0x0003e20000000800 */
[----:B------:R-:W-:Y:S01]  /*3fd0*/  PLOP3.LUT P0, PT, PT, PT, UP1, 0x80, 0x8 ;  /* 0x000000000008781c */ /* 0x000fe20003f0f018 */
[----:B--2---:R-:W-:Y:S01]  /*3fe0*/  @P5 VIADD R4, R3, 0x19 ;  /* 0x0000001903045836 */ /* 0x004fe20000000000 */
[----:B------:R-:W-:Y:S01]  /*3ff0*/  PLOP3.LUT P5, PT, PT, PT, UP1, 0x80, 0x8 ;  /* 0x000000000008781c */ /* 0x000fe20003faf018 */
[--C-:B------:R-:W-:Y:S06]  /*4000*/  FFMA.FTZ R13, R10, UR8, -R0.reuse ;  /* 0x000000080a0d7c23 */ /* 0x100fec0008010800 */
[----:B------:R-:W-:Y:S01]  /*4010*/  MUFU.TANH R181, R43 ;  /* 0x0000002b00b57308 */ /* 0x000fe20000002400 */
[----:B------:R-:W-:Y:S01]  /*4020*/  @P2 ISETP.GE.AND P2, PT, R4, UR34, PT ;  /* 0x0000002204002c0c */ /* 0x000fe2000bf46270 */
[----:B------:R-:W-:Y:S03]  /*4030*/  IMAD.MOV.U32 R4, RZ, RZ, R173 ;  /* 0x000000ffff047224 */ /* 0x000fe600078e00ad */
[----:B------:R-:W-:Y:S02]  /*4040*/  @P3 FSEL R11, R194, -INF , !P2 ;  /* 0xff800000c20b3808 */ /* 0x000fe40005000000 */
[----:B------:R-:W-:Y:S03]  /*4050*/  PLOP3.LUT P3, PT, PT, PT, UP1, 0x80, 0x8 ;  /* 0x000000000008781c */ /* 0x000fe60003f6f018 */
[----:B------:R2:W-:Y:S01]  /*4060*/  MUFU.EX2 R218, R13 ;  /* 0x0000000d00da7308 */ /* 0x0005e20000000800 */
[----:B------:R-:W-:Y:S01]  /*4070*/  @P0 FSEL R15, R152, -INF , !P6 ;  /* 0xff800000980f0808 */ /* 0x000fe20007000000 */
[----:B------:R-:W-:Y:S01]  /*4080*/  FFMA.FTZ R10, R11, UR8, -R0 ;  /* 0x000000080b0a7c23 */ /* 0x000fe20008010800 */
[----:B------:R-:W-:Y:S01]  /*4090*/  @P5 FSEL R4, R173, -INF , !P2 ;  /* 0xff800000ad045808 */ /* 0x000fe20005000000 */
[----:B------:R-:W-:Y:S01]  /*40a0*/  IMAD.U32 R11, RZ, RZ, UR17 ;  /* 0x00000011ff0b7e24 */ /* 0x000fe2000f8e00ff */
[----:B------:R-:W-:Y:S05]  /*40b0*/  PLOP3.LUT P5, PT, PT, PT, UP1, 0x80, 0x8 ;  /* 0x000000000008781c */ /* 0x000fea0003faf018 */
[----:B------:R4:W-:Y:S01]  /*40c0*/  MUFU.EX2 R217, R10 ;  /* 0x0000000a00d97308 */ /* 0x0009e20000000800 */
[----:B------:R-:W-:Y:S01]  /*40d0*/  PLOP3.LUT P0, PT, PT, PT, UP1, 0x80, 0x8 ;  /* 0x000000000008781c */ /* 0x000fe20003f0f018 */
[----:B------:R-:W-:Y:S02]  /*40e0*/  FFMA.FTZ R14, R4, UR8, -R2 ;  /* 0x00000008040e7c23 */ /* 0x000fe40008010802 */
[----:B-1----:R-:W1:Y:S06]  /*40f0*/  LDSM.16.M88.4 R4, [R117+0x6c00] ;  /* 0x006c00007504783b */ /* 0x002e6c0000000200 */
[----:B------:R-:W-:Y:S01]  /*4100*/  MUFU.TANH R157, R44 ;  /* 0x0000002c009d7308 */ /* 0x000fe20000002400 */
[----:B------:R-:W-:Y:S02]  /*4110*/  @P3 ISETP.GE.AND P3, PT, R16, UR34, PT ;  /* 0x0000002210003c0c */ /* 0x000fe4000bf66270 */
[----:B------:R-:W-:Y:S01]  /*4120*/  MOV R16, R237 ;  /* 0x000000ed00107202 */ /* 0x000fe20000000f00 */
[----:B--2---:R-:W-:Y:S01]  /*4130*/  IMAD.MOV.U32 R13, RZ, RZ, R151 ;  /* 0x000000ffff0d7224 */ /* 0x004fe200078e0097 */
[----:B------:R-:W-:Y:S05]  /*4140*/  @P5 FSEL R12, R242, -INF , !P6 ;  /* 0xff800000f20c5808 */ /* 0x000fea0007000000 */
[----:B------:R2:W-:Y:S01]  /*4150*/  MUFU.EX2 R203, R14 ;  /* 0x0000000e00cb7308 */ /* 0x0005e20000000800 */
[----:B------:R-:W-:Y:S01]  /*4160*/  @P0 FSEL R13, R151, -INF , !P2 ;  /* 0xff800000970d0808 */ /* 0x000fe20005000000 */
[----:B----4-:R-:W-:Y:S01]  /*4170*/  IMAD.U32 R10, RZ, RZ, UR18 ;  /* 0x00000012ff0a7e24 */ /* 0x010fe2000f8e00ff */
[----:B------:R-:W-:Y:S01]  /*4180*/  PLOP3.LUT P5, PT, PT, PT, UP1, 0x80, 0x8 ;  /* 0x000000000008781c */ /* 0x000fe20003faf018 */
[----:B------:R-:W-:Y:S01]  /*4190*/  FFMA.FTZ R12, R12, UR8, -R9 ;  /* 0x000000080c0c7c23 */ /* 0x000fe20008010809 */
[----:B------:R-:W-:Y:S05]  /*41a0*/  PLOP3.LUT P0, PT, PT, PT, UP1, 0x80, 0x8 ;  /* 0x000000000008781c */ /* 0x000fea0003f0f018 */
[----:B------:R-:W4:Y:S01]  /*41b0*/  MUFU.TANH R179, R46 ;  /* 0x0000002e00b37308 */ /* 0x000f220000002400 */
[----:B------:R-:W-:Y:S01]  /*41c0*/  PLOP3.LUT P6, PT, PT, PT, UP1, 0x80, 0x8 ;  /* 0x000000000008781c */ /* 0x000fe20003fcf018 */
[----:B--2---:R-:W-:Y:S08]  /*41d0*/  IMAD.MOV.U32 R14, RZ, RZ, R241 ;  /* 0x000000ffff0e7224 */ /* 0x004ff000078e00f1 */
[----:B------:R2:W-:Y:S01]  /*41e0*/  MUFU.EX2 R72, R12 ;  /* 0x0000000c00487308 */ /* 0x0005e20000000800 */
[----:B------:R-:W-:Y:S02]  /*41f0*/  @P5 FSEL R14, R241, -INF , !P2 ;  /* 0xff800000f10e5808 */ /* 0x000fe40005000000 */
[----:B------:R-:W-:Y:S07]  /*4200*/  @P0 FSEL R18, R167, -INF , !P3 ;  /* 0xff800000a7120808 */ /* 0x000fee0005800000 */
[----:B------:R-:W3:Y:S01]  /*4210*/  MUFU.TANH R154, R45 ;  /* 0x0000002d009a7308 */ /* 0x000ee20000002400 */
[----:B------:R-:W-:Y:S02]  /*4220*/  PLOP3.LUT P5, PT, PT, PT, UP1, 0x80, 0x8 ;  /* 0x000000000008781c */ /* 0x000fe40003faf018 */
[----:B------:R-:W-:Y:S02]  /*4230*/  PLOP3.LUT P0, PT, PT, PT, UP1, 0x80, 0x8 ;  /* 0x000000000008781c */ /* 0x000fe40003f0f018 */
[----:B------:R-:W-:Y:S02]  /*4240*/  PLOP3.LUT P2, PT, PT, PT, UP1, 0x80, 0x8 ;  /* 0x000000000008781c */ /* 0x000fe40003f4f018 */
[----:B----4-:R-:W-:Y:S02]  /*4250*/  MOV R20, R179 ;  /* 0x000000b300147202 */ /* 0x010fe40000000f00 */
[----:B------:R-:W-:Y:S02]  /*4260*/  @P6 FSEL R16, R237, -INF , !P3 ;  /* 0xff800000ed106808 */ /* 0x000fe40005800000 */
[----:B------:R-:W-:Y:S01]  /*4270*/  PLOP3.LUT P6, PT, PT, PT, UP1, 0x80, 0x8 ;  /* 0x000000000008781c */ /* 0x000fe20003fcf018 */
[-C--:B-1----:R-:W-:Y:S03]  /*4280*/  HMMA.16816.F32.BF16 R52, R104, R4.reuse, R52 ;  /* 0x000000046834723c */ /* 0x082fe60000041834 */
[----:B------:R-:W-:Y:S02]  /*4290*/  @P5 FSEL R17, R149, -INF , !P3 ;  /* 0xff80000095115808 */ /* 0x000fe40005800000 */
[----:B------:R-:W-:Y:S02]  /*42a0*/  PLOP3.LUT P5, PT, PT, PT, UP1, 0x80, 0x8 ;  /* 0x000000000008781c */ /* 0x000fe40003faf018 */
[----:B------:R-:W-:Y:S01]  /*42b0*/  @P2 FSEL R21, R182, -INF , !P3 ;  /* 0xff800000b6152808 */ /* 0x000fe20005800000 */
[C---:B------:R-:W-:Y:S01]  /*42c0*/  HMMA.16816.F32.BF16 R56, R112.reuse, R4, R56 ;  /* 0x000000047038723c */ /* 0x040fe20000041838 */
[----:B------:R-:W-:Y:S03]  /*42d0*/  PLOP3.LUT P2, PT, PT, PT, UP1, 0x80, 0x8 ;  /* 0x000000000008781c */ /* 0x000fe60003f4f018 */
[----:B------:R-:W-:Y:S01]  /*42e0*/  LEA R108, P3, R249, R10, 0x2 ;  /* 0x0000000af96c7211 */ /* 0x000fe200078610ff */
[--C-:B------:R-:W-:Y:S01]  /*42f0*/  FFMA.FTZ R10, R14, UR8, -R9.reuse ;  /* 0x000000080e0a7c23 */ /* 0x100fe20008010809 */
[----:B--2---:R-:W-:Y:S01]  /*4300*/  @P6 IADD3 R12, PT, PT, R3, 0x21, RZ ;  /* 0x00000021030c6810 */ /* 0x004fe20007ffe0ff */
[----:B------:R-:W-:Y:S01]  /*4310*/  FFMA.FTZ R5, R16, UR8, -R9 ;  /* 0x0000000810057c23 */ /* 0x000fe20008010809 */
[----:B------:R-:W-:Y:S01]  /*4320*/  LEA.HI.X R109, R249, R11, RZ, 0x2, P3 ;  /* 0x0000000bf96d7211 */ /* 0x000fe200018f14ff */
[----:B------:R1:W2:Y:S01]  /*4330*/  MUFU.EX2 R252, R10 ;  /* 0x0000000a00fc7308 */ /* 0x0002a20000000800 */
[----:B------:R-:W-:Y:S01]  /*4340*/  PLOP3.LUT P3, PT, PT, PT, UP1, 0x80, 0x8 ;  /* 0x000000000008781c */ /* 0x000fe20003f6f018 */
[--C-:B------:R-:W-:Y:S01]  /*4350*/  FFMA.FTZ R11, R15, UR8, -R8.reuse ;  /* 0x000000080f0b7c23 */ /* 0x100fe20008010808 */
[C---:B------:R-:W-:Y:S01]  /*4360*/  @P0 VIADD R15, R3.reuse, 0x28 ;  /* 0x00000028030f0836 */ /* 0x040fe20000000000 */
[----:B------:R-:W4:Y:S01]  /*4370*/  LDG.E R124, desc[UR30][R108.64] ;  /* 0x0000001e6c7c7981 */ /* 0x000f22000c1e1900 */
[----:B------:R-:W-:Y:S05]  /*4380*/  PLOP3.LUT P0, PT, PT, PT, UP1, 0x80, 0x8 ;  /* 0x000000000008781c */ /* 0x000fea0003f0f018 */
[----:B------:R3:W-:Y:S01]  /*4390*/  MUFU.EX2 R172, R11 ;  /* 0x0000000b00ac7308 */ /* 0x0007e20000000800 */
[----:B------:R-:W-:Y:S01]  /*43a0*/  @P5 ISETP.GE.AND P5, PT, R12, UR34, PT ;  /* 0x000000220c005c0c */ /* 0x000fe2000bfa6270 */
[-C--:B------:R-:W-:Y:S01]  /*43b0*/  HMMA.16816.F32.BF16 R60, R112, R6.reuse, R60 ;  /* 0x00000006703c723c */ /* 0x080fe2000004183c */
[----:B------:R-:W4:Y:S01]  /*43c0*/  LDG.E R123, desc[UR30][R108.64+0x20] ;  /* 0x0000201e6c7b7981 */ /* 0x000f22000c1e1900 */
[----:B------:R-:W-:Y:S01]  /*43d0*/  PLOP3.LUT P6, PT, PT, PT, UP1, 0x80, 0x8 ;  /* 0x000000000008781c */ /* 0x000fe20003fcf018 */
[----:B------:R-:W-:Y:S01]  /*43e0*/  @P2 VIADD R14, R3, 0x29 ;  /* 0x00000029030e2836 */ /* 0x000fe20000000000 */
[----:B------:R-:W-:Y:S01]  /*43f0*/  PLOP3.LUT P2, PT, PT, PT, UP1, 0x80, 0x8 ;  /* 0x000000000008781c */ /* 0x000fe20003f4f018 */
[----:B------:R-:W5:Y:S01]  /*4400*/  LDG.E R122, desc[UR30][R108.64+0x100] ;  /* 0x0001001e6c7a7981 */ /* 0x000f62000c1e1900 */
[----:B------:R-:W-:Y:S01]  /*4410*/  MOV R114, R100 ;  /* 0x0000006400727202 */ /* 0x000fe20000000f00 */
[----:B-1----:R-:W-:Y:S01]  /*4420*/  FFMA.FTZ R10, R13, UR8, -R8 ;  /* 0x000000080d0a7c23 */ /* 0x002fe20008010808 */
[----:B------:R-:W-:Y:S01]  /*4430*/  MOV R13, R181 ;  /* 0x000000b5000d7202 */ /* 0x000fe20000000f00 */
[----:B------:R-:W-:Y:S01]  /*4440*/  HMMA.16816.F32.BF16 R64, R104, R6, R64 ;  /* 0x000000066840723c */ /* 0x000fe20000041840 */
[----:B------:R1:W5:Y:S01]  /*4450*/  LDG.E R115, desc[UR30][R108.64+0x120] ;  /* 0x0001201e6c737981 */ /* 0x000362000c1e1900 */
[----:B------:R-:W-:Y:S01]  /*4460*/  MOV R104, 0x20 ;  /* 0x0000002000687802 */ /* 0x000fe20000000f00 */
[----:B------:R2:W1:Y:S01]  /*4470*/  MUFU.EX2 R171, R10 ;  /* 0x0000000a00ab7308 */ /* 0x0004620000000800 */
[----:B---3--:R-:W-:Y:S01]  /*4480*/  MOV R11, R233 ;  /* 0x000000e9000b7202 */ /* 0x008fe20000000f00 */
[----:B------:R-:W-:Y:S01]  /*4490*/  IMAD.MOV.U32 R12, RZ, RZ, R163 ;  /* 0x000000ffff0c7224 */ /* 0x000fe200078e00a3 */
[----:B------:R-:W-:Y:S07]  /*44a0*/  @P3 FSEL R11, R233, -INF , !P5 ;  /* 0xff800000e90b3808 */ /* 0x000fee0006800000 */
[----:B------:R3:W-:Y:S01]  /*44b0*/  MUFU.EX2 R251, R5 ;  /* 0x0000000500fb7308 */ /* 0x0007e20000000800 */
[----:B------:R-:W-:Y:S01]  /*44c0*/  @P0 FSEL R12, R163, -INF , !P5 ;  /* 0xff800000a30c0808 */ /* 0x000fe20006800000 */
[----:B------:R-:W-:Y:S01]  /*44d0*/  FMUL.FTZ R52, R52, UR9 ;  /* 0x0000000934347c20 */ /* 0x000fe20008410000 */
[----:B------:R-:W-:Y:S01]  /*44e0*/  PLOP3.LUT P3, PT, PT, PT, UP1, 0x80, 0x8 ;  /* 0x000000000008781c */ /* 0x000fe20003f6f018 */
[----:B------:R-:W-:Y:S01]  /*44f0*/  FFMA.FTZ R4, R11, UR8, -R9 ;  /* 0x000000080b047c23 */ /* 0x000fe20008010809 */
[----:B------:R-:W-:Y:S01]  /*4500*/  PLOP3.LUT P0, PT, PT, PT, UP1, 0x80, 0x8 ;  /* 0x000000000008781c */ /* 0x000fe20003f0f018 */
[----:B------:R-:W-:Y:S01]  /*4510*/  IMAD.MOV.U32 R11, RZ, RZ, R154 ;  /* 0x000000ffff0b7224 */ /* 0x000fe200078e009a */
[----:B------:R-:W-:Y:S03]  /*4520*/  @P2 ISETP.GE.AND P2, PT, R15, UR34, PT ;  /* 0x000000220f002c0c */ /* 0x000fe6000bf46270 */
[----:B------:R1:W4:Y:S01]  /*4530*/  MUFU.EX2 R250, R4 ;  /* 0x0000000400fa7308 */ /* 0x0003220000000800 */
[----:B------:R-:W-:Y:S02]  /*4540*/  IMAD.MOV.U32 R15, RZ, RZ, R157 ;  /* 0x000000ffff0f7224 */ /* 0x000fe400078e009d */
[----:B------:R-:W-:Y:S01]  /*4550*/  FMUL.FTZ R54, R54, UR9 ;  /* 0x0000000936367c20 */ /* 0x000fe20008410000 */
[----:B--2---:R-:W-:Y:S01]  /*4560*/  IMAD.MOV.U32 R10, RZ, RZ, R147 ;  /* 0x000000ffff0a7224 */ /* 0x004fe200078e0093 */
[----:B------:R-:W-:Y:S05]  /*4570*/  @P6 FSEL R10, R147, -INF , !P5 ;  /* 0xff800000930a6808 */ /* 0x000fea0006800000 */
[----:B------:R-:W2:Y:S01]  /*4580*/  MUFU.TANH R230, R52 ;  /* 0x0000003400e67308 */ /* 0x000ea20000002400 */
[----:B------:R-:W-:Y:S01]  /*4590*/  PLOP3.LUT P6, PT, PT, PT, UP1, 0x80, 0x8 ;  /* 0x000000000008781c */ /* 0x000fe20003fcf018 */
[--C-:B---3--:R-:W-:Y:S01]  /*45a0*/  FFMA.FTZ R5, R17, UR8, -R8.reuse ;  /* 0x0000000811057c23 */ /* 0x108fe20008010808 */
[----:B------:R-:W-:Y:S01]  /*45b0*/  @P3 FSEL R13, R181, -INF , !P5 ;  /* 0xff800000b50d3808 */ /* 0x000fe20006800000 */
[----:B------:R-:W-:Y:S01]  /*45c0*/  FMUL.FTZ R56, R56, UR9 ;  /* 0x0000000938387c20 */ /* 0x000fe20008410000 */
[----:B------:R-:W-:Y:S01]  /*45d0*/  @P0 FSEL R15, R157, -INF , !P2 ;  /* 0xff8000009d0f0808 */ /* 0x000fe20005000000 */
[----:B------:R-:W-:Y:S01]  /*45e0*/  FMUL.FTZ R58, R58, UR9 ;  /* 0x000000093a3a7c20 */ /* 0x000fe20008410000 */
[----:B------:R-:W-:Y:S03]  /*45f0*/  PLOP3.LUT P5, PT, PT, PT, UP1, 0x80, 0x8 ;  /* 0x000000000008781c */ /* 0x000fe60003faf018 */
[----:B------:R-:W-:Y:S01]  /*4600*/  MUFU.EX2 R160, R5 ;  /* 0x0000000500a07308 */ /* 0x000fe20000000800 */
[----:B------:R-:W-:Y:S01]  /*4610*/  PLOP3.LUT P3, PT, PT, PT, UP1, 0x80, 0x8 ;  /* 0x000000000008781c */ /* 0x000fe20003f6f018 */
[----:B-1----:R-:W-:Y:S01]  /*4620*/  FFMA.FTZ R4, R10, UR8, -R8 ;  /* 0x000000080a047c23 */ /* 0x002fe20008010808 */
[----:B------:R-:W-:Y:S07]  /*4630*/  PLOP3.LUT P0, PT, PT, PT, UP1, 0x80, 0x8 ;  /* 0x000000000008781c */ /* 0x000fee0003f0f018 */
[----:B------:R-:W-:Y:S01]  /*4640*/  MUFU.TANH R137, R54 ;  /* 0x0000003600897308 */ /* 0x000fe20000002400 */
[----:B------:R-:W-:Y:S01]  /*4650*/  FMUL.FTZ R53, R53, UR9 ;  /* 0x0000000935357c20 */ /* 0x000fe20008410000 */
[----:B------:R-:W-:Y:S01]  /*4660*/  @P6 ISETP.GE.AND P6, PT, R14, UR34, PT ;  /* 0x000000220e006c0c */ /* 0x000fe2000bfc6270 */
[----:B------:R-:W-:Y:S01]  /*4670*/  FMUL.FTZ R55, R55, UR9 ;  /* 0x0000000937377c20 */ /* 0x000fe20008410000 */
[----:B------:R-:W-:Y:S01]  /*4680*/  FMUL.FTZ R57, R57, UR9 ;  /* 0x0000000939397c20 */ /* 0x000fe20008410000 */
[----:B------:R-:W-:Y:S01]  /*4690*/  FMUL.FTZ R59, R59, UR9 ;  /* 0x000000093b3b7c20 */ /* 0x000fe20008410000 */
[----:B--2---:R-:W-:Y:S02]  /*46a0*/  IMAD.MOV.U32 R17, RZ, RZ, R230 ;  /* 0x000000ffff117224 */ /* 0x004fe400078e00e6 */
[----:B------:R-:W-:Y:S01]  /*46b0*/  FMUL.FTZ R60, R60, UR9 ;  /* 0x000000093c3c7c20 */ /* 0x000fe20008410000 */
[----:B------:R-:W-:Y:S01]  /*46c0*/  @P5 FSEL R24, R232, -INF , !P2 ;  /* 0xff800000e8185808 */ /* 0x000fe20005000000 */
[----:B------:R1:W2:Y:S01]  /*46d0*/  MUFU.EX2 R161, R4 ;  /* 0x0000000400a17308 */ /* 0x0002a20000000800 */
[----:B------:R-:W-:Y:S01]  /*46e0*/  @P3 FSEL R20, R179, -INF , !P2 ;  /* 0xff800000b3143808 */ /* 0x000fe20005000000 */
[----:B------:R-:W-:Y:S01]  /*46f0*/  FMUL.FTZ R61, R61, UR9 ;  /* 0x000000093d3d7c20 */ /* 0x000fe20008410000 */
[----:B------:R-:W-:Y:S07]  /*4700*/  @P0 FSEL R25, R140, -INF , !P2 ;  /* 0xff8000008c190808 */ /* 0x000fee0005000000 */
[----:B------:R-:W-:Y:S01]  /*4710*/  MUFU.TANH R150, R56 ;  /* 0x0000003800967308 */ /* 0x000fe20000002400 */
[----:B------:R-:W-:Y:S01]  /*4720*/  PLOP3.LUT P5, PT, PT, PT, UP1, 0x80, 0x8 ;  /* 0x000000000008781c */ /* 0x000fe20003faf018 */
[----:B------:R-:W-:Y:S01]  /*4730*/  FMUL.FTZ R64, R64, UR9 ;  /* 0x0000000940407c20 */ /* 0x000fe20008410000 */
[----:B------:R-:W-:Y:S01]  /*4740*/  PLOP3.LUT P3, PT, PT, PT, UP1, 0x80, 0x8 ;  /* 0x000000000008781c */ /* 0x000fe20003f6f018 */
[----:B------:R-:W-:Y:S01]  /*4750*/  FMUL.FTZ R65, R65, UR9 ;  /* 0x0000000941417c20 */ /* 0x000fe20008410000 */
[----:B------:R-:W-:Y:S01]  /*4760*/  PLOP3.LUT P0, PT, PT, PT, UP1, 0x80, 0x8 ;  /* 0x000000000008781c */ /* 0x000fe20003f0f018 */
[----:B------:R-:W-:Y:S01]  /*4770*/  FMUL.FTZ R66, R66, UR9 ;  /* 0x0000000942427c20 */ /* 0x000fe20008410000 */
[----:B------:R-:W-:Y:S03]  /*4780*/  PLOP3.LUT P2, PT, PT, PT, UP1, 0x80, 0x8 ;  /* 0x000000000008781c */ /* 0x000fe60003f4f018 */
[----:B------:R-:W3:Y:S01]  /*4790*/  MUFU.TANH R170, R58 ;  /* 0x0000003a00aa7308 */ /* 0x000ee20000002400 */
[----:B------:R-:W-:Y:S01]  /*47a0*/  FMUL.FTZ R62, R62, UR9 ;  /* 0x000000093e3e7c20 */ /* 0x000fe20008410000 */
[----:B-1----:R-:W-:Y:S02]  /*47b0*/  VIADD R4, R126, 0x12000 ;  /* 0x000120007e047836 */ /* 0x002fe40000000000 */
[----:B------:R-:W-:Y:S01]  /*47c0*/  FMUL.FTZ R67, R67, UR9 ;  /* 0x0000000943437c20 */ /* 0x000fe20008410000 */
[----:B------:R-:W-:Y:S01]  /*47d0*/  FMUL.FTZ R63, R63, UR9 ;  /* 0x000000093f3f7c20 */ /* 0x000fe20008410000 */
[----:B------:R-:W-:Y:S01]  /*47e0*/  LEA R113, R26, UR4, 0x1 ;  /* 0x000000041a717c11 */ /* 0x000fe2000f8e08ff */
[----:B------:R-:W-:Y:S01]  /*47f0*/  @P4 VIADD R128, R4, 0xffffffc0 ;  /* 0xffffffc004804836 */ /* 0x000fe20000000000 */
[----:B------:R-:W-:Y:S01]  /*4800*/  @P5 FSEL R19, R177, -INF , !P6 ;  /* 0xff800000b1135808 */ /* 0x000fe20007000000 */
[----:B------:R-:W-:Y:S01]  /*4810*/  FFMA.FTZ R4, R18, UR8, -R2 ;  /* 0x0000000812047c23 */ /* 0x000fe20008010802 */
[----:B------:R-:W-:Y:S01]  /*4820*/  @P3 FSEL R11, R154, -INF , !P6 ;  /* 0xff8000009a0b3808 */ /* 0x000fe20007000000 */
[----:B------:R-:W-:Y:S01]  /*4830*/  MUFU.TANH R227, R53 ;  /* 0x0000003500e37308 */ /* 0x000fe20000002400 */
[----:B------:R-:W-:Y:S01]  /*4840*/  @P0 FSEL R22, R231, -INF , !P6 ;  /* 0xff800000e7160808 */ /* 0x000fe20007000000 */
[----:B------:R-:W-:Y:S01]  /*4850*/  IMAD.IADD R129, R27, 0x1, R128 ;  /* 0x000000011b817824 */ /* 0x000fe200078e0280 */
[----:B------:R-:W-:Y:S01]  /*4860*/  @P2 FSEL R23, R139, -INF , !P6 ;  /* 0xff8000008b172808 */ /* 0x000fe20007000000 */
[----:B------:R-:W-:Y:S01]  /*4870*/  FFMA.FTZ R6, R11, UR8, -R2 ;  /* 0x000000080b067c23 */ /* 0x000fe20008010802 */
[----:B------:R-:W-:Y:S02]  /*4880*/  PLOP3.LUT P3, PT, PT, PT, UP1, 0x80, 0x8 ;  /* 0x000000000008781c */ /* 0x000fe40003f6f018 */
[----:B------:R-:W-:Y:S03]  /*4890*/  PLOP3.LUT P5, PT, PT, PT, UP1, 0x80, 0x8 ;  /* 0x000000000008781c */ /* 0x000fe60003faf018 */
[----:B------:R1:W-:Y:S01]  /*48a0*/  MUFU.EX2 R189, R4 ;  /* 0x0000000400bd7308 */ /* 0x0003e20000000800 */
[----:B------:R-:W-:Y:S01]  /*48b0*/  PLOP3.LUT P0, PT, PT, PT, UP1, 0x80, 0x8 ;  /* 0x000000000008781c */ /* 0x000fe20003f0f018 */
[----:B---3--:R-:W-:Y:S01]  /*48c0*/  IMAD.MOV.U32 R11, RZ, RZ, R170 ;  /* 0x000000ffff0b7224 */ /* 0x008fe200078e00aa */
[----:B------:R-:W-:Y:S07]  /*48d0*/  PLOP3.LUT P6, PT, PT, PT, UP1, 0x80, 0x8 ;  /* 0x000000000008781c */ /* 0x000fee0003fcf018 */
[----:B------:R-:W-:Y:S01]  /*48e0*/  MUFU.TANH R135, R55 ;  /* 0x0000003700877308 */ /* 0x000fe20000002400 */
[----:B------:R-:W-:Y:S02]  /*48f0*/  PLOP3.LUT P2, PT, PT, PT, UP1, 0x80, 0x8 ;  /* 0x000000000008781c */ /* 0x000fe40003f4f018 */
[----:B------:R-:W-:Y:S02]  /*4900*/  IADD3 R125, PT, PT, R28, R128, RZ ;  /* 0x000000801c7d7210 */ /* 0x000fe40007ffe0ff */
[----:B------:R-:W-:Y:S01]  /*4910*/  SEL R112, R104, 0xffffffe0, !P1 ;  /* 0xffffffe068707807 */ /* 0x000fe20004800000 */
[C---:B------:R-:W-:Y:S01]  /*4920*/  @P3 VIADD R10, R3.reuse, 0x30 ;  /* 0x00000030030a3836 */ /* 0x040fe20000000000 */
[----:B------:R-:W-:Y:S03]  /*4930*/  PLOP3.LUT P3, PT, PT, PT, UP1, 0x80, 0x8 ;  /* 0x000000000008781c */ /* 0x000fe60003f6f018 */
[----:B------:R-:W3:Y:S01]  /*4940*/  MUFU.TANH R148, R57 ;  /* 0x0000003900947308 */ /* 0x000ee20000002400 */
[C---:B------:R-:W-:Y:S01]  /*4950*/  @P5 IADD3 R5, PT, PT, R3.reuse, 0x31, RZ ;  /* 0x0000003103055810 */ /* 0x040fe20007ffe0ff */
[----:B------:R-:W-:Y:S02]  /*4960*/  @P0 VIADD R16, R3, 0x38 ;  /* 0x0000003803100836 */ /* 0x000fe40000000000 */
[----:B-1----:R-:W-:Y:S01]  /*4970*/  FFMA.FTZ R4, R21, UR8, -R0 ;  /* 0x0000000815047c23 */ /* 0x002fe20008010800 */
[----:B------:R-:W-:Y:S01]  /*4980*/  @P6 IADD3 R14, PT, PT, R3, 0x39, RZ ;  /* 0x00000039030e6810 */ /* 0x000fe20007ffe0ff */
[----:B------:R-:W-:Y:S01]  /*4990*/  FFMA.FTZ R3, R12, UR8, -R2 ;  /* 0x000000080c037c23 */ /* 0x000fe20008010802 */
[----:B------:R-:W-:Y:S01]  /*49a0*/  @P2 ISETP.GE.AND P2, PT, R10, UR34, PT ;  /* 0x000000220a002c0c */ /* 0x000fe2000bf46270 */
[----:B------:R-:W-:Y:S02]  /*49b0*/  FFMA.FTZ R12, R24, UR8, -R9 ;  /* 0x00000008180c7c23 */ /* 0x000fe40008010809 */
[----:B------:R1:W-:Y:S01]  /*49c0*/  MUFU.EX2 R212, R4 ;  /* 0x0000000400d47308 */ /* 0x0003e20000000800 */
[----:B------:R-:W-:Y:S01]  /*49d0*/  F2FP.BF16.F32.PACK_AB R10, R219, R220 ;  /* 0x000000dcdb0a723e */ /* 0x000fe200000010ff */
[----:B------:R-:W-:Y:S01]  /*49e0*/  IMAD.IADD R127, R27, 0x1, R125 ;  /* 0x000000011b7f7824 */ /* 0x000fe200078e027d */
[----:B------:R-:W-:Y:S07]  /*49f0*/  PLOP3.LUT P0, PT, PT, PT, UP1, 0x80, 0x8 ;  /* 0x000000000008781c */ /* 0x000fee0003f0f018 */
[----:B------:R2:W-:Y:S01]  /*4a00*/  MUFU.EX2 R187, R3 ;  /* 0x0000000300bb7308 */ /* 0x0005e20000000800 */
[----:B------:R-:W-:Y:S01]  /*4a10*/  @P3 ISETP.GE.AND P3, PT, R5, UR34, PT ;  /* 0x0000002205003c0c */ /* 0x000fe2000bf66270 */
[----:B------:R-:W-:Y:S01]  /*4a20*/  IMAD.IADD R117, R112, 0x1, R113 ;  /* 0x0000000170757824 */ /* 0x000fe200078e0271 */
[----:B------:R-:W-:Y:S07]  /*4a30*/  F2FP.BF16.F32.PACK_AB R5, R110, R114 ;  /* 0x000000726e05723e */ /* 0x000fee00000010ff */
[----:B------:R-:W-:Y:S01]  /*4a40*/  MUFU.TANH R146, R60 ;  /* 0x0000003c00927308 */ /* 0x000fe20000002400 */
[----:B------:R-:W-:Y:S02]  /*4a50*/  PLOP3.LUT P5, PT, PT, PT, UP1, 0x80, 0x8 ;  /* 0x000000000008781c */ /* 0x000fe40003faf018 */
[----:B------:R-:W-:Y:S01]  /*4a60*/  PLOP3.LUT P6, PT, PT, PT, UP1, 0x80, 0x8 ;  /* 0x000000000008781c */ /* 0x000fe20003fcf018 */
[----:B------:R3:W-:Y:S01]  /*4a70*/  STS [R126+0x12000], R5 ;  /* 0x012000057e007388 */ /* 0x0007e20000000800 */
[----:B-1----:R-:W-:Y:S02]  /*4a80*/  F2FP.BF16.F32.PACK_AB R4, R68, R71 ;  /* 0x000000474404723e */ /* 0x002fe400000010ff */
[----:B------:R-:W-:Y:S03]  /*4a90*/  @P0 FSEL R17, R230, -INF , !P2 ;  /* 0xff800000e6110808 */ /* 0x000fe60005000000 */
[----:B------:R1:W-:Y:S01]  /*4aa0*/  MUFU.EX2 R240, R12 ;  /* 0x0000000c00f07308 */ /* 0x0003e20000000800 */
[----:B--2---:R-:W-:Y:S01]  /*4ab0*/  FFMA.FTZ R3, R13, UR8, -R0 ;  /* 0x000000080d037c23 */ /* 0x004fe20008010800 */
[----:B------:R2:W-:Y:S01]  /*4ac0*/  STS [R126+0x12400], R4 ;  /* 0x012400047e007388 */ /* 0x0005e20000000800 */
[----:B------:R-:W-:Y:S01]  /*4ad0*/  PLOP3.LUT P0, PT, PT, PT, UP1, 0x80, 0x8 ;  /* 0x000000000008781c */ /* 0x000fe20003f0f018 */
[--C-:B------:R-:W-:Y:S06]  /*4ae0*/  FFMA.FTZ R13, R22, UR8, -R9.reuse ;  /* 0x00000008160d7c23 */ /* 0x100fec0008010809 */
[----:B------:R3:W-:Y:S01]  /*4af0*/  MUFU.EX2 R211, R3 ;  /* 0x0000000300d37308 */ /* 0x0007e20000000800 */
[----:B------:R-:W-:Y:S02]  /*4b00*/  @P5 ISETP.GE.AND P5, PT, R16, UR34, PT ;  /* 0x0000002210005c0c */ /* 0x000fe4000bfa6270 */
[----:B------:R-:W-:Y:S07]  /*4b10*/  MOV R16, R137 ;  /* 0x0000008900107202 */ /* 0x000fee0000000f00 */
[----:B------:R2:W-:Y:S01]  /*4b20*/  MUFU.EX2 R239, R13 ;  /* 0x0000000d00ef7308 */ /* 0x0005e20000000800 */
[----:B------:R-:W-:Y:S01]  /*4b30*/  @P6 ISETP.GE.AND P6, PT, R14, UR34, PT ;  /* 0x000000220e006c0c */ /* 0x000fe2000bfc6270 */
[----:B------:R-:W-:Y:S08]  /*4b40*/  IMAD.MOV.U32 R14, RZ, RZ, R150 ;  /* 0x000000ffff0e7224 */ /* 0x000ff000078e0096 */
[----:B------:R2:W-:Y:S01]  /*4b50*/  MUFU.EX2 R174, R6 ;  /* 0x0000000600ae7308 */ /* 0x0005e20000000800 */
[----:B-1----:R-:W-:Y:S01]  /*4b60*/  FFMA.FTZ R12, R25, UR8, -R8 ;  /* 0x00000008190c7c23 */ /* 0x002fe20008010808 */
[----:B------:R-:W-:Y:S08]  /*4b70*/  @P0 FSEL R16, R137, -INF , !P2 ;  /* 0xff80000089100808 */ /* 0x000ff00005000000 */
[----:B------:R-:W1:Y:S01]  /*4b80*/  MUFU.TANH R166, R59 ;  /* 0x0000003b00a67308 */ /* 0x000e620000002400 */
[----:B------:R-:W-:Y:S02]  /*4b90*/  PLOP3.LUT P0, PT, PT, PT, UP1, 0x80, 0x8 ;  /* 0x000000000008781c */ /* 0x000fe40003f0f018 */
[----:B---3--:R-:W-:Y:S02]  /*4ba0*/  F2FP.BF16.F32.PACK_AB R3, R75, R76 ;  /* 0x0000004c4b03723e */ /* 0x008fe400000010ff */
[----:B------:R-:W-:Y:S01]  /*4bb0*/  F2FP.BF16.F32.PACK_AB R5, R225, R226 ;  /* 0x000000e2e105723e */ /* 0x000fe200000010ff */
[----:B--2---:R-:W-:Y:S02]  /*4bc0*/  FFMA.FTZ R13, R17, UR8, -R9 ;  /* 0x00000008110d7c23 */ /* 0x004fe40008010809 */
[----:B------:R2:W-:Y:S02]  /*4bd0*/  STS [R132+0x12000], R3 ;  /* 0x0120000384007388 */ /* 0x0005e40000000800 */
[----:B------:R-:W-:Y:S01]  /*4be0*/  MUFU.EX2 R144, R12 ;  /* 0x0000000c00907308 */ /* 0x000fe20000000800 */
[----:B------:R-:W-:Y:S01]  /*4bf0*/  F2FP.BF16.F32.PACK_AB R4, R196, R193 ;  /* 0x000000c1c404723e */ /* 0x000fe200000010ff */
[----:B------:R-:W-:Y:S08]  /*4c00*/  IMAD.MOV.U32 R6, RZ, RZ, R148 ;  /* 0x000000ffff067224 */ /* 0x000ff000078e0094 */
[----:B------:R3:W-:Y:S01]  /*4c10*/  MUFU.EX2 R238, R13 ;  /* 0x0000000d00ee7308 */ /* 0x0007e20000000800 */
[----:B------:R-:W-:Y:S01]  /*4c20*/  @P0 FSEL R14, R150, -INF , !P2 ;  /* 0xff800000960e0808 */ /* 0x000fe20005000000 */
[----:B------:R2:W-:Y:S01]  /*4c30*/  STS [R132+0x12400], R4 ;  /* 0x0124000484007388 */ /* 0x0005e20000000800 */
[----:B------:R-:W-:Y:S07]  /*4c40*/  PLOP3.LUT P0, PT, PT, PT, UP1, 0x80, 0x8 ;  /* 0x000000000008781c */ /* 0x000fee0003f0f018 */
[----:B------:R-:W-:Y:S01]  /*4c50*/  MUFU.TANH R145, R61 ;  /* 0x0000003d00917308 */ /* 0x000fe20000002400 */
[----:B-1----:R-:W-:Y:S01]  /*4c60*/  MOV R7, R166 ;  /* 0x000000a600077202 */ /* 0x002fe20000000f00 */
[----:B------:R1:W-:Y:S04]  /*4c70*/  STS [R126+0x14000], R10 ;  /* 0x0140000a7e007388 */ /* 0x0003e80000000800 */
[----:B------:R1:W-:Y:S04]  /*4c80*/  STS [R126+0x14400], R5 ;  /* 0x014400057e007388 */ /* 0x0003e80000000800 */
[----:B------:R-:W4:Y:S01]  /*4c90*/  MUFU.TANH R214, R64 ;  /* 0x0000004000d67308 */ /* 0x000f220000002400 */
[----:B---3--:R-:W-:Y:S01]  /*4ca0*/  FFMA.FTZ R13, R16, UR8, -R8 ;  /* 0x00000008100d7c23 */ /* 0x008fe20008010808 */
[----:B------:R-:W-:Y:S02]  /*4cb0*/  @P0 FSEL R11, R170, -INF , !P2 ;  /* 0xff800000aa0b0808 */ /* 0x000fe40005000000 */
[----:B------:R-:W-:Y:S02]  /*4cc0*/  PLOP3.LUT P0, PT, PT, PT, UP1, 0x80, 0x8 ;  /* 0x000000000008781c */ /* 0x000fe40003f0f018 */
[----:B--2---:R-:W-:Y:S04]  /*4cd0*/  F2FP.BF16.F32.PACK_AB R3, R215, R216 ;  /* 0x000000d8d703723e */ /* 0x004fe800000010ff */
[----:B------:R-:W2:Y:S01]  /*4ce0*/  MUFU.TANH R213, R65 ;  /* 0x0000004100d57308 */ /* 0x000ea20000002400 */
[----:B------:R-:W-:Y:S01]  /*4cf0*/  PLOP3.LUT P2, PT, PT, PT, UP1, 0x80, 0x8 ;  /* 0x000000000008781c */ /* 0x000fe20003f4f018 */
[----:B------:R3:W-:Y:S01]  /*4d00*/  STS [R132+0x14000], R3 ;  /* 0x0140000384007388 */ /* 0x0007e20000000800 */
[----:B------:R-:W-:Y:S07]  /*4d10*/  F2FP.BF16.F32.PACK_AB R4, R73, R74 ;  /* 0x0000004a4904723e */ /* 0x000fee00000010ff */
[----:B------:R-:W-:Y:S01]  /*4d20*/  MUFU.EX2 R142, R13 ;  /* 0x0000000d008e7308 */ /* 0x000fe20000000800 */
[----:B-1----:R-:W-:Y:S09]  /*4d30*/  MOV R10, R135 ;  /* 0x00000087000a7202 */ /* 0x002ff20000000f00 */
[----:B------:R-:W1:Y:S01]  /*4d40*/  MUFU.TANH R134, R66 ;  /* 0x0000004200867308 */ /* 0x000e620000002400 */
[----:B------:R-:W-:Y:S01]  /*4d50*/  FFMA.FTZ R5, R15, UR8, -R2 ;  /* 0x000000080f057c23 */ /* 0x000fe20008010802 */
[----:B------:R-:W-:Y:S02]  /*4d60*/  @P2 FSEL R10, R135, -INF , !P3 ;  /* 0xff800000870a2808 */ /* 0x000fe40005800000 */
[----:B------:R-:W-:Y:S06]  /*4d70*/  PLOP3.LUT P2, PT, PT, PT, UP1, 0x80, 0x8 ;  /* 0x000000000008781c */ /* 0x000fec0003f4f018 */
[----:B------:R2:W-:Y:S10]  /*4d80*/  MUFU.EX2 R176, R5 ;  /* 0x0000000500b07308 */ /* 0x0005f40000000800 */
[----:B------:R-:W-:Y:S01]  /*4d90*/  MUFU.TANH R155, R62 ;  /* 0x0000003e009b7308 */ /* 0x000fe20000002400 */
[----:B---3--:R-:W-:Y:S02]  /*4da0*/  F2FP.BF16.F32.PACK_AB R3, R223, R224 ;  /* 0x000000e0df03723e */ /* 0x008fe400000010ff */
[----:B------:R-:W-:Y:S07]  /*4db0*/  @P2 FSEL R7, R166, -INF , !P3 ;  /* 0xff800000a6072808 */ /* 0x000fee0005800000 */
[----:B------:R-:W3:Y:S01]  /*4dc0*/  MUFU.TANH R133, R67 ;  /* 0x0000004300857308 */ /* 0x000ee20000002400 */
[----:B------:R-:W-:Y:S01]  /*4dd0*/  PLOP3.LUT P2, PT, PT, PT, UP1, 0x80, 0x8 ;  /* 0x000000000008781c */ /* 0x000fe20003f4f018 */
[----:B------:R1:W-:Y:S01]  /*4de0*/  STS [R132+0x14400], R3 ;  /* 0x0144000384007388 */ /* 0x0003e20000000800 */
[----:B--2---:R-:W-:Y:S01]  /*4df0*/  F2FP.BF16.F32.PACK_AB R5, R209, R210 ;  /* 0x000000d2d105723e */ /* 0x004fe200000010ff */
[--C-:B------:R-:W-:Y:S02]  /*4e00*/  FFMA.FTZ R7, R7, UR8, -R0.reuse ;  /* 0x0000000807077c23 */ /* 0x100fe40008010800 */
[----:B------:R2:W-:Y:S04]  /*4e10*/  STS [R130+0x12000], R4 ;  /* 0x0120000482007388 */ /* 0x0005e80000000800 */
[----:B------:R-:W-:Y:S10]  /*4e20*/  MUFU.EX2 R197, R7 ;  /* 0x0000000700c57308 */ /* 0x000ff40000000800 */
[----:B------:R-:W3:Y:S01]  /*4e30*/  MUFU.TANH R153, R63 ;  /* 0x0000003f00997308 */ /* 0x000ee20000002400 */
[----:B-1----:R-:W-:Y:S01]  /*4e40*/  F2FP.BF16.F32.PACK_AB R3, R183, R184 ;  /* 0x000000b8b703723e */ /* 0x002fe200000010ff */
[--C-:B--2---:R-:W-:Y:S04]  /*4e50*/  FFMA.FTZ R4, R20, UR8, -R0.reuse ;  /* 0x0000000814047c23 */ /* 0x104fe80008010800 */
[----:B------:R1:W-:Y:S04]  /*4e60*/  STS [R130+0x12400], R3 ;  /* 0x0124000382007388 */ /* 0x0003e80000000800 */
[----:B------:R2:W-:Y:S02]  /*4e70*/  MUFU.EX2 R202, R4 ;  /* 0x0000000400ca7308 */ /* 0x0005e40000000800 */
[----:B--2---:R-:W-:Y:S05]  /*4e80*/  F2FP.BF16.F32.PACK_AB R4, R252, R72 ;  /* 0x00000048fc04723e */ /* 0x004fea00000010ff */
[----:B------:R2:W-:Y:S01]  /*4e90*/  STS [R131+0x12000], R4 ;  /* 0x0120000483007388 */ /* 0x0005e20000000800 */
[----:B-1----:R-:W-:Y:S04]  /*4ea0*/  FFMA.FTZ R3, R19, UR8, -R0 ;  /* 0x0000000813037c23 */ /* 0x002fe80008010800 */
[----:B------:R1:W-:Y:S02]  /*4eb0*/  MUFU.EX2 R201, R3 ;  /* 0x0000000300c97308 */ /* 0x0003e40000000800 */
[----:B-1----:R-:W-:Y:S02]  /*4ec0*/  F2FP.BF16.F32.PACK_AB R3, R171, R172 ;  /* 0x000000acab03723e */ /* 0x002fe400000010ff */
[----:B--2---:R-:W-:Y:S03]  /*4ed0*/  F2FP.BF16.F32.PACK_AB R4, R203, R204 ;  /* 0x000000cccb04723e */ /* 0x004fe600000010ff */
[----:B------:R1:W-:Y:S04]  /*4ee0*/  STS [R131+0x12400], R3 ;  /* 0x0124000383007388 */ /* 0x0003e80000000800 */
[----:B------:R2:W-:Y:S01]  /*4ef0*/  STS [R130+0x14000], R5 ;  /* 0x0140000582007388 */ /* 0x0005e20000000800 */
[----:B-1----:R-:W-:Y:S01]  /*4f00*/  F2FP.BF16.F32.PACK_AB R3, R221, R222 ;  /* 0x000000dedd03723e */ /* 0x002fe200000010ff */
[----:B--2---:R-:W-:Y:S04]  /*4f10*/  IMAD.MOV.U32 R5, RZ, RZ, R227 ;  /* 0x000000ffff057224 */ /* 0x004fe800078e00e3 */
[----:B------:R1:W-:Y:S01]  /*4f20*/  STS [R130+0x14400], R3 ;  /* 0x0144000382007388 */ /* 0x0003e20000000800 */
[----:B------:R-:W-:Y:S02]  /*4f30*/  @P0 FSEL R5, R227, -INF , !P3 ;  /* 0xff800000e3050808 */ /* 0x000fe40005800000 */
[----:B------:R-:W-:Y:S01]  /*4f40*/  PLOP3.LUT P0, PT, PT, PT, UP1, 0x80, 0x8 ;  /* 0x000000000008781c */ /* 0x000fe20003f0f018 */
[----:B------:R2:W-:Y:S02]  /*4f50*/  STS [R131+0x14000], R4 ;  /* 0x0140000483007388 */ /* 0x0005e40000000800 */
[--C-:B------:R-:W-:Y:S01]  /*4f60*/  FFMA.FTZ R12, R5, UR8, -R9.reuse ;  /* 0x00000008050c7c23 */ /* 0x100fe20008010809 */
[----:B----4-:R-:W-:Y:S01]  /*4f70*/  IMAD.MOV.U32 R5, RZ, RZ, R214 ;  /* 0x000000ffff057224 */ /* 0x010fe200078e00d6 */
[----:B------:R-:W-:Y:S02]  /*4f80*/  @P2 FSEL R5, R214, -INF , !P5 ;  /* 0xff800000d6052808 */ /* 0x000fe40006800000 */
[----:B------:R4:W-:Y:S01]  /*4f90*/  MUFU.EX2 R236, R12 ;  /* 0x0000000c00ec7308 */ /* 0x0009e20000000800 */
[----:B------:R-:W-:Y:S02]  /*4fa0*/  PLOP3.LUT P2, PT, PT, PT, UP1, 0x80, 0x8 ;  /* 0x000000000008781c */ /* 0x000fe40003f4f018 */
[----:B------:R-:W-:Y:S03]  /*4fb0*/  FFMA.FTZ R5, R5, UR8, -R9 ;  /* 0x0000000805057c23 */ /* 0x000fe60008010809 */
[----:B------:R-:W-:Y:S04]  /*4fc0*/  @P0 FSEL R6, R148, -INF , !P3 ;  /* 0xff80000094060808 */ /* 0x000fe80005800000 */
[----:B------:R-:W-:Y:S01]  /*4fd0*/  MUFU.EX2 R234, R5 ;  /* 0x0000000500ea7308 */ /* 0x000fe20000000800 */
[----:B------:R-:W-:Y:S02]  /*4fe0*/  PLOP3.LUT P0, PT, PT, PT, UP1, 0x80, 0x8 ;  /* 0x000000000008781c */ /* 0x000fe40003f0f018 */
[----:B------:R-:W-:Y:S01]  /*4ff0*/  PLOP3.LUT P3, PT, PT, PT, UP1, 0x80, 0x8 ;  /* 0x000000000008781c */ /* 0x000fe20003f6f018 */
[----:B------:R-:W-:Y:S01]  /*5000*/  FFMA.FTZ R13, R6, UR8, -R2 ;  /* 0x00000008060d7c23 */ /* 0x000fe20008010802 */
[----:B------:R-:W-:Y:S01]  /*5010*/  MOV R6, R213 ;  /* 0x000000d500067202 */ /* 0x000fe20000000f00 */
[----:B----4-:R-:W-:Y:S01]  /*5020*/  FFMA.FTZ R12, R10, UR8, -R8 ;  /* 0x000000080a0c7c23 */ /* 0x010fe20008010808 */
[----:B-1----:R-:W-:Y:S01]  /*5030*/  F2FP.BF16.F32.PACK_AB R3, R217, R218 ;  /* 0x000000dad903723e */ /* 0x002fe200000010ff */
[----:B------:R-:W-:Y:S02]  /*5040*/  FFMA.FTZ R10, R14, UR8, -R2 ;  /* 0x000000080e0a7c23 */ /* 0x000fe40008010802 */
[----:B------:R-:W-:Y:S01]  /*5050*/  MUFU.EX2 R168, R13 ;  /* 0x0000000d00a87308 */ /* 0x000fe20000000800 */
[----:B--2---:R-:W-:Y:S01]  /*5060*/  F2FP.BF16.F32.PACK_AB R4, R250, R251 ;  /* 0x000000fbfa04723e */ /* 0x004fe200000010ff */
[----:B------:R1:W-:Y:S08]  /*5070*/  STS [R131+0x14400], R3 ;  /* 0x0144000383007388 */ /* 0x0003f00000000800 */
[----:B------:R-:W-:Y:S01]  /*5080*/  MUFU.EX2 R141, R12 ;  /* 0x0000000c008d7308 */ /* 0x000fe20000000800 */
[----:B------:R2:W-:Y:S09]  /*5090*/  STS [R128], R4 ;  /* 0x0000000480007388 */ /* 0x0005f20000000800 */
[----:B------:R4:W-:Y:S02]  /*50a0*/  MUFU.EX2 R169, R10 ;  /* 0x0000000a00a97308 */ /* 0x0009e40000000800 */
[----:B----4-:R-:W-:Y:S08]  /*50b0*/  FFMA.FTZ R10, R11, UR8, -R0 ;  /* 0x000000080b0a7c23 */ /* 0x010ff00008010800 */
[----:B------:R-:W-:Y:S01]  /*50c0*/  MUFU.EX2 R198, R10 ;  /* 0x0000000a00c67308 */ /* 0x000fe20000000800 */
[----:B-1----:R-:W-:Y:S01]  /*50d0*/  F2FP.BF16.F32.PACK_AB R3, R161, R160 ;  /* 0x000000a0a103723e */ /* 0x002fe200000010ff */
[----:B--2---:R-:W-:Y:S04]  /*50e0*/  FFMA.FTZ R4, R23, UR8, -R8 ;  /* 0x0000000817047c23 */ /* 0x004fe80008010808 */
[----:B------:R1:W-:Y:S04]  /*50f0*/  STS [R128+0x400], R3 ;  /* 0x0004000380007388 */ /* 0x0003e80000000800 */
[----:B------:R2:W4:Y:S02]  /*5100*/  MUFU.EX2 R143, R4 ;  /* 0x00000004008f7308 */ /* 0x0005240000000800 */
[----:B--2---:R-:W-:Y:S02]  /*5110*/  MOV R4, R145 ;  /* 0x0000009100047202 */ /* 0x004fe40000000f00 */
[----:B------:R-:W-:Y:S02]  /*5120*/  @P3 FSEL R4, R145, -INF , !P6 ;  /* 0xff80000091043808 */ /* 0x000fe40007000000 */
[----:B------:R-:W-:Y:S02]  /*5130*/  PLOP3.LUT P3, PT, PT, PT, UP1, 0x80, 0x8 ;  /* 0x000000000008781c */ /* 0x000fe40003f6f018 */
[----:B----4-:R-:W-:Y:S01]  /*5140*/  F2FP.BF16.F32.PACK_AB R5, R143, R144 ;  /* 0x000000908f05723e */ /* 0x010fe200000010ff */
[----:B-1----:R-:W-:Y:S01]  /*5150*/  IMAD.MOV.U32 R3, RZ, RZ, R146 ;  /* 0x000000ffff037224 */ /* 0x002fe200078e0092 */
[----:B------:R-:W-:Y:S02]  /*5160*/  @P0 FSEL R3, R146, -INF , !P5 ;  /* 0xff80000092030808 */ /* 0x000fe40006800000 */
[----:B------:R-:W-:Y:S01]  /*5170*/  PLOP3.LUT P0, PT, PT, PT, UP1, 0x80, 0x8 ;  /* 0x000000000008781c */ /* 0x000fe20003f0f018 */
[----:B------:R1:W-:Y:S02]  /*5180*/  STS [R129+0x400], R5 ;  /* 0x0004000581007388 */ /* 0x0003e40000000800 */
[----:B------:R-:W-:Y:S01]  /*5190*/  FFMA.FTZ R12, R3, UR8, -R2 ;  /* 0x00000008030c7c23 */ /* 0x000fe20008010802 */
[----:B------:R-:W-:Y:S02]  /*51a0*/  IMAD.MOV.U32 R3, RZ, RZ, R134 ;  /* 0x000000ffff037224 */ /* 0x000fe400078e0086 */
[----:B------:R-:W-:Y:S01]  /*51b0*/  FFMA.FTZ R2, R4, UR8, -R2 ;  /* 0x0000000804027c23 */ /* 0x000fe20008010802 */
[----:B------:R-:W-:Y:S01]  /*51c0*/  @P3 FSEL R3, R134, -INF , !P5 ;  /* 0xff80000086033808 */ /* 0x000fe20006800000 */
[----:B------:R-:W-:Y:S01]  /*51d0*/  MUFU.EX2 R165, R12 ;  /* 0x0000000c00a57308 */ /* 0x000fe20000000800 */
[----:B------:R-:W-:Y:S02]  /*51e0*/  PLOP3.LUT P3, PT, PT, PT, UP1, 0x80, 0x8 ;  /* 0x000000000008781c */ /* 0x000fe40003f6f018 */
[----:B---3--:R-:W-:Y:S01]  /*51f0*/  MOV R4, R133 ;  /* 0x0000008500047202 */ /* 0x008fe20000000f00 */
[--C-:B------:R-:W-:Y:S01]  /*5200*/  FFMA.FTZ R7, R3, UR8, -R8.reuse ;  /* 0x0000000803077c23 */ /* 0x100fe20008010808 */
[----:B------:R-:W-:Y:S01]  /*5210*/  IMAD.MOV.U32 R3, RZ, RZ, R155 ;  /* 0x000000ffff037224 */ /* 0x000fe200078e009b */
[----:B------:R-:W-:Y:S04]  /*5220*/  @P0 FSEL R6, R213, -INF , !P6 ;  /* 0xff800000d5060808 */ /* 0x000fe80007000000 */
[----:B------:R2:W-:Y:S01]  /*5230*/  MUFU.EX2 R158, R2 ;  /* 0x00000002009e7308 */ /* 0x0005e20000000800 */
[----:B------:R-:W-:Y:S02]  /*5240*/  PLOP3.LUT P0, PT, PT, PT, UP1, 0x80, 0x8 ;  /* 0x000000000008781c */ /* 0x000fe40003f0f018 */
[----:B------:R-:W-:Y:S01]  /*5250*/  @P2 FSEL R4, R133, -INF , !P6 ;  /* 0xff80000085042808 */ /* 0x000fe20007000000 */
[----:B------:R-:W-:Y:S01]  /*5260*/  FFMA.FTZ R9, R6, UR8, -R9 ;  /* 0x0000000806097c23 */ /* 0x000fe20008010809 */
[----:B------:R-:W-:Y:S05]  /*5270*/  F2FP.BF16.F32.PACK_AB R6, R239, R240 ;  /* 0x000000f0ef06723e */ /* 0x000fea00000010ff */
[----:B------:R-:W-:Y:S01]  /*5280*/  MUFU.EX2 R138, R7 ;  /* 0x00000007008a7308 */ /* 0x000fe20000000800 */
[----:B------:R-:W-:Y:S01]  /*5290*/  FFMA.FTZ R8, R4, UR8, -R8 ;  /* 0x0000000804087c23 */ /* 0x000fe20008010808 */
[----:B------:R-:W-:Y:S08]  /*52a0*/  MOV R4, R153 ;  /* 0x0000009900047202 */ /* 0x000ff00000000f00 */
[----:B------:R3:W-:Y:S01]  /*52b0*/  MUFU.EX2 R235, R9 ;  /* 0x0000000900eb7308 */ /* 0x0007e20000000800 */
[----:B------:R-:W-:Y:S01]  /*52c0*/  STS [R129], R6 ;  /* 0x0000000681007388 */ /* 0x000fe20000000800 */
[----:B------:R-:W-:Y:S02]  /*52d0*/  @P3 FSEL R4, R153, -INF , !P6 ;  /* 0xff80000099043808 */ /* 0x000fe40007000000 */
[----:B------:R-:W-:Y:S06]  /*52e0*/  @P0 FSEL R3, R155, -INF , !P5 ;  /* 0xff8000009b030808 */ /* 0x000fec0006800000 */
[----:B------:R-:W4:Y:S01]  /*52f0*/  MUFU.EX2 R136, R8 ;  /* 0x0000000800887308 */ /* 0x000f220000000800 */
[----:B--2---:R-:W-:Y:S02]  /*5300*/  F2FP.BF16.F32.PACK_AB R2, R201, R202 ;  /* 0x000000cac902723e */ /* 0x004fe400000010ff */
[----:B-1----:R-:W-:Y:S01]  /*5310*/  F2FP.BF16.F32.PACK_AB R5, R236, R238 ;  /* 0x000000eeec05723e */ /* 0x002fe200000010ff */
[--C-:B---3--:R-:W-:Y:S01]  /*5320*/  FFMA.FTZ R9, R3, UR8, -R0.reuse ;  /* 0x0000000803097c23 */ /* 0x108fe20008010800 */
[----:B------:R-:W-:Y:S01]  /*5330*/  F2FP.BF16.F32.PACK_AB R3, R187, R189 ;  /* 0x000000bdbb03723e */ /* 0x000fe200000010ff */
[----:B------:R-:W-:Y:S01]  /*5340*/  FFMA.FTZ R0, R4, UR8, -R0 ;  /* 0x0000000804007c23 */ /* 0x000fe20008010800 */
[----:B------:R-:W-:Y:S03]  /*5350*/  F2FP.BF16.F32.PACK_AB R4, R211, R212 ;  /* 0x000000d4d304723e */ /* 0x000fe600000010ff */
[----:B------:R-:W-:Y:S01]  /*5360*/  MUFU.EX2 R190, R9 ;  /* 0x0000000900be7308 */ /* 0x000fe20000000800 */
[----:B------:R1:W-:Y:S09]  /*5370*/  STS [R128+0x2000], R3 ;  /* 0x0020000380007388 */ /* 0x0003f20000000800 */
[----:B------:R4:W2:Y:S01]  /*5380*/  MUFU.EX2 R188, R0 ;  /* 0x0000000000bc7308 */ /* 0x0008a20000000800 */
[----:B------:R3:W-:Y:S04]  /*5390*/  STS [R128+0x2400], R4 ;  /* 0x0024000480007388 */ /* 0x0007e80000000800 */
[----:B------:R2:W-:Y:S01]  /*53a0*/  STS [R129+0x2400], R2 ;  /* 0x0024000281007388 */ /* 0x0005e20000000800 */
[----:B----4-:R-:W-:Y:S02]  /*53b0*/  F2FP.BF16.F32.PACK_AB R0, R136, R138 ;  /* 0x0000008a8800723e */ /* 0x010fe400000010ff */
[----:B-1----:R-:W-:Y:S02]  /*53c0*/  F2FP.BF16.F32.PACK_AB R3, R174, R176 ;  /* 0x000000b0ae03723e */ /* 0x002fe400000010ff */
[----:B---3--:R-:W-:Y:S03]  /*53d0*/  F2FP.BF16.F32.PACK_AB R4, R141, R142 ;  /* 0x0000008e8d04723e */ /* 0x008fe600000010ff */
[----:B------:R1:W-:Y:S01]  /*53e0*/  STS [R129+0x2000], R3 ;  /* 0x0020000381007388 */ /* 0x0003e20000000800 */
[----:B--2---:R-:W-:Y:S03]  /*53f0*/  F2FP.BF16.F32.PACK_AB R2, R235, R234 ;  /* 0x000000eaeb02723e */ /* 0x004fe600000010ff */
[----:B------:R-:W-:Y:S04]  /*5400*/  STS [R125], R5 ;  /* 0x000000057d007388 */ /* 0x000fe80000000800 */
[----:B------:R2:W-:Y:S04]  /*5410*/  STS [R125+0x400], R4 ;  /* 0x000400047d007388 */ /* 0x0005e80000000800 */
[----:B------:R3:W-:Y:S04]  /*5420*/  STS [R127], R2 ;  /* 0x000000027f007388 */ /* 0x0007e80000000800 */
[----:B------:R4:W-:Y:S01]  /*5430*/  STS [R127+0x400], R0 ;  /* 0x000400007f007388 */ /* 0x0009e20000000800 */
[----:B-1----:R-:W-:Y:S05]  /*5440*/  F2FP.BF16.F32.PACK_AB R3, R168, R169 ;  /* 0x000000a9a803723e */ /* 0x002fea00000010ff */
[----:B------:R1:W-:Y:S01]  /*5450*/  STS [R125+0x2000], R3 ;  /* 0x002000037d007388 */ /* 0x0003e20000000800 */
[----:B--2---:R-:W-:Y:S02]  /*5460*/  F2FP.BF16.F32.PACK_AB R4, R197, R198 ;  /* 0x000000c6c504723e */ /* 0x004fe400000010ff */
[----:B---3--:R-:W-:Y:S03]  /*5470*/  F2FP.BF16.F32.PACK_AB R2, R188, R190 ;  /* 0x000000bebc02723e */ /* 0x008fe600000010ff */
[----:B------:R-:W-:Y:S01]  /*5480*/  STS [R125+0x2400], R4 ;  /* 0x002400047d007388 */ /* 0x000fe20000000800 */
[----:B----4-:R-:W-:Y:S03]  /*5490*/  LEA R0, R120, UR4, 0x1 ;  /* 0x0000000478007c11 */ /* 0x010fe6000f8e08ff */
[----:B------:R2:W-:Y:S01]  /*54a0*/  STS [R127+0x2400], R2 ;  /* 0x002400027f007388 */ /* 0x0005e20000000800 */
[----:B-1----:R-:W-:Y:S05]  /*54b0*/  F2FP.BF16.F32.PACK_AB R3, R158, R165 ;  /* 0x000000a59e03723e */ /* 0x002fea00000010ff */
[----:B------:R1:W-:Y:S04]  /*54c0*/  STS [R127+0x2000], R3 ;  /* 0x002000037f007388 */ /* 0x0003e80000000800 */
[----:B------:R-:W-:Y:S01]  /*54d0*/  LDSM.16.M88.4 R64, [R0+0x4000] ;  /* 0x004000000040783b */ /* 0x000fe20000000200 */
[----:B--2---:R-:W-:Y:S07]  /*54e0*/  SHF.L.U32 R2, R121, 0x6, RZ ;  /* 0x0000000679027819 */ /* 0x004fee00000006ff */
[----:B------:R-:W2:Y:S08]  /*54f0*/  LDSM.16.M88.4 R16, [R113+0x8000] ;  /* 0x008000007110783b */ /* 0x000eb00000000200 */
[----:B------:R3:W4:Y:S01]  /*5500*/  LDSM.16.M88.4 R60, [R0+0x5000] ;  /* 0x00500000003c783b */ /* 0x0007220000000200 */
[----:B-1----:R-:W-:Y:S07]  /*5510*/  IMAD.MOV.U32 R3, RZ, RZ, R110 ;  /* 0x000000ffff037224 */ /* 0x002fee00078e006e */
[----:B------:R-:W1:Y:S08]  /*5520*/  LDSM.16.M88.4 R32, [R113+0x8400] ;  /* 0x008400007120783b */ /* 0x000e700000000200 */
[----:B------:R-:W1:Y:S01]  /*5530*/  LDSM.16.M88.4 R48, [R113+0x8800] ;  /* 0x008800007130783b */ /* 0x000e620000000200 */
[----:B---3--:R-:W-:Y:S07]  /*5540*/  IADD3 R0, PT, PT, R0, R112, RZ ;  /* 0x0000007000007210 */ /* 0x008fee0007ffe0ff */
[----:B------:R-:W3:Y:S01]  /*5550*/  LDSM.16.M88.4 R100, [R113+0x8c00] ;  /* 0x008c00007164783b */ /* 0x000ee20000000200 */
[-C--:B--2---:R-:W-:Y:S07]  /*5560*/  HMMA.16816.F32.BF16 R4, R64, R16.reuse, RZ ;  /* 0x000000104004723c */ /* 0x084fee00000418ff */
[----:B------:R-:W-:Y:S01]  /*5570*/  LDSM.16.M88.4 R104, [R117+0x8000] ;  /* 0x008000007568783b */ /* 0x000fe20000000200 */
[C---:B----4-:R-:W-:Y:S07]  /*5580*/  HMMA.16816.F32.BF16 R8, R60.reuse, R16, RZ ;  /* 0x000000103c08723c */ /* 0x050fee00000418ff */
[----:B------:R-:W-:Y:S01]  /*5590*/  LDSM.16.M88.4 R108, [R0+0x5000] ;  /* 0x00500000006c783b */ /* 0x000fe20000000200 */
        /* <DEDUP_REMOVED lines=9> */
[C---:B------:R-:W-:Y:S08]  /*5630*/  HMMA.16816.F32.BF16 R48, R64.reuse, R50, RZ ;  /* 0x000000324030723c */ /* 0x040ff000000418ff */
[-C--:B---3--:R-:W-:Y:S08]  /*5640*/  HMMA.16816.F32.BF16 R52, R64, R100.reuse, RZ ;  /* 0x000000644034723c */ /* 0x088ff000000418ff */
[C---:B------:R-:W-:Y:S08]  /*5650*/  HMMA.16816.F32.BF16 R56, R60.reuse, R100, RZ ;  /* 0x000000643c38723c */ /* 0x040ff000000418ff */
[-C--:B------:R-:W-:Y:S08]  /*5660*/  HMMA.16816.F32.BF16 R60, R60, R102.reuse, RZ ;  /* 0x000000663c3c723c */ /* 0x080ff000000418ff */
[----:B------:R-:W-:Y:S01]  /*5670*/  HMMA.16816.F32.BF16 R64, R64, R102, RZ ;  /* 0x000000664040723c */ /* 0x000fe200000418ff */
[----:B------:R1:W2:Y:S02]  /*5680*/  LDSM.16.M88.4 R100, [R0+0x4000] ;  /* 0x004000000064783b */ /* 0x0002a40000000200 */
[----:B-1----:R-:W-:Y:S05]  /*5690*/  MOV R0, R114 ;  /* 0x0000007200007202 */ /* 0x002fea0000000f00 */
[-C--:B--2---:R-:W-:Y:S08]  /*56a0*/  HMMA.16816.F32.BF16 R4, R100, R104.reuse, R4 ;  /* 0x000000686404723c */ /* 0x084ff00000041804 */
[C---:B------:R-:W-:Y:S08]  /*56b0*/  HMMA.16816.F32.BF16 R8, R108.reuse, R104, R8 ;  /* 0x000000686c08723c */ /* 0x040ff00000041808 */
[-C--:B------:R-:W-:Y:S03]  /*56c0*/  HMMA.16816.F32.BF16 R12, R108, R106.reuse, R12 ;  /* 0x0000006a6c0c723c */ /* 0x080fe6000004180c */
[C---:B------:R-:W-:Y:S01]  /*56d0*/  FADD.FTZ R6, -R123.reuse, R6 ;  /* 0x000000067b067221 */ /* 0x040fe20000010100 */
[----:B------:R-:W-:Y:S01]  /*56e0*/  FADD.FTZ R7, -R123, R7 ;  /* 0x000000077b077221 */ /* 0x000fe20000010100 */
[C---:B------:R-:W-:Y:S03]  /*56f0*/  FADD.FTZ R4, -R124.reuse, R4 ;  /* 0x000000047c047221 */ /* 0x040fe60000010100 */
[C---:B------:R-:W-:Y:S01]  /*5700*/  HMMA.16816.F32.BF16 R16, R100.reuse, R106, R16 ;  /* 0x0000006a6410723c */ /* 0x040fe20000041810 */
[----:B------:R-:W1:Y:S11]  /*5710*/  LDSM.16.M88.4 R104, [R117+0x8400] ;  /* 0x008400007568783b */ /* 0x000e760000000200 */
[----:B------:R-:W-:Y:S07]  /*5720*/  @!UPT UIADD3 URZ, UPT, UPT, URZ, URZ, URZ ;  /* 0x000000fffffff290 */ /* 0x000fee000fffe0ff */
[C---:B------:R-:W-:Y:S01]  /*5730*/  FADD.FTZ R17, -R124.reuse, R17 ;  /* 0x000000117c117221 */ /* 0x040fe20000010100 */
[----:B------:R-:W-:Y:S04]  /*5740*/  FADD.FTZ R16, -R124, R16 ;  /* 0x000000107c107221 */ /* 0x000fe80000010100 */
[----:B------:R-:W-:Y:S02]  /*5750*/  FMUL.FTZ R16, R76, R16 ;  /* 0x000000104c107220 */ /* 0x000fe40000410000 */
[----:B------:R2:W5:Y:S01]  /*5760*/  LDL.LU R76, [R1+0x54] ;  /* 0x00005400014c7983 */ /* 0x0005620000300800 */
[-C--:B-1----:R-:W-:Y:S08]  /*5770*/  HMMA.16816.F32.BF16 R20, R100, R104.reuse, R20 ;  /* 0x000000686414723c */ /* 0x082ff00000041814 */
[C---:B------:R-:W-:Y:S08]  /*5780*/  HMMA.16816.F32.BF16 R24, R108.reuse, R104, R24 ;  /* 0x000000686c18723c */ /* 0x040ff00000041818 */
[-C--:B------:R-:W-:Y:S08]  /*5790*/  HMMA.16816.F32.BF16 R28, R108, R106.reuse, R28 ;  /* 0x0000006a6c1c723c */ /* 0x080ff0000004181c */
[C---:B------:R-:W-:Y:S01]  /*57a0*/  HMMA.16816.F32.BF16 R32, R100.reuse, R106, R32 ;  /* 0x0000006a6420723c */ /* 0x040fe20000041820 */
[----:B------:R-:W1:Y:S11]  /*57b0*/  LDSM.16.M88.4 R104, [R117+0x8800] ;  /* 0x008800007568783b */ /* 0x000e760000000200 */
[----:B------:R-:W-:Y:S07]  /*57c0*/  @!UPT UIADD3 URZ, UPT, UPT, URZ, URZ, URZ ;  /* 0x000000fffffff290 */ /* 0x000fee000fffe0ff */
[----:B------:R-:W-:Y:S01]  /*57d0*/  FADD.FTZ R32, -R124, R32 ;  /* 0x000000207c207221 */ /* 0x000fe20000010100 */
[-C--:B-1----:R-:W-:Y:S08]  /*57e0*/  HMMA.16816.F32.BF16 R36, R100, R104.reuse, R36 ;  /* 0x000000686424723c */ /* 0x082ff00000041824 */
[C---:B------:R-:W-:Y:S08]  /*57f0*/  HMMA.16816.F32.BF16 R40, R108.reuse, R104, R40 ;  /* 0x000000686c28723c */ /* 0x040ff00000041828 */
[-C--:B------:R-:W-:Y:S08]  /*5800*/  HMMA.16816.F32.BF16 R44, R108, R106.reuse, R44 ;  /* 0x0000006a6c2c723c */ /* 0x080ff0000004182c */
[C---:B------:R-:W-:Y:S01]  /*5810*/  HMMA.16816.F32.BF16 R48, R100.reuse, R106, R48 ;  /* 0x0000006a6430723c */ /* 0x040fe20000041830 */
[----:B------:R-:W1:Y:S07]  /*5820*/  LDSM.16.M88.4 R104, [R117+0x8c00] ;  /* 0x008c00007568783b */ /* 0x000e6e0000000200 */
[-C--:B-1----:R-:W-:Y:S08]  /*5830*/  HMMA.16816.F32.BF16 R52, R100, R104.reuse, R52 ;  /* 0x000000686434723c */ /* 0x082ff00000041834 */
[C---:B------:R-:W-:Y:S04]  /*5840*/  HMMA.16816.F32.BF16 R56, R108.reuse, R104, R56 ;  /* 0x000000686c38723c */ /* 0x040fe80000041838 */
[----:B------:R-:W-:Y:S01]  /*5850*/  SHF.R.U32.HI R105, RZ, 0x1, R121 ;  /* 0x00000001ff697819 */ /* 0x000fe20000011679 */
[----:B------:R-:W-:Y:S03]  /*5860*/  IMAD.SHL.U32 R104, R121, 0x8, RZ ;  /* 0x0000000879687824 */ /* 0x000fe600078e00ff */
[----:B------:R-:W-:Y:S01]  /*5870*/  LOP3.LUT R114, R105, 0x30, RZ, 0xc0, !PT ;  /* 0x0000003069727812 */ /* 0x000fe200078ec0ff */
[-C--:B------:R-:W-:Y:S03]  /*5880*/  HMMA.16816.F32.BF16 R60, R108, R106.reuse, R60 ;  /* 0x0000006a6c3c723c */ /* 0x080fe6000004183c */
[----:B------:R-:W-:Y:S01]  /*5890*/  IMAD.MOV.U32 R111, RZ, RZ, R3 ;  /* 0x000000ffff6f7224 */ /* 0x000fe200078e0003 */
[----:B------:R-:W-:Y:S01]  /*58a0*/  LOP3.LUT R3, R114, 0x8, R121, 0xf8, !PT ;  /* 0x0000000872037812 */ /* 0x000fe200078ef879 */
[----:B------:R-:W-:Y:S01]  /*58b0*/  FMUL.FTZ R109, R0, R4 ;  /* 0x00000004006d7220 */ /* 0x000fe20000410000 */
[----:B------:R-:W-:Y:S01]  /*58c0*/  LOP3.LUT R0, R2, 0x400, RZ, 0xc0, !PT ;  /* 0x0000040002007812 */ /* 0x000fe200078ec0ff */
[C---:B------:R-:W-:Y:S01]  /*58d0*/  FADD.FTZ R108, -R124.reuse, R5 ;  /* 0x000000057c6c7221 */ /* 0x040fe20000010100 */
[----:B------:R-:W-:Y:S01]  /*58e0*/  LOP3.LUT R3, R3, 0x1c0, R2, 0xf8, !PT ;  /* 0x000001c003037812 */ /* 0x000fe200078ef802 */
[----:B------:R-:W-:Y:S04]  /*58f0*/  HMMA.16816.F32.BF16 R64, R100, R106, R64 ;  /* 0x0000006a6440723c */ /* 0x000fe80000041840 */
[C---:B------:R-:W-:Y:S01]  /*5900*/  FADD.FTZ R102, -R124.reuse, R21 ;  /* 0x000000157c667221 */ /* 0x040fe20000010100 */
[----:B------:R-:W-:Y:S01]  /*5910*/  LOP3.LUT R3, R3, 0x38, R104, 0x78, !PT ;  /* 0x0000003803037812 */ /* 0x000fe200078e7868 */
[----:B------:R-:W-:Y:S01]  /*5920*/  FMUL.FTZ R108, R111, R108 ;  /* 0x0000006c6f6c7220 */ /* 0x000fe20000410000 */
[----:B------:R-:W-:Y:S01]  /*5930*/  FFMA.FTZ R5, -R247, R247, 1 ;  /* 0x3f800000f7057423 */ /* 0x000fe200000101f7 */
[----:B------:R-:W-:Y:S01]  /*5940*/  FMUL.FTZ R102, R73, R102 ;  /* 0x0000006649667220 */ /* 0x000fe20000410000 */
[----:B------:R-:W-:Y:S01]  /*5950*/  LEA R3, R3, R0, 0x1 ;  /* 0x0000000003037211 */ /* 0x000fe200078e08ff */
[----:B------:R-:W-:Y:S01]  /*5960*/  FADD.FTZ R0, -R124, R20 ;  /* 0x000000147c007221 */ /* 0x000fe20000010100 */
        /* <DEDUP_REMOVED lines=9> */
[----:B------:R-:W-:Y:S01]  /*5a00*/  FFMA.FTZ R4, -R248, R248, 1 ;  /* 0x3f800000f8047423 */ /* 0x000fe200000101f8 */
[----:B------:R2:W5:Y:S01]  /*5a10*/  LDL.LU R73, [R1+0x48] ;  /* 0x0000480001497983 */ /* 0x0005620000300800 */
[----:B------:R-:W-:Y:S01]  /*5a20*/  FMUL.FTZ R5, R5, UR9 ;  /* 0x0000000905057c20 */ /* 0x000fe20008410000 */
[----:B------:R-:W-:Y:S01]  /*5a30*/  FMUL.FTZ R17, R16, R17 ;  /* 0x0000001110117220 */ /* 0x000fe20000410000 */
[----:B------:R-:W-:Y:S01]  /*5a40*/  FMUL.FTZ R4, R4, UR9 ;  /* 0x0000000904047c20 */ /* 0x000fe20008410000 */
[----:B------:R-:W-:Y:S01]  /*5a50*/  FFMA.FTZ R0, -R243, R243, 1 ;  /* 0x3f800000f3007423 */ /* 0x000fe200000101f3 */
[----:B------:R-:W-:Y:S01]  /*5a60*/  FMUL.FTZ R5, R20, R5 ;  /* 0x0000000514057220 */ /* 0x000fe20000410000 */
[----:B------:R-:W-:Y:S01]  /*5a70*/  FADD.FTZ R20, -R124, R33 ;  /* 0x000000217c147221 */ /* 0x000fe20000010100 */
[----:B------:R-:W-:Y:S01]  /*5a80*/  FMUL.FTZ R101, R109, R4 ;  /* 0x000000046d657220 */ /* 0x000fe20000410000 */
[----:B------:R-:W-:Y:S01]  /*5a90*/  FFMA.FTZ R4, -R244, R244, 1 ;  /* 0x3f800000f4047423 */ /* 0x000fe200000101f4 */
[----:B------:R-:W-:Y:S01]  /*5aa0*/  FMUL.FTZ R0, R0, UR9 ;  /* 0x0000000900007c20 */ /* 0x000fe20008410000 */
[----:B------:R-:W-:Y:S01]  /*5ab0*/  F2FP.BF16.F32.PACK_AB R33, R5, R17 ;  /* 0x000000110521723e */ /* 0x000fe200000010ff */
[----:B------:R-:W-:Y:S01]  /*5ac0*/  FMUL.FTZ R5, R72, R32 ;  /* 0x0000002048057220 */ /* 0x000fe20000410000 */
[----:B------:R-:W-:Y:S01]  /*5ad0*/  FMUL.FTZ R17, R252, R20 ;  /* 0x00000014fc117220 */ /* 0x000fe20000410000 */
[----:B------:R2:W5:Y:S01]  /*5ae0*/  LDL.LU R72, [R1+0x44] ;  /* 0x0000440001487983 */ /* 0x0005620000300800 */
[----:B------:R-:W-:Y:S01]  /*5af0*/  F2FP.BF16.F32.PACK_AB R16, R100, R101 ;  /* 0x000000656410723e */ /* 0x000fe200000010ff */
[----:B------:R-:W-:Y:S01]  /*5b00*/  FFMA.FTZ R20, -R241, R241, 1 ;  /* 0x3f800000f1147423 */ /* 0x000fe200000101f1 */
[----:B------:R-:W-:Y:S01]  /*5b10*/  FADD.FTZ R32, -R124, R36 ;  /* 0x000000247c207221 */ /* 0x000fe20000010100 */
        /* <DEDUP_REMOVED lines=8> */
[C---:B------:R-:W-:Y:S01]  /*5ba0*/  FADD.FTZ R37, -R124.reuse, R48 ;  /* 0x000000307c257221 */ /* 0x040fe20000010100 */
[----:B------:R-:W-:Y:S01]  /*5bb0*/  FMUL.FTZ R21, R21, UR9 ;  /* 0x0000000915157c20 */ /* 0x000fe20008410000 */
[C---:B------:R-:W-:Y:S01]  /*5bc0*/  FADD.FTZ R48, -R124.reuse, R49 ;  /* 0x000000317c307221 */ /* 0x040fe20000010100 */
[C---:B------:R-:W-:Y:S01]  /*5bd0*/  FADD.FTZ R49, -R124.reuse, R52 ;  /* 0x000000347c317221 */ /* 0x040fe20000010100 */
[----:B------:R-:W-:Y:S01]  /*5be0*/  FADD.FTZ R52, -R124, R53 ;  /* 0x000000357c347221 */ /* 0x000fe20000010100 */
[----:B------:R-:W-:Y:S01]  /*5bf0*/  FMUL.FTZ R21, R5, R21 ;  /* 0x0000001505157220 */ /* 0x000fe20000410000 */
[----:B------:R-:W-:Y:S01]  /*5c00*/  FMUL.FTZ R37, R240, R37 ;  /* 0x00000025f0257220 */ /* 0x000fe20000410000 */
[----:B------:R-:W-:Y:S01]  /*5c10*/  FMUL.FTZ R49, R238, R49 ;  /* 0x00000031ee317220 */ /* 0x000fe20000410000 */
[----:B------:R-:W-:Y:S01]  /*5c20*/  FFMA.FTZ R17, -R232, R232, 1 ;  /* 0x3f800000e8117423 */ /* 0x000fe200000101e8 */
[----:B------:R-:W-:Y:S01]  /*5c30*/  FMUL.FTZ R48, R239, R48 ;  /* 0x00000030ef307220 */ /* 0x000fe20000410000 */
[----:B------:R-:W-:Y:S01]  /*5c40*/  F2FP.BF16.F32.PACK_AB R100, R20, R21 ;  /* 0x000000151464723e */ /* 0x000fe200000010ff */
[----:B------:R-:W-:Y:S01]  /*5c50*/  FFMA.FTZ R21, -R70, R70, 1 ;  /* 0x3f80000046157423 */ /* 0x000fe20000010146 */
[----:B------:R-:W-:Y:S01]  /*5c60*/  FMUL.FTZ R20, R68, R7 ;  /* 0x0000000744147220 */ /* 0x000fe20000410000 */
[----:B------:R-:W-:Y:S01]  /*5c70*/  FMUL.FTZ R17, R17, UR9 ;  /* 0x0000000911117c20 */ /* 0x000fe20008410000 */
[----:B------:R-:W-:Y:S01]  /*5c80*/  FMUL.FTZ R52, R236, R52 ;  /* 0x00000034ec347220 */ /* 0x000fe20000410000 */
[----:B------:R-:W-:Y:S01]  /*5c90*/  FMUL.FTZ R0, R102, R0 ;  /* 0x0000000066007220 */ /* 0x000fe20000410000 */
[----:B------:R-:W-:Y:S01]  /*5ca0*/  FFMA.FTZ R5, -R231, R231, 1 ;  /* 0x3f800000e7057423 */ /* 0x000fe200000101e7 */
[----:B------:R-:W-:Y:S01]  /*5cb0*/  FMUL.FTZ R17, R37, R17 ;  /* 0x0000001125117220 */ /* 0x000fe20000410000 */
[----:B------:R-:W-:Y:S01]  /*5cc0*/  FADD.FTZ R37, -R124, R64 ;  /* 0x000000407c257221 */ /* 0x000fe20000010100 */
[----:B------:R-:W-:Y:S01]  /*5cd0*/  FMUL.FTZ R21, R21, UR9 ;  /* 0x0000000915157c20 */ /* 0x000fe20008410000 */
[----:B------:R-:W-:Y:S01]  /*5ce0*/  F2FP.BF16.F32.PACK_AB R101, R0, R4 ;  /* 0x000000040065723e */ /* 0x000fe200000010ff */
[----:B------:R-:W-:Y:S01]  /*5cf0*/  FFMA.FTZ R4, -R237, R237, 1 ;  /* 0x3f800000ed047423 */ /* 0x000fe200000101ed */
[----:B------:R-:W-:Y:S01]  /*5d00*/  FFMA.FTZ R0, -R233, R233, 1 ;  /* 0x3f800000e9007423 */ /* 0x000fe200000101e9 */
[----:B------:R-:W-:Y:S01]  /*5d10*/  FMUL.FTZ R5, R5, UR9 ;  /* 0x0000000905057c20 */ /* 0x000fe20008410000 */
[----:B------:R-:W-:Y:S01]  /*5d20*/  FMUL.FTZ R37, R234, R37 ;  /* 0x00000025ea257220 */ /* 0x000fe20000410000 */
[----:B------:R-:W-:Y:S01]  /*5d30*/  FMUL.FTZ R4, R4, UR9 ;  /* 0x0000000904047c20 */ /* 0x000fe20008410000 */
[----:B------:R-:W-:Y:S01]  /*5d40*/  FMUL.FTZ R0, R0, UR9 ;  /* 0x0000000900007c20 */ /* 0x000fe20008410000 */
[----:B------:R-:W-:Y:S02]  /*5d50*/  FMUL.FTZ R5, R48, R5 ;  /* 0x0000000530057220 */ /* 0x000fe40000410000 */
[----:B------:R-:W-:Y:S01]  /*5d60*/  FMUL.FTZ R4, R32, R4 ;  /* 0x0000000420047220 */ /* 0x000fe20000410000 */
[----:B------:R-:W-:Y:S01]  /*5d70*/  FFMA.FTZ R32, -R230, R230, 1 ;  /* 0x3f800000e6207423 */ /* 0x000fe200000101e6 */
[----:B------:R-:W-:Y:S01]  /*5d80*/  FMUL.FTZ R0, R36, R0 ;  /* 0x0000000024007220 */ /* 0x000fe20000410000 */
[----:B------:R-:W-:Y:S02]  /*5d90*/  FFMA.FTZ R36, -R227, R227, 1 ;  /* 0x3f800000e3247423 */ /* 0x000fe400000101e3 */
[----:B------:R-:W-:Y:S02]  /*5da0*/  FMUL.FTZ R32, R32, UR9 ;  /* 0x0000000920207c20 */ /* 0x000fe40008410000 */
[----:B------:R-:W-:Y:S01]  /*5db0*/  FMUL.FTZ R36, R36, UR9 ;  /* 0x0000000924247c20 */ /* 0x000fe20008410000 */
[----:B------:R-:W-:Y:S01]  /*5dc0*/  F2FP.BF16.F32.PACK_AB R53, R0, R4 ;  /* 0x000000040035723e */ /* 0x000fe200000010ff */
[----:B------:R-:W-:Y:S01]  /*5dd0*/  FMUL.FTZ R4, R49, R32 ;  /* 0x0000002031047220 */ /* 0x000fe20000410000 */
[----:B------:R-:W-:Y:S01]  /*5de0*/  F2FP.BF16.F32.PACK_AB R49, R5, R17 ;  /* 0x000000110531723e */ /* 0x000fe200000010ff */
[----:B------:R-:W-:Y:S01]  /*5df0*/  FMUL.FTZ R0, R52, R36 ;  /* 0x0000002434007220 */ /* 0x000fe20000410000 */
[----:B------:R-:W-:Y:S01]  /*5e00*/  FFMA.FTZ R17, -R213, R213, 1 ;  /* 0x3f800000d5117423 */ /* 0x000fe200000101d5 */
[----:B------:R-:W-:Y:S01]  /*5e10*/  FADD.FTZ R36, -R124, R65 ;  /* 0x000000417c247221 */ /* 0x000fe20000010100 */
[----:B------:R-:W-:Y:S01]  /*5e20*/  FMUL.FTZ R32, R71, R6 ;  /* 0x0000000647207220 */ /* 0x000fe20000410000 */
[----:B------:R-:W-:Y:S01]  /*5e30*/  FFMA.FTZ R5, -R214, R214, 1 ;  /* 0x3f800000d6057423 */ /* 0x000fe200000101d6 */
[----:B------:R2:W5:Y:S01]  /*5e40*/  LDL.LU R71, [R1+0x40] ;  /* 0x0000400001477983 */ /* 0x0005620000300800 */
[----:B------:R-:W-:Y:S01]  /*5e50*/  FMUL.FTZ R17, R17, UR9 ;  /* 0x0000000911117c20 */ /* 0x000fe20008410000 */
[----:B------:R-:W-:Y:S01]  /*5e60*/  FMUL.FTZ R36, R235, R36 ;  /* 0x00000024eb247220 */ /* 0x000fe20000410000 */
[----:B------:R-:W-:Y:S01]  /*5e70*/  FMUL.FTZ R5, R5, UR9 ;  /* 0x0000000905057c20 */ /* 0x000fe20008410000 */
[----:B------:R2:W5:Y:S01]  /*5e80*/  LDL.LU R70, [R1+0x3c] ;  /* 0x00003c0001467983 */ /* 0x0005620000300800 */
[----:B------:R-:W-:Y:S01]  /*5e90*/  F2FP.BF16.F32.PACK_AB R48, R0, R4 ;  /* 0x000000040030723e */ /* 0x000fe200000010ff */
[----:B------:R-:W-:Y:S01]  /*5ea0*/  FMUL.FTZ R36, R36, R17 ;  /* 0x0000001124247220 */ /* 0x000fe20000410000 */
[----:B------:R-:W-:Y:S01]  /*5eb0*/  FFMA.FTZ R17, -R69, R69, 1 ;  /* 0x3f80000045117423 */ /* 0x000fe20000010145 */
[----:B------:R-:W-:Y:S01]  /*5ec0*/  FMUL.FTZ R37, R37, R5 ;  /* 0x0000000525257220 */ /* 0x000fe20000410000 */
[----:B------:R2:W5:Y:S02]  /*5ed0*/  LDL.LU R69, [R1+0x38] ;  /* 0x0000380001457983 */ /* 0x0005640000300800 */
[----:B------:R-:W-:Y:S02]  /*5ee0*/  FMUL.FTZ R17, R17, UR9 ;  /* 0x0000000911117c20 */ /* 0x000fe40008410000 */
[----:B------:R2:W5:Y:S01]  /*5ef0*/  LDL.LU R68, [R1+0x34] ;  /* 0x0000340001447983 */ /* 0x0005620000300800 */
[----:B------:R-:W-:Y:S05]  /*5f00*/  BRA.U !UP0, `(.L_x_1004) ;  /* 0x0000000108747547 */ /* 0x000fea000b800000 */
[----:B------:R-:W3:Y:S01]  /*5f10*/  LDL.LU R106, [R1+0x4] ;  /* 0x00000400016a7983 */ /* 0x000ee20000300800 */
[----:B------:R-:W1:Y:S01]  /*5f20*/  LDC R5, c[0x0][0x3b0] ;  /* 0x0000ec00ff057b82 */ /* 0x000e620000000800 */
[----:B------:R-:W-:Y:S01]  /*5f30*/  IADD3 R4, P0, PT, RZ, -UR32, RZ ;  /* 0x80000020ff047c10 */ /* 0x000fe2000ff1e0ff */
[----:B------:R-:W-:Y:S01]  /*5f40*/  ULOP3.LUT UR10, UR43, 0x1, URZ, 0xc0, !UPT ;  /* 0x000000012b0a7892 */ /* 0x000fe2000f8ec0ff */
[----:B------:R-:W4:Y:S03]  /*5f50*/  LDL.LU R103, [R1+0x8] ;  /* 0x0000080001677983 */ /* 0x000f260000300800 */
[----:B------:R-:W-:Y:S01]  /*5f60*/  UISETP.NE.U32.AND UP2, UPT, UR10, 0x1, UPT ;  /* 0x000000010a00788c */ /* 0x000fe2000bf45070 */
[----:B------:R-:W2:Y:S01]  /*5f70*/  LDL.LU R102, [R1] ;  /* 0x0000000001667983 */ /* 0x000ea20000300800 */
[----:B------:R-:W3:Y:S02]  /*5f80*/  LDC R6, c[0x0][0x3b4] ;  /* 0x0000ed00ff067b82 */ /* 0x000ee40000000800 */
[----:B------:R-:W-:Y:S06]  /*5f90*/  USEL UR10, UR29, 0x2000, !UP2 ;  /* 0x000020001d0a7887 */ /* 0x000fec000d000000 */
[----:B------:R-:W-:Y:S02]  /*5fa0*/  VIADD R118, R118, UR10 ;  /* 0x0000000a76767c36 */ /* 0x000fe40008000000 */
[----:B--2---:R-:W-:Y:S02]  /*5fb0*/  VIADD R102, R102, UR10 ;  /* 0x0000000a66667c36 */ /* 0x004fe40008000000 */
[C---:B-1----:R-:W-:Y:S04]  /*5fc0*/  IMAD.SHL.U32 R0, R5.reuse, 0x80, RZ ;  /* 0x0000008005007824 */ /* 0x042fe800078e00ff */
[----:B------:R-:W-:Y:S05]  /*5fd0*/  IMAD.X R0, RZ, RZ, ~R0, P0 ;  /* 0x000000ffff007224 */ /* 0x000fea00000e0e00 */
[----:B------:R-:W-:Y:S04]  /*5fe0*/  SHF.R.S64 R4, R4, 0x1f, R0 ;  /* 0x0000001f04047819 */ /* 0x000fe80000001000 */
[----:B----4-:R-:W-:Y:S04]  /*5ff0*/  IADD3 R103, P0, PT, R4, R103, RZ ;  /* 0x0000006704677210 */ /* 0x010fe80007f1e0ff */
[----:B---3--:R-:W-:Y:S01]  /*6000*/  LEA.HI.X.SX32 R106, R0, R106, 0x1, P0 ;  /* 0x0000006a006a7211 */ /* 0x008fe200000f0eff */
        /* <DEDUP_REMOVED lines=13> */
.L_x_1004:
[----:B------:R-:W-:Y:S01]  /*60e0*/  FFMA.FTZ R0, -R164, R164, 1 ;  /* 0x3f800000a4007423 */ /* 0x000fe200000101a4 */
[----:B------:R3:W-:Y:S01]  /*60f0*/  STS [R126+0xa000], R16 ;  /* 0x00a000107e007388 */ /* 0x0007e20000000800 */
[----:B-1----:R-:W-:Y:S01]  /*6100*/  FFMA.FTZ R5, -R162, R162, 1 ;  /* 0x3f800000a2057423 */ /* 0x002fe200000101a2 */
[----:B------:R-:W-:Y:S01]  /*6110*/  FFMA.FTZ R4, -R159, R159, 1 ;  /* 0x3f8000009f047423 */ /* 0x000fe2000001019f */
[----:B------:R-:W-:Y:S01]  /*6120*/  FMUL.FTZ R6, R0, UR9 ;  /* 0x0000000900067c20 */ /* 0x000fe20008410000 */
[----:B------:R-:W-:Y:S01]  /*6130*/  FADD.FTZ R23, -R123, R23 ;  /* 0x000000177b177221 */ /* 0x000fe20000010100 */
[----:B------:R-:W-:Y:S01]  /*6140*/  FFMA.FTZ R0, -R156, R156, 1 ;  /* 0x3f8000009c007423 */ /* 0x000fe2000001019c */
[----:B------:R-:W-:Y:S01]  /*6150*/  FMUL.FTZ R7, R5, UR9 ;  /* 0x0000000905077c20 */ /* 0x000fe20008410000 */
[----:B------:R-:W-:Y:S01]  /*6160*/  FMUL.FTZ R5, R4, UR9 ;  /* 0x0000000904057c20 */ /* 0x000fe20008410000 */
        /* <DEDUP_REMOVED lines=8> */
[----:B------:R-:W-:Y:S01]  /*61f0*/  F2FP.BF16.F32.PACK_AB R4, R17, R21 ;  /* 0x000000151104723e */ /* 0x000fe200000010ff */
[----:B------:R-:W-:Y:S01]  /*6200*/  FMUL.FTZ R19, R196, R19 ;  /* 0x00000013c4137220 */ /* 0x000fe20000410000 */
[----:B------:R-:W-:Y:S01]  /*6210*/  FMUL.FTZ R22, R184, R22 ;  /* 0x00000016b8167220 */ /* 0x000fe20000410000 */
[----:B------:R-:W-:Y:S01]  /*6220*/  FMUL.FTZ R18, R193, R18 ;  /* 0x00000012c1127220 */ /* 0x000fe20000410000 */
[----:B------:R-:W-:Y:S01]  /*6230*/  FADD.FTZ R38, -R123, R38 ;  /* 0x000000267b267221 */ /* 0x000fe20000010100 */
[----:B------:R1:W-:Y:S01]  /*6240*/  STS [R126+0xa400], R4 ;  /* 0x00a400047e007388 */ /* 0x0003e20000000800 */
[----:B------:R-:W-:Y:S01]  /*6250*/  FMUL.FTZ R0, R19, R7 ;  /* 0x0000000713007220 */ /* 0x000fe20000410000 */
[----:B------:R-:W-:Y:S01]  /*6260*/  FMUL.FTZ R22, R22, R5 ;  /* 0x0000000516167220 */ /* 0x000fe20000410000 */
[----:B------:R-:W-:Y:S01]  /*6270*/  FFMA.FTZ R7, -R152, R152, 1 ;  /* 0x3f80000098077423 */ /* 0x000fe20000010198 */
[----:B------:R-:W-:Y:S01]  /*6280*/  FFMA.FTZ R5, -R151, R151, 1 ;  /* 0x3f80000097057423 */ /* 0x000fe20000010197 */
[----:B------:R-:W-:Y:S01]  /*6290*/  FMUL.FTZ R18, R18, R6 ;  /* 0x0000000612127220 */ /* 0x000fe20000410000 */
[----:B------:R-:W-:Y:S01]  /*62a0*/  FFMA.FTZ R6, -R149, R149, 1 ;  /* 0x3f80000095067423 */ /* 0x000fe20000010195 */
[----:B---3--:R-:W-:Y:S01]  /*62b0*/  FMUL.FTZ R16, R7, UR9 ;  /* 0x0000000907107c20 */ /* 0x008fe20008410000 */
[----:B------:R-:W-:Y:S01]  /*62c0*/  FMUL.FTZ R7, R5, UR9 ;  /* 0x0000000905077c20 */ /* 0x000fe20008410000 */
[----:B------:R-:W-:Y:S01]  /*62d0*/  FADD.FTZ R39, -R123, R39 ;  /* 0x000000277b277221 */ /* 0x000fe20000010100 */
[----:B------:R-:W-:Y:S01]  /*62e0*/  FFMA.FTZ R5, -R147, R147, 1 ;  /* 0x3f80000093057423 */ /* 0x000fe20000010193 */
[----:B------:R-:W-:Y:S01]  /*62f0*/  FMUL.FTZ R38, R160, R38 ;  /* 0x00000026a0267220 */ /* 0x000fe20000410000 */
[----:B------:R-:W-:Y:S01]  /*6300*/  FMUL.FTZ R6, R6, UR9 ;  /* 0x0000000906067c20 */ /* 0x000fe20008410000 */
[----:B------:R-:W-:Y:S01]  /*6310*/  FADD.FTZ R35, -R123, R35 ;  /* 0x000000237b237221 */ /* 0x000fe20000010100 */
[----:B------:R-:W-:Y:S01]  /*6320*/  FMUL.FTZ R39, R161, R39 ;  /* 0x00000027a1277220 */ /* 0x000fe20000410000 */
[----:B------:R-:W-:Y:S01]  /*6330*/  FMUL.FTZ R5, R5, UR9 ;  /* 0x0000000905057c20 */ /* 0x000fe20008410000 */
[----:B------:R-:W-:Y:S01]  /*6340*/  FMUL.FTZ R38, R38, R6 ;  /* 0x0000000626267220 */ /* 0x000fe20000410000 */
[----:B------:R-:W-:Y:S01]  /*6350*/  FMUL.FTZ R35, R171, R35 ;  /* 0x00000023ab237220 */ /* 0x000fe20000410000 */
[----:B------:R-:W-:Y:S01]  /*6360*/  FADD.FTZ R50, -R123, R50 ;  /* 0x000000327b327221 */ /* 0x000fe20000010100 */
[----:B------:R-:W-:Y:S01]  /*6370*/  FFMA.FTZ R6, -R140, R140, 1 ;  /* 0x3f8000008c067423 */ /* 0x000fe2000001018c */
[----:B------:R-:W-:Y:S01]  /*6380*/  F2FP.BF16.F32.PACK_AB R0, R0, R18 ;  /* 0x000000120000723e */ /* 0x000fe200000010ff */
[----:B------:R-:W-:Y:S01]  /*6390*/  FMUL.FTZ R21, R39, R5 ;  /* 0x0000000527157220 */ /* 0x000fe20000410000 */
[----:B------:R-:W-:Y:S01]  /*63a0*/  FMUL.FTZ R35, R35, R7 ;  /* 0x0000000723237220 */ /* 0x000fe20000410000 */
[----:B------:R-:W-:Y:S01]  /*63b0*/  FADD.FTZ R51, -R123, R51 ;  /* 0x000000337b337221 */ /* 0x000fe20000010100 */
[----:B------:R-:W-:Y:S01]  /*63c0*/  FFMA.FTZ R5, -R139, R139, 1 ;  /* 0x3f8000008b057423 */ /* 0x000fe2000001018b */
[----:B------:R-:W-:Y:S01]  /*63d0*/  FMUL.FTZ R50, R144, R50 ;  /* 0x0000003290327220 */ /* 0x000fe20000410000 */
[----:B------:R-:W-:Y:S01]  /*63e0*/  FMUL.FTZ R6, R6, UR9 ;  /* 0x0000000906067c20 */ /* 0x000fe20008410000 */
[----:B------:R-:W-:Y:S01]  /*63f0*/  FADD.FTZ R55, -R123, R55 ;  /* 0x000000377b377221 */ /* 0x000fe20000010100 */
[----:B------:R-:W-:Y:S01]  /*6400*/  FFMA.FTZ R7, -R135, R135, 1 ;  /* 0x3f80000087077423 */ /* 0x000fe20000010187 */
[----:B------:R3:W-:Y:S01]  /*6410*/  STS [R132+0xa400], R0 ;  /* 0x00a4000084007388 */ /* 0x0007e20000000800 */
[----:B------:R-:W-:Y:S01]  /*6420*/  FMUL.FTZ R51, R143, R51 ;  /* 0x000000338f337220 */ /* 0x000fe20000410000 */
[----:B------:R-:W-:Y:S01]  /*6430*/  FMUL.FTZ R5, R5, UR9 ;  /* 0x0000000905057c20 */ /* 0x000fe20008410000 */
[----:B------:R-:W-:Y:S01]  /*6440*/  FMUL.FTZ R50, R50, R6 ;  /* 0x0000000632327220 */ /* 0x000fe20000410000 */
[----:B------:R-:W-:Y:S01]  /*6450*/  FMUL.FTZ R55, R141, R55 ;  /* 0x000000378d377220 */ /* 0x000fe20000410000 */
[----:B------:R-:W-:Y:S01]  /*6460*/  FMUL.FTZ R7, R7, UR9 ;  /* 0x0000000907077c20 */ /* 0x000fe20008410000 */
[----:B------:R-:W-:Y:S01]  /*6470*/  FADD.FTZ R66, -R123, R66 ;  /* 0x000000427b427221 */ /* 0x000fe20000010100 */
[----:B------:R-:W-:Y:S01]  /*6480*/  FFMA.FTZ R6, -R134, R134, 1 ;  /* 0x3f80000086067423 */ /* 0x000fe20000010186 */
[----:B-----5:R-:W-:Y:S01]  /*6490*/  FADD.FTZ R13, -R122, R13 ;  /* 0x0000000d7a0d7221 */ /* 0x020fe20000010100 */
[----:B-1----:R-:W-:Y:S01]  /*64a0*/  FFMA.FTZ R4, -R185, R185, 1 ;  /* 0x3f800000b9047423 */ /* 0x002fe200000101b9 */
[----:B------:R-:W-:Y:S01]  /*64b0*/  FMUL.FTZ R51, R51, R5 ;  /* 0x0000000533337220 */ /* 0x000fe20000410000 */
[----:B------:R-:W-:Y:S01]  /*64c0*/  FMUL.FTZ R55, R55, R7 ;  /* 0x0000000737377220 */ /* 0x000fe20000410000 */
[----:B------:R-:W-:Y:S01]  /*64d0*/  FADD.FTZ R67, -R123, R67 ;  /* 0x000000437b437221 */ /* 0x000fe20000010100 */
[----:B------:R-:W-:Y:S01]  /*64e0*/  FFMA.FTZ R5, -R133, R133, 1 ;  /* 0x3f80000085057423 */ /* 0x000fe20000010185 */
[----:B------:R-:W-:Y:S01]  /*64f0*/  FMUL.FTZ R66, R138, R66 ;  /* 0x000000428a427220 */ /* 0x000fe20000410000 */
[----:B------:R-:W-:Y:S01]  /*6500*/  FMUL.FTZ R6, R6, UR9 ;  /* 0x0000000906067c20 */ /* 0x000fe20008410000 */
[----:B------:R-:W-:Y:S01]  /*6510*/  FMUL.FTZ R13, R215, R13 ;  /* 0x0000000dd70d7220 */ /* 0x000fe20000410000 */
[----:B------:R-:W-:Y:S01]  /*6520*/  FMUL.FTZ R4, R4, UR9 ;  /* 0x0000000904047c20 */ /* 0x000fe20008410000 */
[----:B------:R-:W-:Y:S01]  /*6530*/  FADD.FTZ R8, -R122, R8 ;  /* 0x000000087a087221 */ /* 0x000fe20000010100 */
[----:B------:R-:W-:Y:S01]  /*6540*/  FFMA.FTZ R7, -R192, R192, 1 ;  /* 0x3f800000c0077423 */ /* 0x000fe200000101c0 */
[----:B------:R-:W-:Y:S01]  /*6550*/  FMUL.FTZ R67, R136, R67 ;  /* 0x0000004388437220 */ /* 0x000fe20000410000 */
[----:B------:R-:W-:Y:S01]  /*6560*/  FMUL.FTZ R5, R5, UR9 ;  /* 0x0000000905057c20 */ /* 0x000fe20008410000 */
[----:B------:R-:W-:Y:S01]  /*6570*/  FMUL.FTZ R66, R66, R6 ;  /* 0x0000000642427220 */ /* 0x000fe20000410000 */
        /* <DEDUP_REMOVED lines=28> */
[----:B------:R-:W-:Y:S01]  /*6740*/  FMUL.FTZ R24, R24, R7 ;  /* 0x0000000718187220 */ /* 0x000fe20000410000 */
[----:B------:R-:W-:Y:S01]  /*6750*/  FMUL.FTZ R25, R209, R25 ;  /* 0x00000019d1197220 */ /* 0x000fe20000410000 */
[----:B------:R-:W-:Y:S01]  /*6760*/  FMUL.FTZ R6, R6, UR9 ;  /* 0x0000000906067c20 */ /* 0x000fe20008410000 */
[----:B------:R-:W-:Y:S01]  /*6770*/  FMUL.FTZ R45, R174, R45 ;  /* 0x0000002dae2d7220 */ /* 0x000fe20000410000 */
[----:B------:R-:W-:Y:S01]  /*6780*/  FMUL.FTZ R4, R4, UR9 ;  /* 0x0000000904047c20 */ /* 0x000fe20008410000 */
[----:B------:R-:W-:Y:S01]  /*6790*/  FADD.FTZ R34, -R123, R34 ;  /* 0x000000227b227221 */ /* 0x000fe20000010100 */
[----:B------:R-:W-:Y:S01]  /*67a0*/  FADD.FTZ R40, -R122, R40 ;  /* 0x000000287a287221 */ /* 0x000fe20000010100 */
[----:B------:R-:W-:Y:S01]  /*67b0*/  FFMA.FTZ R7, -R167, R167, 1 ;  /* 0x3f800000a7077423 */ /* 0x000fe200000101a7 */
[----:B---3--:R-:W-:Y:S01]  /*67c0*/  F2FP.BF16.F32.PACK_AB R0, R9, R8 ;  /* 0x000000080900723e */ /* 0x008fe200000010ff */
[----:B------:R-:W-:Y:S01]  /*67d0*/  STS [R132+0xa000], R33 ;  /* 0x00a0002184007388 */ /* 0x000fe20000000800 */
[----:B------:R-:W-:Y:S01]  /*67e0*/  F2FP.BF16.F32.PACK_AB R19, R13, R12 ;  /* 0x0000000c0d13723e */ /* 0x000fe200000010ff */
[----:B------:R-:W-:Y:S01]  /*67f0*/  FMUL.FTZ R18, R25, R6 ;  /* 0x0000000619127220 */ /* 0x000fe20000410000 */
[----:B------:R-:W-:Y:S01]  /*6800*/  FMUL.FTZ R12, R45, R4 ;  /* 0x000000042d0c7220 */ /* 0x000fe20000410000 */
[----:B------:R-:W-:Y:S01]  /*6810*/  FMUL.FTZ R34, R172, R34 ;  /* 0x00000022ac227220 */ /* 0x000fe20000410000 */
[----:B------:R-:W-:Y:S01]  /*6820*/  FMUL.FTZ R40, R189, R40 ;  /* 0x00000028bd287220 */ /* 0x000fe20000410000 */
[----:B------:R-:W-:Y:S01]  /*6830*/  FMUL.FTZ R7, R7, UR9 ;  /* 0x0000000907077c20 */ /* 0x000fe20008410000 */
[----:B------:R-:W-:Y:S01]  /*6840*/  FADD.FTZ R41, -R122, R41 ;  /* 0x000000297a297221 */ /* 0x000fe20000010100 */
[----:B------:R-:W-:Y:S01]  /*6850*/  FFMA.FTZ R6, -R163, R163, 1 ;  /* 0x3f800000a3067423 */ /* 0x000fe200000101a3 */
[----:B------:R-:W-:Y:S01]  /*6860*/  FFMA.FTZ R4, -R150, R150, 1 ;  /* 0x3f80000096047423 */ /* 0x000fe20000010196 */
[----:B------:R1:W-:Y:S01]  /*6870*/  STS [R126+0xc000], R0 ;  /* 0x00c000007e007388 */ /* 0x0003e20000000800 */
[----:B------:R-:W-:Y:S01]  /*6880*/  FMUL.FTZ R34, R34, R16 ;  /* 0x0000001022227220 */ /* 0x000fe20000410000 */
[----:B------:R-:W-:Y:S01]  /*6890*/  FMUL.FTZ R40, R40, R7 ;  /* 0x0000000728287220 */ /* 0x000fe20000410000 */
[----:B------:R-:W-:Y:S01]  /*68a0*/  FADD.FTZ R28, -R122, R28 ;  /* 0x0000001c7a1c7221 */ /* 0x000fe20000010100 */
[----:B------:R-:W-:Y:S01]  /*68b0*/  FFMA.FTZ R5, -R175, R175, 1 ;  /* 0x3f800000af057423 */ /* 0x000fe200000101af */
[----:B------:R-:W-:Y:S01]  /*68c0*/  FMUL.FTZ R41, R187, R41 ;  /* 0x00000029bb297220 */ /* 0x000fe20000410000 */
[----:B------:R-:W-:Y:S01]  /*68d0*/  FMUL.FTZ R6, R6, UR9 ;  /* 0x0000000906067c20 */ /* 0x000fe20008410000 */
[----:B------:R-:W-:Y:S01]  /*68e0*/  FMUL.FTZ R7, R4, UR9 ;  /* 0x0000000904077c20 */ /* 0x000fe20008410000 */
[----:B------:R-:W-:Y:S01]  /*68f0*/  FADD.FTZ R54, -R123, R54 ;  /* 0x000000367b367221 */ /* 0x000fe20000010100 */
[----:B------:R-:W-:Y:S01]  /*6900*/  FFMA.FTZ R16, -R137, R137, 1 ;  /* 0x3f80000089107423 */ /* 0x000fe20000010189 */
[----:B------:R-:W-:Y:S01]  /*6910*/  FADD.FTZ R61, -R122, R61 ;  /* 0x0000003d7a3d7221 */ /* 0x000fe20000010100 */
[----:B------:R-:W-:Y:S01]  /*6920*/  FFMA.FTZ R4, -R145, R145, 1 ;  /* 0x3f80000091047423 */ /* 0x000fe20000010191 */
[----:B------:R-:W-:Y:S01]  /*6930*/  FMUL.FTZ R28, R204, R28 ;  /* 0x0000001ccc1c7220 */ /* 0x000fe20000410000 */
[----:B------:R-:W-:Y:S01]  /*6940*/  FMUL.FTZ R5, R5, UR9 ;  /* 0x0000000905057c20 */ /* 0x000fe20008410000 */
[----:B------:R-:W-:Y:S01]  /*6950*/  FMUL.FTZ R13, R41, R6 ;  /* 0x00000006290d7220 */ /* 0x000fe20000410000 */
[----:B------:R-:W-:Y:S01]  /*6960*/  FMUL.FTZ R54, R142, R54 ;  /* 0x000000368e367220 */ /* 0x000fe20000410000 */
        /* <DEDUP_REMOVED lines=12> */
[----:B------:R-:W-:Y:S01]  /*6a30*/  FFMA.FTZ R4, -R208, R208, 1 ;  /* 0x3f800000d0047423 */ /* 0x000fe200000101d0 */
[----:B------:R-:W-:Y:S01]  /*6a40*/  FMUL.FTZ R44, R176, R44 ;  /* 0x0000002cb02c7220 */ /* 0x000fe20000410000 */
[----:B------:R-:W-:Y:S01]  /*6a50*/  FMUL.FTZ R5, R5, UR9 ;  /* 0x0000000905057c20 */ /* 0x000fe20008410000 */
[----:B------:R-:W-:Y:S01]  /*6a60*/  FMUL.FTZ R17, R57, R6 ;  /* 0x0000000639117220 */ /* 0x000fe20000410000 */
[----:B------:R-:W-:Y:S01]  /*6a70*/  FMUL.FTZ R6, R4, UR9 ;  /* 0x0000000904067c20 */ /* 0x000fe20008410000 */
[C---:B------:R-:W-:Y:S01]  /*6a80*/  FADD.FTZ R14, -R115.reuse, R14 ;  /* 0x0000000e730e7221 */ /* 0x040fe20000010100 */
[----:B------:R-:W-:Y:S01]  /*6a90*/  FFMA.FTZ R4, -R206, R206, 1 ;  /* 0x3f800000ce047423 */ /* 0x000fe200000101ce */
[----:B------:R-:W-:Y:S01]  /*6aa0*/  FMUL.FTZ R44, R44, R5 ;  /* 0x000000052c2c7220 */ /* 0x000fe20000410000 */
[----:B------:R-:W-:Y:S01]  /*6ab0*/  FADD.FTZ R60, -R122, R60 ;  /* 0x0000003c7a3c7221 */ /* 0x000fe20000010100 */
[----:B------:R-:W-:Y:S01]  /*6ac0*/  FFMA.FTZ R5, -R146, R146, 1 ;  /* 0x3f80000092057423 */ /* 0x000fe20000010192 */
[----:B------:R-:W-:Y:S01]  /*6ad0*/  FADD.FTZ R56, -R122, R56 ;  /* 0x000000387a387221 */ /* 0x000fe20000010100 */
[----:B------:R-:W-:Y:S01]  /*6ae0*/  FMUL.FTZ R14, R224, R14 ;  /* 0x0000000ee00e7220 */ /* 0x000fe20000410000 */
[----:B------:R-:W-:Y:S01]  /*6af0*/  FMUL.FTZ R4, R4, UR9 ;  /* 0x0000000904047c20 */ /* 0x000fe20008410000 */
[----:B------:R-:W-:Y:S01]  /*6b00*/  FADD.FTZ R10, -R115, R10 ;  /* 0x0000000a730a7221 */ /* 0x000fe20000010100 */
[----:B------:R-:W-:Y:S01]  /*6b10*/  FMUL.FTZ R60, R165, R60 ;  /* 0x0000003ca53c7220 */ /* 0x000fe20000410000 */
[----:B------:R-:W-:Y:S01]  /*6b20*/  FMUL.FTZ R5, R5, UR9 ;  /* 0x0000000905057c20 */ /* 0x000fe20008410000 */
[----:B------:R-:W-:Y:S01]  /*6b30*/  FMUL.FTZ R56, R169, R56 ;  /* 0x00000038a9387220 */ /* 0x000fe20000410000 */
[----:B-1----:R-:W-:Y:S01]  /*6b40*/  FFMA.FTZ R0, -R207, R207, 1 ;  /* 0x3f800000cf007423 */ /* 0x002fe200000101cf */
[----:B------:R-:W-:Y:S01]  /*6b50*/  FMUL.FTZ R14, R14, R4 ;  /* 0x000000040e0e7220 */ /* 0x000fe20000410000 */
[----:B------:R-:W-:Y:S01]  /*6b60*/  FADD.FTZ R11, -R115, R11 ;  /* 0x0000000b730b7221 */ /* 0x000fe20000010100 */
[----:B------:R-:W-:Y:S01]  /*6b70*/  FMUL.FTZ R10, R226, R10 ;  /* 0x0000000ae20a7220 */ /* 0x000fe20000410000 */
[----:B------:R-:W-:Y:S01]  /*6b80*/  FFMA.FTZ R4, -R200, R200, 1 ;  /* 0x3f800000c8047423 */ /* 0x000fe200000101c8 */
[----:B------:R-:W-:Y:S01]  /*6b90*/  FMUL.FTZ R60, R60, R5 ;  /* 0x000000053c3c7220 */ /* 0x000fe20000410000 */
[----:B------:R-:W-:Y:S01]  /*6ba0*/  FMUL.FTZ R56, R56, R7 ;  /* 0x0000000738387220 */ /* 0x000fe20000410000 */
[----:B------:R-:W-:Y:S01]  /*6bb0*/  FMUL.FTZ R5, R0, UR9 ;  /* 0x0000000900057c20 */ /* 0x000fe20008410000 */
[----:B------:R-:W-:Y:S01]  /*6bc0*/  FMUL.FTZ R11, R225, R11 ;  /* 0x0000000be10b7220 */ /* 0x000fe20000410000 */
[----:B------:R-:W-:Y:S01]  /*6bd0*/  FADD.FTZ R15, -R115, R15 ;  /* 0x0000000f730f7221 */ /* 0x000fe20000010100 */
[----:B------:R-:W-:Y:S01]  /*6be0*/  FMUL.FTZ R7, R10, R6 ;  /* 0x000000060a077220 */ /* 0x000fe20000410000 */
[----:B------:R-:W-:Y:S01]  /*6bf0*/  FFMA.FTZ R0, -R205, R205, 1 ;  /* 0x3f800000cd007423 */ /* 0x000fe200000101cd */
[----:B------:R-:W-:Y:S01]  /*6c00*/  FMUL.FTZ R6, R4, UR9 ;  /* 0x0000000904067c20 */ /* 0x000fe20008410000 */
[----:B------:R-:W-:Y:S01]  /*6c10*/  FADD.FTZ R30, -R115, R30 ;  /* 0x0000001e731e7221 */ /* 0x000fe20000010100 */
[----:B------:R-:W-:Y:S01]  /*6c20*/  FFMA.FTZ R4, -R195, R195, 1 ;  /* 0x3f800000c3047423 */ /* 0x000fe200000101c3 */
[----:B------:R-:W-:Y:S01]  /*6c30*/  FMUL.FTZ R15, R223, R15 ;  /* 0x0000000fdf0f7220 */ /* 0x000fe20000410000 */
[----:B------:R-:W-:Y:S01]  /*6c40*/  FMUL.FTZ R10, R11, R5 ;  /* 0x000000050b0a7220 */ /* 0x000fe20000410000 */
[----:B------:R-:W-:Y:S01]  /*6c50*/  FMUL.FTZ R0, R0, UR9 ;  /* 0x0000000900007c20 */ /* 0x000fe20008410000 */
[----:B------:R-:W-:Y:S01]  /*6c60*/  FMUL.FTZ R30, R218, R30 ;  /* 0x0000001eda1e7220 */ /* 0x000fe20000410000 */
[----:B------:R-:W-:Y:S01]  /*6c70*/  FMUL.FTZ R4, R4, UR9 ;  /* 0x0000000904047c20 */ /* 0x000fe20008410000 */
[----:B------:R-:W-:Y:S01]  /*6c80*/  FADD.FTZ R47, -R115, R47 ;  /* 0x0000002f732f7221 */ /* 0x000fe20000010100 */
[----:B------:R-:W-:Y:S01]  /*6c90*/  FMUL.FTZ R9, R15, R0 ;  /* 0x000000000f097220 */ /* 0x000fe20000410000 */
[----:B------:R-:W-:Y:S01]  /*6ca0*/  F2FP.BF16.F32.PACK_AB R10, R10, R7 ;  /* 0x000000070a0a723e */ /* 0x000fe200000010ff */
[----:B------:R-:W-:Y:S01]  /*6cb0*/  FMUL.FTZ R30, R30, R4 ;  /* 0x000000041e1e7220 */ /* 0x000fe20000410000 */
[----:B------:R-:W-:Y:S01]  /*6cc0*/  FFMA.FTZ R0, -R199, R199, 1 ;  /* 0x3f800000c7007423 */ /* 0x000fe200000101c7 */
[----:B------:R-:W-:Y:S01]  /*6cd0*/  FFMA.FTZ R4, -R177, R177, 1 ;  /* 0x3f800000b1047423 */ /* 0x000fe200000101b1 */
[C---:B------:R-:W-:Y:S01]  /*6ce0*/  FADD.FTZ R26, -R115.reuse, R26 ;  /* 0x0000001a731a7221 */ /* 0x040fe20000010100 */
[----:B------:R-:W-:Y:S01]  /*6cf0*/  FADD.FTZ R27, -R115, R27 ;  /* 0x0000001b731b7221 */ /* 0x000fe20000010100 */
[----:B------:R-:W-:Y:S01]  /*6d00*/  F2FP.BF16.F32.PACK_AB R9, R9, R14 ;  /* 0x0000000e0909723e */ /* 0x000fe200000010ff */
[----:B------:R-:W-:Y:S01]  /*6d10*/  STS [R126+0xc400], R10 ;  /* 0x00c4000a7e007388 */ /* 0x000fe20000000800 */
[----:B------:R-:W-:Y:S01]  /*6d20*/  FMUL.FTZ R5, R0, UR9 ;  /* 0x0000000900057c20 */ /* 0x000fe20008410000 */
[----:B------:R-:W-:Y:S01]  /*6d30*/  FMUL.FTZ R47, R201, R47 ;  /* 0x0000002fc92f7220 */ /* 0x000fe20000410000 */
[----:B------:R-:W-:Y:S01]  /*6d40*/  FMUL.FTZ R4, R4, UR9 ;  /* 0x0000000904047c20 */ /* 0x000fe20008410000 */
[----:B------:R-:W-:Y:S01]  /*6d50*/  FMUL.FTZ R26, R222, R26 ;  /* 0x0000001ade1a7220 */ /* 0x000fe20000410000 */
[----:B------:R-:W-:Y:S01]  /*6d60*/  FMUL.FTZ R27, R221, R27 ;  /* 0x0000001bdd1b7220 */ /* 0x000fe20000410000 */
[----:B------:R-:W-:Y:S01]  /*6d70*/  FADD.FTZ R31, -R115, R31 ;  /* 0x0000001f731f7221 */ /* 0x000fe20000010100 */
[----:B------:R-:W-:Y:S01]  /*6d80*/  FFMA.FTZ R0, -R194, R194, 1 ;  /* 0x3f800000c2007423 */ /* 0x000fe200000101c2 */
[----:B------:R-:W-:Y:S01]  /*6d90*/  F2FP.BF16.F32.PACK_AB R22, R23, R22 ;  /* 0x000000161716723e */ /* 0x000fe200000010ff */
[----:B------:R-:W-:Y:S01]  /*6da0*/  STS [R132+0xc000], R19 ;  /* 0x00c0001384007388 */ /* 0x000fe20000000800 */
[----:B------:R-:W-:Y:S01]  /*6db0*/  FMUL.FTZ R47, R47, R4 ;  /* 0x000000042f2f7220 */ /* 0x000fe20000410000 */
[----:B------:R-:W-:Y:S01]  /*6dc0*/  FMUL.FTZ R26, R26, R6 ;  /* 0x000000061a1a7220 */ /* 0x000fe20000410000 */
[----:B------:R-:W-:Y:S01]  /*6dd0*/  FMUL.FTZ R27, R27, R5 ;  /* 0x000000051b1b7220 */ /* 0x000fe20000410000 */
[----:B------:R-:W-:Y:S01]  /*6de0*/  STS [R132+0xc400], R9 ;  /* 0x00c4000984007388 */ /* 0x000fe20000000800 */
[----:B------:R-:W-:Y:S01]  /*6df0*/  FMUL.FTZ R31, R217, R31 ;  /* 0x0000001fd91f7220 */ /* 0x000fe20000410000 */
[----:B------:R-:W-:Y:S01]  /*6e00*/  FMUL.FTZ R0, R0, UR9 ;  /* 0x0000000900007c20 */ /* 0x000fe20008410000 */
[----:B------:R-:W-:Y:S01]  /*6e10*/  FFMA.FTZ R4, -R153, R153, 1 ;  /* 0x3f80000099047423 */ /* 0x000fe20000010199 */
[----:B------:R-:W-:Y:S01]  /*6e20*/  FADD.FTZ R63, -R115, R63 ;  /* 0x0000003f733f7221 */ /* 0x000fe20000010100 */
[----:B------:R-:W-:Y:S01]  /*6e30*/  F2FP.BF16.F32.PACK_AB R34, R35, R34 ;  /* 0x000000222322723e */ /* 0x000fe200000010ff */
[----:B------:R-:W-:Y:S01]  /*6e40*/  STS [R130+0xa000], R101 ;  /* 0x00a0006582007388 */ /* 0x000fe20000000800 */
[C---:B------:R-:W-:Y:S01]  /*6e50*/  FADD.FTZ R42, -R115.reuse, R42 ;  /* 0x0000002a732a7221 */ /* 0x040fe20000010100 */
[----:B------:R-:W-:Y:S01]  /*6e60*/  FFMA.FTZ R7, -R182, R182, 1 ;  /* 0x3f800000b6077423 */ /* 0x000fe200000101b6 */
[----:B------:R-:W-:Y:S01]  /*6e70*/  FADD.FTZ R43, -R115, R43 ;  /* 0x0000002b732b7221 */ /* 0x000fe20000010100 */
[----:B------:R-:W-:Y:S01]  /*6e80*/  STS [R130+0xa400], R22 ;  /* 0x00a4001682007388 */ /* 0x000fe20000000800 */
[----:B------:R-:W-:Y:S01]  /*6e90*/  FFMA.FTZ R6, -R181, R181, 1 ;  /* 0x3f800000b5067423 */ /* 0x000fe200000101b5 */
[----:B------:R-:W-:Y:S01]  /*6ea0*/  FMUL.FTZ R31, R31, R0 ;  /* 0x000000001f1f7220 */ /* 0x000fe20000410000 */
[----:B------:R-:W-:Y:S01]  /*6eb0*/  FMUL.FTZ R4, R4, UR9 ;  /* 0x0000000904047c20 */ /* 0x000fe20008410000 */
[----:B------:R-:W-:Y:S01]  /*6ec0*/  FMUL.FTZ R63, R188, R63 ;  /* 0x0000003fbc3f7220 */ /* 0x000fe20000410000 */
[----:B------:R-:W-:Y:S01]  /*6ed0*/  F2FP.BF16.F32.PACK_AB R18, R18, R24 ;  /* 0x000000181212723e */ /* 0x000fe200000010ff */
[----:B------:R-:W-:Y:S01]  /*6ee0*/  STS [R131+0xa000], R100 ;  /* 0x00a0006483007388 */ /* 0x000fe20000000800 */
[----:B------:R-:W-:Y:S01]  /*6ef0*/  F2FP.BF16.F32.PACK_AB R0, R27, R26 ;  /* 0x0000001a1b00723e */ /* 0x000fe200000010ff */
[----:B------:R-:W-:Y:S01]  /*6f00*/  FMUL.FTZ R42, R212, R42 ;  /* 0x0000002ad42a7220 */ /* 0x000fe20000410000 */
[----:B------:R-:W-:Y:S01]  /*6f10*/  FMUL.FTZ R7, R7, UR9 ;  /* 0x0000000907077c20 */ /* 0x000fe20008410000 */
[----:B------:R-:W-:Y:S01]  /*6f20*/  STS [R131+0xa400], R34 ;  /* 0x00a4002283007388 */ /* 0x000fe20000000800 */
[----:B------:R-:W-:Y:S01]  /*6f30*/  FMUL.FTZ R43, R211, R43 ;  /* 0x0000002bd32b7220 */ /* 0x000fe20000410000 */
[----:B------:R-:W-:Y:S01]  /*6f40*/  FMUL.FTZ R6, R6, UR9 ;  /* 0x0000000906067c20 */ /* 0x000fe20008410000 */
[----:B------:R-:W-:Y:S01]  /*6f50*/  FADD.FTZ R46, -R115, R46 ;  /* 0x0000002e732e7221 */ /* 0x000fe20000010100 */
[----:B------:R-:W-:Y:S01]  /*6f60*/  FFMA.FTZ R5, -R179, R179, 1 ;  /* 0x3f800000b3057423 */ /* 0x000fe200000101b3 */
[----:B------:R-:W-:Y:S01]  /*6f70*/  FMUL.FTZ R8, R63, R4 ;  /* 0x000000043f087220 */ /* 0x000fe20000410000 */
[----:B------:R-:W-:Y:S01]  /*6f80*/  F2FP.BF16.F32.PACK_AB R20, R20, R28 ;  /* 0x0000001c1414723e */ /* 0x000fe200000010ff */
[----:B------:R-:W-:Y:S01]  /*6f90*/  STS [R130+0xc000], R18 ;  /* 0x00c0001282007388 */ /* 0x000fe20000000800 */
[----:B------:R-:W-:Y:S01]  /*6fa0*/  F2FP.BF16.F32.PACK_AB R4, R31, R30 ;  /* 0x0000001e1f04723e */ /* 0x000fe200000010ff */
[----:B------:R-:W-:Y:S01]  /*6fb0*/  FMUL.FTZ R42, R42, R7 ;  /* 0x000000072a2a7220 */ /* 0x000fe20000410000 */
[----:B------:R-:W-:Y:S01]  /*6fc0*/  FMUL.FTZ R43, R43, R6 ;  /* 0x000000062b2b7220 */ /* 0x000fe20000410000 */
[----:B------:R1:W-:Y:S01]  /*6fd0*/  STS [R130+0xc400], R0 ;  /* 0x00c4000082007388 */ /* 0x0003e20000000800 */
[----:B------:R-:W-:Y:S01]  /*6fe0*/  FMUL.FTZ R46, R202, R46 ;  /* 0x0000002eca2e7220 */ /* 0x000fe20000410000 */
[----:B------:R-:W-:Y:S01]  /*6ff0*/  FMUL.FTZ R5, R5, UR9 ;  /* 0x0000000905057c20 */ /* 0x000fe20008410000 */
[C---:B------:R-:W-:Y:S01]  /*7000*/  FADD.FTZ R58, -R115.reuse, R58 ;  /* 0x0000003a733a7221 */ /* 0x040fe20000010100 */
[----:B------:R-:W-:Y:S01]  /*7010*/  FFMA.FTZ R7, -R170, R170, 1 ;  /* 0x3f800000aa077423 */ /* 0x000fe200000101aa */
[----:B------:R-:W-:Y:S01]  /*7020*/  FFMA.FTZ R6, -R166, R166, 1 ;  /* 0x3f800000a6067423 */ /* 0x000fe200000101a6 */
[----:B------:R-:W-:Y:S01]  /*7030*/  FADD.FTZ R59, -R115, R59 ;  /* 0x0000003b733b7221 */ /* 0x000fe20000010100 */
[----:B------:R-:W-:Y:S01]  /*7040*/  F2FP.BF16.F32.PACK_AB R21, R21, R38 ;  /* 0x000000261515723e */ /* 0x000fe200000010ff */
[----:B------:R-:W-:Y:S01]  /*7050*/  STS [R131+0xc000], R20 ;  /* 0x00c0001483007388 */ /* 0x000fe20000000800 */
[----:B------:R-:W-:Y:S01]  /*7060*/  FMUL.FTZ R46, R46, R5 ;  /* 0x000000052e2e7220 */ /* 0x000fe20000410000 */
[----:B------:R-:W-:Y:S01]  /*7070*/  FMUL.FTZ R58, R198, R58 ;  /* 0x0000003ac63a7220 */ /* 0x000fe20000410000 */
[----:B------:R-:W-:Y:S01]  /*7080*/  FMUL.FTZ R7, R7, UR9 ;  /* 0x0000000907077c20 */ /* 0x000fe20008410000 */
[----:B------:R-:W-:Y:S01]  /*7090*/  STS [R131+0xc400], R4 ;  /* 0x00c4000483007388 */ /* 0x000fe20000000800 */
[----:B------:R-:W-:Y:S01]  /*70a0*/  FMUL.FTZ R6, R6, UR9 ;  /* 0x0000000906067c20 */ /* 0x000fe20008410000 */
[----:B------:R-:W-:Y:S01]  /*70b0*/  FMUL.FTZ R59, R197, R59 ;  /* 0x0000003bc53b7220 */ /* 0x000fe20000410000 */
[----:B------:R-:W-:Y:S01]  /*70c0*/  FFMA.FTZ R5, -R155, R155, 1 ;  /* 0x3f8000009b057423 */ /* 0x000fe2000001019b */
[----:B------:R-:W-:Y:S01]  /*70d0*/  FADD.FTZ R62, -R115, R62 ;  /* 0x0000003e733e7221 */ /* 0x000fe20000010100 */
[----:B------:R-:W-:Y:S01]  /*70e0*/  F2FP.BF16.F32.PACK_AB R50, R51, R50 ;  /* 0x000000323332723e */ /* 0x000fe200000010ff */
[----:B------:R-:W-:Y:S01]  /*70f0*/  STS [R128+-0x8000], R53 ;  /* 0xff80003580007388 */ /* 0x000fe20000000800 */
[----:B------:R-:W-:Y:S01]  /*7100*/  FMUL.FTZ R58, R58, R7 ;  /* 0x000000073a3a7220 */ /* 0x000fe20000410000 */
[----:B------:R-:W-:Y:S01]  /*7110*/  FMUL.FTZ R5, R5, UR9 ;  /* 0x0000000905057c20 */ /* 0x000fe20008410000 */
[----:B------:R-:W-:Y:S01]  /*7120*/  FMUL.FTZ R7, R59, R6 ;  /* 0x000000063b077220 */ /* 0x000fe20000410000 */
[----:B------:R-:W-:Y:S01]  /*7130*/  STS [R128+-0x7c00], R21 ;  /* 0xff84001580007388 */ /* 0x000fe20000000800 */
[----:B------:R-:W-:Y:S01]  /*7140*/  FMUL.FTZ R62, R190, R62 ;  /* 0x0000003ebe3e7220 */ /* 0x000fe20000410000 */
[----:B------:R-:W-:Y:S01]  /*7150*/  F2FP.BF16.F32.PACK_AB R13, R13, R40 ;  /* 0x000000280d0d723e */ /* 0x000fe200000010ff */
[----:B------:R-:W3:Y:S01]  /*7160*/  LDC R52, c[0x0][0x44c] ;  /* 0x00011300ff347b82 */ /* 0x000ee20000000800 */
[----:B------:R-:W-:Y:S01]  /*7170*/  F2FP.BF16.F32.PACK_AB R6, R43, R42 ;  /* 0x0000002a2b06723e */ /* 0x000fe200000010ff */
[----:B------:R-:W-:Y:S01]  /*7180*/  STS [R129+-0x8000], R49 ;  /* 0xff80003181007388 */ /* 0x000fe20000000800 */
[----:B------:R-:W-:Y:S01]  /*7190*/  FMUL.FTZ R62, R62, R5 ;  /* 0x000000053e3e7220 */ /* 0x000fe20000410000 */
[----:B------:R-:W-:Y:S02]  /*71a0*/  F2FP.BF16.F32.PACK_AB R12, R12, R44 ;  /* 0x0000002c0c0c723e */ /* 0x000fe400000010ff */
[----:B------:R-:W-:Y:S01]  /*71b0*/  STS [R129+-0x7c00], R50 ;  /* 0xff84003281007388 */ /* 0x000fe20000000800 */
[----:B------:R-:W-:Y:S02]  /*71c0*/  F2FP.BF16.F32.PACK_AB R5, R47, R46 ;  /* 0x0000002e2f05723e */ /* 0x000fe400000010ff */
[----:B------:R-:W-:Y:S01]  /*71d0*/  F2FP.BF16.F32.PACK_AB R54, R55, R54 ;  /* 0x000000363736723e */ /* 0x000fe200000010ff */
        /* <DEDUP_REMOVED lines=10> */
[--C-:B-1----:R-:W-:Y:S01]  /*7280*/  SHF.R.U32.HI R0, RZ, 0x4, R121.reuse ;  /* 0x00000004ff007819 */ /* 0x102fe20000011679 */
[----:B---3--:R-:W-:Y:S01]  /*7290*/  IMAD R61, R52, UR5, RZ ;  /* 0x00000005343d7c24 */ /* 0x008fe2000f8e02ff */
[C---:B------:R-:W-:Y:S01]  /*72a0*/  SHF.L.U32 R40, R121.reuse, 0x5, RZ ;  /* 0x0000000579287819 */ /* 0x040fe200000006ff */
[----:B------:R-:W-:Y:S01]  /*72b0*/  STS [R125+-0x8000], R48 ;  /* 0xff8000307d007388 */ /* 0x000fe20000000800 */
[----:B------:R-:W-:Y:S02]  /*72c0*/  LOP3.LUT R59, R0, 0x8, RZ, 0xc0, !PT ;  /* 0x00000008003b7812 */ /* 0x000fe400078ec0ff */
[----:B------:R-:W-:Y:S01]  /*72d0*/  SHF.L.U32 R60, R121, 0x2, RZ ;  /* 0x00000002793c7819 */ /* 0x000fe200000006ff */
        /* <DEDUP_REMOVED lines=9> */
[----:B------:R-:W-:Y:S02]  /*7370*/  LEA R56, R0, UR4, 0x1 ;  /* 0x0000000400387c11 */ /* 0x000fe4000f8e08ff */
[----:B------:R-:W-:Y:S01]  /*7380*/  LEA R0, -R61, RZ, 0x7 ;  /* 0x000000ff3d007211 */ /* 0x000fe200078e39ff */
[----:B------:R-:W-:Y:S04]  /*7390*/  STS [R127+-0x6000], R16 ;  /* 0xffa000107f007388 */ /* 0x000fe80000000800 */
[----:B------:R-:W-:Y:S01]  /*73a0*/  STS [R127+-0x5c00], R8 ;  /* 0xffa400087f007388 */ /* 0x000fe20000000800 */
[----:B------:R-:W-:Y:S06]  /*73b0*/  BAR.SYNC.DEFER_BLOCKING 0x0 ;  /* 0x0000000000007b1d */ /* 0x000fec0000010000 */
[----:B------:R-:W-:Y:S04]  /*73c0*/  LDSM.16.MT88.4 R4, [R3+UR4+0x12000] ;  /* 0x012000040304783b */ /* 0x000fe80008004200 */
[----:B------:R-:W1:Y:S04]  /*73d0*/  LDSM.16.MT88.4 R8, [R56+0x4000] ;  /* 0x004000003808783b */ /* 0x000e680000004200 */
[----:B------:R-:W3:Y:S04]  /*73e0*/  LDSM.16.MT88.4 R12, [R3+UR4+0x16000] ;  /* 0x01600004030c783b */ /* 0x000ee80008004200 */
[----:B------:R-:W-:Y:S04]  /*73f0*/  LDSM.16.MT88.4 R16, [R3+UR4+0x12800] ;  /* 0x012800040310783b */ /* 0x000fe80008004200 */
[----:B------:R-:W4:Y:S04]  /*7400*/  LDSM.16.MT88.4 R20, [R56+0x4400] ;  /* 0x004400003814783b */ /* 0x000f280000004200 */
[----:B------:R-:W2:Y:S04]  /*7410*/  LDSM.16.MT88.4 R24, [R3+UR4+0x16800] ;  /* 0x016800040318783b */ /* 0x000ea80008004200 */
[----:B------:R-:W-:Y:S04]  /*7420*/  LDSM.16.MT88.4 R28, [R3+UR4+0x13000] ;  /* 0x01300004031c783b */ /* 0x000fe80008004200 */
[----:B------:R-:W2:Y:S04]  /*7430*/  LDSM.16.MT88.4 R32, [R56+0x4800] ;  /* 0x004800003820783b */ /* 0x000ea80000004200 */
[----:B------:R-:W2:Y:S01]  /*7440*/  LDSM.16.MT88.4 R36, [R3+UR4+0x17000] ;  /* 0x017000040324783b */ /* 0x000ea20008004200 */
[-C--:B-1----:R-:W-:Y:S08]  /*7450*/  HMMA.16816.F32.BF16 R68, R4, R8.reuse, R68 ;  /* 0x000000080444723c */ /* 0x082ff00000041844 */
[C---:B---3--:R-:W-:Y:S08]  /*7460*/  HMMA.16816.F32.BF16 R72, R12.reuse, R8, R72 ;  /* 0x000000080c48723c */ /* 0x048ff00000041848 */
[-C--:B------:R-:W-:Y:S01]  /*7470*/  HMMA.16816.F32.BF16 R76, R12, R10.reuse, R76 ;  /* 0x0000000a0c4c723c */ /* 0x080fe2000004184c */
[----:B------:R-:W-:Y:S07]  /*7480*/  LDSM.16.MT88.4 R12, [R3+UR4+0x17800] ;  /* 0x01780004030c783b */ /* 0x000fee0008004200 */
[----:B------:R-:W-:Y:S01]  /*7490*/  HMMA.16816.F32.BF16 R80, R4, R10, R80 ;  /* 0x0000000a0450723c */ /* 0x000fe20000041850 */
[----:B------:R-:W-:Y:S04]  /*74a0*/  LDSM.16.MT88.4 R4, [R3+UR4+0x13800] ;  /* 0x013800040304783b */ /* 0x000fe80008004200 */
[----:B------:R-:W1:Y:S03]  /*74b0*/  LDSM.16.MT88.4 R8, [R56+0x4c00] ;  /* 0x004c00003808783b */ /* 0x000e660000004200 */
[-C--:B----4-:R-:W-:Y:S08]  /*74c0*/  HMMA.16816.F32.BF16 R68, R16, R20.reuse, R68 ;  /* 0x000000141044723c */ /* 0x090ff00000041844 */
[C---:B--2---:R-:W-:Y:S08]  /*74d0*/  HMMA.16816.F32.BF16 R72, R24.reuse, R20, R72 ;  /* 0x000000141848723c */ /* 0x044ff00000041848 */
        /* <DEDUP_REMOVED lines=72> */
.L_x_1005:
[----:B------:R-:W2:Y:S01]  /*7960*/  LDL R108, [R1+0x20] ;  /* 0x00002000016c7983 */ /* 0x000ea20000100800 */
[----:B------:R-:W-:Y:S01]  /*7970*/  LOP3.LUT R2, R2, 0x200, RZ, 0xc0, !PT ;  /* 0x0000020002027812 */ /* 0x000fe200078ec0ff */
[----:B------:R-:W-:Y:S01]  /*7980*/  IMAD.U32 R100, RZ, RZ, UR42 ;  /* 0x0000002aff647e24 */ /* 0x000fe2000f8e00ff */
[----:B------:R-:W-:Y:S01]  /*7990*/  LOP3.LUT R0, R0, 0x38, R104, 0xf8, !PT ;  /* 0x0000003800007812 */ /* 0x000fe200078ef868 */
[----:B------:R-:W3:Y:S01]  /*79a0*/  LDL R107, [R1+0x1c] ;  /* 0x00001c00016b7983 */ /* 0x000ee20000100800 */
[----:B------:R-:W-:Y:S01]  /*79b0*/  LOP3.LUT R2, R2, 0xc00, R40, 0xf8, !PT ;  /* 0x00000c0002027812 */ /* 0x000fe200078ef828 */
[----:B------:R-:W-:Y:S01]  /*79c0*/  IMAD.MOV.U32 R109, RZ, RZ, 0x4 ;  /* 0x00000004ff6d7424 */ /* 0x000fe200078e00ff */
[----:B------:R-:W-:Y:S01]  /*79d0*/  LOP3.LUT R0, R0, 0x8, R105, 0x78, !PT ;  /* 0x0000000800007812 */ /* 0x000fe200078e7869 */
[----:B------:R-:W4:Y:S01]  /*79e0*/  LDL R106, [R1+0x18] ;  /* 0x00001800016a7983 */ /* 0x000f220000100800 */
[----:B------:R-:W-:Y:S01]  /*79f0*/  PLOP3.LUT P2, PT, PT, PT, UP0, 0x80, 0x8 ;  /* 0x000000000008781c */ /* 0x000fe20003f4f008 */
[----:B------:R-:W-:Y:S01]  /*7a00*/  ULOP3.LUT UR10, UR43, 0x1, URZ, 0xc0, !UPT ;  /* 0x000000012b0a7892 */ /* 0x000fe2000f8ec0ff */
[----:B------:R-:W-:Y:S01]  /*7a10*/  LOP3.LUT R0, R2, R0, RZ, 0xfc, !PT ;  /* 0x0000000002007212 */ /* 0x000fe200078efcff */
[----:B------:R-:W5:Y:S01]  /*7a20*/  LDL R103, [R1+0x14] ;  /* 0x0000140001677983 */ /* 0x000f620000100800 */
[----:B------:R-:W-:Y:S01]  /*7a30*/  LEA R100, P0, R100, R228, 0x2 ;  /* 0x000000e464647211 */ /* 0x000fe200078010ff */
[----:B------:R-:W-:Y:S01]  /*7a40*/  UISETP.NE.U32.AND UP2, UPT, UR10, 0x1, UPT ;  /* 0x000000010a00788c */ /* 0x000fe2000bf45070 */
[----:B------:R-:W-:Y:S01]  /*7a50*/  LEA R0, R0, UR4, 0x1 ;  /* 0x0000000400007c11 */ /* 0x000fe2000f8e08ff */
[----:B------:R-:W-:Y:S01]  /*7a60*/  LDSM.16.MT88.4 R20, [R56+0x6000] ;  /* 0x006000003814783b */ /* 0x000fe20000004200 */
[----:B------:R-:W-:Y:S02]  /*7a70*/  @UP0 UIADD3 UR12, UP3, UPT, UR48, -0x200, URZ ;  /* 0xfffffe00300c0890 */ /* 0x000fe4000ff7e0ff */
[----:B------:R-:W-:Y:S01]  /*7a80*/  UIADD3 UR13, UPT, UPT, UR43, -0x1, URZ ;  /* 0xffffffff2b0d7890 */ /* 0x000fe2000fffe0ff */
[----:B------:R-:W1:Y:S01]  /*7a90*/  LDSM.16.M88.4 R16, [R0+0xa000] ;  /* 0x00a000000010783b */ /* 0x000e620000000200 */
[C---:B------:R-:W-:Y:S01]  /*7aa0*/  IMAD.IADD R57, R0.reuse, 0x1, R119 ;  /* 0x0000000100397824 */ /* 0x040fe200078e0277 */
[----:B------:R-:W-:Y:S01]  /*7ab0*/  @UP0 UIADD3.X UR10, UPT, UPT, UR49, -0x1, URZ, UP3, !UPT ;  /* 0xffffffff310a0890 */ /* 0x000fe20009ffe4ff */
[C---:B------:R-:W-:Y:S01]  /*7ac0*/  VIADD R8, R0.reuse, 0xa000 ;  /* 0x0000a00000087836 */ /* 0x040fe20000000000 */
[----:B------:R-:W1:Y:S01]  /*7ad0*/  LDSM.16.M88.4 R12, [R0+0xc000] ;  /* 0x00c00000000c783b */ /* 0x000e620000000200 */
[----:B------:R-:W-:Y:S02]  /*7ae0*/  VIADD R2, R0, 0xa040 ;  /* 0x0000a04000027836 */ /* 0x000fe40000000000 */
[----:B------:R-:W-:Y:S01]  /*7af0*/  @P1 VIADD R2, R8, 0xffffffc0 ;  /* 0xffffffc008021836 */ /* 0x000fe20000000000 */
[----:B------:R-:W-:Y:S03]  /*7b00*/  LDSM.16.MT88.4 R28, [R56+0x6400] ;  /* 0x00640000381c783b */ /* 0x000fe60000004200 */
[----:B------:R-:W-:Y:S01]  /*7b10*/  IMAD.IADD R58, R119, 0x1, R2 ;  /* 0x00000001773a7824 */ /* 0x000fe200078e0202 */
[----:B------:R-:W1:Y:S04]  /*7b20*/  LDSM.16.M88.4 R24, [R57+0xa000] ;  /* 0x00a000003918783b */ /* 0x000e680000000200 */
[----:B------:R-:W1:Y:S04]  /*7b30*/  LDSM.16.M88.4 R32, [R57+0xc000] ;  /* 0x00c000003920783b */ /* 0x000e680000000200 */
[----:B------:R-:W-:Y:S04]  /*7b40*/  LDSM.16.MT88.4 R40, [R56+0x6800] ;  /* 0x006800003828783b */ /* 0x000fe80000004200 */
[----:B------:R-:W1:Y:S04]  /*7b50*/  LDSM.16.M88.4 R36, [R2] ;  /* 0x000000000224783b */ /* 0x000e680000000200 */
[----:B------:R-:W1:Y:S04]  /*7b60*/  LDSM.16.M88.4 R44, [R2+0x2000] ;  /* 0x00200000022c783b */ /* 0x000e680000000200 */
[----:B------:R-:W-:Y:S04]  /*7b70*/  LDSM.16.MT88.4 R48, [R56+0x6c00] ;  /* 0x006c00003830783b */ /* 0x000fe80000004200 */
[----:B-1----:R-:W-:Y:S01]  /*7b80*/  LDSM.16.M88.4 R52, [R58+0x2000] ;  /* 0x002000003a34783b */ /* 0x002fe20000000200 */
        /* <DEDUP_REMOVED lines=65> */
[----:B------:R-:W-:Y:S03]  /*7fa0*/  @UP0 UMOV UR49, UR10 ;  /* 0x0000000a00310c82 */ /* 0x000fe60008000000 */
[----:B------:R-:W-:Y:S04]  /*7fb0*/  HMMA.16816.F32.BF16 R16, R32, R46, R16 ;  /* 0x0000002e2010723c */ /* 0x000fe80000041810 */
        /* <DEDUP_REMOVED lines=13> */
[----:B-----5:R1:W5:Y:S01]  /*8090*/  @P2 LDG.E R103, desc[UR30][R24.64+-0xe0] ;  /* 0xffff201e18672981 */ /* 0x020362000c1e1900 */
        /* <DEDUP_REMOVED lines=94> */
[----:B------:R-:W-:Y:S01]  /*8680*/  LOP3.LUT R2, R2, 0x600, RZ, 0xc0, !PT ;  /* 0x0000060002027812 */ /* 0x000fe200078ec0ff */
[----:B------:R-:W-:Y:S01]  /*8690*/  UMOV UR39, UR23 ;  /* 0x0000001700277c82 */ /* 0x000fe20008000000 */
[----:B------:R-:W-:Y:S02]  /*86a0*/  F2FP.BF16.F32.PACK_AB R70, R71, R70 ;  /* 0x000000464746723e */ /* 0x000fe400000010ff */
[----:B------:R-:W-:-:S02]  /*86b0*/  LOP3.LUT R2, R2, 0x6, R0, 0xf8, !PT ;  /* 0x0000000602027812 */ /* 0x000fc400078ef800 */
[----:B------:R-:W-:Y:S02]  /*86c0*/  LOP3.LUT R0, R104, 0xc0, RZ, 0xc0, !PT ;  /* 0x000000c068007812 */ /* 0x000fe400078ec0ff */
        /* <DEDUP_REMOVED lines=71> */
.L_x_1007:
[----:B------:R-:W1:Y:S01]  /*8b40*/  LDCU.64 UR12, c[0x0][0x5c0] ;  /* 0x0000b800ff0c77ac */ /* 0x000e620008000a00 */
[----:B------:R-:W-:-:S05]  /*8b50*/  IADD3 R2, PT, PT, R44, UR35, RZ ;  /* 0x000000232c027c10 */ /* 0x000fca000fffe0ff */
[C---:B-1----:R-:W-:Y:S02]  /*8b60*/  IMAD R0, R2.reuse, UR13, RZ ;  /* 0x0000000d02007c24 */ /* 0x042fe4000f8e02ff */
[----:B------:R-:W-:-:S05]  /*8b70*/  IMAD.WIDE.U32 R2, R2, UR12, RZ ;  /* 0x0000000c02027c25 */ /* 0x000fca000f8e00ff */
[----:B------:R-:W-:Y:S02]  /*8b80*/  IADD3 R6, PT, PT, R3, R0, RZ ;  /* 0x0000000003067210 */ /* 0x000fe40007ffe0ff */
[----:B------:R-:W-:Y:S02]  /*8b90*/  MOV R5, R2 ;  /* 0x0000000200057202 */ /* 0x000fe40000000f00 */
.L_x_1008:
        /* <DEDUP_REMOVED lines=17> */
.L_x_1009:
[----:B------:R-:W1:Y:S01]  /*8cb0*/  LDCU.64 UR10, c[0x0][0x5c8] ;  /* 0x0000b900ff0a77ac */ /* 0x000e620008000a00 */
[----:B------:R-:W-:-:S05]  /*8cc0*/  IADD3 R2, PT, PT, R44, UR35, RZ ;  /* 0x000000232c027c10 */ /* 0x000fca000fffe0ff */
[C---:B-1----:R-:W-:Y:S02]  /*8cd0*/  IMAD R0, R2.reuse, UR11, RZ ;  /* 0x0000000b02007c24 */ /* 0x042fe4000f8e02ff */
[----:B------:R-:W-:-:S05]  /*8ce0*/  IMAD.WIDE.U32 R2, R2, UR10, RZ ;  /* 0x0000000a02027c25 */ /* 0x000fca000f8e00ff */
[----:B------:R-:W-:Y:S02]  /*8cf0*/  IADD3 R19, PT, PT, R3, R0, RZ ;  /* 0x0000000003137210 */ /* 0x000fe40007ffe0ff */
[----:B------:R-:W-:-:S07]  /*8d00*/  MOV R18, R2 ;  /* 0x0000000200127202 */ /* 0x000fce0000000f00 */
.L_x_1010:
        /* <DEDUP_REMOVED lines=20> */
[C---:B------:R-:W-:Y:S02]  /*8e50*/  VIADD R2, R121.reuse, 0x40 ;  /* 0x0000004079027836 */ /* 0x040fe40000000000 */
        /* <DEDUP_REMOVED lines=19> */
.L_x_1012:
[----:B------:R-:W-:Y:S05]  /*8f90*/  BSYNC.RECONVERGENT B0 ;  /* 0x0000000000007941 */ /* 0x000fea0003800200 */
.L_x_1011:
        /* <DEDUP_REMOVED lines=12> */
.L_x_1014:
[----:B------:R-:W-:Y:S05]  /*9060*/  BSYNC.RECONVERGENT B0 ;  /* 0x0000000000007941 */ /* 0x000fea0003800200 */
.L_x_1013:
        /* <DEDUP_REMOVED lines=25> */
.L_x_1003:
[----:B------:R-:W-:Y:S05]  /*9200*/  BSYNC.RECONVERGENT B1 ;  /* 0x0000000000017941 */ /* 0x000fea0003800200 */
.L_x_985:
        /* <DEDUP_REMOVED lines=11> */
.L_x_1016:
        /* <DEDUP_REMOVED lines=12> */
.L_x_1603:


//--------------------- .text._ZN5flash44flash_bwd_dq_dk_dv_loop_seqk_parallel_kernelI23Flash_bwd_kernel_traitsILi32ELi128ELi128ELi8ELi4ELi4ELi4ELb0ELb0EN7cutlass10bfloat16_tE19Flash_kernel_traitsILi32ELi128ELi128ELi8ES3_EELb1ELb0ELb0ELb0ELb0ELb0ELb0EEEvNS_16Flash_bwd_paramsE --------------------------
	.section	.text._ZN5flash44flash_bwd_dq_dk_dv_loop_seqk_parallel_kernelI23Flash_bwd_kernel_traitsILi32ELi128ELi128ELi8ELi4ELi4ELi4ELb0ELb0EN7cutlass10bfloat16_tE19Flash_kernel_traitsILi32ELi128ELi128ELi8ES3_EELb1ELb0ELb0ELb0ELb0ELb0ELb0EEEvNS_16Flash_bwd_paramsE,"ax",@progbits
	.align	128
        .global         _ZN5flash44flash_bwd_dq_dk_dv_loop_seqk_parallel_kernelI23Flash_bwd_kernel_traitsILi32ELi128ELi128ELi8ELi4ELi4ELi4ELb0ELb0EN7cutlass10bfloat16_tE19Flash_kernel_traitsILi32ELi128ELi128ELi8ES3_EELb1ELb0ELb0ELb0ELb0ELb0ELb0EEEvNS_16Flash_bwd_paramsE
        .type           _ZN5flash44flash_bwd_dq_dk_dv_loop_seqk_parallel_kernelI23Flash_bwd_kernel_traitsILi32ELi128ELi128ELi8ELi4ELi4ELi4ELb0ELb0EN7cutlass10bfloat16_tE19Flash_kernel_traitsILi32ELi128ELi128ELi8ES3_EELb1ELb0ELb0ELb0ELb0ELb0ELb0EEEvNS_16Flash_bwd_paramsE,@function
        .size           _ZN5flash44flash_bwd_dq_dk_dv_loop_seqk_parallel_kernelI23Flash_bwd_kernel_traitsILi32ELi128ELi128ELi8ELi4ELi4ELi4ELb0ELb0EN7cutlass10bfloat16_tE19Flash_kernel_traitsILi32ELi128ELi128ELi8ES3_EELb1ELb0ELb0ELb0ELb0ELb0ELb0EEEvNS_16Flash_bwd_paramsE,(.L_x_1604 - _ZN5flash44flash_bwd_dq_dk_dv_loop_seqk_parallel_kernelI23Flash_bwd_kernel_traitsILi32ELi128ELi128ELi8ELi4ELi4ELi4ELb0ELb0EN7cutlass10bfloat16_tE19Flash_kernel_traitsILi32ELi128ELi128ELi8ES3_EELb1ELb0ELb0ELb0ELb0ELb0ELb0EEEvNS_16Flash_bwd_paramsE)
        .other          _ZN5flash44flash_bwd_dq_dk_dv_loop_seqk_parallel_kernelI23Flash_bwd_kernel_traitsILi32ELi128ELi128ELi8ELi4ELi4ELi4ELb0ELb0EN7cutlass10bfloat16_tE19Flash_kernel_traitsILi32ELi128ELi128ELi8ES3_EELb1ELb0ELb0ELb0ELb0ELb0ELb0EEEvNS_16Flash_bwd_paramsE,@"STO_CUDA_ENTRY STV_DEFAULT"
_ZN5flash44flash_bwd_dq_dk_dv_loop_seqk_parallel_kernelI23Flash_bwd_kernel_traitsILi32ELi128ELi128ELi8ELi4ELi4ELi4ELb0ELb0EN7cutlass10bfloat16_tE19Flash_kernel_traitsILi32ELi128ELi128ELi8ES3_EELb1ELb0ELb0ELb0ELb0ELb0ELb0EEEvNS_16Flash_bwd_paramsE:
.text._ZN5flash44flash_bwd_dq_dk_dv_loop_seqk_parallel_kernelI23Flash_bwd_kernel_traitsILi32ELi128ELi128ELi8ELi4ELi4ELi4ELb0ELb0EN7cutlass10bfloat16_tE19Flash_kernel_traitsILi32ELi128ELi128ELi8ES3_EELb1ELb0ELb0ELb0ELb0ELb0ELb0EEEvNS_16Flash_bwd_paramsE:
        /* <DEDUP_REMOVED lines=13> */
[----:B------:R-:W4:Y:S01]  /*00d0*/  S2R R140, SR_CTAID.Z ;  /* 0x00000000008c7919 */ /* 0x000f220000002700 */
[----:B------:R-:W-:Y:S01]  /*00e0*/  IMAD.MOV.U32 R133, RZ, RZ, 0x20 ;  /* 0x00000020ff857424 */ /* 0x000fe200078e00ff */
[----:B------:R-:W1:Y:S03]  /*00f0*/  LDCU.64 UR32, c[0x0][0x358] ;  /* 0x00006b00ff2077ac */ /* 0x000e660008000a00 */
[----:B------:R-:W5:Y:S01]  /*0100*/  S2UR UR25, SR_CgaCtaId ;  /* 0x00000000001979c3 */ /* 0x000f620000008800 */
[----:B------:R-:W1:Y:S01]  /*0110*/  LDCU.64 UR12, c[0x0][0x460] ;  /* 0x00008c00ff0c77ac */ /* 0x000e620008000a00 */
[----:B------:R-:W1:Y:S06]  /*0120*/  LDCU.64 UR6, c[0x0][0x470] ;  /* 0x00008e00ff0677ac */ /* 0x000e6c0008000a00 */
[----:B------:R-:W4:Y:S01]  /*0130*/  S2UR UR27, SR_CTAID.X ;  /* 0x00000000001b79c3 */ /* 0x000f220000002500 */
[----:B------:R-:W-:Y:S01]  /*0140*/  UMOV UR30, URZ ;  /* 0x000000ff001e7c82 */ /* 0x000fe20008000000 */
[----:B------:R-:W-:Y:S01]  /*0150*/  UMOV UR31, URZ ;  /* 0x000000ff001f7c82 */ /* 0x000fe20008000000 */
[----:B---3--:R-:W-:Y:S01]  /*0160*/  IMAD.U32 R8, RZ, RZ, UR8 ;  /* 0x00000008ff087e24 */ /* 0x008fe2000f8e00ff */
[----:B--2---:R-:W-:-:S04]  /*0170*/  ULEA UR5, UR5, UR4, 0x18 ;  /* 0x0000000405057291 */ /* 0x004fc8000f8ec0ff */
[----:B------:R-:W2:Y:S01]  /*0180*/  S2UR UR26, SR_CTAID.Y ;  /* 0x00000000001a79c3 */ /* 0x000ea20000002600 */
        /* <DEDUP_REMOVED lines=13> */
[----:B-----5:R-:W-:Y:S01]  /*0260*/  ULEA UR25, UR25, UR4, 0x18 ;  /* 0x0000000419197291 */ /* 0x020fe2000f8ec0ff */
[----:B------:R-:W-:Y:S01]  /*0270*/  LOP3.LUT R134, R2, 0x20, RZ, 0xc0, !PT ;  /* 0x0000002002867812 */ /* 0x000fe200078ec0ff */
[----:B------:R-:W-:Y:S01]  /*0280*/  UIADD3 UR4, UPT, UPT, UR5, 0x6000, URZ ;  /* 0x0000600005047890 */ /* 0x000fe2000fffe0ff */
[----:B------:R-:W-:Y:S01]  /*0290*/  LOP3.LUT R141, R141, 0xc00, R2, 0xf8, !PT ;  /* 0x00000c008d8d7812 */ /* 0x000fe200078ef802 */
[----:B------:R-:W-:Y:S01]  /*02a0*/  UIADD3 UR25, UPT, UPT, UR25, 0x6000, URZ ;  /* 0x0000600019197890 */ /* 0x000fe2000fffe0ff */
[----:B------:R-:W-:-:S02]  /*02b0*/  LOP3.LUT R4, R4, R7, RZ, 0xfc, !PT ;  /* 0x0000000704047212 */ /* 0x000fc400078efcff */
[----:B------:R-:W-:Y:S02]  /*02c0*/  LOP3.LUT R6, R2, 0x120, RZ, 0xc0, !PT ;  /* 0x0000012002067812 */ /* 0x000fe400078ec0ff */
[----:B------:R-:W-:Y:S02]  /*02d0*/  LOP3.LUT R134, R134, 0x3800, R3, 0xf8, !PT ;  /* 0x0000380086867812 */ /* 0x000fe400078ef803 */
[----:B------:R-:W-:Y:S02]  /*02e0*/  SHF.R.U32.HI R7, RZ, 0x1, R5 ;  /* 0x00000001ff077819 */ /* 0x000fe40000011605 */
[----:B------:R-:W-:Y:S02]  /*02f0*/  LOP3.LUT R135, R135, 0x18, RZ, 0xc0, !PT ;  /* 0x0000001887877812 */ /* 0x000fe400078ec0ff */
[----:B------:R-:W-:Y:S02]  /*0300*/  LOP3.LUT R141, R141, R0, RZ, 0xfc, !PT ;  /* 0x000000008d8d7212 */ /* 0x000fe400078efcff */
[----:B------:R-:W-:-:S02]  /*0310*/  LOP3.LUT R131, R132, 0x1c0, RZ, 0xc0, !PT ;  /* 0x000001c084837812 */ /* 0x000fc400078ec0ff */
[--C-:B------:R-:W-:Y:S02]  /*0320*/  LOP3.LUT R6, R6, 0x600, R3.reuse, 0xf8, !PT ;  /* 0x0000060006067812 */ /* 0x100fe400078ef803 */
[----:B------:R-:W-:Y:S02]  /*0330*/  LOP3.LUT R134, R134, 0x100, R3, 0xf8, !PT ;  /* 0x0000010086867812 */ /* 0x000fe400078ef803 */
[----:B------:R-:W-:Y:S02]  /*0340*/  SHF.R.U32.HI R138, RZ, 0x2, R5 ;  /* 0x00000002ff8a7819 */ /* 0x000fe40000011605 */
[----:B------:R-:W-:Y:S02]  /*0350*/  LOP3.LUT R0, R7, 0x30, RZ, 0xc0, !PT ;  /* 0x0000003007007812 */ /* 0x000fe400078ec0ff */
[----:B------:R-:W-:Y:S02]  /*0360*/  LOP3.LUT R3, R139, 0xd8, RZ, 0xc0, !PT ;  /* 0x000000d88b037812 */ /* 0x000fe400078ec0ff */
[----:B------:R-:W-:-:S02]  /*0370*/  LOP3.LUT R136, R135, 0xc0, R2, 0xf8, !PT ;  /* 0x000000c087887812 */ /* 0x000fc400078ef802 */
[----:B------:R-:W-:Y:S02]  /*0380*/  LOP3.LUT R131, R131, 0x38, R139, 0xf8, !PT ;  /* 0x0000003883837812 */ /* 0x000fe400078ef88b */
[----:B------:R-:W-:Y:S02]  /*0390*/  LOP3.LUT R138, R0, 0x7, R138, 0xf8, !PT ;  /* 0x00000007008a7812 */ /* 0x000fe400078ef88a */
[C---:B------:R-:W-:Y:S02]  /*03a0*/  LOP3.LUT P3, RZ, R5.reuse, 0x2, RZ, 0xc0, !PT ;  /* 0x0000000205ff7812 */ /* 0x040fe4000786c0ff */
[C---:B------:R-:W-:Y:S02]  /*03b0*/  LOP3.LUT P0, RZ, R5.reuse, 0x4, RZ, 0xc0, !PT ;  /* 0x0000000405ff7812 */ /* 0x040fe4000780c0ff */
[----:B------:R-:W-:Y:S02]  /*03c0*/  LOP3.LUT P2, RZ, R5, 0x8, RZ, 0xc0, !PT ;  /* 0x0000000805ff7812 */ /* 0x000fe4000784c0ff */
[----:B------:R-:W-:-:S02]  /*03d0*/  LOP3.LUT R3, R3, 0x18, R5, 0x78, !PT ;  /* 0x0000001803037812 */ /* 0x000fc400078e7805 */
[--C-:B------:R-:W-:Y:S02]  /*03e0*/  LOP3.LUT R0, R0, 0x8, R5.reuse, 0xf8, !PT ;  /* 0x0000000800007812 */ /* 0x100fe400078ef805 */
[C---:B------:R-:W-:Y:S02]  /*03f0*/  LOP3.LUT R5, R136.reuse, 0x8, R5, 0x78, !PT ;  /* 0x0000000888057812 */ /* 0x040fe400078e7805 */
[--C-:B------:R-:W-:Y:S02]  /*0400*/  LOP3.LUT R136, R136, 0x8, R7.reuse, 0x78, !PT ;  /* 0x0000000888887812 */ /* 0x100fe400078e7807 */
[----:B------:R-:W-:Y:S02]  /*0410*/  LOP3.LUT R131, R131, 0x8, R7, 0x78, !PT ;  /* 0x0000000883837812 */ /* 0x000fe400078e7807 */
[----:B------:R-:W-:Y:S02]  /*0420*/  LOP3.LUT R7, R4, 0xc0, R2, 0xf8, !PT ;  /* 0x000000c004077812 */ /* 0x000fe400078ef802 */
[----:B------:R-:W-:-:S02]  /*0430*/  LOP3.LUT R4, R132, 0x200, RZ, 0xc0, !PT ;  /* 0x0000020084047812 */ /* 0x000fc400078ec0ff */
[----:B------:R-:W-:Y:S02]  /*0440*/  LOP3.LUT R135, R7, R135, RZ, 0x3c, !PT ;  /* 0x0000008707877212 */ /* 0x000fe400078e3cff */
[--C-:B------:R-:W-:Y:S02]  /*0450*/  LOP3.LUT R4, R4, 0xc00, R2.reuse, 0xf8, !PT ;  /* 0x00000c0004047812 */ /* 0x100fe400078ef802 */
[----:B------:R-:W-:Y:S02]  /*0460*/  LOP3.LUT R135, R135, 0x120, R2, 0xf8, !PT ;  /* 0x0000012087877812 */ /* 0x000fe400078ef802 */
[----:B------:R-:W-:Y:S02]  /*0470*/  LOP3.LUT R131, R4, R131, RZ, 0xfc, !PT ;  /* 0x0000008304837212 */ /* 0x000fe400078efcff */
[----:B------:R-:W-:Y:S02]  /*0480*/  LEA R141, R141, UR9, 0x1 ;  /* 0x000000098d8d7c11 */ /* 0x000fe4000f8e08ff */
[----:B------:R-:W-:-:S02]  /*0490*/  LEA R131, R131, UR5, 0x1 ;  /* 0x0000000583837c11 */ /* 0x000fc4000f8e08ff */
[----:B------:R-:W-:Y:S01]  /*04a0*/  LOP3.LUT R0, R0, 0x1c0, R132, 0xf8, !PT ;  /* 0x000001c000007812 */ /* 0x000fe200078ef884 */
[----:B------:R-:W-:Y:S01]  /*04b0*/  VIADD R142, R141, 0x40 ;  /* 0x000000408d8e7836 */ /* 0x000fe20000000000 */
[--C-:B------:R-:W-:Y:S01]  /*04c0*/  LOP3.LUT R3, R3, 0x1f20, R139.reuse, 0xf8, !PT ;  /* 0x00001f2003037812 */ /* 0x100fe200078ef88b */
[----:B------:R-:W-:Y:S01]  /*04d0*/  VIADD R2, R131, 0xa000 ;  /* 0x0000a00083027836 */ /* 0x000fe20000000000 */
[----:B------:R-:W-:Y:S01]  /*04e0*/  SEL R145, R133, 0xffffffe0, !P2 ;  /* 0xffffffe085917807 */ /* 0x000fe20005000000 */
[----:B------:R-:W-:Y:S01]  /*04f0*/  VIADD R130, R131, 0xa040 ;  /* 0x0000a04083827836 */ /* 0x000fe20000000000 */
[----:B------:R-:W-:Y:S01]  /*0500*/  LOP3.LUT R132, R132, 0x400, RZ, 0xc0, !PT ;  /* 0x0000040084847812 */ /* 0x000fe200078ec0ff */
[----:B------:R-:W-:Y:S01]  /*0510*/  @P0 VIADD R130, R2, 0xffffffc0 ;  /* 0xffffffc002820836 */ /* 0x000fe20000000000 */
[----:B------:R-:W-:Y:S01]  /*0520*/  SEL R2, R133, 0xffffffe0, !P3 ;  /* 0xffffffe085027807 */ /* 0x000fe20005800000 */
[C---:B------:R-:W-:Y:S01]  /*0530*/  @P1 VIADD R142, R141.reuse, 0xffffffc0 ;  /* 0xffffffc08d8e1836 */ /* 0x040fe20000000000 */
[----:B------:R-:W-:Y:S01]  /*0540*/  LOP3.LUT R0, R0, 0x38, R139, 0x78, !PT ;  /* 0x0000003800007812 */ /* 0x000fe200078e788b */
[----:B------:R-:W-:Y:S01]  /*0550*/  IMAD.IADD R144, R141, 0x1, R145 ;  /* 0x000000018d907824 */ /* 0x000fe200078e0291 */
[----:B------:R-:W-:Y:S01]  /*0560*/  LOP3.LUT R136, R6, R136, RZ, 0xfc, !PT ;  /* 0x0000008806887212 */ /* 0x000fe200078efcff */
[----:B------:R-:W-:Y:S01]  /*0570*/  IMAD.IADD R145, R145, 0x1, R142 ;  /* 0x0000000191917824 */ /* 0x000fe200078e028e */
[----:B------:R-:W-:Y:S01]  /*0580*/  LOP3.LUT R134, R134, R5, RZ, 0xfc, !PT ;  /* 0x0000000586867212 */ /* 0x000fe200078efcff */
[----:B------:R-:W-:Y:S01]  /*0590*/  IMAD R132, R0, 0x2, R132 ;  /* 0x0000000200847824 */ /* 0x000fe200078e0284 */
[----:B------:R-:W-:Y:S01]  /*05a0*/  LEA R143, R3, UR5, 0x1 ;  /* 0x00000005038f7c11 */ /* 0x000fe2000f8e08ff */
[C---:B------:R-:W-:Y:S01]  /*05b0*/  IMAD.IADD R3, R2.reuse, 0x1, R131 ;  /* 0x0000000102037824 */ /* 0x040fe200078e0283 */
[----:B------:R-:W-:Y:S01]  /*05c0*/  SEL R133, R133, 0xffffffe0, !P0 ;  /* 0xffffffe085857807 */ /* 0x000fe20004000000 */
[----:B------:R-:W-:Y:S01]  /*05d0*/  IMAD.IADD R2, R2, 0x1, R130 ;  /* 0x0000000102027824 */ /* 0x000fe200078e0282 */
[----:B------:R-:W-:-:S02]  /*05e0*/  LEA R136, R136, UR5, 0x1 ;  /* 0x0000000588887c11 */ /* 0x000fc4000f8e08ff */
[----:B------:R-:W-:Y:S02]  /*05f0*/  LEA R134, R134, UR4, 0x1 ;  /* 0x0000000486867c11 */ /* 0x000fe4000f8e08ff */
[----:B--2-4-:R-:W-:-:S07]  /*0600*/  LEA R135, R135, UR5, 0x1 ;  /* 0x0000000587877c11 */ /* 0x014fce000f8e08ff */
.L_x_1072:
[----:B-1----:R-:W1:Y:S01]  /*0610*/  S2R R0, SR_CTAID.Y ;  /* 0x0000000000007919 */ /* 0x002e620000002600 */
[----:B--2---:R-:W2:Y:S01]  /*0620*/  LDCU.64 UR8, c[0x0][0x478] ;  /* 0x00008f00ff0877ac */ /* 0x004ea20008000a00 */
[----:B------:R-:W-:Y:S01]  /*0630*/  ISETP.NE.U32.AND P0, PT, RZ, UR6, PT ;  /* 0x00000006ff007c0c */ /* 0x000fe2000bf05070 */
[----:B------:R-:W-:Y:S01]  /*0640*/  IMAD.MOV.U32 R170, RZ, RZ, RZ ;  /* 0x000000ffffaa7224 */ /* 0x000fe200078e00ff */
[----:B------:R-:W3:Y:S01]  /*0650*/  LDC.64 R6, c[0x0][0x468] ;  /* 0x00011a00ff067b82 */ /* 0x000ee20000000a00 */
[----:B------:R-:W-:Y:S02]  /*0660*/  ISETP.NE.U32.AND P5, PT, RZ, UR12, PT ;  /* 0x0000000cff007c0c */ /* 0x000fe4000bfa5070 */
[----:B------:R-:W-:Y:S02]  /*0670*/  ISETP.NE.AND.EX P0, PT, RZ, UR7, PT, P0 ;  /* 0x00000007ff007c0c */ /* 0x000fe4000bf05300 */
[----:B------:R-:W-:-:S03]  /*0680*/  ISETP.NE.AND.EX P5, PT, RZ, UR13, PT, P5 ;  /* 0x0000000dff007c0c */ /* 0x000fc6000bfa5350 */
[----:B------:R-:W4:Y:S01]  /*0690*/  LDC.U8 R5, c[0x0][0x532] ;  /* 0x00014c80ff057b82 */ /* 0x000f220000000000 */
[----:B--2---:R-:W-:-:S07]  /*06a0*/  ISETP.NE.U32.AND P2, PT, RZ, UR8, PT ;  /* 0x00000008ff007c0c */ /* 0x004fce000bf45070 */
[----:B------:R-:W2:Y:S01]  /*06b0*/  LDC.64 R10, c[0x0][0x460] ;  /* 0x00011800ff0a7b82 */ /* 0x000ea20000000a00 */
[----:B------:R-:W-:Y:S01]  /*06c0*/  ISETP.NE.AND.EX P2, PT, RZ, UR9, PT, P2 ;  /* 0x00000009ff007c0c */ /* 0x000fe2000bf45320 */
[----:B-1----:R-:W-:Y:S01]  /*06d0*/  IMAD.SHL.U32 R12, R0, 0x4, RZ ;  /* 0x00000004000c7824 */ /* 0x002fe200078e00ff */
[----:B------:R-:W-:-:S11]  /*06e0*/  SHF.R.U32.HI R4, RZ, 0x1e, R0 ;  /* 0x0000001eff047819 */ /* 0x000fd60000011600 */
[C---:B------:R-:W-:Y:S02]  /*06f0*/  @P2 IADD3 R14, P3, PT, R12.reuse, UR8, RZ ;  /* 0x000000080c0e2c10 */ /* 0x040fe4000ff7e0ff */
[----:B------:R-:W-:Y:S02]  /*0700*/  @P0 IADD3 R16, P1, PT, R12, UR6, RZ ;  /* 0x000000060c100c10 */ /* 0x000fe4000ff3e0ff */
[C---:B------:R-:W-:Y:S02]  /*0710*/  @P2 IADD3.X R15, PT, PT, R4.reuse, UR9, RZ, P3, !PT ;  /* 0x00000009040f2c10 */ /* 0x040fe40009ffe4ff */
[----:B------:R-:W-:Y:S02]  /*0720*/  @P0 IADD3.X R17, PT, PT, R4, UR7, RZ, P1, !PT ;  /* 0x0000000704110c10 */ /* 0x000fe40008ffe4ff */
[----:B------:R-:W-:Y:S01]  /*0730*/  ISETP.NE.U32.AND P3, PT, RZ, UR12, PT ;  /* 0x0000000cff007c0c */ /* 0x000fe2000bf65070 */
[----:B------:R1:W2:Y:S01]  /*0740*/  @P2 LDG.E R169, desc[UR32][R14.64] ;  /* 0x000000200ea92981 */ /* 0x0002a2000c1e1900 */
[----:B----4-:R-:W-:-:S02]  /*0750*/  ISETP.NE.AND P4, PT, R5, RZ, PT ;  /* 0x000000ff0500720c */ /* 0x010fc40003f85270 */
[----:B------:R-:W-:Y:S01]  /*0760*/  ISETP.NE.AND.EX P3, PT, RZ, UR13, PT, P3 ;  /* 0x0000000dff007c0c */ /* 0x000fe2000bf65330 */
[----:B------:R-:W4:Y:S01]  /*0770*/  @P0 LDG.E R170, desc[UR32][R16.64] ;  /* 0x0000002010aa0981 */ /* 0x000f22000c1e1900 */
[----:B---3--:R-:W-:Y:S02]  /*0780*/  IADD3 R12, P0, PT, R12, R6, RZ ;  /* 0x000000060c0c7210 */ /* 0x008fe40007f1e0ff */
[----:B------:R-:W-:-:S03]  /*0790*/  ISETP.EQ.U32.AND P1, PT, R6, RZ, PT ;  /* 0x000000ff0600720c */ /* 0x000fc60003f22070 */
[----:B------:R-:W-:Y:S01]  /*07a0*/  IMAD.X R13, R4, 0x1, R7, P0 ;  /* 0x00000001040d7824 */ /* 0x000fe200000e0607 */
[----:B------:R-:W-:Y:S01]  /*07b0*/  ISETP.EQ.OR.EX P1, PT, R7, RZ, !P4, P1 ;  /* 0x000000ff0700720c */ /* 0x000fe20006722710 */
[----:B------:R-:W3:Y:S01]  /*07c0*/  @!P2 LDC.64 R4, c[0x0][0x488] ;  /* 0x00012200ff04ab82 */ /* 0x000ee20000000a00 */
[----:B--2---:R-:W-:-:S04]  /*07d0*/  IMAD.WIDE.U32 R10, R0, 0x4, R10 ;  /* 0x00000004000a7825 */ /* 0x004fc800078e000a */
[----:B------:R-:W-:Y:S01]  /*07e0*/  IMAD.MOV.U32 R171, RZ, RZ, -0x1 ;  /* 0xffffffffffab7424 */ /* 0x000fe200078e00ff */
[----:B-----5:R-:W5:Y:S01]  /*07f0*/  @P3 LDG.E R9, desc[UR32][R10.64+0x4] ;  /* 0x000004200a093981 */ /* 0x020f62000c1e1900 */
[----:B-1----:R-:W-:-:S05]  /*0800*/  IMAD.MOV.U32 R14, RZ, RZ, -0x1 ;  /* 0xffffffffff0e7424 */ /* 0x002fca00078e00ff */
[----:B------:R-:W5:Y:S04]  /*0810*/  @!P1 LDG.E R171, desc[UR32][R12.64] ;  /* 0x000000200cab9981 */ /* 0x000f68000c1e1900 */
[----:B------:R1:W5:Y:S01]  /*0820*/  @P5 LDG.E R14, desc[UR32][R10.64] ;  /* 0x000000200a0e5981 */ /* 0x000362000c1e1900 */
[----:B------:R-:W2:Y:S01]  /*0830*/  @!P3 LDC R19, c[0x0][0x434] ;  /* 0x00010d00ff13bb82 */ /* 0x000ea20000000800 */
[----:B------:R-:W-:-:S04]  /*0840*/  ISETP.NE.U32.AND P1, PT, R6, RZ, PT ;  /* 0x000000ff0600720c */ /* 0x000fc80003f25070 */
[----:B------:R-:W-:Y:S02]  /*0850*/  ISETP.NE.AND.EX P1, PT, R7, RZ, PT, P1 ;  /* 0x000000ff0700720c */ /* 0x000fe40003f25310 */
[----:B---3--:R-:W-:Y:S01]  /*0860*/  @!P2 ISETP.NE.U32.AND P0, PT, R4, RZ, PT ;  /* 0x000000ff0400a20c */ /* 0x008fe20003f05070 */
[----:B-1----:R-:W1:Y:S03]  /*0870*/  @!P2 LDC R10, c[0x0][0x43c] ;  /* 0x00010f00ff0aab82 */ /* 0x002e660000000800 */
[----:B------:R-:W-:Y:S01]  /*0880*/  @!P2 ISETP.NE.AND.EX P0, PT, R5, RZ, PT, P0 ;  /* 0x000000ff0500a20c */ /* 0x000fe20003f05300 */
[----:B------:R-:W-:-:S03]  /*0890*/  USHF.L.U32 UR28, UR24, 0x7, URZ ;  /* 0x00000007181c7899 */ /* 0x000fc600080006ff */
[----:B-1----:R-:W-:Y:S01]  /*08a0*/  @!P2 SEL R10, R10, RZ, P0 ;  /* 0x000000ff0a0aa207 */ /* 0x002fe20000000000 */
[----:B----4-:R-:W-:Y:S02]  /*08b0*/  @P2 IMAD.IADD R169, R169, 0x1, -R170 ;  /* 0x00000001a9a92824 */ /* 0x010fe400078e0aaa */
[----:B--2---:R-:W-:Y:S06]  /*08c0*/  @!P1 BRA `(.L_x_1017) ;  /* 0x00000000000c9947 */ /* 0x004fec0003800000 */
[----:B------:R-:W2:Y:S02]  /*08d0*/  @P4 LDG.E R8, desc[UR32][R12.64+0x4] ;  /* 0x000004200c084981 */ /* 0x000ea4000c1e1900 */
[----:B--2--5:R-:W-:-:S06]  /*08e0*/  @P4 IADD3 R8, PT, PT, R8, -R171, RZ ;  /* 0x800000ab08084210 */ /* 0x024fcc0007ffe0ff */
[----:B------:R1:W5:Y:S02]  /*08f0*/  @!P4 LDG.E R8, desc[UR32][R12.64] ;  /* 0x000000200c08c981 */ /* 0x000364000c1e1900 */
.L_x_1017:
        /* <DEDUP_REMOVED lines=26> */
[----:B------:R-:W-:Y:S02]  /*0aa0*/  IADD3 R5, PT, PT, R7, R4, RZ ;  /* 0x0000000407057210 */ /* 0x000fe40007ffe0ff */
[----:B------:R-:W-:-:S05]  /*0ab0*/  MOV R4, R6 ;  /* 0x0000000600047202 */ /* 0x000fca0000000f00 */
[----:B---3--:R-:W-:-:S04]  /*0ac0*/  IMAD.WIDE.U32 R4, R0, UR8, R4 ;  /* 0x0000000800047c25 */ /* 0x008fc8000f8e0004 */
[----:B------:R-:W-:Y:S01]  /*0ad0*/  IMAD R10, R0, UR9, R5 ;  /* 0x00000009000a7c24 */ /* 0x000fe2000f8e0205 */
[----:B------:R-:W-:Y:S01]  /*0ae0*/  MOV R11, R4 ;  /* 0x00000004000b7202 */ /* 0x000fe20000000f00 */
[----:B------:R-:W-:Y:S06]  /*0af0*/  BRA `(.L_x_1020) ;  /* 0x0000000000187947 */ /* 0x000fec0003800000 */
.L_x_1019:
[----:B------:R-:W2:Y:S01]  /*0b00*/  LDCU.64 UR18, c[0x0][0x3b8] ;  /* 0x00007700ff1277ac */ /* 0x000ea20008000a00 */
[----:B------:R-:W-:-:S05]  /*0b10*/  IADD3 R4, PT, PT, R170, R171, RZ ;  /* 0x000000abaa047210 */ /* 0x000fca0007ffe0ff */
[C---:B--2---:R-:W-:Y:S02]  /*0b20*/  IMAD R10, R4.reuse, UR19, RZ ;  /* 0x00000013040a7c24 */ /* 0x044fe4000f8e02ff */
[----:B------:R-:W-:-:S05]  /*0b30*/  IMAD.WIDE.U32 R4, R4, UR18, RZ ;  /* 0x0000001204047c25 */ /* 0x000fca000f8e00ff */
[----:B------:R-:W-:Y:S02]  /*0b40*/  IADD3 R10, PT, PT, R5, R10, RZ ;  /* 0x0000000a050a7210 */ /* 0x000fe40007ffe0ff */
[----:B------:R-:W-:-:S07]  /*0b50*/  MOV R11, R4 ;  /* 0x00000004000b7202 */ /* 0x000fce0000000f00 */
.L_x_1020:
[----:B------:R-:W2:Y:S01]  /*0b60*/  LDC R4, c[0x0][0x3e8] ;  /* 0x0000fa00ff047b82 */ /* 0x000ea20000000800 */
[----:B------:R-:W-:Y:S01]  /*0b70*/  USHF.R.S32.HI UR4, URZ, 0x1f, UR28 ;  /* 0x0000001fff047899 */ /* 0x000fe2000801141c */
[----:B--2---:R-:W-:-:S04]  /*0b80*/  IABS R7, R4 ;  /* 0x0000000400077213 */ /* 0x004fc80000000000 */
[----:B------:R-:W2:Y:S08]  /*0b90*/  I2F.RP R8, R7 ;  /* 0x0000000700087306 */ /* 0x000eb00000209400 */
[----:B--2---:R-:W2:Y:S02]  /*0ba0*/  MUFU.RCP R8, R8 ;  /* 0x0000000800087308 */ /* 0x004ea40000001000 */
[----:B--2---:R-:W-:-:S06]  /*0bb0*/  VIADD R8, R8, 0xffffffe ;  /* 0x0ffffffe08087836 */ /* 0x004fcc0000000000 */
[----:B------:R-:W2:Y:S02]  /*0bc0*/  F2I.FTZ.U32.TRUNC.NTZ R9, R8 ;  /* 0x0000000800097305 */ /* 0x000ea4000021f000 */
[----:B--2---:R-:W-:Y:S02]  /*0bd0*/  IMAD.MOV R5, RZ, RZ, -R9 ;  /* 0x000000ffff057224 */ /* 0x004fe400078e0a09 */
        /* <DEDUP_REMOVED lines=29> */
[----:B-1----:R-:W-:Y:S01]  /*0db0*/  IMAD R12, R0, UR9, R5 ;  /* 0x00000009000c7c24 */ /* 0x002fe2000f8e0205 */
[----:B------:R-:W-:Y:S01]  /*0dc0*/  MOV R13, R4 ;  /* 0x00000004000d7202 */ /* 0x000fe20000000f00 */
[----:B------:R-:W-:Y:S06]  /*0dd0*/  BRA `(.L_x_1022) ;  /* 0x0000000000187947 */ /* 0x000fec0003800000 */
.L_x_1021:
[----:B------:R-:W1:Y:S01]  /*0de0*/  LDCU.64 UR16, c[0x0][0x3c0] ;  /* 0x00007800ff1077ac */ /* 0x000e620008000a00 */
[----:B------:R-:W-:-:S05]  /*0df0*/  IADD3 R4, PT, PT, R170, R171, RZ ;  /* 0x000000abaa047210 */ /* 0x000fca0007ffe0ff */
[C---:B-1----:R-:W-:Y:S02]  /*0e00*/  IMAD R12, R4.reuse, UR17, RZ ;  /* 0x00000011040c7c24 */ /* 0x042fe4000f8e02ff */
[----:B------:R-:W-:-:S05]  /*0e10*/  IMAD.WIDE.U32 R4, R4, UR16, RZ ;  /* 0x0000001004047c25 */ /* 0x000fca000f8e00ff */
[----:B------:R-:W-:Y:S02]  /*0e20*/  IADD3 R12, PT, PT, R5, R12, RZ ;  /* 0x0000000c050c7210 */ /* 0x000fe40007ffe0ff */
[----:B------:R-:W-:-:S07]  /*0e30*/  MOV R13, R4 ;  /* 0x00000004000d7202 */ /* 0x000fce0000000f00 */
.L_x_1022:
        /* <DEDUP_REMOVED lines=15> */
[----:B------:R-:W-:Y:S02]  /*0f30*/  IMAD R4, R0, UR9, RZ ;  /* 0x0000000900047c24 */ /* 0x000fe4000f8e02ff */
[----:B------:R-:W-:-:S03]  /*0f40*/  IMAD.WIDE.U32 R22, R26, UR29, RZ ;  /* 0x0000001d1a167c25 */ /* 0x000fc6000f8e00ff */
[----:B------:R-:W-:-:S05]  /*0f50*/  IADD3 R4, PT, PT, R27, R4, RZ ;  /* 0x000000041b047210 */ /* 0x000fca0007ffe0ff */
[----:B------:R-:W-:-:S04]  /*0f60*/  IMAD R4, R4, UR29, RZ ;  /* 0x0000001d04047c24 */ /* 0x000fc8000f8e02ff */
[----:B------:R-:W-:Y:S01]  /*0f70*/  IMAD R4, R26, UR8, R4 ;  /* 0x000000081a047c24 */ /* 0x000fe2000f8e0204 */
[----:B------:R-:W-:-:S04]  /*0f80*/  USHF.R.S32.HI UR8, URZ, 0x1f, UR34 ;  /* 0x0000001fff087899 */ /* 0x000fc80008011422 */
[----:B------:R-:W-:-:S05]  /*0f90*/  IADD3 R4, PT, PT, R23, R4, RZ ;  /* 0x0000000417047210 */ /* 0x000fca0007ffe0ff */
[----:B------:R-:W-:Y:S02]  /*0fa0*/  IMAD R27, R4, UR34, RZ ;  /* 0x00000022041b7c24 */ /* 0x000fe4000f8e02ff */
[----:B------:R-:W-:-:S04]  /*0fb0*/  IMAD.WIDE.U32 R4, R22, UR34, RZ ;  /* 0x0000002216047c25 */ /* 0x000fc8000f8e00ff */
[----:B------:R-:W-:Y:S01]  /*0fc0*/  IMAD R27, R22, UR8, R27 ;  /* 0x00000008161b7c24 */ /* 0x000fe2000f8e021b */
[----:B------:R-:W-:-:S04]  /*0fd0*/  MOV R28, R4 ;  /* 0x00000004001c7202 */ /* 0x000fc80000000f00 */
[----:B------:R-:W-:Y:S01]  /*0fe0*/  IADD3 R27, PT, PT, R5, R27, RZ ;  /* 0x0000001b051b7210 */ /* 0x000fe20007ffe0ff */
[----:B------:R-:W-:Y:S06]  /*0ff0*/  BRA `(.L_x_1024) ;  /* 0x00000000000c7947 */ /* 0x000fec0003800000 */
.L_x_1023:
[C---:B------:R-:W-:Y:S02]  /*1000*/  IMAD R27, R14.reuse, UR11, RZ ;  /* 0x0000000b0e1b7c24 */ /* 0x040fe4000f8e02ff */
[----:B------:R-:W-:-:S05]  /*1010*/  IMAD.WIDE.U32 R28, R14, UR10, RZ ;  /* 0x0000000a0e1c7c25 */ /* 0x000fca000f8e00ff */
[----:B------:R-:W-:-:S07]  /*1020*/  IADD3 R27, PT, PT, R29, R27, RZ ;  /* 0x0000001b1d1b7210 */ /* 0x000fce0007ffe0ff */
.L_x_1024:
        /* <DEDUP_REMOVED lines=20> */
.L_x_1025:
[----:B------:R-:W1:Y:S01]  /*1170*/  LDC R18, c[0x0][0x434] ;  /* 0x00010d00ff127b82 */ /* 0x000e620000000800 */
[----:B------:R-:W-:-:S04]  /*1180*/  IMAD R4, R0, UR29, R140 ;  /* 0x0000001d00047c24 */ /* 0x000fc8000f8e028c */
[----:B-1----:R-:W-:-:S03]  /*1190*/  IMAD R18, R4, R18, RZ ;  /* 0x0000001204127224 */ /* 0x002fc600078e02ff */
.L_x_1026:
        /* <DEDUP_REMOVED lines=12> */
.L_x_1027:
[----:B------:R-:W1:Y:S01]  /*1260*/  LDC R22, c[0x0][0x444] ;  /* 0x00011100ff167b82 */ /* 0x000e620000000800 */
[----:B------:R-:W-:-:S04]  /*1270*/  IMAD R4, R0, UR29, R140 ;  /* 0x0000001d00047c24 */ /* 0x000fc8000f8e028c */
[----:B-1----:R-:W-:-:S07]  /*1280*/  IMAD R22, R4, R22, RZ ;  /* 0x0000001604167224 */ /* 0x002fce00078e02ff */
.L_x_1028:
[----:B------:R-:W1:Y:S01]  /*1290*/  LDCU.128 UR8, c[0x0][0x590] ;  /* 0x0000b200ff0877ac */ /* 0x000e620008000c00 */
[----:B------:R-:W2:Y:S01]  /*12a0*/  LDC.64 R4, c[0x0][0x3b0] ;  /* 0x0000ec00ff047b82 */ /* 0x000ea20000000a00 */
[----:B------:R-:W-:Y:S01]  /*12b0*/  LOP3.LUT R16, R139, 0x18, RZ, 0xc0, !PT ;  /* 0x000000188b107812 */ /* 0x000fe200078ec0ff */
[----:B------:R-:W3:Y:S01]  /*12c0*/  S2R R26, SR_TID.X ;  /* 0x00000000001a7919 */ /* 0x000ee20000002100 */
[----:B------:R-:W4:Y:S01]  /*12d0*/  LDCU.64 UR14, c[0x0][0x3c8] ;  /* 0x00007900ff0e77ac */ /* 0x000f220008000a00 */
[----:B------:R-:W-:Y:S01]  /*12e0*/  ISETP.NE.AND P4, PT, RZ, UR20, PT ;  /* 0x00000014ff007c0c */ /* 0x000fe2000bf85270 */
[C---:B------:R-:W-:Y:S01]  /*12f0*/  IMAD R18, R21.reuse, 0x80, R18 ;  /* 0x0000008015127824 */ /* 0x040fe200078e0212 */
[----:B------:R-:W5:Y:S01]  /*1300*/  S2R R14, SR_TID.X ;  /* 0x00000000000e7919 */ /* 0x000f620000002100 */
[----:B------:R-:W-:Y:S01]  /*1310*/  IADD3 R32, P0, PT, R16, R32, RZ ;  /* 0x0000002010207210 */ /* 0x000fe20007f1e0ff */
[----:B------:R-:W-:Y:S01]  /*1320*/  UIMAD UR34, UR29, UR34, URZ ;  /* 0x000000221d2272a4 */ /* 0x000fe2000f8e02ff */
[----:B------:R-:W4:Y:S01]  /*1330*/  LDC.64 R180, c[0x0][0x420] ;  /* 0x00010800ffb47b82 */ /* 0x000f220000000a00 */
[----:B------:R-:W4:Y:S01]  /*1340*/  LDCU.64 UR22, c[0x0][0x570] ;  /* 0x0000ae00ff1677ac */ /* 0x000f220008000a00 */
[----:B------:R-:W-:Y:S01]  /*1350*/  LEA R22, R21, R22, 0x7 ;  /* 0x0000001615167211 */ /* 0x000fe200078e38ff */
[----:B------:R-:W-:Y:S01]  /*1360*/  IMAD.X R33, RZ, RZ, R7, P0 ;  /* 0x000000ffff217224 */ /* 0x000fe200000e0607 */
[--C-:B------:R-:W-:Y:S01]  /*1370*/  IADD3 R28, P1, P0, R30, R28, R29.reuse ;  /* 0x0000001c1e1c7210 */ /* 0x100fe2000783e01d */
[----:B------:R-:W4:Y:S01]  /*1380*/  LDCU.64 UR20, c[0x0][0x380] ;  /* 0x00007000ff1477ac */ /* 0x000f220008000a00 */
[----:B------:R-:W-:Y:S01]  /*1390*/  SHF.R.S32.HI R29, RZ, 0x1f, R29 ;  /* 0x0000001fff1d7819 */ /* 0x000fe2000001141d */
[----:B------:R-:W-:Y:S01]  /*13a0*/  BSSY.RECONVERGENT B1, `(.L_x_1018) ;  /* 0x00007ab000017945 */ /* 0x000fe20003800200 */
[----:B------:R-:W3:Y:S01]  /*13b0*/  LDC.64 R6, c[0x0][0x5f8] ;  /* 0x00017e00ff067b82 */ /* 0x000ee20000000a00 */
[----:B-1----:R-:W-:Y:S01]  /*13c0*/  IMAD R25, R17, UR8, RZ ;  /* 0x0000000811197c24 */ /* 0x002fe2000f8e02ff */
[----:B------:R-:W-:Y:S01]  /*13d0*/  IADD3.X R23, PT, PT, R23, R27, R29, P1, P0 ;  /* 0x0000001b17177210 */ /* 0x000fe20000fe041d */
[----:B------:R-:W-:-:S04]  /*13e0*/  IMAD.WIDE.U32 R32, R15, UR8, R32 ;  /* 0x000000080f207c25 */ /* 0x000fc8000f8e0020 */
[----:B------:R-:W-:-:S04]  /*13f0*/  IMAD R25, R15, UR9, R25 ;  /* 0x000000090f197c24 */ /* 0x000fc8000f8e0219 */
[----:B------:R-:W-:Y:S02]  /*1400*/  IMAD.IADD R33, R33, 0x1, R25 ;  /* 0x0000000121217824 */ /* 0x000fe400078e0219 */
[----:B--2---:R-:W-:Y:S02]  /*1410*/  IMAD R25, R17, R4, RZ ;  /* 0x0000000411197224 */ /* 0x004fe400078e02ff */
[----:B------:R-:W-:Y:S02]  /*1420*/  IMAD.MOV.U32 R17, RZ, RZ, RZ ;  /* 0x000000ffff117224 */ /* 0x000fe400078e00ff */
[----:B------:R-:W-:-:S04]  /*1430*/  IMAD.WIDE.U32 R32, R140, UR10, R32 ;  /* 0x0000000a8c207c25 */ /* 0x000fc8000f8e0020 */
[----:B------:R-:W-:Y:S01]  /*1440*/  IMAD.WIDE.U32 R30, R15, R4, R16 ;  /* 0x000000040f1e7225 */ /* 0x000fe200078e0010 */
[----:B-----5:R-:W-:-:S03]  /*1450*/  LOP3.LUT R176, R14, 0x1f, RZ, 0xc0, !PT ;  /* 0x0000001f0eb07812 */ /* 0x020fc600078ec0ff */
[----:B------:R-:W-:Y:S01]  /*1460*/  IMAD R33, R140, UR11, R33 ;  /* 0x0000000b8c217c24 */ /* 0x000fe2000f8e0221 */
[----:B------:R-:W1:Y:S01]  /*1470*/  LDCU.64 UR10, c[0x0][0x550] ;  /* 0x0000aa00ff0a77ac */ /* 0x000e620008000a00 */
[----:B------:R-:W-:Y:S01]  /*1480*/  IMAD R25, R15, R5, R25 ;  /* 0x000000050f197224 */ /* 0x000fe200078e0219 */
[----:B------:R-:W-:Y:S01]  /*1490*/  IADD3 R30, P0, PT, R24, R30, RZ ;  /* 0x0000001e181e7210 */ /* 0x000fe20007f1e0ff */
[----:B---3--:R-:W-:Y:S01]  /*14a0*/  IMAD.WIDE.U32 R34, R6, UR27, RZ ;  /* 0x0000001b06227c25 */ /* 0x008fe2000f8e00ff */
[----:B------:R-:W-:Y:S02]  /*14b0*/  SHF.R.U32.HI R15, RZ, 0x5, R26 ;  /* 0x00000005ff0f7819 */ /* 0x000fe4000001161a */
[----:B------:R-:W-:Y:S01]  /*14c0*/  IADD3.X R31, PT, PT, R20, R31, R25, P0, !PT ;  /* 0x0000001f141f7210 */ /* 0x000fe200007fe419 */
[----:B------:R-:W-:Y:S01]  /*14d0*/  IMAD R27, R7, UR27, R35 ;  /* 0x0000001b071b7c24 */ /* 0x000fe2000f8e0223 */
[----:B------:R-:W-:Y:S01]  /*14e0*/  SEL R20, R34, RZ, P4 ;  /* 0x000000ff22147207 */ /* 0x000fe20002000000 */
[----:B------:R-:W-:Y:S01]  /*14f0*/  IMAD R6, R15, UR34, R176 ;  /* 0x000000220f067c24 */ /* 0x000fe2000f8e02b0 */
[----:B------:R-:W-:Y:S01]  /*1500*/  SHF.R.U32.HI R7, RZ, 0x2, R26 ;  /* 0x00000002ff077819 */ /* 0x000fe2000001161a */
[----:B------:R-:W2:Y:S01]  /*1510*/  LDC.64 R24, c[0x0][0x5e8] ;  /* 0x00017a00ff187b82 */ /* 0x000ea20000000a00 */
[----:B----4-:R-:W-:Y:S01]  /*1520*/  IMAD.WIDE.U32 R30, R140, UR14, R30 ;  /* 0x0000000e8c1e7c25 */ /* 0x010fe2000f8e001e */
[----:B------:R-:W-:Y:S01]  /*1530*/  SEL R27, R27, RZ, P4 ;  /* 0x000000ff1b1b7207 */ /* 0x000fe20002000000 */
[----:B------:R-:W-:Y:S01]  /*1540*/  USHF.L.U64.HI UR14, UR8, 0x6, UR9 ;  /* 0x00000006080e7899 */ /* 0x000fe20008010209 */
[----:B------:R-:W-:Y:S01]  /*1550*/  IADD3 R20, P1, P0, R6, R28, R20 ;  /* 0x0000001c06147210 */ /* 0x000fe2000783e014 */
[----:B------:R-:W-:Y:S01]  /*1560*/  IMAD.WIDE.U32 R28, R7, UR8, R32 ;  /* 0x00000008071c7c25 */ /* 0x000fe2000f8e0020 */
[----:B------:R-:W-:-:S03]  /*1570*/  SHF.R.S32.HI R6, RZ, 0x1f, R6 ;  /* 0x0000001fff067819 */ /* 0x000fc60000011406 */
[----:B------:R-:W-:Y:S01]  /*1580*/  IMAD R31, R140, UR15, R31 ;  /* 0x0000000f8c1f7c24 */ /* 0x000fe2000f8e021f */
[----:B------:R-:W-:Y:S01]  /*1590*/  USHF.L.U32 UR15, UR8, 0x6, URZ ;  /* 0x00000006080f7899 */ /* 0x000fe200080006ff */
[C---:B------:R-:W-:Y:S01]  /*15a0*/  IMAD R154, R7.reuse, UR9, R29 ;  /* 0x00000009079a7c24 */ /* 0x040fe2000f8e021d */
[----:B------:R-:W-:Y:S01]  /*15b0*/  USHF.L.U32 UR8, UR34, 0x7, URZ ;  /* 0x0000000722087899 */ /* 0x000fe200080006ff */
[----:B------:R-:W-:Y:S01]  /*15c0*/  IADD3.X R23, PT, PT, R6, R23, R27, P1, P0 ;  /* 0x0000001706177210 */ /* 0x000fe20000fe041b */
[----:B------:R-:W-:Y:S01]  /*15d0*/  IMAD.WIDE.U32 R26, R7, R4, R30 ;  /* 0x00000004071a7225 */ /* 0x000fe200078e001e */
[----:B-1----:R-:W-:-:S03]  /*15e0*/  LEA R155, P1, R28, UR10, 0x1 ;  /* 0x0000000a1c9b7c11 */ /* 0x002fc6000f8208ff */
[----:B------:R-:W-:Y:S01]  /*15f0*/  IMAD.U32 R6, RZ, RZ, UR8 ;  /* 0x00000008ff067e24 */ /* 0x000fe2000f8e00ff */
[----:B------:R-:W-:Y:S01]  /*1600*/  LEA.HI.X R154, R28, UR11, R154, 0x1, P1 ;  /* 0x0000000b1c9a7c11 */ /* 0x000fe200088f0c9a */
[----:B------:R-:W-:Y:S01]  /*1610*/  IMAD R152, R7, R5, R27 ;  /* 0x0000000507987224 */ /* 0x000fe200078e021b */
[----:B------:R-:W-:Y:S01]  /*1620*/  IADD3 R20, P0, PT, R20, UR8, RZ ;  /* 0x0000000814147c10 */ /* 0x000fe2000ff1e0ff */
[----:B------:R-:W-:Y:S01]  /*1630*/  IMAD.WIDE R180, R18, 0x4, R180 ;  /* 0x0000000412b47825 */ /* 0x000fe200078e02b4 */
[----:B------:R-:W-:Y:S02]  /*1640*/  ISETP.GT.AND P1, PT, R19, RZ, PT ;  /* 0x000000ff1300720c */ /* 0x000fe40003f24270 */
[----:B------:R-:W-:Y:S01]  /*1650*/  LEA.HI.X.SX32 R6, R6, R23, 0x1, P0 ;  /* 0x0000001706067211 */ /* 0x000fe200000f0eff */
[----:B--2---:R-:W-:Y:S01]  /*1660*/  IMAD.WIDE R22, R22, 0x4, R24 ;  /* 0x0000000416167825 */ /* 0x004fe200078e0218 */
[----:B------:R-:W-:Y:S02]  /*1670*/  LEA R178, P0, R20, UR22, 0x2 ;  /* 0x0000001614b27c11 */ /* 0x000fe4000f8010ff */
[----:B------:R-:W-:Y:S01]  /*1680*/  LEA R153, P3, R26, UR20, 0x1 ;  /* 0x000000141a997c11 */ /* 0x000fe2000f8608ff */
[----:B------:R-:W-:Y:S01]  /*1690*/  IMAD.MOV.U32 R149, RZ, RZ, R23 ;  /* 0x000000ffff957224 */ /* 0x000fe200078e0017 */
[----:B------:R-:W-:Y:S01]  /*16a0*/  LEA.HI.X R179, R20, UR23, R6, 0x2, P0 ;  /* 0x0000001714b37c11 */ /* 0x000fe200080f1406 */
[----:B------:R-:W-:Y:S01]  /*16b0*/  IMAD.SHL.U32 R20, R4, 0x40, RZ ;  /* 0x0000004004147824 */ /* 0x000fe200078e00ff */
[----:B------:R-:W-:-:S02]  /*16c0*/  IADD3 R6, P0, PT, R7, 0x40, RZ ;  /* 0x0000004007067810 */ /* 0x000fc40007f1e0ff */
[----:B------:R-:W-:Y:S02]  /*16d0*/  LEA.HI.X R152, R26, UR21, R152, 0x1, P3 ;  /* 0x000000151a987c11 */ /* 0x000fe400098f0c98 */
[----:B------:R-:W-:Y:S01]  /*16e0*/  SHF.L.U64.HI R5, R4, 0x6, R5 ;  /* 0x0000000604057819 */ /* 0x000fe20000010205 */
[----:B------:R-:W-:Y:S01]  /*16f0*/  IMAD.X R18, RZ, RZ, RZ, P0 ;  /* 0x000000ffff127224 */ /* 0x000fe200000e06ff */
[----:B------:R-:W-:Y:S02]  /*1700*/  MOV R150, R22 ;  /* 0x0000001600967202 */ /* 0x000fe40000000f00 */
[----:B------:R-:W-:Y:S01]  /*1710*/  IADD3 R4, PT, PT, R7, 0x40, RZ ;  /* 0x0000004007047810 */ /* 0x000fe20007ffe0ff */
        /* <DEDUP_REMOVED lines=12> */
.L_x_1030:
[----:B------:R-:W1:Y:S01]  /*17e0*/  LDCU.64 UR14, c[0x0][0x5c0] ;  /* 0x0000b800ff0e77ac */ /* 0x000e620008000a00 */
[----:B------:R-:W-:-:S05]  /*17f0*/  IADD3 R5, PT, PT, R170, R171, RZ ;  /* 0x000000abaa057210 */ /* 0x000fca0007ffe0ff */
[C---:B-1----:R-:W-:Y:S02]  /*1800*/  IMAD R8, R5.reuse, UR15, RZ ;  /* 0x0000000f05087c24 */ /* 0x042fe4000f8e02ff */
[----:B------:R-:W-:-:S05]  /*1810*/  IMAD.WIDE.U32 R10, R5, UR14, RZ ;  /* 0x0000000e050a7c25 */ /* 0x000fca000f8e00ff */
[----:B------:R-:W-:Y:S02]  /*1820*/  IADD3 R5, PT, PT, R11, R8, RZ ;  /* 0x000000080b057210 */ /* 0x000fe40007ffe0ff */
[----:B------:R-:W-:Y:S02]  /*1830*/  MOV R8, R10 ;  /* 0x0000000a00087202 */ /* 0x000fe40000000f00 */
.L_x_1031:
        /* <DEDUP_REMOVED lines=11> */
.L_x_1032:
[----:B------:R-:W1:Y:S01]  /*18f0*/  LDCU.64 UR10, c[0x0][0x5c8] ;  /* 0x0000b900ff0a77ac */ /* 0x000e620008000a00 */
[----:B------:R-:W-:-:S05]  /*1900*/  IADD3 R170, PT, PT, R170, R171, RZ ;  /* 0x000000abaaaa7210 */ /* 0x000fca0007ffe0ff */
[C---:B-1----:R-:W-:Y:S02]  /*1910*/  IMAD R0, R170.reuse, UR11, RZ ;  /* 0x0000000baa007c24 */ /* 0x042fe4000f8e02ff */
[----:B------:R-:W-:-:S05]  /*1920*/  IMAD.WIDE.U32 R10, R170, UR10, RZ ;  /* 0x0000000aaa0a7c25 */ /* 0x000fca000f8e00ff */
[----:B------:R-:W-:Y:S02]  /*1930*/  IADD3 R0, PT, PT, R11, R0, RZ ;  /* 0x000000000b007210 */ /* 0x000fe40007ffe0ff */
.L_x_1033:
[----:B------:R-:W1:Y:S01]  /*1940*/  LDCU UR8, c[0x0][0x440] ;  /* 0x00008800ff0877ac */ /* 0x000e620008000800 */
[----:B------:R-:W-:Y:S01]  /*1950*/  VIADD R169, R169, -UR28 ;  /* 0x8000001ca9a97c36 */ /* 0x000fe20008000000 */
[----:B------:R-:W-:Y:S01]  /*1960*/  BSSY.RECONVERGENT B0, `(.L_x_1034) ;  /* 0x0000020000007945 */ /* 0x000fe20003800200 */
[----:B------:R-:W-:Y:S01]  /*1970*/  IMAD.U32 R12, RZ, RZ, UR14 ;  /* 0x0000000eff0c7e24 */ /* 0x000fe2000f8e00ff */
[----:B------:R-:W-:-:S03]  /*1980*/  UIMAD UR16, UR4, UR14, URZ ;  /* 0x0000000e041072a4 */ /* 0x000fc6000f8e02ff */
[----:B------:R-:W-:Y:S01]  /*1990*/  IMAD.WIDE.U32 R12, R12, UR28, R16 ;  /* 0x0000001c0c0c7c25 */ /* 0x000fe2000f8e0010 */
[----:B------:R-:W-:Y:S02]  /*19a0*/  UIMAD UR16, UR28, UR15, UR16 ;  /* 0x0000000f1c1072a4 */ /* 0x000fe4000f8e0210 */
[----:B------:R-:W-:-:S04]  /*19b0*/  IADD3 R12, P2, PT, R8, R12, RZ ;  /* 0x0000000c080c7210 */ /* 0x000fc80007f5e0ff */
[----:B------:R-:W-:Y:S02]  /*19c0*/  IADD3.X R13, PT, PT, R5, UR16, R13, P2, !PT ;  /* 0x00000010050d7c10 */ /* 0x000fe400097fe40d */
[----:B-1----:R-:W-:Y:S01]  /*19d0*/  ISETP.GE.AND P0, PT, R16, UR8, PT ;  /* 0x0000000810007c0c */ /* 0x002fe2000bf06270 */
[----:B------:R-:W1:Y:S03]  /*19e0*/  LDCU.64 UR8, c[0x0][0x5d8] ;  /* 0x0000bb00ff0877ac */ /* 0x000e660008000a00 */
[-C--:B------:R-:W-:Y:S02]  /*19f0*/  ISETP.GE.OR P1, PT, R7, R169.reuse, P0 ;  /* 0x000000a90700720c */ /* 0x080fe40000726670 */
[----:B------:R-:W-:Y:S01]  /*1a00*/  ISETP.GE.OR P0, PT, R4, R169, P0 ;  /* 0x000000a90400720c */ /* 0x000fe20000706670 */
[----:B------:R-:W-:-:S10]  /*1a10*/  IMAD.U32 R4, RZ, RZ, UR10 ;  /* 0x0000000aff047e24 */ /* 0x000fd4000f8e00ff */
        /* <DEDUP_REMOVED lines=20> */
.L_x_1035:
[----:B------:R-:W-:Y:S05]  /*1b60*/  BSYNC.RECONVERGENT B0 ;  /* 0x0000000000007941 */ /* 0x000fea0003800200 */
.L_x_1034:
[----:B------:R-:W3:Y:S01]  /*1b70*/  LDCU.64 UR8, c[0x0][0x5e0] ;  /* 0x0000bc00ff0877ac */ /* 0x000ee20008000a00 */
[----:B------:R-:W-:Y:S02]  /*1b80*/  IMAD.WIDE.U32 R16, R4, UR28, R16 ;  /* 0x0000001c04107c25 */ /* 0x000fe4000f8e0010 */
[----:B------:R-:W4:Y:S01]  /*1b90*/  @!P1 LDC.64 R4, c[0x0][0x568] ;  /* 0x00015a00ff049b82 */ /* 0x000f220000000a00 */
[----:B------:R-:W-:Y:S01]  /*1ba0*/  UIMAD UR4, UR4, UR10, URZ ;  /* 0x0000000a040472a4 */ /* 0x000fe2000f8e02ff */
[----:B-1----:R-:W-:-:S03]  /*1bb0*/  IADD3 R8, P2, PT, R10, R16, RZ ;  /* 0x000000100a087210 */ /* 0x002fc60007f5e0ff */
        /* <DEDUP_REMOVED lines=19> */
[----:B------:R4:W-:Y:S01]  /*1cf0*/  STG.E.128 desc[UR32][R4.64], RZ ;  /* 0x000000ff04007986 */ /* 0x0009e2000c101d20 */
[----:B------:R-:W-:Y:S05]  /*1d00*/  BRA `(.L_x_1036) ;  /* 0x0000007000507947 */ /* 0x000fea0003800000 */
.L_x_1029:
[----:B------:R-:W-:Y:S01]  /*1d10*/  IMAD R19, R21, -0x80, R19 ;  /* 0xffffff8015137824 */ /* 0x000fe200078e0213 */
[----:B------:R-:W-:Y:S01]  /*1d20*/  LOP3.LUT R21, R168, 0x80000001, RZ, 0xc0, !PT ;  /* 0x80000001a8157812 */ /* 0x000fe200078ec0ff */
[----:B------:R-:W-:Y:S03]  /*1d30*/  @P4 BAR.SYNC.DEFER_BLOCKING 0x0 ;  /* 0x0000000000004b1d */ /* 0x000fe60000010000 */
[----:B------:R-:W-:Y:S02]  /*1d40*/  ISETP.GE.AND P1, PT, R7, R19, PT ;  /* 0x000000130700720c */ /* 0x000fe40003f26270 */
[----:B------:R-:W-:Y:S01]  /*1d50*/  ISETP.NE.AND P0, PT, R21, 0x1, PT ;  /* 0x000000011500780c */ /* 0x000fe20003f05270 */
[----:B------:R-:W-:Y:S03]  /*1d60*/  BSSY.RECONVERGENT B0, `(.L_x_1037) ;  /* 0x0000010000007945 */ /* 0x000fe60003800200 */
[----:B------:R-:W-:-:S07]  /*1d70*/  SEL R128, RZ, 0x2000, P0 ;  /* 0x00002000ff807807 */ /* 0x000fce0000000000 */
[----:B------:R-:W-:Y:S05]  /*1d80*/  @P1 BRA `(.L_x_1038) ;  /* 0x0000000000301947 */ /* 0x000fea0003800000 */
[----:B------:R-:W1:Y:S02]  /*1d90*/  LDCU UR8, c[0x0][0x440] ;  /* 0x00008800ff0877ac */ /* 0x000e640008000800 */
[----:B-1----:R-:W-:-:S13]  /*1da0*/  ISETP.GE.AND P0, PT, R16, UR8, PT ;  /* 0x0000000810007c0c */ /* 0x002fda000bf06270 */
[----:B------:R-:W-:Y:S05]  /*1db0*/  @P0 BRA `(.L_x_1039) ;  /* 0x00000000001c0947 */ /* 0x000fea0003800000 */
[----:B------:R-:W-:Y:S02]  /*1dc0*/  MOV R22, R155 ;  /* 0x0000009b00167202 */ /* 0x000fe40000000f00 */
[----:B------:R-:W-:-:S05]  /*1dd0*/  MOV R23, R154 ;  /* 0x0000009a00177202 */ /* 0x000fca0000000f00 */
[----:B------:R-:W-:Y:S01]  /*1de0*/  @!PT LDS RZ, [RZ] ;  /* 0x00000000fffff984 */ /* 0x000fe20000000800 */
[----:B------:R-:W-:Y:S01]  /*1df0*/  @!PT LDS RZ, [RZ] ;  /* 0x00000000fffff984 */ /* 0x000fe20000000800 */
[----:B------:R-:W-:Y:S01]  /*1e00*/  @!PT LDS RZ, [RZ] ;  /* 0x00000000fffff984 */ /* 0x000fe20000000800 */
[----:B------:R1:W-:Y:S01]  /*1e10*/  LDGSTS.E.BYPASS.LTC128B.128 [R143+0x4000], desc[UR32][R22.64] ;  /* 0x04000000168f7fae */ /* 0x0003e2000b981a20 */
[----:B------:R-:W-:Y:S05]  /*1e20*/  BRA `(.L_x_1040) ;  /* 0x00000000000c7947 */ /* 0x000fea0003800000 */
.L_x_1039:
[----:B------:R2:W-:Y:S01]  /*1e30*/  STS.128 [R143+0x4000], RZ ;  /* 0x004000ff8f007388 */ /* 0x0005e20000000c00 */
[----:B------:R-:W-:Y:S05]  /*1e40*/  BRA `(.L_x_1040) ;  /* 0x0000000000047947 */ /* 0x000fea0003800000 */
.L_x_1038:
[----:B------:R3:W-:Y:S02]  /*1e50*/  STS.128 [R143+0x4000], RZ ;  /* 0x004000ff8f007388 */ /* 0x0007e40000000c00 */
.L_x_1040:
[----:B------:R-:W-:Y:S05]  /*1e60*/  BSYNC.RECONVERGENT B0 ;  /* 0x0000000000007941 */ /* 0x000fea0003800200 */
.L_x_1037:
        /* <DEDUP_REMOVED lines=17> */
.L_x_1042:
[----:B------:R-:W-:Y:S05]  /*1f80*/  BSYNC.RECONVERGENT B0 ;  /* 0x0000000000007941 */ /* 0x000fea0003800200 */
.L_x_1041:
        /* <DEDUP_REMOVED lines=13> */
.L_x_1045:
[----:B------:R1:W-:Y:S01]  /*2060*/  STS.128 [R167], RZ ;  /* 0x000000ffa7007388 */ /* 0x0003e20000000c00 */
[----:B------:R-:W-:Y:S05]  /*2070*/  BRA `(.L_x_1046) ;  /* 0x0000000000047947 */ /* 0x000fea0003800000 */
.L_x_1044:
[----:B------:R1:W-:Y:S02]  /*2080*/  STS.128 [R167], RZ ;  /* 0x000000ffa7007388 */ /* 0x0003e40000000c00 */
.L_x_1046:
[----:B------:R-:W-:Y:S05]  /*2090*/  BSYNC.RECONVERGENT B0 ;  /* 0x0000000000007941 */ /* 0x000fea0003800200 */
.L_x_1043:
[C---:B-1----:R-:W-:Y:S01]  /*20a0*/  VIADD R23, R138.reuse, 0x8 ;  /* 0x000000088a177836 */ /* 0x042fe20000000000 */
[C---:B------:R-:W-:Y:S01]  /*20b0*/  LOP3.LUT R22, R138.reuse, 0x40, RZ, 0xfc, !PT ;  /* 0x000000408a167812 */ /* 0x040fe200078efcff */
[C---:B------:R-:W-:Y:S01]  /*20c0*/  VIADD R21, R138.reuse, 0x48 ;  /* 0x000000488a157836 */ /* 0x040fe20000000000 */
[-C--:B------:R-:W-:Y:S01]  /*20d0*/  ISETP.GE.AND P3, PT, R138, R19.reuse, PT ;  /* 0x000000138a00720c */ /* 0x080fe20003f66270 */
[----:B------:R-:W-:Y:S01]  /*20e0*/  IMAD.MOV.U32 R166, RZ, RZ, 0x7f800000 ;  /* 0x7f800000ffa67424 */ /* 0x000fe200078e00ff */
[-C--:B------:R-:W-:Y:S01]  /*20f0*/  ISETP.GE.AND P2, PT, R23, R19.reuse, PT ;  /* 0x000000131700720c */ /* 0x080fe20003f46270 */
[----:B------:R-:W-:Y:S01]  /*2100*/  IMAD.MOV.U32 R164, RZ, RZ, 0x7f800000 ;  /* 0x7f800000ffa47424 */ /* 0x000fe200078e00ff */
[-C--:B------:R-:W-:Y:S01]  /*2110*/  ISETP.GE.AND P1, PT, R22, R19.reuse, PT ;  /* 0x000000131600720c */ /* 0x080fe20003f26270 */
[----:B------:R-:W-:Y:S01]  /*2120*/  IMAD.WIDE.U32 R22, R138, 0x4, R180 ;  /* 0x000000048a167825 */ /* 0x000fe200078e00b4 */
[----:B------:R-:W-:Y:S02]  /*2130*/  ISETP.GE.AND P0, PT, R21, R19, PT ;  /* 0x000000131500720c */ /* 0x000fe40003f06270 */
        /* <DEDUP_REMOVED lines=19> */
.L_x_1048:
[----:B------:R-:W-:Y:S05]  /*2270*/  BSYNC.RECONVERGENT B0 ;  /* 0x0000000000007941 */ /* 0x000fea0003800200 */
.L_x_1047:
[----:B------:R-:W3:Y:S01]  /*2280*/  LDCU.64 UR8, c[0x0][0x3d0] ;  /* 0x00007a00ff0877ac */ /* 0x000ee20008000a00 */
[----:B------:R-:W-:Y:S01]  /*2290*/  MOV R5, UR18 ;  /* 0x0000001200057c02 */ /* 0x000fe20008000f00 */
[----:B------:R-:W-:Y:S01]  /*22a0*/  BSSY.RECONVERGENT B0, `(.L_x_1049) ;  /* 0x000001f000007945 */ /* 0x000fe20003800200 */
[----:B------:R-:W-:-:S03]  /*22b0*/  UIMAD UR10, UR4, UR18, URZ ;  /* 0x00000012040a72a4 */ /* 0x000fc6000f8e02ff */
[----:B------:R-:W-:Y:S01]  /*22c0*/  IMAD.WIDE.U32 R20, R5, UR28, R16 ;  /* 0x0000001c05147c25 */ /* 0x000fe2000f8e0010 */
[----:B------:R-:W-:Y:S01]  /*22d0*/  IADD3 R5, PT, PT, R169, -UR28, RZ ;  /* 0x8000001ca9057c10 */ /* 0x000fe2000fffe0ff */
[----:B------:R-:W-:-:S03]  /*22e0*/  UIMAD UR10, UR28, UR19, UR10 ;  /* 0x000000131c0a72a4 */ /* 0x000fc6000f8e020a */
[----:B------:R-:W-:Y:S02]  /*22f0*/  ISETP.GE.AND P2, PT, R7, R5, PT ;  /* 0x000000050700720c */ /* 0x000fe40003f46270 */
[----:B------:R-:W-:-:S04]  /*2300*/  IADD3 R20, P0, PT, R11, R20, RZ ;  /* 0x000000140b147210 */ /* 0x000fc80007f1e0ff */
[----:B------:R-:W-:Y:S01]  /*2310*/  IADD3.X R21, PT, PT, R10, UR10, R21, P0, !PT ;  /* 0x0000000a0a157c10 */ /* 0x000fe200087fe415 */
[----:B---3--:R-:W-:-:S04]  /*2320*/  IMAD R10, R8, UR8, RZ ;  /* 0x00000008080a7c24 */ /* 0x008fc8000f8e02ff */
[C---:B------:R-:W-:Y:S02]  /*2330*/  IMAD R10, R9.reuse, UR9, R10 ;  /* 0x00000009090a7c24 */ /* 0x040fe4000f8e020a */
[----:B------:R-:W-:-:S05]  /*2340*/  IMAD.WIDE.U32 R20, R9, UR8, R20 ;  /* 0x0000000809147c25 */ /* 0x000fca000f8e0014 */
        /* <DEDUP_REMOVED lines=17> */
.L_x_1051:
[----:B------:R3:W-:Y:S01]  /*2460*/  STS.128 [R143+0x6000], RZ ;  /* 0x006000ff8f007388 */ /* 0x0007e20000000c00 */
[----:B------:R-:W-:Y:S05]  /*2470*/  BRA `(.L_x_1052) ;  /* 0x0000000000047947 */ /* 0x000fea0003800000 */
.L_x_1050:
[----:B------:R3:W-:Y:S02]  /*2480*/  STS.128 [R143+0x6000], RZ ;  /* 0x006000ff8f007388 */ /* 0x0007e40000000c00 */
.L_x_1052:
[----:B------:R-:W-:Y:S05]  /*2490*/  BSYNC.RECONVERGENT B0 ;  /* 0x0000000000007941 */ /* 0x000fea0003800200 */
.L_x_1049:
[----:B------:R-:W-:Y:S01]  /*24a0*/  ISETP.GE.AND P1, PT, R4, R5, PT ;  /* 0x000000050400720c */ /* 0x000fe20003f26270 */
[----:B------:R-:W-:-:S12]  /*24b0*/  BSSY.RECONVERGENT B0, `(.L_x_1053) ;  /* 0x0000014000007945 */ /* 0x000fd80003800200 */
[----:B------:R1:W-:Y:S01]  /*24c0*/  @P1 STS.128 [R143+0x7000], RZ ;  /* 0x007000ff8f001388 */ /* 0x0003e20000000c00 */
        /* <DEDUP_REMOVED lines=18> */
.L_x_1054:
[----:B------:R-:W-:Y:S05]  /*25f0*/  BSYNC.RECONVERGENT B0 ;  /* 0x0000000000007941 */ /* 0x000fea0003800200 */
.L_x_1053:
        /* <DEDUP_REMOVED lines=28> */
.L_x_1057:
[----:B------:R3:W-:Y:S01]  /*27c0*/  STS.128 [R143+0x8000], RZ ;  /* 0x008000ff8f007388 */ /* 0x0007e20000000c00 */
[----:B------:R-:W-:Y:S05]  /*27d0*/  BRA `(.L_x_1058) ;  /* 0x0000000000047947 */ /* 0x000fea0003800000 */
.L_x_1056:
[----:B------:R3:W-:Y:S02]  /*27e0*/  STS.128 [R143+0x8000], RZ ;  /* 0x008000ff8f007388 */ /* 0x0007e40000000c00 */
.L_x_1058:
[----:B------:R-:W-:Y:S05]  /*27f0*/  BSYNC.RECONVERGENT B0 ;  /* 0x0000000000007941 */ /* 0x000fea0003800200 */
.L_x_1055:
[----:B------:R-:W1:Y:S02]  /*2800*/  LDC.64 R4, c[0x0][0x528] ;  /* 0x00014a00ff047b82 */ /* 0x000e640000000a00 */
[----:B-1----:R1:W5:Y:S04]  /*2810*/  LDG.E.64 R156, desc[UR32][R4.64+0x8] ;  /* 0x00000820049c7981 */ /* 0x002368000c1e1b00 */
[----:B------:R-:W5:Y:S01]  /*2820*/  LDG.E.64 R4, desc[UR32][R4.64] ;  /* 0x0000002004047981 */ /* 0x000f62000c1e1b00 */
[----:B------:R-:W-:Y:S01]  /*2830*/  BSSY.RECONVERGENT B0, `(.L_x_1059) ;  /* 0x0000015000007945 */ /* 0x000fe20003800200 */
[----:B------:R-:W1:Y:S02]  /*2840*/  S2R R7, SR_TID.X ;  /* 0x0000000000077919 */ /* 0x000e640000002100 */
        /* <DEDUP_REMOVED lines=19> */
.L_x_1060:
[----:B------:R-:W-:Y:S05]  /*2980*/  BSYNC.RECONVERGENT B0 ;  /* 0x0000000000007941 */ /* 0x000fea0003800200 */
.L_x_1059:
[----:B------:R-:W-:Y:S01]  /*2990*/  UIADD3 UR28, UPT, UPT, UR28, 0x80, URZ ;  /* 0x000000801c1c7890 */ /* 0x000fe2000fffe0ff */
[----:B------:R-:W-:Y:S01]  /*29a0*/  SHF.R.U32.HI R6, RZ, 0x6, R14 ;  /* 0x00000006ff067819 */ /* 0x000fe2000001160e */
[----:B------:R-:W-:Y:S01]  /*29b0*/  IMAD R8, R0, UR29, R140 ;  /* 0x0000001d00087c24 */ /* 0x000fe2000f8e028c */
[----:B-----5:R-:W-:Y:S01]  /*29c0*/  R2UR UR22, R5 ;  /* 0x00000000051672ca */ /* 0x020fe200000e0000 */
[----:B------:R-:W-:Y:S01]  /*29d0*/  IMAD.U32 R174, RZ, RZ, UR24 ;  /* 0x00000018ffae7e24 */ /* 0x000fe2000f8e00ff */
[----:B------:R-:W-:Y:S01]  /*29e0*/  LOP3.LUT R6, R6, 0xe, RZ, 0xc0, !PT ;  /* 0x0000000e06067812 */ /* 0x000fe200078ec0ff */
[----:B------:R-:W-:Y:S01]  /*29f0*/  IMAD.SHL.U32 R8, R8, 0x20, RZ ;  /* 0x0000002008087824 */ /* 0x000fe200078e00ff */
[----:B------:R-:W-:Y:S01]  /*2a00*/  ISETP.LE.AND P0, PT, R169, UR28, PT ;  /* 0x0000001ca9007c0c */ /* 0x000fe2000bf03270 */
[----:B------:R-:W2:Y:S01]  /*2a10*/  LDC R147, c[0x0][0x44c] ;  /* 0x00011300ff937b82 */ /* 0x000ea20000000800 */
[----:B------:R-:W0:Y:S01]  /*2a20*/  LDGDEPBAR ;  /* 0x00000000000079af */ /* 0x000e220000000000 */
[----:B------:R-:W-:Y:S01]  /*2a30*/  IMAD R174, R174, 0x4, R6 ;  /* 0x00000004aeae7824 */ /* 0x000fe200078e0206 */
[----:B------:R-:W-:Y:S01]  /*2a40*/  IADD3 R176, P3, P2, R8, R156, R176 ;  /* 0x0000009c08b07210 */ /* 0x000fe20007a7e0b0 */
[----:B------:R-:W3:Y:S01]  /*2a50*/  LDCU UR11, c[0x0][0x590] ;  /* 0x0000b200ff0b77ac */ /* 0x000ee20008000800 */
[----:B------:R-:W-:Y:S01]  /*2a60*/  IMAD.MOV.U32 R159, RZ, RZ, 0x10 ;  /* 0x00000010ff9f7424 */ /* 0x000fe200078e00ff */
[----:B------:R-:W-:Y:S01]  /*2a70*/  LOP3.LUT R15, R15, 0x3, RZ, 0xc0, !PT ;  /* 0x000000030f0f7812 */ /* 0x000fe200078ec0ff */
[----:B------:R-:W-:Y:S01]  /*2a80*/  VIADD R172, R174, 0x1 ;  /* 0x00000001aeac7836 */ /* 0x000fe20000000000 */
[----:B-1----:R-:W-:Y:S01]  /*2a90*/  LOP3.LUT P1, RZ, R7, 0x4, RZ, 0xc0, !PT ;  /* 0x0000000407ff7812 */ /* 0x002fe2000782c0ff */
[----:B------:R-:W-:Y:S01]  /*2aa0*/  IMAD.WIDE.U32 R176, R176, -0x2daee0ad, RZ ;  /* 0xd2511f53b0b07825 */ /* 0x000fe200078e00ff */
[----:B------:R-:W-:-:S02]  /*2ab0*/  R2UR UR16, R4 ;  /* 0x00000000041072ca */ /* 0x000fc400000e0000 */
[----:B------:R-:W-:Y:S02]  /*2ac0*/  CS2R R94, SRZ ;  /* 0x00000000005e7805 */ /* 0x000fe4000001ff00 */
[----:B------:R-:W-:Y:S01]  /*2ad0*/  LOP3.LUT R174, R174, UR22, RZ, 0x3c, !PT ;  /* 0x00000016aeae7c12 */ /* 0x000fe2000f8e3cff */
[----:B------:R-:W-:Y:S01]  /*2ae0*/  @P0 IMAD.SHL.U32 R0, R7, 0x2, RZ ;  /* 0x0000000207000824 */ /* 0x000fe200078e00ff */
[----:B------:R-:W-:Y:S01]  /*2af0*/  LOP3.LUT R172, R172, UR22, RZ, 0x3c, !PT ;  /* 0x00000016acac7c12 */ /* 0x000fe2000f8e3cff */
[----:B------:R-:W-:Y:S01]  /*2b00*/  IMAD R162, R162, 0x8, R15 ;  /* 0x00000008a2a27824 */ /* 0x000fe200078e020f */
[----:B------:R-:W-:Y:S01]  /*2b10*/  @P0 SHF.R.U32.HI R160, RZ, 0x1, R7 ;  /* 0x00000001ffa00819 */ /* 0x000fe20000011607 */
[--C-:B------:R-:W-:Y:S01]  /*2b20*/  IMAD.IADD R129, R136, 0x1, R128.reuse ;  /* 0x0000000188817824 */ /* 0x100fe200078e0280 */
[----:B------:R-:W-:Y:S01]  /*2b30*/  @P0 LOP3.LUT R0, R0, 0x6, RZ, 0xc0, !PT ;  /* 0x0000000600000812 */ /* 0x000fe200078ec0ff */
[----:B------:R-:W-:Y:S01]  /*2b40*/  IMAD.IADD R128, R135, 0x1, R128 ;  /* 0x0000000187807824 */ /* 0x000fe200078e0280 */
[----:B------:R-:W-:Y:S01]  /*2b50*/  SHF.R.S32.HI R156, RZ, 0x1f, R8 ;  /* 0x0000001fff9c7819 */ /* 0x000fe20000011408 */
[----:B------:R-:W-:Y:S01]  /*2b60*/  IMAD.MOV.U32 R161, RZ, RZ, R167 ;  /* 0x000000ffffa17224 */ /* 0x000fe200078e00a7 */
[----:B------:R-:W-:Y:S01]  /*2b70*/  SEL R159, R159, 0xfffffff0, !P1 ;  /* 0xfffffff09f9f7807 */ /* 0x000fe20004800000 */
[----:B------:R-:W-:Y:S01]  /*2b80*/  IMAD.IADD R137, R134, 0x1, R133 ;  /* 0x0000000186897824 */ /* 0x000fe200078e0285 */
[----:B------:R-:W-:-:S02]  /*2b90*/  LOP3.LUT R174, R177, R174, RZ, 0x3c, !PT ;  /* 0x000000aeb1ae7212 */ /* 0x000fc400078e3cff */
[----:B------:R-:W-:Y:S02]  /*2ba0*/  CS2R R92, SRZ ;  /* 0x00000000005c7805 */ /* 0x000fe4000001ff00 */
[----:B------:R-:W-:Y:S02]  /*2bb0*/  LOP3.LUT R172, R177, R172, RZ, 0x3c, !PT ;  /* 0x000000acb1ac7212 */ /* 0x000fe400078e3cff */
[----:B------:R-:W-:Y:S02]  /*2bc0*/  CS2R R98, SRZ ;  /* 0x0000000000627805 */ /* 0x000fe4000001ff00 */
[----:B------:R-:W-:Y:S01]  /*2bd0*/  @P0 LOP3.LUT R160, R0, 0x1c0, R160, 0xf8, !PT ;  /* 0x000001c000a00812 */ /* 0x000fe200078ef8a0 */
[----:B------:R-:W-:Y:S01]  /*2be0*/  IMAD.IADD R0, R136, 0x1, R133 ;  /* 0x0000000188007824 */ /* 0x000fe200078e0285 */
[----:B------:R-:W-:Y:S02]  /*2bf0*/  IADD3.X R156, PT, PT, R156, R157, RZ, P3, P2 ;  /* 0x0000009d9c9c7210 */ /* 0x000fe40001fe44ff */
[----:B------:R-:W-:-:S02]  /*2c00*/  CS2R R96, SRZ ;  /* 0x0000000000607805 */ /* 0x000fc4000001ff00 */
[----:B------:R-:W-:Y:S02]  /*2c10*/  LOP3.LUT R146, R139, 0x18, RZ, 0xc0, !PT ;  /* 0x000000188b927812 */ /* 0x000fe400078ec0ff */
        /* <DEDUP_REMOVED lines=13> */
[----:B------:R-:W-:Y:S01]  /*2cf0*/  UIADD3 UR36, UPT, UPT, UR22, -0x4498517b, URZ ;  /* 0xbb67ae8516247890 */ /* 0x000fe2000fffe0ff */
[--C-:B------:R-:W-:Y:S01]  /*2d00*/  IMAD.IADD R158, R141, 0x1, R159.reuse ;  /* 0x000000018d9e7824 */ /* 0x100fe200078e029f */
[----:B------:R-:W-:Y:S01]  /*2d10*/  UIADD3 UR35, UPT, UPT, UR22, 0x76cf5d0a, URZ ;  /* 0x76cf5d0a16237890 */ /* 0x000fe2000fffe0ff */
[--C-:B------:R-:W-:Y:S01]  /*2d20*/  IMAD.IADD R157, R144, 0x1, R159.reuse ;  /* 0x00000001909d7824 */ /* 0x100fe200078e029f */
[----:B------:R-:W-:Y:S01]  /*2d30*/  UIADD3 UR29, UPT, UPT, UR22, 0x32370b8f, URZ ;  /* 0x32370b8f161d7890 */ /* 0x000fe2000fffe0ff */
[----:B------:R-:W-:Y:S01]  /*2d40*/  IMAD.IADD R148, R145, 0x1, R159 ;  /* 0x0000000191947824 */ /* 0x000fe200078e029f */
[----:B------:R-:W-:Y:S01]  /*2d50*/  UIADD3 UR28, UPT, UPT, UR22, -0x126145ec, URZ ;  /* 0xed9eba14161c7890 */ /* 0x000fe2000fffe0ff */
[----:B------:R-:W-:Y:S01]  /*2d60*/  IMAD.WIDE.U32 R174, R174, -0x326172a9, RZ ;  /* 0xcd9e8d57aeae7825 */ /* 0x000fe200078e00ff */
[----:B------:R-:W-:Y:S01]  /*2d70*/  UIADD3 UR23, UPT, UPT, UR22, -0x56f99767, URZ ;  /* 0xa906689916177890 */ /* 0x000fe2000fffe0ff */
[----:B------:R-:W1:Y:S02]  /*2d80*/  LDCU UR4, c[0x0][0x440] ;  /* 0x00008800ff0477ac */ /* 0x000e640008000800 */
[----:B------:R-:W-:Y:S01]  /*2d90*/  IMAD.WIDE.U32 R172, R172, -0x326172a9, RZ ;  /* 0xcd9e8d57acac7825 */ /* 0x000fe200078e00ff */
[----:B------:R-:W1:Y:S01]  /*2da0*/  LDCU UR8, c[0x0][0x3e0] ;  /* 0x00007c00ff0877ac */ /* 0x000e620008000800 */
[----:B------:R-:W1:Y:S01]  /*2db0*/  LDCU UR10, c[0x0][0x45c] ;  /* 0x00008b80ff0a77ac */ /* 0x000e620008000800 */
[----:B------:R-:W1:Y:S01]  /*2dc0*/  LDCU.U8 UR9, c[0x0][0x4f8] ;  /* 0x00009f00ff0977ac */ /* 0x000e620008000000 */
[----:B---3--:R-:W-:-:S02]  /*2dd0*/  USHF.L.U32 UR11, UR11, 0x7, URZ ;  /* 0x000000070b0b7899 */ /* 0x008fc400080006ff */
[----:B------:R-:W-:Y:S02]  /*2de0*/  USHF.L.U32 UR34, UR34, 0x3, URZ ;  /* 0x0000000322227899 */ /* 0x000fe400080006ff */
[----:B--2---:R-:W-:-:S12]  /*2df0*/  UIADD3 UR22, UPT, UPT, UR22, 0x646e171e, URZ ;  /* 0x646e171e16167890 */ /* 0x004fd8000fffe0ff */
.L_x_1063:
[----:B------:R-:W-:Y:S01]  /*2e00*/  LEA R118, P1, R138, R150, 0x2 ;  /* 0x000000968a767211 */ /* 0x000fe200078210ff */
[----:B------:R-:W0:Y:S01]  /*2e10*/  LDGDEPBAR ;  /* 0x00000000000079af */ /* 0x000e220000000000 */
[----:B-----5:R-:W-:Y:S01]  /*2e20*/  FSETP.NEU.FTZ.AND P6, PT, R165, -INF , PT ;  /* 0xff800000a500780b */ /* 0x020fe20003fdd000 */
[----:B------:R-:W-:Y:S01]  /*2e30*/  UIADD3 UR17, UPT, UPT, UR16, -0x61c88647, URZ ;  /* 0x9e3779b910117890 */ /* 0x000fe2000fffe0ff */
[----:B------:R-:W-:Y:S01]  /*2e40*/  FSETP.NEU.FTZ.AND P3, PT, R166, -INF , PT ;  /* 0xff800000a600780b */ /* 0x000fe20003f7d000 */
[C---:B------:R-:W-:Y:S01]  /*2e50*/  IMAD.WIDE.U32 R46, R162.reuse, -0x326172a9, RZ ;  /* 0xcd9e8d57a22e7825 */ /* 0x040fe200078e00ff */
[----:B------:R-:W-:Y:S02]  /*2e60*/  UIADD3 UR21, UPT, UPT, UR16, 0x3c6ef372, URZ ;  /* 0x3c6ef37210157890 */ /* 0x000fe4000fffe0ff */
[----:B------:R-:W-:Y:S01]  /*2e70*/  UIADD3 UR20, UPT, UPT, UR16, -0x255992d5, URZ ;  /* 0xdaa66d2b10147890 */ /* 0x000fe2000fffe0ff */
[----:B------:R-:W-:Y:S01]  /*2e80*/  VIADD R44, R162, 0x4 ;  /* 0x00000004a22c7836 */ /* 0x000fe20000000000 */
[----:B------:R-:W-:Y:S01]  /*2e90*/  LOP3.LUT R198, R156, UR16, R47, 0x96, !PT ;  /* 0x000000109cc67c12 */ /* 0x000fe2000f8e962f */
[----:B------:R-:W-:Y:S01]  /*2ea0*/  IMAD.IADD R112, R133, 0x1, R129 ;  /* 0x0000000185707824 */ /* 0x000fe200078e0281 */
[----:B------:R-:W-:Y:S01]  /*2eb0*/  LOP3.LUT R117, R46, UR17, R175, 0x96, !PT ;  /* 0x000000112e757c12 */ /* 0x000fe2000f8e96af */
[----:B------:R-:W-:Y:S01]  /*2ec0*/  IMAD.IADD R245, R142, 0x1, R159 ;  /* 0x000000018ef57824 */ /* 0x000fe200078e029f */
[----:B------:R-:W-:Y:S01]  /*2ed0*/  LOP3.LUT R197, R46, UR17, R173, 0x96, !PT ;  /* 0x000000112ec57c12 */ /* 0x000fe2000f8e96ad */
[----:B------:R-:W-:Y:S01]  /*2ee0*/  IMAD.U32 R120, RZ, RZ, UR24 ;  /* 0x00000018ff787e24 */ /* 0x000fe2000f8e00ff */
[----:B------:R-:W-:Y:S01]  /*2ef0*/  UIADD3 UR19, UPT, UPT, UR16, 0x78dde6e4, URZ ;  /* 0x78dde6e410137890 */ /* 0x000fe2000fffe0ff */
[----:B------:R-:W-:Y:S01]  /*2f00*/  IMAD.WIDE.U32 R198, R198, -0x2daee0ad, RZ ;  /* 0xd2511f53c6c67825 */ /* 0x000fe200078e00ff */
[----:B------:R-:W-:Y:S03]  /*2f10*/  UIADD3 UR18, UPT, UPT, UR16, 0x1715609d, URZ ;  /* 0x1715609d10127890 */ /* 0x000fe6000fffe0ff */
[----:B------:R-:W-:Y:S01]  /*2f20*/  @P0 IMAD R120, R120, 0x80, R160 ;  /* 0x0000008078780824 */ /* 0x000fe200078e02a0 */
[----:B------:R-:W-:Y:S01]  /*2f30*/  LOP3.LUT R126, R176, UR36, R199, 0x96, !PT ;  /* 0x00000024b07e7c12 */ /* 0x000fe2000f8e96c7 */
[----:B------:R-:W-:Y:S01]  /*2f40*/  IMAD.MOV.U32 R151, RZ, RZ, R149 ;  /* 0x000000ffff977224 */ /* 0x000fe200078e0095 */
[----:B------:R-:W-:Y:S04]  /*2f50*/  DEPBAR.LE SB0, 0x0 ;  /* 0x000080000000791a */ /* 0x000fe80000000000 */
[----:B------:R-:W-:Y:S01]  /*2f60*/  LEA.HI.X R119, R138, R151, RZ, 0x2, P1 ;  /* 0x000000978a777211 */ /* 0x000fe200008f14ff */
[----:B------:R-:W-:Y:S01]  /*2f70*/  BAR.SYNC.DEFER_BLOCKING 0x0 ;  /* 0x0000000000007b1d */ /* 0x000fe20000010000 */
[----:B------:R-:W-:Y:S02]  /*2f80*/  @P0 VIADD R56, R120, 0x1 ;  /* 0x0000000178380836 */ /* 0x000fe40000000000 */
[----:B------:R-:W-:Y:S03]  /*2f90*/  IMAD.WIDE.U32 R126, R126, -0x326172a9, RZ ;  /* 0xcd9e8d577e7e7825 */ /* 0x000fe600078e00ff */
[-C--:B------:R-:W-:Y:S01]  /*2fa0*/  @P0 ISETP.GE.AND P1, PT, R56, R169.reuse, PT ;  /* 0x000000a93800020c */ /* 0x080fe20003f26270 */
[----:B------:R-:W-:Y:S01]  /*2fb0*/  @P0 VIADD R123, R120, 0x8 ;  /* 0x00000008787b0836 */ /* 0x000fe20000000000 */
[----:B------:R-:W-:Y:S01]  /*2fc0*/  LOP3.LUT R188, R174, UR21, R127, 0x96, !PT ;  /* 0x00000015aebc7c12 */ /* 0x000fe2000f8e967f */
[----:B------:R-:W-:Y:S03]  /*2fd0*/  IMAD.WIDE.U32 R190, R117, -0x2daee0ad, RZ ;  /* 0xd2511f5375be7825 */ /* 0x000fe600078e00ff */
[-C--:B------:R-:W-:Y:S01]  /*2fe0*/  @P0 ISETP.GE.AND P2, PT, R123, R169.reuse, PT ;  /* 0x000000a97b00020c */ /* 0x080fe20003f46270 */
[----:B------:R-:W-:Y:S04]  /*2ff0*/  IMAD.WIDE.U32 R188, R188, -0x2daee0ad, RZ ;  /* 0xd2511f53bcbc7825 */ /* 0x000fe800078e00ff */
[----:B------:R-:W-:Y:S01]  /*3000*/  @P0 VIADD R151, R120, 0x9 ;  /* 0x0000000978970836 */ /* 0x000fe20000000000 */
[----:B------:R-:W-:Y:S04]  /*3010*/  LOP3.LUT R190, R190, UR29, R189, 0x96, !PT ;  /* 0x0000001dbebe7c12 */ /* 0x000fe8000f8e96bd */
[-C--:B------:R-:W-:Y:S01]  /*3020*/  @P0 ISETP.GE.AND P4, PT, R151, R169.reuse, PT ;  /* 0x000000a99700020c */ /* 0x080fe20003f86270 */
[----:B------:R-:W-:Y:S08]  /*3030*/  LDSM.16.M88.4 R64, [R129] ;  /* 0x000000008140783b */ /* 0x000ff00000000200 */
[----:B------:R-:W2:Y:S08]  /*3040*/  LDSM.16.M88.4 R16, [R134] ;  /* 0x000000008610783b */ /* 0x000eb00000000200 */
[----:B------:R-:W3:Y:S08]  /*3050*/  LDSM.16.M88.4 R60, [R129+0x1000] ;  /* 0x00100000813c783b */ /* 0x000ef00000000200 */
[----:B------:R-:W4:Y:S08]  /*3060*/  LDSM.16.M88.4 R32, [R134+0x400] ;  /* 0x000400008620783b */ /* 0x000f300000000200 */
[----:B------:R-:W1:Y:S08]  /*3070*/  LDSM.16.M88.4 R48, [R134+0x800] ;  /* 0x000800008630783b */ /* 0x000e700000000200 */
[----:B------:R-:W1:Y:S01]  /*3080*/  LDSM.16.M88.4 R100, [R134+0xc00] ;  /* 0x000c00008664783b */ /* 0x000e620000000200 */
[-C--:B--2---:R-:W-:Y:S07]  /*3090*/  HMMA.16816.F32.BF16 R4, R64, R16.reuse, RZ ;  /* 0x000000104004723c */ /* 0x084fee00000418ff */
[----:B------:R-:W-:Y:S01]  /*30a0*/  LDSM.16.M88.4 R104, [R112] ;  /* 0x000000007068783b */ /* 0x000fe20000000200 */
[C---:B---3--:R-:W-:Y:S07]  /*30b0*/  HMMA.16816.F32.BF16 R8, R60.reuse, R16, RZ ;  /* 0x000000103c08723c */ /* 0x048fee00000418ff */
[----:B------:R-:W2:Y:S01]  /*30c0*/  LDSM.16.M88.4 R108, [R137] ;  /* 0x00000000896c783b */ /* 0x000ea20000000200 */
[-C--:B------:R-:W-:Y:S07]  /*30d0*/  HMMA.16816.F32.BF16 R12, R60, R18.reuse, RZ ;  /* 0x000000123c0c723c */ /* 0x080fee00000418ff */
[----:B------:R-:W3:Y:S01]  /*30e0*/  LDSM.16.M88.4 R112, [R112+0x1000] ;  /* 0x001000007070783b */ /* 0x000ee20000000200 */
[C---:B------:R-:W-:Y:S07]  /*30f0*/  HMMA.16816.F32.BF16 R16, R64.reuse, R18, RZ ;  /* 0x000000124010723c */ /* 0x040fee00000418ff */
[----:B------:R-:W3:Y:S04]  /*3100*/  LDG.E R216, desc[UR32][R118.64] ;  /* 0x0000002076d87981 */ /* 0x000ee8000c1e1900 */
[----:B------:R-:W3:Y:S01]  /*3110*/  LDG.E R215, desc[UR32][R118.64+0x20] ;  /* 0x0000202076d77981 */ /* 0x000ee2000c1e1900 */
[-C--:B----4-:R-:W-:Y:S03]  /*3120*/  HMMA.16816.F32.BF16 R20, R64, R32.reuse, RZ ;  /* 0x000000204014723c */ /* 0x090fe600000418ff */
[----:B------:R-:W5:Y:S04]  /*3130*/  LDG.E R214, desc[UR32][R118.64+0x100] ;  /* 0x0001002076d67981 */ /* 0x000f68000c1e1900 */
[----:B------:R4:W5:Y:S01]  /*3140*/  LDG.E R213, desc[UR32][R118.64+0x120] ;  /* 0x0001202076d57981 */ /* 0x000962000c1e1900 */
[C---:B------:R-:W-:Y:S08]  /*3150*/  HMMA.16816.F32.BF16 R24, R60.reuse, R32, RZ ;  /* 0x000000203c18723c */ /* 0x040ff000000418ff */
[-C--:B------:R-:W-:Y:S08]  /*3160*/  HMMA.16816.F32.BF16 R28, R60, R34.reuse, RZ ;  /* 0x000000223c1c723c */ /* 0x080ff000000418ff */
[C---:B------:R-:W-:Y:S08]  /*3170*/  HMMA.16816.F32.BF16 R32, R64.reuse, R34, RZ ;  /* 0x000000224020723c */ /* 0x040ff000000418ff */
[-C--:B-1----:R-:W-:Y:S08]  /*3180*/  HMMA.16816.F32.BF16 R36, R64, R48.reuse, RZ ;  /* 0x000000304024723c */ /* 0x082ff000000418ff */
[C---:B------:R-:W-:Y:S02]  /*3190*/  HMMA.16816.F32.BF16 R40, R60.reuse, R48, RZ ;  /* 0x000000303c28723c */ /* 0x040fe400000418ff */
[----:B------:R-:W-:Y:S05]  /*31a0*/  IMAD.WIDE.U32 R48, R44, -0x326172a9, RZ ;  /* 0xcd9e8d572c307825 */ /* 0x000fea00078e00ff */
[----:B------:R-:W-:Y:S01]  /*31b0*/  LOP3.LUT R124, R156, UR16, R49, 0x96, !PT ;  /* 0x000000109c7c7c12 */ /* 0x000fe2000f8e9631 */
[-C--:B------:R-:W-:Y:S01]  /*31c0*/  HMMA.16816.F32.BF16 R44, R60, R50.reuse, RZ ;  /* 0x000000323c2c723c */ /* 0x080fe200000418ff */
[C---:B------:R-:W-:Y:S02]  /*31d0*/  LOP3.LUT R116, R48.reuse, UR17, R175, 0x96, !PT ;  /* 0x0000001130747c12 */ /* 0x040fe4000f8e96af */
[----:B------:R-:W-:Y:S01]  /*31e0*/  LOP3.LUT R121, R48, UR17, R173, 0x96, !PT ;  /* 0x0000001130797c12 */ /* 0x000fe2000f8e96ad */
[----:B------:R-:W-:Y:S01]  /*31f0*/  IMAD.WIDE.U32 R124, R124, -0x2daee0ad, RZ ;  /* 0xd2511f537c7c7825 */ /* 0x000fe200078e00ff */
[----:B------:R-:W-:Y:S03]  /*3200*/  UIADD3 UR17, UPT, UPT, UR16, -0x4ab325aa, URZ ;  /* 0xb54cda5610117890 */ /* 0x000fe6000fffe0ff */
[C---:B------:R-:W-:Y:S02]  /*3210*/  HMMA.16816.F32.BF16 R48, R64.reuse, R50, RZ ;  /* 0x000000324030723c */ /* 0x040fe400000418ff */
[----:B------:R-:W-:Y:S01]  /*3220*/  LOP3.LUT R122, R176, UR36, R125, 0x96, !PT ;  /* 0x00000024b07a7c12 */ /* 0x000fe2000f8e967d */
[----:B------:R-:W-:Y:S04]  /*3230*/  IMAD.WIDE.U32 R116, R116, -0x2daee0ad, RZ ;  /* 0xd2511f5374747825 */ /* 0x000fe800078e00ff */
[----:B------:R-:W-:Y:S01]  /*3240*/  IMAD.WIDE.U32 R122, R122, -0x326172a9, RZ ;  /* 0xcd9e8d577a7a7825 */ /* 0x000fe200078e00ff */
[-C--:B------:R-:W-:Y:S08]  /*3250*/  HMMA.16816.F32.BF16 R52, R64, R100.reuse, RZ ;  /* 0x000000644034723c */ /* 0x080ff000000418ff */
[C---:B------:R-:W-:Y:S02]  /*3260*/  HMMA.16816.F32.BF16 R56, R60.reuse, R100, RZ ;  /* 0x000000643c38723c */ /* 0x040fe400000418ff */
[----:B------:R-:W-:Y:S01]  /*3270*/  LOP3.LUT R100, R198, UR35, R191, 0x96, !PT ;  /* 0x00000023c6647c12 */ /* 0x000fe2000f8e96bf */
[----:B------:R-:W-:Y:S01]  /*3280*/  IMAD.WIDE.U32 R190, R190, -0x326172a9, RZ ;  /* 0xcd9e8d57bebe7825 */ /* 0x000fe200078e00ff */
[----:B------:R-:W-:Y:S03]  /*3290*/  LOP3.LUT R101, R174, UR21, R123, 0x96, !PT ;  /* 0x00000015ae657c12 */ /* 0x000fe6000f8e967b */
[----:B------:R-:W-:Y:S01]  /*32a0*/  IMAD.WIDE.U32 R192, R100, -0x326172a9, RZ ;  /* 0xcd9e8d5764c07825 */ /* 0x000fe200078e00ff */
[-C--:B------:R-:W-:Y:S03]  /*32b0*/  HMMA.16816.F32.BF16 R60, R60, R102.reuse, RZ ;  /* 0x000000663c3c723c */ /* 0x080fe600000418ff */
[----:B------:R-:W-:Y:S01]  /*32c0*/  IMAD.WIDE.U32 R100, R101, -0x2daee0ad, RZ ;  /* 0xd2511f5365647825 */ /* 0x000fe200078e00ff */
[----:B------:R-:W-:Y:S04]  /*32d0*/  LOP3.LUT R192, R192, UR19, R191, 0x96, !PT ;  /* 0x00000013c0c07c12 */ /* 0x000fe8000f8e96bf */
[----:B------:R-:W-:Y:S01]  /*32e0*/  LOP3.LUT R202, R116, UR29, R101, 0x96, !PT ;  /* 0x0000001d74ca7c12 */ /* 0x000fe2000f8e9665 */
[----:B------:R-:W-:Y:S02]  /*32f0*/  HMMA.16816.F32.BF16 R64, R64, R102, RZ ;  /* 0x000000664040723c */ /* 0x000fe400000418ff */
[----:B------:R-:W-:Y:S01]  /*3300*/  LOP3.LUT R103, R126, UR20, R193, 0x96, !PT ;  /* 0x000000147e677c12 */ /* 0x000fe2000f8e96c1 */
[----:B------:R-:W-:Y:S01]  /*3310*/  @P0 VIADD R101, R120, 0x10 ;  /* 0x0000001078650836 */ /* 0x000fe20000000000 */
[----:B------:R-:W-:Y:S01]  /*3320*/  LOP3.LUT R102, R124, UR35, R117, 0x96, !PT ;  /* 0x000000237c667c12 */ /* 0x000fe2000f8e9675 */
[----:B------:R-:W-:Y:S04]  /*3330*/  IMAD.WIDE.U32 R192, R192, -0x2daee0ad, RZ ;  /* 0xd2511f53c0c07825 */ /* 0x000fe800078e00ff */
[----:B------:R-:W-:Y:S01]  /*3340*/  FMUL.FTZ R117, R163, 1.4426950216293334961 ;  /* 0x3fb8aa3ba3757820 */ /* 0x000fe20000410000 */
[-C--:B------:R-:W-:Y:S01]  /*3350*/  @P0 ISETP.GE.AND P5, PT, R101, R169.reuse, PT ;  /* 0x000000a96500020c */ /* 0x080fe20003fa6270 */
[-C--:B--2---:R-:W-:Y:S05]  /*3360*/  HMMA.16816.F32.BF16 R4, R104, R108.reuse, R4 ;  /* 0x0000006c6804723c */ /* 0x084fea0000041804 */
[----:B------:R-:W-:Y:S04]  /*3370*/  IMAD.WIDE.U32 R194, R103, -0x2daee0ad, RZ ;  /* 0xd2511f5367c27825 */ /* 0x000fe800078e00ff */
[----:B------:R-:W-:Y:S01]  /*3380*/  FMUL.FTZ R116, R166, 1.4426950216293334961 ;  /* 0x3fb8aa3ba6747820 */ /* 0x000fe20000410000 */
[C---:B---3--:R-:W-:Y:S04]  /*3390*/  HMMA.16816.F32.BF16 R8, R112.reuse, R108, R8 ;  /* 0x0000006c7008723c */ /* 0x048fe80000041808 */
[----:B------:R-:W-:Y:S01]  /*33a0*/  LOP3.LUT R188, R188, UR28, R195, 0x96, !PT ;  /* 0x0000001cbcbc7c12 */ /* 0x000fe2000f8e96c3 */
[----:B------:R-:W-:Y:S01]  /*33b0*/  IMAD.WIDE.U32 R200, R102, -0x326172a9, RZ ;  /* 0xcd9e8d5766c87825 */ /* 0x000fe200078e00ff */
[----:B------:R-:W-:Y:S02]  /*33c0*/  LOP3.LUT R194, R194, UR23, R193, 0x96, !PT ;  /* 0x00000017c2c27c12 */ /* 0x000fe4000f8e96c1 */
[----:B------:R-:W-:Y:S01]  /*33d0*/  FSEL R116, R116, RZ, P3 ;  /* 0x000000ff74747208 */ /* 0x000fe20001800000 */
[----:B------:R-:W-:Y:S01]  /*33e0*/  FMUL.FTZ R108, R165, 1.4426950216293334961 ;  /* 0x3fb8aa3ba56c7820 */ /* 0x000fe20000410000 */
[----:B------:R-:W-:Y:S01]  /*33f0*/  LOP3.LUT R102, R122, UR20, R201, 0x96, !PT ;  /* 0x000000147a667c12 */ /* 0x000fe2000f8e96c9 */
[----:B------:R-:W-:Y:S01]  /*3400*/  IMAD.WIDE.U32 R194, R194, -0x326172a9, RZ ;  /* 0xcd9e8d57c2c27825 */ /* 0x000fe200078e00ff */
[----:B------:R-:W-:Y:S01]  /*3410*/  FSETP.NEU.FTZ.AND P3, PT, R164, -INF , PT ;  /* 0xff800000a400780b */ /* 0x000fe20003f7d000 */
[-C--:B------:R-:W-:Y:S03]  /*3420*/  HMMA.16816.F32.BF16 R12, R112, R110.reuse, R12 ;  /* 0x0000006e700c723c */ /* 0x080fe6000004180c */
[----:B------:R-:W-:Y:S01]  /*3430*/  FSEL R108, R108, RZ, P6 ;  /* 0x000000ff6c6c7208 */ /* 0x000fe20003000000 */
[----:B------:R-:W-:Y:S01]  /*3440*/  IMAD.WIDE.U32 R188, R188, -0x326172a9, RZ ;  /* 0xcd9e8d57bcbc7825 */ /* 0x000fe200078e00ff */
[----:B------:R-:W-:Y:S02]  /*3450*/  FSETP.NEU.FTZ.AND P6, PT, R163, -INF , PT ;  /* 0xff800000a300780b */ /* 0x000fe40003fdd000 */
[----:B------:R-:W-:Y:S01]  /*3460*/  @P0 FSEL R5, R5, -INF , !P1 ;  /* 0xff80000005050808 */ /* 0x000fe20004800000 */
[----:B------:R-:W-:Y:S01]  /*3470*/  IMAD.WIDE.U32 R102, R102, -0x2daee0ad, RZ ;  /* 0xd2511f5366667825 */ /* 0x000fe200078e00ff */
[----:B------:R-:W-:Y:S01]  /*3480*/  LOP3.LUT R182, R188, UR17, R195, 0x96, !PT ;  /* 0x00000011bcb67c12 */ /* 0x000fe2000f8e96c3 */
[C---:B------:R-:W-:Y:S04]  /*3490*/  HMMA.16816.F32.BF16 R16, R104.reuse, R110, R16 ;  /* 0x0000006e6810723c */ /* 0x040fe80000041810 */
[----:B------:R-:W-:Y:S01]  /*34a0*/  FSEL R117, R117, RZ, P6 ;  /* 0x000000ff75757208 */ /* 0x000fe20003000000 */
[----:B------:R-:W-:Y:S01]  /*34b0*/  IMAD.WIDE.U32 R202, R202, -0x326172a9, RZ ;  /* 0xcd9e8d57caca7825 */ /* 0x000fe200078e00ff */
[----:B------:R-:W-:Y:S02]  /*34c0*/  LOP3.LUT R151, R100, UR28, R103, 0x96, !PT ;  /* 0x0000001c64977c12 */ /* 0x000fe4000f8e9667 */
[CC--:B------:R-:W-:Y:S01]  /*34d0*/  @P0 ISETP.GE.AND P6, PT, R120.reuse, R169.reuse, PT ;  /* 0x000000a97800020c */ /* 0x0c0fe20003fc6270 */
[----:B------:R-:W-:Y:S01]  /*34e0*/  @P0 VIADD R101, R120, 0x11 ;  /* 0x0000001178650836 */ /* 0x000fe20000000000 */
[----:B------:R-:W-:Y:S01]  /*34f0*/  LOP3.LUT R200, R200, UR19, R203, 0x96, !PT ;  /* 0x00000013c8c87c12 */ /* 0x000fe2000f8e96cb */
[----:B------:R-:W-:Y:S01]  /*3500*/  IMAD.WIDE.U32 R204, R151, -0x326172a9, RZ ;  /* 0xcd9e8d5797cc7825 */ /* 0x000fe200078e00ff */
[----:B------:R-:W-:Y:S02]  /*3510*/  LOP3.LUT R100, R182, 0xff, RZ, 0xc0, !PT ;  /* 0x000000ffb6647812 */ /* 0x000fe400078ec0ff */
[----:B------:R-:W-:Y:S01]  /*3520*/  @P0 FSEL R4, R4, -INF , !P6 ;  /* 0xff80000004040808 */ /* 0x000fe20007000000 */
[----:B------:R-:W-:Y:S01]  /*3530*/  IMAD.WIDE.U32 R200, R200, -0x2daee0ad, RZ ;  /* 0xd2511f53c8c87825 */ /* 0x000fe200078e00ff */
[----:B------:R-:W-:Y:S02]  /*3540*/  @P0 FSEL R6, R6, -INF , !P6 ;  /* 0xff80000006060808 */ /* 0x000fe40007000000 */
[----:B------:R-:W-:Y:S01]  /*3550*/  @P0 FSEL R8, R8, -INF , !P6 ;  /* 0xff80000008080808 */ /* 0x000fe20007000000 */
[----:B------:R-:W-:Y:S01]  /*3560*/  FFMA.FTZ R4, R4, UR10, -R116 ;  /* 0x0000000a04047c23 */ /* 0x000fe20008010874 */
[----:B------:R-:W-:Y:S01]  /*3570*/  @P0 FSEL R10, R10, -INF , !P6 ;  /* 0xff8000000a0a0808 */ /* 0x000fe20007000000 */
[----:B------:R-:W-:Y:S01]  /*3580*/  FMUL.FTZ R109, R164, 1.4426950216293334961 ;  /* 0x3fb8aa3ba46d7820 */ /* 0x000fe20000410000 */
[----:B------:R-:W-:Y:S01]  /*3590*/  ISETP.LE.U32.AND P6, PT, R100, UR9, PT ;  /* 0x0000000964007c0c */ /* 0x000fe2000bfc3070 */
[----:B------:R-:W1:Y:S01]  /*35a0*/  MUFU.EX2 R183, R4 ;  /* 0x0000000400b77308 */ /* 0x000e620000000800 */
[----:B------:R-:W-:Y:S01]  /*35b0*/  SHF.R.U32.HI R100, RZ, 0x18, R182 ;  /* 0x00000018ff647819 */ /* 0x000fe200000116b6 */
[----:B------:R-:W-:Y:S01]  /*35c0*/  FFMA.FTZ R6, R6, UR10, -R108 ;  /* 0x0000000a06067c23 */ /* 0x000fe2000801086c */
[----:B------:R-:W-:Y:S01]  /*35d0*/  FSEL R109, R109, RZ, P3 ;  /* 0x000000ff6d6d7208 */ /* 0x000fe20001800000 */
[----:B------:R-:W-:Y:S01]  /*35e0*/  FFMA.FTZ R185, R5, UR10, -R116 ;  /* 0x0000000a05b97c23 */ /* 0x000fe20008010874 */
[----:B------:R-:W-:Y:S01]  /*35f0*/  @P0 FSEL R7, R7, -INF , !P1 ;  /* 0xff80000007070808 */ /* 0x000fe20004800000 */
[----:B------:R-:W-:Y:S01]  /*3600*/  FFMA.FTZ R10, R10, UR10, -R117 ;  /* 0x0000000a0a0a7c23 */ /* 0x000fe20008010875 */
[----:B------:R-:W-:Y:S01]  /*3610*/  @P0 FSEL R9, R9, -INF , !P1 ;  /* 0xff80000009090808 */ /* 0x000fe20004800000 */
[--C-:B------:R-:W-:Y:S01]  /*3620*/  FFMA.FTZ R8, R8, UR10, -R109.reuse ;  /* 0x0000000a08087c23 */ /* 0x100fe2000801086d */
[----:B------:R-:W-:Y:S01]  /*3630*/  @P0 FSEL R11, R11, -INF , !P1 ;  /* 0xff8000000b0b0808 */ /* 0x000fe20004800000 */
[----:B------:R-:W-:Y:S01]  /*3640*/  FFMA.FTZ R7, R7, UR10, -R108 ;  /* 0x0000000a07077c23 */ /* 0x000fe2000801086c */
[-C--:B------:R-:W-:Y:S01]  /*3650*/  @P0 ISETP.GE.AND P3, PT, R101, R169.reuse, PT ;  /* 0x000000a96500020c */ /* 0x080fe20003f66270 */
[----:B------:R-:W-:Y:S01]  /*3660*/  FFMA.FTZ R9, R9, UR10, -R109 ;  /* 0x0000000a09097c23 */ /* 0x000fe2000801086d */
[----:B------:R-:W-:Y:S01]  /*3670*/  LOP3.LUT R125, R102, UR23, R201, 0x96, !PT ;  /* 0x00000017667d7c12 */ /* 0x000fe2000f8e96c9 */
[----:B-1----:R-:W-:Y:S01]  /*3680*/  @!P6 FADD.FTZ R183, -R183, -RZ ;  /* 0x800000ffb7b7e221 */ /* 0x002fe20000010100 */
[----:B------:R-:W-:Y:S01]  /*3690*/  ISETP.LE.U32.AND P1, PT, R100, UR9, PT ;  /* 0x0000000964007c0c */ /* 0x000fe2000bf23070 */
[----:B------:R-:W-:Y:S01]  /*36a0*/  FFMA.FTZ R11, R11, UR10, -R117 ;  /* 0x0000000a0b0b7c23 */ /* 0x000fe20008010875 */
[C---:B------:R-:W-:Y:S01]  /*36b0*/  PRMT R151, R182.reuse, 0x7632, R151 ;  /* 0x00007632b6977816 */ /* 0x040fe20000000097 */
[----:B------:R-:W1:Y:S01]  /*36c0*/  LDSM.16.M88.4 R100, [R137+0x400] ;  /* 0x000400008964783b */ /* 0x000e620000000200 */
[----:B------:R-:W-:Y:S01]  /*36d0*/  LOP3.LUT R182, R182, 0xffff, RZ, 0xc0, !PT ;  /* 0x0000ffffb6b67812 */ /* 0x000fe200078ec0ff */
[----:B------:R-:W-:Y:S01]  /*36e0*/  IMAD.WIDE.U32 R110, R125, -0x326172a9, RZ ;  /* 0xcd9e8d577d6e7825 */ /* 0x000fe200078e00ff */
[----:B------:R-:W-:Y:S01]  /*36f0*/  LOP3.LUT R151, R151, 0xff, RZ, 0xc0, !PT ;  /* 0x000000ff97977812 */ /* 0x000fe200078ec0ff */
[----:B------:R-:W-:Y:S01]  /*3700*/  MUFU.EX2 R185, R185 ;  /* 0x000000b900b97308 */ /* 0x000fe20000000800 */
[----:B------:R-:W-:Y:S02]  /*3710*/  @P0 FSEL R12, R12, -INF , !P2 ;  /* 0xff8000000c0c0808 */ /* 0x000fe40005000000 */
[----:B------:R-:W-:Y:S07]  /*3720*/  @P0 FSEL R14, R14, -INF , !P2 ;  /* 0xff8000000e0e0808 */ /* 0x000fee0005000000 */
[----:B------:R-:W-:Y:S01]  /*3730*/  MUFU.EX2 R184, R8 ;  /* 0x0000000800b87308 */ /* 0x000fe20000000800 */
[----:B------:R-:W-:Y:S01]  /*3740*/  @P0 FSEL R16, R16, -INF , !P2 ;  /* 0xff80000010100808 */ /* 0x000fe20005000000 */
[----:B------:R-:W-:Y:S01]  /*3750*/  FFMA.FTZ R12, R12, UR10, -R109 ;  /* 0x0000000a0c0c7c23 */ /* 0x000fe2000801086d */
[----:B------:R-:W-:Y:S01]  /*3760*/  @P0 FSEL R18, R18, -INF , !P2 ;  /* 0xff80000012120808 */ /* 0x000fe20005000000 */
[----:B------:R-:W-:Y:S01]  /*3770*/  FFMA.FTZ R14, R14, UR10, -R117 ;  /* 0x0000000a0e0e7c23 */ /* 0x000fe20008010875 */
[----:B------:R-:W-:Y:S01]  /*3780*/  ISETP.LE.U32.AND P2, PT, R151, UR9, PT ;  /* 0x0000000997007c0c */ /* 0x000fe2000bf43070 */
[----:B------:R-:W-:Y:S01]  /*3790*/  FFMA.FTZ R16, R16, UR10, -R116 ;  /* 0x0000000a10107c23 */ /* 0x000fe20008010874 */
[----:B------:R-:W-:Y:S03]  /*37a0*/  SHF.R.U32.HI R182, RZ, 0x8, R182 ;  /* 0x00000008ffb67819 */ /* 0x000fe600000116b6 */
[----:B------:R-:W2:Y:S01]  /*37b0*/  MUFU.EX2 R151, R6 ;  /* 0x0000000600977308 */ /* 0x000ea20000000800 */
[----:B------:R-:W-:Y:S01]  /*37c0*/  LOP3.LUT R4, R204, UR17, R111, 0x96, !PT ;  /* 0x00000011cc047c12 */ /* 0x000fe2000f8e966f */
[----:B------:R-:W-:Y:S01]  /*37d0*/  FFMA.FTZ R18, R18, UR10, -R108 ;  /* 0x0000000a12127c23 */ /* 0x000fe2000801086c */
[----:B------:R-:W-:Y:S07]  /*37e0*/  LOP3.LUT R182, R182, 0xffff, RZ, 0xc0, !PT ;  /* 0x0000ffffb6b67812 */ /* 0x000fee00078ec0ff */
        /* <DEDUP_REMOVED lines=9> */
[----:B--2---:R-:W-:Y:S01]  /*3880*/  @!P2 FADD.FTZ R151, -R151, -RZ ;  /* 0x800000ff9797a221 */ /* 0x004fe20000010100 */
[C---:B------:R-:W-:Y:S03]  /*3890*/  LOP3.LUT R5, R4.reuse, 0xff, RZ, 0xc0, !PT ;  /* 0x000000ff04057812 */ /* 0x040fe600078ec0ff */
[----:B------:R-:W2:Y:S01]  /*38a0*/  MUFU.EX2 R182, R7 ;  /* 0x0000000700b67308 */ /* 0x000ea20000000800 */
[C---:B------:R-:W-:Y:S01]  /*38b0*/  LOP3.LUT R6, R4.reuse, 0xffff, RZ, 0xc0, !PT ;  /* 0x0000ffff04067812 */ /* 0x040fe200078ec0ff */
[----:B------:R-:W-:Y:S01]  /*38c0*/  FFMA.FTZ R17, R17, UR10, -R116 ;  /* 0x0000000a11117c23 */ /* 0x000fe20008010874 */
[----:B------:R-:W-:Y:S01]  /*38d0*/  ISETP.LE.U32.AND P6, PT, R5, UR9, PT ;  /* 0x0000000905007c0c */ /* 0x000fe2000bfc3070 */
[----:B------:R-:W-:Y:S01]  /*38e0*/  FFMA.FTZ R19, R19, UR10, -R108 ;  /* 0x0000000a13137c23 */ /* 0x000fe2000801086c */
[----:B------:R-:W-:Y:S05]  /*38f0*/  PRMT R5, R4, 0x7632, R5 ;  /* 0x0000763204057816 */ /* 0x000fea0000000005 */
[----:B------:R-:W3:Y:S01]  /*3900*/  MUFU.EX2 R188, R11 ;  /* 0x0000000b00bc7308 */ /* 0x000ee20000000800 */
[----:B------:R-:W-:Y:S01]  /*3910*/  SHF.R.U32.HI R6, RZ, 0x8, R6 ;  /* 0x00000008ff067819 */ /* 0x000fe20000011606 */
[-C--:B-1----:R-:W-:Y:S08]  /*3920*/  HMMA.16816.F32.BF16 R20, R104, R100.reuse, R20 ;  /* 0x000000646814723c */ /* 0x082ff00000041814 */
[----:B------:R-:W1:Y:S01]  /*3930*/  MUFU.EX2 R187, R10 ;  /* 0x0000000a00bb7308 */ /* 0x000e620000000800 */
[----:B------:R-:W-:Y:S01]  /*3940*/  LOP3.LUT R5, R5, 0xff, RZ, 0xc0, !PT ;  /* 0x000000ff05057812 */ /* 0x000fe200078ec0ff */
[----:B------:R-:W-:Y:S01]  /*3950*/  @!P4 FADD.FTZ R185, -R185, -RZ ;  /* 0x800000ffb9b9c221 */ /* 0x000fe20000010100 */
[----:B------:R-:W-:Y:S01]  /*3960*/  SHF.R.U32.HI R4, RZ, 0x18, R4 ;  /* 0x00000018ff047819 */ /* 0x000fe20000011604 */
[----:B--2---:R-:W-:Y:S01]  /*3970*/  @!P1 FADD.FTZ R182, -R182, -RZ ;  /* 0x800000ffb6b69221 */ /* 0x004fe20000010100 */
[----:B------:R-:W-:Y:S01]  /*3980*/  ISETP.LE.U32.AND P4, PT, R5, UR9, PT ;  /* 0x0000000905007c0c */ /* 0x000fe2000bf83070 */
[C---:B------:R-:W-:Y:S04]  /*3990*/  HMMA.16816.F32.BF16 R24, R112.reuse, R100, R24 ;  /* 0x000000647018723c */ /* 0x040fe80000041818 */
[----:B------:R-:W-:Y:S01]  /*39a0*/  MUFU.EX2 R191, R13 ;  /* 0x0000000d00bf7308 */ /* 0x000fe20000000800 */
[----:B------:R-:W-:Y:S01]  /*39b0*/  LOP3.LUT R5, R6, 0xffff, RZ, 0xc0, !PT ;  /* 0x0000ffff06057812 */ /* 0x000fe200078ec0ff */
[----:B------:R-:W-:Y:S01]  /*39c0*/  @!P6 FADD.FTZ R184, -R184, -RZ ;  /* 0x800000ffb8b8e221 */ /* 0x000fe20000010100 */
[----:B------:R-:W-:Y:S01]  /*39d0*/  ISETP.LE.U32.AND P1, PT, R4, UR9, PT ;  /* 0x0000000904007c0c */ /* 0x000fe2000bf23070 */
[----:B------:R-:W-:Y:S01]  /*39e0*/  @P0 VIADD R4, R120, 0x18 ;  /* 0x0000001878040836 */ /* 0x000fe20000000000 */
[----:B------:R-:W-:Y:S01]  /*39f0*/  ISETP.LE.U32.AND P2, PT, R5, UR9, PT ;  /* 0x0000000905007c0c */ /* 0x000fe2000bf43070 */
[-C--:B------:R-:W-:Y:S04]  /*3a00*/  HMMA.16816.F32.BF16 R28, R112, R102.reuse, R28 ;  /* 0x00000066701c723c */ /* 0x080fe8000004181c */
[----:B------:R-:W-:Y:S01]  /*3a10*/  MUFU.EX2 R195, R17 ;  /* 0x0000001100c37308 */ /* 0x000fe20000000800 */
[-C--:B------:R-:W-:Y:S01]  /*3a20*/  @P0 ISETP.GE.AND P6, PT, R4, R169.reuse, PT ;  /* 0x000000a90400020c */ /* 0x080fe20003fc6270 */
[----:B------:R-:W-:Y:S01]  /*3a30*/  @P0 VIADD R4, R120, 0x19 ;  /* 0x0000001978040836 */ /* 0x000fe20000000000 */
[----:B------:R-:W-:Y:S01]  /*3a40*/  LOP3.LUT R8, R190, UR18, R189, 0x96, !PT ;  /* 0x00000012be087c12 */ /* 0x000fe2000f8e96bd */
[----:B------:R-:W-:Y:S01]  /*3a50*/  @P0 VIADD R5, R120, 0x20 ;  /* 0x0000002078050836 */ /* 0x000fe20000000000 */
[----:B------:R-:W-:Y:S05]  /*3a60*/  @P0 FSEL R20, R20, -INF , !P5 ;  /* 0xff80000014140808 */ /* 0x000fea0006800000 */
[----:B------:R-:W2:Y:S01]  /*3a70*/  MUFU.EX2 R189, R12 ;  /* 0x0000000c00bd7308 */ /* 0x000ea20000000800 */
[----:B------:R-:W-:Y:S01]  /*3a80*/  @P0 FSEL R22, R22, -INF , !P5 ;  /* 0xff80000016160808 */ /* 0x000fe20006800000 */
[----:B---3--:R-:W-:Y:S01]  /*3a90*/  @!P1 FADD.FTZ R188, -R188, -RZ ;  /* 0x800000ffbcbc9221 */ /* 0x008fe20000010100 */
[----:B------:R-:W-:Y:S01]  /*3aa0*/  @P0 FSEL R24, R24, -INF , !P5 ;  /* 0xff80000018180808 */ /* 0x000fe20006800000 */
[----:B------:R-:W-:Y:S01]  /*3ab0*/  @!P2 FADD.FTZ R186, -R186, -RZ ;  /* 0x800000ffbabaa221 */ /* 0x000fe20000010100 */
[-C--:B------:R-:W-:Y:S01]  /*3ac0*/  @P0 ISETP.GE.AND P2, PT, R4, R169.reuse, PT ;  /* 0x000000a90400020c */ /* 0x080fe20003f46270 */
[C---:B------:R-:W-:Y:S04]  /*3ad0*/  HMMA.16816.F32.BF16 R32, R104.reuse, R102, R32 ;  /* 0x000000666820723c */ /* 0x040fe80000041820 */
[----:B------:R-:W3:Y:S01]  /*3ae0*/  MUFU.EX2 R190, R14 ;  /* 0x0000000e00be7308 */ /* 0x000ee20000000800 */
[----:B------:R-:W-:Y:S01]  /*3af0*/  PRMT R4, R110, 0x7770, RZ ;  /* 0x000077706e047816 */ /* 0x000fe200000000ff */
[----:B-1----:R-:W-:Y:S01]  /*3b00*/  @!P4 FADD.FTZ R187, -R187, -RZ ;  /* 0x800000ffbbbbc221 */ /* 0x002fe20000010100 */
[----:B------:R-:W-:Y:S01]  /*3b10*/  @P0 FSEL R26, R26, -INF , !P5 ;  /* 0xff8000001a1a0808 */ /* 0x000fe20006800000 */
[----:B------:R-:W-:Y:S01]  /*3b20*/  FFMA.FTZ R20, R20, UR10, -R116 ;  /* 0x0000000a14147c23 */ /* 0x000fe20008010874 */
[----:B------:R-:W-:Y:S01]  /*3b30*/  ISETP.LE.U32.AND P1, PT, R4, UR9, PT ;  /* 0x0000000904007c0c */ /* 0x000fe2000bf23070 */
[----:B------:R-:W-:Y:S01]  /*3b40*/  FFMA.FTZ R22, R22, UR10, -R108 ;  /* 0x0000000a16167c23 */ /* 0x000fe2000801086c */
[----:B------:R-:W-:Y:S01]  /*3b50*/  PRMT R4, R110, 0x7771, RZ ;  /* 0x000077716e047816 */ /* 0x000fe200000000ff */
[----:B------:R-:W-:Y:S01]  /*3b60*/  FFMA.FTZ R26, R26, UR10, -R117 ;  /* 0x0000000a1a1a7c23 */ /* 0x000fe20008010875 */
[----:B------:R-:W-:Y:S01]  /*3b70*/  @P0 FSEL R21, R21, -INF , !P3 ;  /* 0xff80000015150808 */ /* 0x000fe20005800000 */
[--C-:B------:R-:W-:Y:S01]  /*3b80*/  FFMA.FTZ R24, R24, UR10, -R109.reuse ;  /* 0x0000000a18187c23 */ /* 0x100fe2000801086d */
[----:B------:R-:W-:Y:S01]  /*3b90*/  ISETP.GT.U32.AND P5, PT, R4, UR9, PT ;  /* 0x0000000904007c0c */ /* 0x000fe2000bfa4070 */
[----:B------:R-:W-:Y:S01]  /*3ba0*/  IMAD.WIDE.U32 R8, R8, -0x2daee0ad, RZ ;  /* 0xd2511f5308087825 */ /* 0x000fe200078e00ff */
[----:B------:R-:W-:Y:S01]  /*3bb0*/  PRMT R4, R110, 0x7772, RZ ;  /* 0x000077726e047816 */ /* 0x000fe200000000ff */
[----:B------:R-:W-:Y:S01]  /*3bc0*/  MUFU.EX2 R196, R19 ;  /* 0x0000001300c47308 */ /* 0x000fe20000000800 */
[----:B------:R-:W-:Y:S01]  /*3bd0*/  @P0 FSEL R23, R23, -INF , !P3 ;  /* 0xff80000017170808 */ /* 0x000fe20005800000 */
[----:B------:R-:W-:Y:S01]  /*3be0*/  FFMA.FTZ R21, R21, UR10, -R116 ;  /* 0x0000000a15157c23 */ /* 0x000fe20008010874 */
[----:B------:R-:W-:Y:S01]  /*3bf0*/  @P0 FSEL R25, R25, -INF , !P3 ;  /* 0xff80000019190808 */ /* 0x000fe20005800000 */
[----:B--2---:R-:W-:Y:S01]  /*3c00*/  @!P1 FADD.FTZ R189, -R189, -RZ ;  /* 0x800000ffbdbd9221 */ /* 0x004fe20000010100 */
[----:B------:R-:W-:Y:S01]  /*3c10*/  @P0 FSEL R27, R27, -INF , !P3 ;  /* 0xff8000001b1b0808 */ /* 0x000fe20005800000 */
[----:B------:R-:W-:Y:S01]  /*3c20*/  FFMA.FTZ R23, R23, UR10, -R108 ;  /* 0x0000000a17177c23 */ /* 0x000fe2000801086c */
[----:B------:R-:W-:Y:S01]  /*3c30*/  ISETP.GT.U32.AND P3, PT, R4, UR9, PT ;  /* 0x0000000904007c0c */ /* 0x000fe2000bf64070 */
[----:B------:R-:W-:Y:S01]  /*3c40*/  FFMA.FTZ R25, R25, UR10, -R109 ;  /* 0x0000000a19197c23 */ /* 0x000fe2000801086d */
[----:B------:R-:W-:Y:S01]  /*3c50*/  PRMT R110, R110, 0x7773, RZ ;  /* 0x000077736e6e7816 */ /* 0x000fe200000000ff */
[----:B------:R-:W-:Y:S01]  /*3c60*/  @P5 FADD.FTZ R191, -R191, -RZ ;  /* 0x800000ffbfbf5221 */ /* 0x000fe20000010100 */
[----:B------:R-:W-:Y:S01]  /*3c70*/  LOP3.LUT R10, R192, UR22, R9, 0x96, !PT ;  /* 0x00000016c00a7c12 */ /* 0x000fe2000f8e9609 */
[----:B------:R-:W-:Y:S01]  /*3c80*/  FFMA.FTZ R27, R27, UR10, -R117 ;  /* 0x0000000a1b1b7c23 */ /* 0x000fe20008010875 */
[----:B------:R-:W-:Y:S01]  /*3c90*/  ISETP.GT.U32.AND P1, PT, R110, UR9, PT ;  /* 0x000000096e007c0c */ /* 0x000fe2000bf24070 */
[----:B------:R-:W1:Y:S01]  /*3ca0*/  MUFU.EX2 R192, R15 ;  /* 0x0000000f00c07308 */ /* 0x000e620000000800 */
[-C--:B------:R-:W-:Y:S01]  /*3cb0*/  @P0 ISETP.GE.AND P4, PT, R5, R169.reuse, PT ;  /* 0x000000a90500020c */ /* 0x080fe20003f86270 */
[----:B------:R-:W-:Y:S01]  /*3cc0*/  IMAD.WIDE.U32 R12, R197, -0x2daee0ad, RZ ;  /* 0xd2511f53c50c7825 */ /* 0x000fe200078e00ff */
[C---:B------:R-:W-:Y:S07]  /*3cd0*/  PRMT R4, R194.reuse, 0x7771, RZ ;  /* 0x00007771c2047816 */ /* 0x040fee00000000ff */
[----:B------:R-:W-:Y:S01]  /*3ce0*/  MUFU.EX2 R197, R20 ;  /* 0x0000001400c57308 */ /* 0x000fe20000000800 */
[----:B------:R-:W-:Y:S01]  /*3cf0*/  PRMT R5, R194, 0x7770, RZ ;  /* 0x00007770c2057816 */ /* 0x000fe200000000ff */
[----:B---3--:R-:W-:Y:S01]  /*3d00*/  @P3 FADD.FTZ R190, -R190, -RZ ;  /* 0x800000ffbebe3221 */ /* 0x008fe20000010100 */
[----:B------:R-:W-:Y:S07]  /*3d10*/  ISETP.GT.U32.AND P3, PT, R4, UR9, PT ;  /* 0x0000000904007c0c */ /* 0x000fee000bf64070 */
[----:B------:R-:W-:Y:S01]  /*3d20*/  MUFU.EX2 R199, R22 ;  /* 0x0000001600c77308 */ /* 0x000fe20000000800 */
[----:B------:R-:W-:Y:S02]  /*3d30*/  ISETP.LE.U32.AND P5, PT, R5, UR9, PT ;  /* 0x0000000905007c0c */ /* 0x000fe4000bfa3070 */
[C---:B------:R-:W-:Y:S07]  /*3d40*/  PRMT R4, R194.reuse, 0x7772, RZ ;  /* 0x00007772c2047816 */ /* 0x040fee00000000ff */
[----:B------:R-:W-:Y:S01]  /*3d50*/  MUFU.EX2 R203, R26 ;  /* 0x0000001a00cb7308 */ /* 0x000fe20000000800 */
[----:B------:R-:W-:Y:S01]  /*3d60*/  PRMT R5, R194, 0x7773, RZ ;  /* 0x00007773c2057816 */ /* 0x000fe200000000ff */
[----:B-1----:R-:W-:Y:S01]  /*3d70*/  @P1 FADD.FTZ R192, -R192, -RZ ;  /* 0x800000ffc0c01221 */ /* 0x002fe20000010100 */
[----:B------:R-:W-:Y:S07]  /*3d80*/  ISETP.GT.U32.AND P1, PT, R4, UR9, PT ;  /* 0x0000000904007c0c */ /* 0x000fee000bf24070 */
[----:B------:R-:W1:Y:S01]  /*3d90*/  MUFU.EX2 R194, R18 ;  /* 0x0000001200c27308 */ /* 0x000e620000000800 */
[----:B------:R-:W-:Y:S01]  /*3da0*/  LOP3.LUT R202, R202, UR18, R205, 0x96, !PT ;  /* 0x00000012caca7c12 */ /* 0x000fe2000f8e96cd */
[----:B------:R-:W-:Y:S01]  /*3db0*/  @P0 VIADD R4, R120, 0x21 ;  /* 0x0000002178040836 */ /* 0x000fe20000000000 */
[--C-:B------:R-:W-:Y:S01]  /*3dc0*/  LOP3.LUT R9, R198, UR35, R13.reuse, 0x96, !PT ;  /* 0x00000023c6097c12 */ /* 0x100fe2000f8e960d */
[----:B------:R-:W-:Y:S01]  /*3dd0*/  @P3 FADD.FTZ R195, -R195, -RZ ;  /* 0x800000ffc3c33221 */ /* 0x000fe20000010100 */
[----:B------:R-:W-:Y:S01]  /*3de0*/  SHF.R.U32.HI R11, RZ, 0x18, R10 ;  /* 0x00000018ff0b7819 */ /* 0x000fe2000001160a */
[----:B------:R-:W-:Y:S01]  /*3df0*/  @!P5 FADD.FTZ R193, -R193, -RZ ;  /* 0x800000ffc1c1d221 */ /* 0x000fe20000010100 */
[-C--:B------:R-:W-:Y:S03]  /*3e00*/  @P0 ISETP.GE.AND P3, PT, R4, R169.reuse, PT ;  /* 0x000000a90400020c */ /* 0x080fe60003f66270 */
[----:B------:R2:W-:Y:S01]  /*3e10*/  MUFU.EX2 R198, R21 ;  /* 0x0000001500c67308 */ /* 0x0005e20000000800 */
[----:B------:R-:W-:Y:S01]  /*3e20*/  LOP3.LUT R4, R10, 0xff, RZ, 0xc0, !PT ;  /* 0x000000ff0a047812 */ /* 0x000fe200078ec0ff */
[----:B------:R-:W-:Y:S01]  /*3e30*/  IMAD.WIDE.U32 R14, R202, -0x2daee0ad, RZ ;  /* 0xd2511f53ca0e7825 */ /* 0x000fe200078e00ff */
[----:B------:R-:W-:Y:S07]  /*3e40*/  ISETP.GT.U32.AND P5, PT, R5, UR9, PT ;  /* 0x0000000905007c0c */ /* 0x000fee000bfa4070 */
[----:B------:R-:W-:Y:S01]  /*3e50*/  MUFU.EX2 R202, R24 ;  /* 0x0000001800ca7308 */ /* 0x000fe20000000800 */
[----:B------:R-:W-:Y:S01]  /*3e60*/  PRMT R13, R10, 0x7632, R13 ;  /* 0x000076320a0d7816 */ /* 0x000fe2000000000d */
[----:B-1----:R-:W-:Y:S01]  /*3e70*/  @P1 FADD.FTZ R194, -R194, -RZ ;  /* 0x800000ffc2c21221 */ /* 0x002fe20000010100 */
[----:B------:R-:W-:Y:S07]  /*3e80*/  ISETP.LE.U32.AND P1, PT, R4, UR9, PT ;  /* 0x0000000904007c0c */ /* 0x000fee000bf23070 */
[----:B------:R-:W-:Y:S01]  /*3e90*/  MUFU.EX2 R204, R27 ;  /* 0x0000001b00cc7308 */ /* 0x000fe20000000800 */
[----:B------:R-:W-:Y:S01]  /*3ea0*/  LOP3.LUT R10, R10, 0xffff, RZ, 0xc0, !PT ;  /* 0x0000ffff0a0a7812 */ /* 0x000fe200078ec0ff */
[----:B------:R-:W1:Y:S01]  /*3eb0*/  LDSM.16.M88.4 R4, [R137+0x800] ;  /* 0x000800008904783b */ /* 0x000e620000000200 */
[----:B------:R-:W-:Y:S02]  /*3ec0*/  LOP3.LUT R201, R200, UR22, R15, 0x96, !PT ;  /* 0x00000016c8c97c12 */ /* 0x000fe4000f8e960f */
[----:B------:R-:W-:Y:S05]  /*3ed0*/  SHF.R.U32.HI R10, RZ, 0x8, R10 ;  /* 0x00000008ff0a7819 */ /* 0x000fea000001160a */
[----:B------:R-:W3:Y:S01]  /*3ee0*/  MUFU.EX2 R200, R23 ;  /* 0x0000001700c87308 */ /* 0x000ee20000000800 */
[----:B------:R-:W-:Y:S01]  /*3ef0*/  @P0 FSEL R29, R29, -INF , !P2 ;  /* 0xff8000001d1d0808 */ /* 0x000fe20005000000 */
[----:B------:R-:W-:Y:S01]  /*3f00*/  @P5 FADD.FTZ R196, -R196, -RZ ;  /* 0x800000ffc4c45221 */ /* 0x000fe20000010100 */
[----:B------:R-:W-:Y:S01]  /*3f10*/  ISETP.LE.U32.AND P5, PT, R11, UR9, PT ;  /* 0x000000090b007c0c */ /* 0x000fe2000bfa3070 */
[----:B--2---:R-:W-:Y:S01]  /*3f20*/  IMAD.WIDE.U32 R20, R121, -0x2daee0ad, RZ ;  /* 0xd2511f5379147825 */ /* 0x004fe200078e00ff */
[----:B------:R-:W-:Y:S02]  /*3f30*/  LOP3.LUT R10, R10, 0xffff, RZ, 0xc0, !PT ;  /* 0x0000ffff0a0a7812 */ /* 0x000fe400078ec0ff */
[----:B------:R-:W-:Y:S01]  /*3f40*/  LOP3.LUT R11, R201, 0xff, RZ, 0xc0, !PT ;  /* 0x000000ffc90b7812 */ /* 0x000fe200078ec0ff */
[----:B------:R-:W-:Y:S01]  /*3f50*/  @!P1 FADD.FTZ R197, -R197, -RZ ;  /* 0x800000ffc5c59221 */ /* 0x000fe20000010100 */
[----:B------:R-:W-:Y:S01]  /*3f60*/  @P0 FSEL R31, R31, -INF , !P2 ;  /* 0xff8000001f1f0808 */ /* 0x000fe20005000000 */
[----:B------:R-:W-:Y:S01]  /*3f70*/  FFMA.FTZ R29, R29, UR10, -R109 ;  /* 0x0000000a1d1d7c23 */ /* 0x000fe2000801086d */
[----:B------:R-:W-:Y:S02]  /*3f80*/  @P0 FSEL R33, R33, -INF , !P2 ;  /* 0xff80000021210808 */ /* 0x000fe40005000000 */
[----:B------:R-:W-:Y:S01]  /*3f90*/  @P0 FSEL R35, R35, -INF , !P2 ;  /* 0xff80000023230808 */ /* 0x000fe20005000000 */
[----:B------:R-:W-:Y:S01]  /*3fa0*/  FFMA.FTZ R31, R31, UR10, -R117 ;  /* 0x0000000a1f1f7c23 */ /* 0x000fe20008010875 */
[----:B------:R-:W-:Y:S01]  /*3fb0*/  ISETP.LE.U32.AND P2, PT, R10, UR9, PT ;  /* 0x000000090a007c0c */ /* 0x000fe2000bf43070 */
[----:B------:R-:W-:Y:S01]  /*3fc0*/  FFMA.FTZ R33, R33, UR10, -R116 ;  /* 0x0000000a21217c23 */ /* 0x000fe20008010874 */
[----:B------:R-:W-:Y:S01]  /*3fd0*/  LOP3.LUT R13, R13, 0xff, RZ, 0xc0, !PT ;  /* 0x000000ff0d0d7812 */ /* 0x000fe200078ec0ff */
[----:B------:R-:W-:Y:S01]  /*3fe0*/  FFMA.FTZ R35, R35, UR10, -R108 ;  /* 0x0000000a23237c23 */ /* 0x000fe2000801086c */
[----:B------:R-:W-:Y:S01]  /*3ff0*/  ISETP.LE.U32.AND P1, PT, R11, UR9, PT ;  /* 0x000000090b007c0c */ /* 0x000fe2000bf23070 */
[----:B------:R-:W-:Y:S01]  /*4000*/  MUFU.EX2 R209, R33 ;  /* 0x0000002100d17308 */ /* 0x000fe20000000800 */
[C---:B------:R-:W-:Y:S01]  /*4010*/  LOP3.LUT R10, R201.reuse, 0xffff, RZ, 0xc0, !PT ;  /* 0x0000ffffc90a7812 */ /* 0x040fe200078ec0ff */
[----:B---3--:R-:W-:Y:S01]  /*4020*/  @!P5 FADD.FTZ R200, -R200, -RZ ;  /* 0x800000ffc8c8d221 */ /* 0x008fe20000010100 */
[----:B------:R-:W-:Y:S07]  /*4030*/  PRMT R11, R201, 0x7632, R11 ;  /* 0x00007632c90b7816 */ /* 0x000fee000000000b */
[----:B------:R-:W-:Y:S01]  /*4040*/  MUFU.EX2 R212, R35 ;  /* 0x0000002300d47308 */ /* 0x000fe20000000800 */
[----:B------:R-:W-:Y:S02]  /*4050*/  @P0 FSEL R28, R28, -INF , !P6 ;  /* 0xff8000001c1c0808 */ /* 0x000fe40007000000 */
[----:B------:R-:W-:Y:S01]  /*4060*/  @P0 FSEL R30, R30, -INF , !P6 ;  /* 0xff8000001e1e0808 */ /* 0x000fe20007000000 */
[----:B------:R-:W-:Y:S01]  /*4070*/  @!P2 FADD.FTZ R198, -R198, -RZ ;  /* 0x800000ffc6c6a221 */ /* 0x000fe20000010100 */
[----:B------:R-:W-:Y:S01]  /*4080*/  @P0 FSEL R32, R32, -INF , !P6 ;  /* 0xff80000020200808 */ /* 0x000fe20007000000 */
[----:B------:R-:W-:Y:S01]  /*4090*/  FFMA.FTZ R28, R28, UR10, -R109 ;  /* 0x0000000a1c1c7c23 */ /* 0x000fe2000801086d */
[----:B------:R-:W-:Y:S01]  /*40a0*/  @P0 FSEL R34, R34, -INF , !P6 ;  /* 0xff80000022220808 */ /* 0x000fe20007000000 */
[----:B------:R-:W-:Y:S01]  /*40b0*/  @!P1 FADD.FTZ R202, -R202, -RZ ;  /* 0x800000ffcaca9221 */ /* 0x000fe20000010100 */
[----:B------:R-:W-:Y:S01]  /*40c0*/  ISETP.LE.U32.AND P6, PT, R13, UR9, PT ;  /* 0x000000090d007c0c */ /* 0x000fe2000bfc3070 */
[----:B------:R-:W-:Y:S01]  /*40d0*/  FFMA.FTZ R32, R32, UR10, -R116 ;  /* 0x0000000a20207c23 */ /* 0x000fe20008010874 */
[----:B------:R-:W-:Y:S01]  /*40e0*/  SHF.R.U32.HI R10, RZ, 0x8, R10 ;  /* 0x00000008ff0a7819 */ /* 0x000fe2000001160a */
[-C--:B-1----:R-:W-:Y:S01]  /*40f0*/  HMMA.16816.F32.BF16 R36, R104, R4.reuse, R36 ;  /* 0x000000046824723c */ /* 0x082fe20000041824 */
[----:B------:R-:W-:Y:S02]  /*4100*/  MUFU.EX2 R205, R28 ;  /* 0x0000001c00cd7308 */ /* 0x000fe40000000800 */
[----:B------:R-:W-:Y:S01]  /*4110*/  LOP3.LUT R11, R11, 0xff, RZ, 0xc0, !PT ;  /* 0x000000ff0b0b7812 */ /* 0x000fe200078ec0ff */
[----:B------:R-:W-:Y:S01]  /*4120*/  FFMA.FTZ R34, R34, UR10, -R108 ;  /* 0x0000000a22227c23 */ /* 0x000fe2000801086c */
[----:B------:R-:W-:Y:S06]  /*4130*/  LOP3.LUT R10, R10, 0xffff, RZ, 0xc0, !PT ;  /* 0x0000ffff0a0a7812 */ /* 0x000fec00078ec0ff */
[----:B------:R-:W-:Y:S01]  /*4140*/  MUFU.EX2 R210, R32 ;  /* 0x0000002000d27308 */ /* 0x000fe20000000800 */
[----:B------:R-:W-:Y:S01]  /*4150*/  ISETP.LE.U32.AND P5, PT, R11, UR9, PT ;  /* 0x000000090b007c0c */ /* 0x000fe2000bfa3070 */
[C---:B------:R-:W-:Y:S08]  /*4160*/  HMMA.16816.F32.BF16 R40, R112.reuse, R4, R40 ;  /* 0x000000047028723c */ /* 0x040ff00000041828 */
[----:B------:R-:W-:Y:S01]  /*4170*/  MUFU.EX2 R211, R34 ;  /* 0x0000002200d37308 */ /* 0x000fe20000000800 */
[----:B------:R-:W-:Y:S01]  /*4180*/  ISETP.LE.U32.AND P2, PT, R10, UR9, PT ;  /* 0x000000090a007c0c */ /* 0x000fe2000bf43070 */
[----:B------:R-:W-:Y:S01]  /*4190*/  @!P6 FADD.FTZ R199, -R199, -RZ ;  /* 0x800000ffc7c7e221 */ /* 0x000fe20000010100 */
[----:B------:R-:W-:Y:S01]  /*41a0*/  SHF.R.U32.HI R10, RZ, 0x18, R201 ;  /* 0x00000018ff0a7819 */ /* 0x000fe200000116c9 */
[----:B------:R-:W-:Y:S01]  /*41b0*/  @P0 VIADD R4, R120, 0x28 ;  /* 0x0000002878040836 */ /* 0x000fe20000000000 */
[----:B------:R-:W-:Y:S05]  /*41c0*/  LOP3.LUT R22, R172, UR21, R127, 0x96, !PT ;  /* 0x00000015ac167c12 */ /* 0x000fea000f8e967f */
[----:B------:R-:W1:Y:S01]  /*41d0*/  MUFU.EX2 R201, R25 ;  /* 0x0000001900c97308 */ /* 0x000e620000000800 */
[----:B------:R-:W-:Y:S01]  /*41e0*/  ISETP.LE.U32.AND P6, PT, R10, UR9, PT ;  /* 0x000000090a007c0c */ /* 0x000fe2000bfc3070 */
[-C--:B------:R-:W-:Y:S08]  /*41f0*/  HMMA.16816.F32.BF16 R44, R112, R6.reuse, R44 ;  /* 0x00000006702c723c */ /* 0x080ff0000004182c */
[----:B------:R-:W-:Y:S01]  /*4200*/  MUFU.EX2 R207, R31 ;  /* 0x0000001f00cf7308 */ /* 0x000fe20000000800 */
[----:B------:R-:W-:Y:S01]  /*4210*/  PRMT R10, R14, 0x7770, RZ ;  /* 0x000077700e0a7816 */ /* 0x000fe200000000ff */
[----:B------:R-:W-:Y:S01]  /*4220*/  @!P5 FADD.FTZ R203, -R203, -RZ ;  /* 0x800000ffcbcbd221 */ /* 0x000fe20000010100 */
[-C--:B------:R-:W-:Y:S01]  /*4230*/  @P0 ISETP.GE.AND P1, PT, R4, R169.reuse, PT ;  /* 0x000000a90400020c */ /* 0x080fe20003f26270 */
[----:B------:R-:W-:Y:S01]  /*4240*/  @P0 VIADD R5, R120, 0x29 ;  /* 0x0000002978050836 */ /* 0x000fe20000000000 */
[----:B------:R-:W-:Y:S01]  /*4250*/  ISETP.LE.U32.AND P5, PT, R10, UR9, PT ;  /* 0x000000090a007c0c */ /* 0x000fe2000bfa3070 */
[----:B------:R-:W-:Y:S01]  /*4260*/  FFMA.FTZ R30, R30, UR10, -R117 ;  /* 0x0000000a1e1e7c23 */ /* 0x000fe20008010875 */
[----:B------:R-:W-:Y:S01]  /*4270*/  PRMT R4, R14, 0x7772, RZ ;  /* 0x000077720e047816 */ /* 0x000fe200000000ff */
[C---:B------:R-:W-:Y:S02]  /*4280*/  HMMA.16816.F32.BF16 R48, R104.reuse, R6, R48 ;  /* 0x000000066830723c */ /* 0x040fe40000041830 */
[----:B------:R-:W-:Y:S02]  /*4290*/  MUFU.EX2 R206, R29 ;  /* 0x0000001d00ce7308 */ /* 0x000fe40000000800 */
[----:B------:R-:W-:Y:S01]  /*42a0*/  @P0 FSEL R36, R36, -INF , !P4 ;  /* 0xff80000024240808 */ /* 0x000fe20006000000 */
[----:B-1----:R-:W-:Y:S01]  /*42b0*/  @!P2 FADD.FTZ R201, -R201, -RZ ;  /* 0x800000ffc9c9a221 */ /* 0x002fe20000010100 */
[-C--:B------:R-:W-:Y:S01]  /*42c0*/  @P0 ISETP.GE.AND P2, PT, R5, R169.reuse, PT ;  /* 0x000000a90500020c */ /* 0x080fe20003f46270 */
[----:B------:R-:W-:Y:S01]  /*42d0*/  IMAD.WIDE.U32 R22, R22, -0x2daee0ad, RZ ;  /* 0xd2511f5316167825 */ /* 0x000fe200078e00ff */
[----:B------:R-:W-:Y:S04]  /*42e0*/  @P0 FSEL R38, R38, -INF , !P4 ;  /* 0xff80000026260808 */ /* 0x000fe80006000000 */
[----:B------:R-:W1:Y:S01]  /*42f0*/  MUFU.EX2 R208, R30 ;  /* 0x0000001e00d07308 */ /* 0x000e620000000800 */
[----:B------:R-:W-:Y:S01]  /*4300*/  @P0 FSEL R40, R40, -INF , !P4 ;  /* 0xff80000028280808 */ /* 0x000fe20006000000 */
[----:B------:R-:W-:Y:S01]  /*4310*/  @!P5 FADD.FTZ R205, -R205, -RZ ;  /* 0x800000ffcdcdd221 */ /* 0x000fe20000010100 */
[----:B------:R-:W-:Y:S01]  /*4320*/  @P0 FSEL R42, R42, -INF , !P4 ;  /* 0xff8000002a2a0808 */ /* 0x000fe20006000000 */
[----:B------:R-:W-:Y:S01]  /*4330*/  @!P6 FADD.FTZ R204, -R204, -RZ ;  /* 0x800000ffcccce221 */ /* 0x000fe20000010100 */
[----:B------:R-:W-:Y:S01]  /*4340*/  PRMT R5, R14, 0x7771, RZ ;  /* 0x000077710e057816 */ /* 0x000fe200000000ff */
[----:B------:R-:W-:Y:S01]  /*4350*/  FFMA.FTZ R36, R36, UR10, -R116 ;  /* 0x0000000a24247c23 */ /* 0x000fe20008010874 */
[----:B------:R-:W-:Y:S01]  /*4360*/  ISETP.GT.U32.AND P4, PT, R4, UR9, PT ;  /* 0x0000000904007c0c */ /* 0x000fe2000bf84070 */
[----:B------:R-:W-:Y:S01]  /*4370*/  FFMA.FTZ R38, R38, UR10, -R108 ;  /* 0x0000000a26267c23 */ /* 0x000fe2000801086c */
[----:B------:R-:W-:Y:S01]  /*4380*/  PRMT R14, R14, 0x7773, RZ ;  /* 0x000077730e0e7816 */ /* 0x000fe200000000ff */
[----:B------:R-:W-:Y:S01]  /*4390*/  FFMA.FTZ R40, R40, UR10, -R109 ;  /* 0x0000000a28287c23 */ /* 0x000fe2000801086d */
[----:B------:R-:W-:Y:S01]  /*43a0*/  PRMT R4, R8, 0x7770, RZ ;  /* 0x0000777008047816 */ /* 0x000fe200000000ff */
[----:B------:R-:W-:Y:S01]  /*43b0*/  FFMA.FTZ R42, R42, UR10, -R117 ;  /* 0x0000000a2a2a7c23 */ /* 0x000fe20008010875 */
[----:B------:R-:W-:Y:S01]  /*43c0*/  ISETP.GT.U32.AND P5, PT, R14, UR9, PT ;  /* 0x000000090e007c0c */ /* 0x000fe2000bfa4070 */
[----:B------:R-:W-:Y:S01]  /*43d0*/  IMAD.WIDE.U32 R10, R9, -0x326172a9, RZ ;  /* 0xcd9e8d57090a7825 */ /* 0x000fe200078e00ff */
[----:B------:R-:W-:Y:S01]  /*43e0*/  @P0 FSEL R37, R37, -INF , !P3 ;  /* 0xff80000025250808 */ /* 0x000fe20005800000 */
[----:B------:R-:W2:Y:S01]  /*43f0*/  MUFU.EX2 R217, R36 ;  /* 0x0000002400d97308 */ /* 0x000ea20000000800 */
[----:B------:R-:W-:Y:S02]  /*4400*/  @P0 FSEL R39, R39, -INF , !P3 ;  /* 0xff80000027270808 */ /* 0x000fe40005800000 */
[----:B------:R-:W-:Y:S01]  /*4410*/  @P0 FSEL R41, R41, -INF , !P3 ;  /* 0xff80000029290808 */ /* 0x000fe20005800000 */
[----:B-1----:R-:W-:Y:S01]  /*4420*/  @P4 FADD.FTZ R208, -R208, -RZ ;  /* 0x800000ffd0d04221 */ /* 0x002fe20000010100 */
[----:B------:R-:W-:Y:S01]  /*4430*/  @P0 FSEL R43, R43, -INF , !P3 ;  /* 0xff8000002b2b0808 */ /* 0x000fe20005800000 */
[----:B------:R-:W-:Y:S01]  /*4440*/  FFMA.FTZ R37, R37, UR10, -R116 ;  /* 0x0000000a25257c23 */ /* 0x000fe20008010874 */
[----:B------:R-:W-:Y:S01]  /*4450*/  ISETP.LE.U32.AND P3, PT, R4, UR9, PT ;  /* 0x0000000904007c0c */ /* 0x000fe2000bf63070 */
[----:B------:R-:W-:Y:S01]  /*4460*/  FFMA.FTZ R39, R39, UR10, -R108 ;  /* 0x0000000a27277c23 */ /* 0x000fe2000801086c */
[----:B------:R-:W-:Y:S01]  /*4470*/  PRMT R4, R8, 0x7771, RZ ;  /* 0x0000777108047816 */ /* 0x000fe200000000ff */
[----:B------:R-:W-:Y:S01]  /*4480*/  @P5 FADD.FTZ R207, -R207, -RZ ;  /* 0x800000ffcfcf5221 */ /* 0x000fe20000010100 */
[----:B------:R-:W-:Y:S01]  /*4490*/  ISETP.GT.U32.AND P6, PT, R5, UR9, PT ;  /* 0x0000000905007c0c */ /* 0x000fe2000bfc4070 */
[----:B------:R-:W-:Y:S01]  /*44a0*/  @P0 VIADD R5, R120, 0x30 ;  /* 0x0000003078050836 */ /* 0x000fe20000000000 */
[----:B------:R-:W-:Y:S01]  /*44b0*/  ISETP.GT.U32.AND P4, PT, R4, UR9, PT ;  /* 0x0000000904007c0c */ /* 0x000fe2000bf84070 */
[----:B------:R-:W-:Y:S01]  /*44c0*/  FFMA.FTZ R41, R41, UR10, -R109 ;  /* 0x0000000a29297c23 */ /* 0x000fe2000801086d */
[----:B------:R-:W-:Y:S01]  /*44d0*/  PRMT R4, R8, 0x7772, RZ ;  /* 0x0000777208047816 */ /* 0x000fe200000000ff */
[----:B------:R-:W-:Y:S01]  /*44e0*/  FFMA.FTZ R43, R43, UR10, -R117 ;  /* 0x0000000a2b2b7c23 */ /* 0x000fe20008010875 */
[----:B------:R-:W-:Y:S01]  /*44f0*/  LOP3.LUT R126, R126, UR20, R11, 0x96, !PT ;  /* 0x000000147e7e7c12 */ /* 0x000fe2000f8e960b */
[----:B------:R-:W1:Y:S01]  /*4500*/  MUFU.EX2 R218, R37 ;  /* 0x0000002500da7308 */ /* 0x000e620000000800 */
[----:B------:R-:W-:Y:S01]  /*4510*/  ISETP.GT.U32.AND P5, PT, R4, UR9, PT ;  /* 0x0000000904007c0c */ /* 0x000fe2000bfa4070 */
[----:B------:R-:W-:Y:S01]  /*4520*/  @P0 VIADD R4, R120, 0x31 ;  /* 0x0000003178040836 */ /* 0x000fe20000000000 */
[----:B------:R-:W-:Y:S01]  /*4530*/  LOP3.LUT R14, R124, UR35, R21, 0x96, !PT ;  /* 0x000000237c0e7c12 */ /* 0x000fe2000f8e9615 */
[----:B------:R-:W-:Y:S01]  /*4540*/  @!P3 FADD.FTZ R210, -R210, -RZ ;  /* 0x800000ffd2d2b221 */ /* 0x000fe20000010100 */
[----:B------:R-:W-:Y:S01]  /*4550*/  @P0 FSEL R44, R44, -INF , !P1 ;  /* 0xff8000002c2c0808 */ /* 0x000fe20004800000 */
[----:B------:R-:W-:Y:S01]  /*4560*/  IMAD.WIDE.U32 R126, R126, -0x2daee0ad, RZ ;  /* 0xd2511f537e7e7825 */ /* 0x000fe200078e00ff */
[-C--:B------:R-:W-:Y:S03]  /*4570*/  @P0 ISETP.GE.AND P3, PT, R4, R169.reuse, PT ;  /* 0x000000a90400020c */ /* 0x080fe60003f66270 */
[----:B------:R-:W3:Y:S01]  /*4580*/  MUFU.EX2 R219, R38 ;  /* 0x0000002600db7308 */ /* 0x000ee20000000800 */
[----:B------:R-:W-:Y:S01]  /*4590*/  PRMT R4, R8, 0x7773, RZ ;  /* 0x0000777308047816 */ /* 0x000fe200000000ff */
[----:B------:R-:W-:Y:S01]  /*45a0*/  @P4 FADD.FTZ R209, -R209, -RZ ;  /* 0x800000ffd1d14221 */ /* 0x000fe20000010100 */
[----:B------:R-:W-:Y:S01]  /*45b0*/  LOP3.LUT R8, R12, UR29, R23, 0x96, !PT ;  /* 0x0000001d0c087c12 */ /* 0x000fe2000f8e9617 */
[----:B------:R-:W-:Y:S01]  /*45c0*/  IMAD.WIDE.U32 R14, R14, -0x326172a9, RZ ;  /* 0xcd9e8d570e0e7825 */ /* 0x000fe200078e00ff */
[----:B------:R-:W-:Y:S05]  /*45d0*/  ISETP.GT.U32.AND P4, PT, R4, UR9, PT ;  /* 0x0000000904007c0c */ /* 0x000fea000bf84070 */
[----:B------:R-:W4:Y:S01]  /*45e0*/  MUFU.EX2 R220, R39 ;  /* 0x0000002700dc7308 */ /* 0x000f220000000800 */
[----:B------:R-:W-:Y:S01]  /*45f0*/  LOP3.LUT R22, R22, UR28, R127, 0x96, !PT ;  /* 0x0000001c16167c12 */ /* 0x000fe2000f8e967f */
[----:B------:R-:W-:Y:S01]  /*4600*/  IMAD.WIDE.U32 R8, R8, -0x326172a9, RZ ;  /* 0xcd9e8d5708087825 */ /* 0x000fe200078e00ff */
[----:B------:R-:W-:Y:S07]  /*4610*/  LOP3.LUT R18, R122, UR20, R15, 0x96, !PT ;  /* 0x000000147a127c12 */ /* 0x000fee000f8e960f */
[----:B------:R-:W4:Y:S01]  /*4620*/  MUFU.EX2 R221, R40 ;  /* 0x0000002800dd7308 */ /* 0x000f220000000800 */
[----:B------:R-:W-:Y:S01]  /*4630*/  @P0 FSEL R46, R46, -INF , !P1 ;  /* 0xff8000002e2e0808 */ /* 0x000fe20004800000 */
[----:B------:R-:W-:Y:S01]  /*4640*/  @P0 VIADD R4, R120, 0x38 ;  /* 0x0000003878040836 */ /* 0x000fe20000000000 */
[----:B------:R-:W-:Y:S01]  /*4650*/  LOP3.LUT R10, R10, UR19, R9, 0x96, !PT ;  /* 0x000000130a0a7c12 */ /* 0x000fe2000f8e9609 */
[----:B------:R-:W-:Y:S01]  /*4660*/  @P5 FADD.FTZ R211, -R211, -RZ ;  /* 0x800000ffd3d35221 */ /* 0x000fe20000010100 */
[----:B------:R-:W-:Y:S01]  /*4670*/  @P0 FSEL R48, R48, -INF , !P1 ;  /* 0xff80000030300808 */ /* 0x000fe20004800000 */
[----:B------:R-:W-:Y:S01]  /*4680*/  @P0 VIADD R120, R120, 0x39 ;  /* 0x0000003978780836 */ /* 0x000fe20000000000 */
[-C--:B------:R-:W-:Y:S01]  /*4690*/  @P0 ISETP.GE.AND P5, PT, R4, R169.reuse, PT ;  /* 0x000000a90400020c */ /* 0x080fe20003fa6270 */
[----:B------:R-:W-:Y:S01]  /*46a0*/  IMAD.WIDE.U32 R10, R10, -0x2daee0ad, RZ ;  /* 0xd2511f530a0a7825 */ /* 0x000fe200078e00ff */
[----:B------:R-:W-:Y:S01]  /*46b0*/  LOP3.LUT R4, R172, UR21, R123, 0x96, !PT ;  /* 0x00000015ac047c12 */ /* 0x000fe2000f8e967b */
[----:B------:R-:W4:Y:S01]  /*46c0*/  MUFU.EX2 R222, R41 ;  /* 0x0000002900de7308 */ /* 0x000f220000000800 */
[----:B------:R-:W-:Y:S01]  /*46d0*/  @P0 FSEL R50, R50, -INF , !P1 ;  /* 0xff80000032320808 */ /* 0x000fe20004800000 */
[----:B------:R-:W-:Y:S01]  /*46e0*/  FFMA.FTZ R48, R48, UR10, -R116 ;  /* 0x0000000a30307c23 */ /* 0x000fe20008010874 */
[----:B------:R-:W-:Y:S01]  /*46f0*/  LOP3.LUT R16, R126, UR23, R11, 0x96, !PT ;  /* 0x000000177e107c12 */ /* 0x000fe2000f8e960b */
[----:B------:R-:W-:Y:S01]  /*4700*/  @P6 FADD.FTZ R206, -R206, -RZ ;  /* 0x800000ffcece6221 */ /* 0x000fe20000010100 */
[-C--:B------:R-:W-:Y:S01]  /*4710*/  @P0 ISETP.GE.AND P6, PT, R5, R169.reuse, PT ;  /* 0x000000a90500020c */ /* 0x080fe20003fc6270 */
[----:B------:R-:W-:Y:S01]  /*4720*/  IMAD.WIDE.U32 R4, R4, -0x2daee0ad, RZ ;  /* 0xd2511f5304047825 */ /* 0x000fe200078e00ff */
[----:B------:R-:W-:Y:S03]  /*4730*/  @P0 FSEL R45, R45, -INF , !P2 ;  /* 0xff8000002d2d0808 */ /* 0x000fe60005000000 */
[----:B------:R-:W-:Y:S01]  /*4740*/  MUFU.EX2 R229, R48 ;  /* 0x0000003000e57308 */ /* 0x000fe20000000800 */
[----:B------:R-:W-:Y:S01]  /*4750*/  @P0 FSEL R47, R47, -INF , !P2 ;  /* 0xff8000002f2f0808 */ /* 0x000fe20005000000 */
[----:B------:R-:W-:Y:S01]  /*4760*/  IMAD.WIDE.U32 R16, R16, -0x326172a9, RZ ;  /* 0xcd9e8d5710107825 */ /* 0x000fe200078e00ff */
[----:B------:R-:W-:Y:S07]  /*4770*/  LOP3.LUT R20, R20, UR29, R5, 0x96, !PT ;  /* 0x0000001d14147c12 */ /* 0x000fee000f8e9605 */
[----:B------:R-:W4:Y:S01]  /*4780*/  MUFU.EX2 R223, R42 ;  /* 0x0000002a00df7308 */ /* 0x000f220000000800 */
[----:B------:R-:W-:Y:S01]  /*4790*/  @P0 FSEL R49, R49, -INF , !P2 ;  /* 0xff80000031310808 */ /* 0x000fe20005000000 */
[----:B------:R-:W-:Y:S01]  /*47a0*/  IMAD.WIDE.U32 R22, R22, -0x326172a9, RZ ;  /* 0xcd9e8d5716167825 */ /* 0x000fe200078e00ff */
[----:B------:R-:W-:Y:S07]  /*47b0*/  @P0 FSEL R51, R51, -INF , !P2 ;  /* 0xff80000033330808 */ /* 0x000fee0005000000 */
[----:B------:R-:W4:Y:S01]  /*47c0*/  MUFU.EX2 R224, R43 ;  /* 0x0000002b00e07308 */ /* 0x000f220000000800 */
[----:B------:R-:W-:Y:S01]  /*47d0*/  FFMA.FTZ R50, R50, UR10, -R108 ;  /* 0x0000000a32327c23 */ /* 0x000fe2000801086c */
[----:B------:R-:W-:Y:S01]  /*47e0*/  IMAD.WIDE.U32 R18, R18, -0x2daee0ad, RZ ;  /* 0xd2511f5312127825 */ /* 0x000fe200078e00ff */
[----:B------:R-:W-:Y:S02]  /*47f0*/  LOP3.LUT R9, R22, UR17, R17, 0x96, !PT ;  /* 0x0000001116097c12 */ /* 0x000fe4000f8e9611 */
[----:B------:R-:W-:Y:S01]  /*4800*/  LOP3.LUT R8, R8, UR18, R23, 0x96, !PT ;  /* 0x0000001208087c12 */ /* 0x000fe2000f8e9617 */
[----:B------:R-:W-:Y:S01]  /*4810*/  FFMA.FTZ R49, R49, UR10, -R116 ;  /* 0x0000000a31317c23 */ /* 0x000fe20008010874 */
[----:B------:R-:W-:Y:S03]  /*4820*/  LOP3.LUT R11, R4, UR28, R19, 0x96, !PT ;  /* 0x0000001c040b7c12 */ /* 0x000fe6000f8e9613 */
[----:B------:R-:W-:Y:S01]  /*4830*/  MUFU.EX2 R231, R50 ;  /* 0x0000003200e77308 */ /* 0x000fe20000000800 */
[C---:B------:R-:W-:Y:S01]  /*4840*/  LOP3.LUT R4, R9.reuse, 0xff, RZ, 0xc0, !PT ;  /* 0x000000ff09047812 */ /* 0x040fe200078ec0ff */
[----:B------:R-:W-:Y:S01]  /*4850*/  IMAD.WIDE.U32 R20, R20, -0x326172a9, RZ ;  /* 0xcd9e8d5714147825 */ /* 0x000fe200078e00ff */
[----:B------:R-:W-:Y:S07]  /*4860*/  LOP3.LUT R13, R9, 0xffff, RZ, 0xc0, !PT ;  /* 0x0000ffff090d7812 */ /* 0x000fee00078ec0ff */
[----:B------:R-:W-:Y:S01]  /*4870*/  MUFU.EX2 R230, R49 ;  /* 0x0000003100e67308 */ /* 0x000fe20000000800 */
[----:B------:R-:W-:Y:S01]  /*4880*/  ISETP.LE.U32.AND P1, PT, R4, UR9, PT ;  /* 0x0000000904007c0c */ /* 0x000fe2000bf23070 */
[----:B------:R-:W-:Y:S01]  /*4890*/  FFMA.FTZ R51, R51, UR10, -R108 ;  /* 0x0000000a33337c23 */ /* 0x000fe2000801086c */
[----:B------:R-:W-:Y:S01]  /*48a0*/  LOP3.LUT R14, R14, UR19, R21, 0x96, !PT ;  /* 0x000000130e0e7c12 */ /* 0x000fe2000f8e9615 */
[----:B------:R3:W4:Y:S01]  /*48b0*/  LDSM.16.M88.4 R4, [R137+0xc00] ;  /* 0x000c00008904783b */ /* 0x0007220000000200 */
[----:B------:R-:W-:Y:S05]  /*48c0*/  SHF.R.U32.HI R13, RZ, 0x8, R13 ;  /* 0x00000008ff0d7819 */ /* 0x000fea000001160d */
[----:B------:R-:W-:Y:S01]  /*48d0*/  MUFU.EX2 R232, R51 ;  /* 0x0000003300e87308 */ /* 0x000fe20000000800 */
[----:B------:R-:W-:Y:S01]  /*48e0*/  PRMT R12, R9, 0x7632, R12 ;  /* 0x00007632090c7816 */ /* 0x000fe2000000000c */
[----:B------:R-:W-:Y:S01]  /*48f0*/  FFMA.FTZ R44, R44, UR10, -R109 ;  /* 0x0000000a2c2c7c23 */ /* 0x000fe2000801086d */
[----:B------:R-:W-:Y:S01]  /*4900*/  LOP3.LUT R13, R13, 0xffff, RZ, 0xc0, !PT ;  /* 0x0000ffff0d0d7812 */ /* 0x000fe200078ec0ff */
[----:B------:R-:W-:Y:S01]  /*4910*/  IMAD.WIDE.U32 R14, R14, -0x2daee0ad, RZ ;  /* 0xd2511f530e0e7825 */ /* 0x000fe200078e00ff */
[----:B------:R-:W-:Y:S05]  /*4920*/  LOP3.LUT R12, R12, 0xff, RZ, 0xc0, !PT ;  /* 0x000000ff0c0c7812 */ /* 0x000fea00078ec0ff */
[----:B------:R-:W4:Y:S01]  /*4930*/  MUFU.EX2 R225, R44 ;  /* 0x0000002c00e17308 */ /* 0x000f220000000800 */
[----:B------:R-:W-:Y:S01]  /*4940*/  ISETP.LE.U32.AND P2, PT, R13, UR9, PT ;  /* 0x000000090d007c0c */ /* 0x000fe2000bf43070 */
[----:B--2---:R-:W-:Y:S01]  /*4950*/  @!P1 FADD.FTZ R217, -R217, -RZ ;  /* 0x800000ffd9d99221 */ /* 0x004fe20000010100 */
[----:B------:R-:W-:Y:S01]  /*4960*/  LOP3.LUT R18, R18, UR23, R15, 0x96, !PT ;  /* 0x0000001712127c12 */ /* 0x000fe2000f8e960f */
[----:B------:R-:W-:Y:S01]  /*4970*/  FFMA.FTZ R45, R45, UR10, -R109 ;  /* 0x0000000a2d2d7c23 */ /* 0x000fe2000801086d */
[----:B------:R-:W-:Y:S01]  /*4980*/  ISETP.LE.U32.AND P1, PT, R12, UR9, PT ;  /* 0x000000090c007c0c */ /* 0x000fe2000bf23070 */
[----:B------:R-:W-:Y:S01]  /*4990*/  IMAD.WIDE.U32 R12, R11, -0x326172a9, RZ ;  /* 0xcd9e8d570b0c7825 */ /* 0x000fe200078e00ff */
[----:B------:R-:W-:Y:S03]  /*49a0*/  SHF.R.U32.HI R9, RZ, 0x18, R9 ;  /* 0x00000018ff097819 */ /* 0x000fe60000011609 */
[----:B------:R-:W2:Y:S01]  /*49b0*/  MUFU.EX2 R226, R45 ;  /* 0x0000002d00e27308 */ /* 0x000ea20000000800 */
[----:B------:R-:W-:Y:S01]  /*49c0*/  FFMA.FTZ R46, R46, UR10, -R117 ;  /* 0x0000000a2e2e7c23 */ /* 0x000fe20008010875 */
[----:B------:R-:W-:Y:S01]  /*49d0*/  IMAD.WIDE.U32 R18, R18, -0x326172a9, RZ ;  /* 0xcd9e8d5712127825 */ /* 0x000fe200078e00ff */
[----:B------:R-:W-:Y:S03]  /*49e0*/  LOP3.LUT R13, R20, UR18, R13, 0x96, !PT ;  /* 0x00000012140d7c12 */ /* 0x000fe6000f8e960d */
[----:B------:R-:W-:Y:S01]  /*49f0*/  FFMA.FTZ R47, R47, UR10, -R117 ;  /* 0x0000000a2f2f7c23 */ /* 0x000fe20008010875 */
[----:B-1----:R-:W-:Y:S01]  /*4a00*/  @!P2 FADD.FTZ R218, -R218, -RZ ;  /* 0x800000ffdadaa221 */ /* 0x002fe20000010100 */
[----:B------:R-:W-:Y:S01]  /*4a10*/  LOP3.LUT R15, R12, UR17, R19, 0x96, !PT ;  /* 0x000000110c0f7c12 */ /* 0x000fe2000f8e9613 */
[----:B---3--:R-:W-:Y:S01]  /*4a20*/  IMAD.IADD R137, R134, 0x1, R133 ;  /* 0x0000000186897824 */ /* 0x008fe200078e0285 */
[----:B------:R-:W-:Y:S01]  /*4a30*/  ISETP.LE.U32.AND P2, PT, R9, UR9, PT ;  /* 0x0000000909007c0c */ /* 0x000fe2000bf43070 */
[----:B------:R-:W-:Y:S01]  /*4a40*/  @!P1 FADD.FTZ R219, -R219, -RZ ;  /* 0x800000ffdbdb9221 */ /* 0x000fe20000010100 */
[C---:B------:R-:W-:Y:S01]  /*4a50*/  LOP3.LUT R9, R15.reuse, 0xffff, RZ, 0xc0, !PT ;  /* 0x0000ffff0f097812 */ /* 0x040fe200078ec0ff */
[----:B------:R-:W-:Y:S01]  /*4a60*/  IMAD.WIDE.U32 R20, R8, -0x2daee0ad, RZ ;  /* 0xd2511f5308147825 */ /* 0x000fe200078e00ff */
[----:B------:R-:W-:Y:S01]  /*4a70*/  LOP3.LUT R8, R15, 0xff, RZ, 0xc0, !PT ;  /* 0x000000ff0f087812 */ /* 0x000fe200078ec0ff */
[----:B------:R-:W-:Y:S01]  /*4a80*/  MUFU.EX2 R228, R47 ;  /* 0x0000002f00e47308 */ /* 0x000fe20000000800 */
[----:B------:R-:W-:Y:S01]  /*4a90*/  SHF.R.U32.HI R9, RZ, 0x8, R9 ;  /* 0x00000008ff097819 */ /* 0x000fe20000011609 */
[----:B------:R-:W-:Y:S01]  /*4aa0*/  @P4 FADD.FTZ R212, -R212, -RZ ;  /* 0x800000ffd4d44221 */ /* 0x000fe20000010100 */
[----:B------:R-:W-:Y:S07]  /*4ab0*/  ISETP.LE.U32.AND P1, PT, R8, UR9, PT ;  /* 0x0000000908007c0c */ /* 0x000fee000bf23070 */
[----:B------:R-:W1:Y:S01]  /*4ac0*/  MUFU.EX2 R227, R46 ;  /* 0x0000002e00e37308 */ /* 0x000e620000000800 */
[----:B------:R-:W-:Y:S02]  /*4ad0*/  LOP3.LUT R8, R9, 0xffff, RZ, 0xc0, !PT ;  /* 0x0000ffff09087812 */ /* 0x000fe400078ec0ff */
[----:B------:R-:W-:Y:S01]  /*4ae0*/  PRMT R17, R15, 0x7632, R17 ;  /* 0x000076320f117816 */ /* 0x000fe20000000011 */
[----:B----4-:R-:W-:Y:S01]  /*4af0*/  @!P2 FADD.FTZ R220, -R220, -RZ ;  /* 0x800000ffdcdca221 */ /* 0x010fe20000010100 */
[----:B------:R-:W-:Y:S01]  /*4b00*/  ISETP.LE.U32.AND P2, PT, R8, UR9, PT ;  /* 0x0000000908007c0c */ /* 0x000fe2000bf43070 */
[-C--:B------:R-:W-:Y:S03]  /*4b10*/  HMMA.16816.F32.BF16 R52, R104, R4.reuse, R52 ;  /* 0x000000046834723c */ /* 0x080fe60000041834 */
[----:B------:R-:W-:Y:S02]  /*4b20*/  LOP3.LUT R17, R17, 0xff, RZ, 0xc0, !PT ;  /* 0x000000ff11117812 */ /* 0x000fe400078ec0ff */
[----:B------:R-:W-:Y:S01]  /*4b30*/  SHF.R.U32.HI R15, RZ, 0x18, R15 ;  /* 0x00000018ff0f7819 */ /* 0x000fe2000001160f */
[----:B------:R-:W-:Y:S01]  /*4b40*/  @!P1 FADD.FTZ R221, -R221, -RZ ;  /* 0x800000ffdddd9221 */ /* 0x000fe20000010100 */
[----:B------:R-:W-:Y:S01]  /*4b50*/  ISETP.LE.U32.AND P1, PT, R17, UR9, PT ;  /* 0x0000000911007c0c */ /* 0x000fe2000bf23070 */
[C---:B------:R-:W-:Y:S04]  /*4b60*/  HMMA.16816.F32.BF16 R56, R112.reuse, R4, R56 ;  /* 0x000000047038723c */ /* 0x040fe80000041838 */
[----:B------:R-:W-:Y:S01]  /*4b70*/  LOP3.LUT R11, R10, UR22, R21, 0x96, !PT ;  /* 0x000000160a0b7c12 */ /* 0x000fe2000f8e9615 */
[----:B------:R-:W-:Y:S01]  /*4b80*/  @!P2 FADD.FTZ R222, -R222, -RZ ;  /* 0x800000ffdedea221 */ /* 0x000fe20000010100 */
[----:B------:R-:W-:Y:S02]  /*4b90*/  ISETP.LE.U32.AND P2, PT, R15, UR9, PT ;  /* 0x000000090f007c0c */ /* 0x000fe4000bf43070 */
[C---:B------:R-:W-:Y:S01]  /*4ba0*/  PRMT R12, R20.reuse, 0x7770, RZ ;  /* 0x00007770140c7816 */ /* 0x040fe200000000ff */
[-C--:B------:R-:W-:Y:S03]  /*4bb0*/  HMMA.16816.F32.BF16 R60, R112, R6.reuse, R60 ;  /* 0x00000006703c723c */ /* 0x080fe6000004183c */
[C---:B------:R-:W-:Y:S01]  /*4bc0*/  PRMT R10, R20.reuse, 0x7771, RZ ;  /* 0x00007771140a7816 */ /* 0x040fe200000000ff */
[----:B------:R-:W-:Y:S01]  /*4bd0*/  @!P1 FADD.FTZ R223, -R223, -RZ ;  /* 0x800000ffdfdf9221 */ /* 0x000fe20000010100 */
[C---:B------:R-:W-:Y:S02]  /*4be0*/  PRMT R9, R20.reuse, 0x7772, RZ ;  /* 0x0000777214097816 */ /* 0x040fe400000000ff */
[----:B------:R-:W-:Y:S01]  /*4bf0*/  PRMT R8, R20, 0x7773, RZ ;  /* 0x0000777314087816 */ /* 0x000fe200000000ff */
[----:B------:R-:W-:Y:S04]  /*4c00*/  HMMA.16816.F32.BF16 R64, R104, R6, R64 ;  /* 0x000000066840723c */ /* 0x000fe80000041840 */
[----:B------:R-:W-:Y:S01]  /*4c10*/  PRMT R20, R18, 0x7770, RZ ;  /* 0x0000777012147816 */ /* 0x000fe200000000ff */
[----:B------:R-:W-:Y:S01]  /*4c20*/  @!P2 FADD.FTZ R224, -R224, -RZ ;  /* 0x800000ffe0e0a221 */ /* 0x000fe20000010100 */
[----:B------:R-:W-:Y:S02]  /*4c30*/  PRMT R19, R18, 0x7771, RZ ;  /* 0x0000777112137816 */ /* 0x000fe400000000ff */
[----:B------:R-:W-:Y:S02]  /*4c40*/  ISETP.LE.U32.AND P1, PT, R20, UR9, PT ;  /* 0x0000000914007c0c */ /* 0x000fe4000bf23070 */
[----:B------:R-:W-:Y:S02]  /*4c50*/  ISETP.GT.U32.AND P2, PT, R19, UR9, PT ;  /* 0x0000000913007c0c */ /* 0x000fe4000bf44070 */
[----:B------:R-:W-:Y:S02]  /*4c60*/  PRMT R17, R18, 0x7772, RZ ;  /* 0x0000777212117816 */ /* 0x000fe400000000ff */
[----:B------:R-:W-:Y:S02]  /*4c70*/  @P0 FSEL R52, R52, -INF , !P6 ;  /* 0xff80000034340808 */ /* 0x000fe40007000000 */
[----:B------:R-:W-:Y:S02]  /*4c80*/  @P0 FSEL R54, R54, -INF , !P6 ;  /* 0xff80000036360808 */ /* 0x000fe40007000000 */
[----:B------:R-:W-:Y:S01]  /*4c90*/  @P0 FSEL R56, R56, -INF , !P6 ;  /* 0xff80000038380808 */ /* 0x000fe20007000000 */
[----:B------:R-:W-:Y:S01]  /*4ca0*/  FFMA.FTZ R52, R52, UR10, -R116 ;  /* 0x0000000a34347c23 */ /* 0x000fe20008010874 */
[----:B------:R-:W-:Y:S01]  /*4cb0*/  @P0 FSEL R58, R58, -INF , !P6 ;  /* 0xff8000003a3a0808 */ /* 0x000fe20007000000 */
[----:B------:R-:W-:Y:S01]  /*4cc0*/  @!P1 FADD.FTZ R225, -R225, -RZ ;  /* 0x800000ffe1e19221 */ /* 0x000fe20000010100 */
[----:B------:R-:W-:Y:S01]  /*4cd0*/  PRMT R18, R18, 0x7773, RZ ;  /* 0x0000777312127816 */ /* 0x000fe200000000ff */
[----:B------:R-:W-:Y:S01]  /*4ce0*/  FFMA.FTZ R54, R54, UR10, -R108 ;  /* 0x0000000a36367c23 */ /* 0x000fe2000801086c */
[----:B------:R-:W-:Y:S01]  /*4cf0*/  ISETP.GT.U32.AND P6, PT, R17, UR9, PT ;  /* 0x0000000911007c0c */ /* 0x000fe2000bfc4070 */
[----:B------:R-:W-:Y:S01]  /*4d00*/  FFMA.FTZ R58, R58, UR10, -R117 ;  /* 0x0000000a3a3a7c23 */ /* 0x000fe20008010875 */
[----:B------:R-:W-:Y:S01]  /*4d10*/  ISETP.GT.U32.AND P1, PT, R18, UR9, PT ;  /* 0x0000000912007c0c */ /* 0x000fe2000bf24070 */
[----:B------:R-:W-:Y:S01]  /*4d20*/  FFMA.FTZ R56, R56, UR10, -R109 ;  /* 0x0000000a38387c23 */ /* 0x000fe2000801086d */
[----:B------:R-:W-:Y:S01]  /*4d30*/  PRMT R4, R16, 0x7771, RZ ;  /* 0x0000777110047816 */ /* 0x000fe200000000ff */
[----:B--2---:R-:W-:Y:S01]  /*4d40*/  @P2 FADD.FTZ R226, -R226, -RZ ;  /* 0x800000ffe2e22221 */ /* 0x004fe20000010100 */
[C---:B------:R-:W-:Y:S01]  /*4d50*/  PRMT R5, R16.reuse, 0x7770, RZ ;  /* 0x0000777010057816 */ /* 0x040fe200000000ff */
[----:B------:R-:W2:Y:S01]  /*4d60*/  MUFU.EX2 R233, R52 ;  /* 0x0000003400e97308 */ /* 0x000ea20000000800 */
[----:B------:R-:W-:Y:S02]  /*4d70*/  PRMT R15, R16, 0x7772, RZ ;  /* 0x00007772100f7816 */ /* 0x000fe400000000ff */
[----:B------:R-:W-:Y:S07]  /*4d80*/  ISETP.GT.U32.AND P2, PT, R4, UR9, PT ;  /* 0x0000000904007c0c */ /* 0x000fee000bf44070 */
[----:B------:R-:W-:Y:S01]  /*4d90*/  MUFU.EX2 R235, R54 ;  /* 0x0000003600eb7308 */ /* 0x000fe20000000800 */
[----:B------:R-:W-:Y:S01]  /*4da0*/  @P0 FSEL R53, R53, -INF , !P3 ;  /* 0xff80000035350808 */ /* 0x000fe20005800000 */
[----:B-1----:R-:W-:Y:S01]  /*4db0*/  @P6 FADD.FTZ R227, -R227, -RZ ;  /* 0x800000ffe3e36221 */ /* 0x002fe20000010100 */
[----:B------:R-:W-:Y:S01]  /*4dc0*/  @P0 FSEL R55, R55, -INF , !P3 ;  /* 0xff80000037370808 */ /* 0x000fe20005800000 */
[----:B------:R-:W-:Y:S01]  /*4dd0*/  @P1 FADD.FTZ R228, -R228, -RZ ;  /* 0x800000ffe4e41221 */ /* 0x000fe20000010100 */
[----:B------:R-:W-:Y:S01]  /*4de0*/  @P0 FSEL R57, R57, -INF , !P3 ;  /* 0xff80000039390808 */ /* 0x000fe20005800000 */
[----:B------:R-:W-:Y:S01]  /*4df0*/  FFMA.FTZ R53, R53, UR10, -R116 ;  /* 0x0000000a35357c23 */ /* 0x000fe20008010874 */
[----:B------:R-:W-:Y:S01]  /*4e00*/  @P0 FSEL R59, R59, -INF , !P3 ;  /* 0xff8000003b3b0808 */ /* 0x000fe20005800000 */
[----:B------:R-:W-:Y:S01]  /*4e10*/  FFMA.FTZ R55, R55, UR10, -R108 ;  /* 0x0000000a37377c23 */ /* 0x000fe2000801086c */
[----:B------:R-:W-:Y:S01]  /*4e20*/  ISETP.LE.U32.AND P3, PT, R5, UR9, PT ;  /* 0x0000000905007c0c */ /* 0x000fe2000bf63070 */
[----:B------:R-:W-:Y:S01]  /*4e30*/  IMAD.WIDE.U32 R4, R13, -0x2daee0ad, RZ ;  /* 0xd2511f530d047825 */ /* 0x000fe200078e00ff */
[----:B------:R-:W-:Y:S01]  /*4e40*/  PRMT R16, R16, 0x7773, RZ ;  /* 0x0000777310107816 */ /* 0x000fe200000000ff */
[----:B------:R-:W-:Y:S01]  /*4e50*/  MUFU.EX2 R234, R53 ;  /* 0x0000003500ea7308 */ /* 0x000fe20000000800 */
[----:B------:R-:W-:Y:S01]  /*4e60*/  ISETP.GT.U32.AND P6, PT, R15, UR9, PT ;  /* 0x000000090f007c0c */ /* 0x000fe2000bfc4070 */
[----:B------:R-:W-:Y:S01]  /*4e70*/  @P2 FADD.FTZ R230, -R230, -RZ ;  /* 0x800000ffe6e62221 */ /* 0x000fe20000010100 */
[----:B------:R-:W-:Y:S01]  /*4e80*/  ISETP.GT.U32.AND P1, PT, R16, UR9, PT ;  /* 0x0000000910007c0c */ /* 0x000fe2000bf24070 */
[----:B------:R-:W-:Y:S01]  /*4e90*/  FFMA.FTZ R59, R59, UR10, -R117 ;  /* 0x0000000a3b3b7c23 */ /* 0x000fe20008010875 */
[----:B------:R-:W-:Y:S05]  /*4ea0*/  LOP3.LUT R14, R14, UR22, R5, 0x96, !PT ;  /* 0x000000160e0e7c12 */ /* 0x000fea000f8e9605 */
[----:B------:R-:W1:Y:S01]  /*4eb0*/  MUFU.EX2 R236, R55 ;  /* 0x0000003700ec7308 */ /* 0x000e620000000800 */
[----:B------:R-:W-:Y:S01]  /*4ec0*/  LOP3.LUT R7, R11, 0xff, RZ, 0xc0, !PT ;  /* 0x000000ff0b077812 */ /* 0x000fe200078ec0ff */
[----:B------:R-:W-:Y:S01]  /*4ed0*/  FFMA.FTZ R57, R57, UR10, -R109 ;  /* 0x0000000a39397c23 */ /* 0x000fe2000801086d */
[----:B------:R-:W-:Y:S07]  /*4ee0*/  SHF.R.U32.HI R5, RZ, 0x18, R11 ;  /* 0x00000018ff057819 */ /* 0x000fee000001160b */
[----:B------:R-:W-:Y:S01]  /*4ef0*/  MUFU.EX2 R239, R59 ;  /* 0x0000003b00ef7308 */ /* 0x000fe20000000800 */
[----:B------:R-:W-:Y:S01]  /*4f00*/  PRMT R6, R11, 0x7632, R6 ;  /* 0x000076320b067816 */ /* 0x000fe20000000006 */
[----:B------:R-:W-:Y:S01]  /*4f10*/  @!P3 FADD.FTZ R229, -R229, -RZ ;  /* 0x800000ffe5e5b221 */ /* 0x000fe20000010100 */
[----:B------:R-:W-:Y:S01]  /*4f20*/  LOP3.LUT R11, R11, 0xffff, RZ, 0xc0, !PT ;  /* 0x0000ffff0b0b7812 */ /* 0x000fe200078ec0ff */
[----:B------:R-:W-:Y:S01]  /*4f30*/  @P6 FADD.FTZ R231, -R231, -RZ ;  /* 0x800000ffe7e76221 */ /* 0x000fe20000010100 */
[----:B------:R-:W-:Y:S01]  /*4f40*/  ISETP.LE.U32.AND P2, PT, R7, UR9, PT ;  /* 0x0000000907007c0c */ /* 0x000fe2000bf43070 */
[----:B------:R-:W-:Y:S01]  /*4f50*/  @P1 FADD.FTZ R232, -R232, -RZ ;  /* 0x800000ffe8e81221 */ /* 0x000fe20000010100 */
[----:B------:R-:W-:Y:S03]  /*4f60*/  SHF.R.U32.HI R11, RZ, 0x8, R11 ;  /* 0x00000008ff0b7819 */ /* 0x000fe6000001160b */
[----:B------:R-:W-:Y:S01]  /*4f70*/  MUFU.EX2 R238, R57 ;  /* 0x0000003900ee7308 */ /* 0x000fe20000000800 */
[----:B------:R-:W-:Y:S02]  /*4f80*/  @P0 ISETP.GE.AND P4, PT, R120, R169, PT ;  /* 0x000000a97800020c */ /* 0x000fe40003f86270 */
[----:B------:R-:W-:Y:S07]  /*4f90*/  ISETP.LE.U32.AND P6, PT, R5, UR9, PT ;  /* 0x0000000905007c0c */ /* 0x000fee000bfc3070 */
[----:B------:R-:W-:Y:S01]  /*4fa0*/  MUFU.EX2 R240, R58 ;  /* 0x0000003a00f07308 */ /* 0x000fe20000000800 */
[----:B------:R-:W-:Y:S02]  /*4fb0*/  LOP3.LUT R6, R6, 0xff, RZ, 0xc0, !PT ;  /* 0x000000ff06067812 */ /* 0x000fe400078ec0ff */
[----:B------:R-:W-:Y:S07]  /*4fc0*/  LOP3.LUT R11, R11, 0xffff, RZ, 0xc0, !PT ;  /* 0x0000ffff0b0b7812 */ /* 0x000fee00078ec0ff */
[----:B------:R-:W3:Y:S01]  /*4fd0*/  MUFU.EX2 R237, R56 ;  /* 0x0000003800ed7308 */ /* 0x000ee20000000800 */
[----:B------:R-:W-:Y:S01]  /*4fe0*/  LOP3.LUT R5, R14, 0xff, RZ, 0xc0, !PT ;  /* 0x000000ff0e057812 */ /* 0x000fe200078ec0ff */
[----:B--2---:R-:W-:Y:S01]  /*4ff0*/  @!P2 FADD.FTZ R233, -R233, -RZ ;  /* 0x800000ffe9e9a221 */ /* 0x004fe20000010100 */
[----:B------:R-:W-:Y:S02]  /*5000*/  @P0 FSEL R61, R61, -INF , !P4 ;  /* 0xff8000003d3d0808 */ /* 0x000fe40006000000 */
[----:B------:R-:W-:Y:S02]  /*5010*/  @P0 FSEL R63, R63, -INF , !P4 ;  /* 0xff8000003f3f0808 */ /* 0x000fe40006000000 */
[----:B------:R-:W-:Y:S01]  /*5020*/  @P0 FSEL R65, R65, -INF , !P4 ;  /* 0xff80000041410808 */ /* 0x000fe20006000000 */
[----:B-1----:R-:W-:Y:S01]  /*5030*/  @!P6 FADD.FTZ R236, -R236, -RZ ;  /* 0x800000ffecece221 */ /* 0x002fe20000010100 */
[----:B------:R-:W-:Y:S02]  /*5040*/  @P0 FSEL R67, R67, -INF , !P4 ;  /* 0xff80000043430808 */ /* 0x000fe40006000000 */
[----:B------:R-:W-:Y:S02]  /*5050*/  @P0 FSEL R60, R60, -INF , !P5 ;  /* 0xff8000003c3c0808 */ /* 0x000fe40006800000 */
[----:B------:R-:W-:Y:S02]  /*5060*/  @P0 FSEL R62, R62, -INF , !P5 ;  /* 0xff8000003e3e0808 */ /* 0x000fe40006800000 */
[----:B------:R-:W-:Y:S01]  /*5070*/  @P0 FSEL R64, R64, -INF , !P5 ;  /* 0xff80000040400808 */ /* 0x000fe20006800000 */
[----:B------:R-:W-:Y:S01]  /*5080*/  FFMA.FTZ R60, R60, UR10, -R109 ;  /* 0x0000000a3c3c7c23 */ /* 0x000fe2000801086d */
[----:B------:R-:W-:Y:S01]  /*5090*/  @P0 FSEL R66, R66, -INF , !P5 ;  /* 0xff80000042420808 */ /* 0x000fe20006800000 */
[----:B------:R-:W-:Y:S01]  /*50a0*/  FFMA.FTZ R62, R62, UR10, -R117 ;  /* 0x0000000a3e3e7c23 */ /* 0x000fe20008010875 */
[----:B------:R-:W-:Y:S01]  /*50b0*/  ISETP.LE.U32.AND P1, PT, R6, UR9, PT ;  /* 0x0000000906007c0c */ /* 0x000fe2000bf23070 */
[--C-:B------:R-:W-:Y:S01]  /*50c0*/  FFMA.FTZ R64, R64, UR10, -R116.reuse ;  /* 0x0000000a40407c23 */ /* 0x100fe20008010874 */
[----:B------:R-:W-:Y:S01]  /*50d0*/  ISETP.LE.U32.AND P4, PT, R11, UR9, PT ;  /* 0x000000090b007c0c */ /* 0x000fe2000bf83070 */
[----:B------:R-:W-:Y:S01]  /*50e0*/  FFMA.FTZ R116, R65, UR10, -R116 ;  /* 0x0000000a41747c23 */ /* 0x000fe20008010874 */
[----:B------:R-:W-:Y:S01]  /*50f0*/  ISETP.LE.U32.AND P5, PT, R5, UR9, PT ;  /* 0x0000000905007c0c */ /* 0x000fe2000bfa3070 */
[----:B------:R-:W-:Y:S01]  /*5100*/  MUFU.EX2 R242, R64 ;  /* 0x0000004000f27308 */ /* 0x000fe20000000800 */
[----:B------:R-:W-:Y:S01]  /*5110*/  SHF.R.U32.HI R6, RZ, 0x18, R14 ;  /* 0x00000018ff067819 */ /* 0x000fe2000001160e */
[--C-:B------:R-:W-:Y:S01]  /*5120*/  FFMA.FTZ R66, R66, UR10, -R108.reuse ;  /* 0x0000000a42427c23 */ /* 0x100fe2000801086c */
[----:B------:R-:W-:Y:S07]  /*5130*/  LOP3.LUT R5, R14, 0xffff, RZ, 0xc0, !PT ;  /* 0x0000ffff0e057812 */ /* 0x000fee00078ec0ff */
[----:B------:R-:W1:Y:S01]  /*5140*/  MUFU.EX2 R241, R116 ;  /* 0x0000007400f17308 */ /* 0x000e620000000800 */
[----:B------:R-:W-:Y:S01]  /*5150*/  ISETP.LE.U32.AND P2, PT, R6, UR9, PT ;  /* 0x0000000906007c0c */ /* 0x000fe2000bf43070 */
[----:B------:R-:W-:Y:S01]  /*5160*/  FFMA.FTZ R108, R67, UR10, -R108 ;  /* 0x0000000a436c7c23 */ /* 0x000fe2000801086c */
[----:B------:R-:W-:Y:S01]  /*5170*/  SHF.R.U32.HI R5, RZ, 0x8, R5 ;  /* 0x00000008ff057819 */ /* 0x000fe20000011605 */
[----:B------:R-:W-:Y:S01]  /*5180*/  @!P1 FADD.FTZ R235, -R235, -RZ ;  /* 0x800000ffebeb9221 */ /* 0x000fe20000010100 */
[----:B------:R-:W-:Y:S01]  /*5190*/  ISETP.GT.U32.AND P6, PT, R10, UR9, PT ;  /* 0x000000090a007c0c */ /* 0x000fe2000bfc4070 */
[----:B------:R-:W-:Y:S01]  /*51a0*/  @!P4 FADD.FTZ R234, -R234, -RZ ;  /* 0x800000ffeaeac221 */ /* 0x000fe20000010100 */
[----:B------:R-:W-:Y:S03]  /*51b0*/  LOP3.LUT R5, R5, 0xffff, RZ, 0xc0, !PT ;  /* 0x0000ffff05057812 */ /* 0x000fe600078ec0ff */
[----:B------:R-:W-:Y:S01]  /*51c0*/  MUFU.EX2 R249, R66 ;  /* 0x0000004200f97308 */ /* 0x000fe20000000800 */
[----:B------:R-:W-:Y:S01]  /*51d0*/  PRMT R14, R14, 0x7632, R14 ;  /* 0x000076320e0e7816 */ /* 0x000fe2000000000e */
[----:B---3--:R-:W-:Y:S01]  /*51e0*/  @!P5 FADD.FTZ R237, -R237, -RZ ;  /* 0x800000ffededd221 */ /* 0x008fe20000010100 */
[----:B------:R-:W-:Y:S07]  /*51f0*/  ISETP.LE.U32.AND P4, PT, R5, UR9, PT ;  /* 0x0000000905007c0c */ /* 0x000fee000bf83070 */
[----:B------:R-:W2:Y:S01]  /*5200*/  MUFU.EX2 R248, R108 ;  /* 0x0000006c00f87308 */ /* 0x000ea20000000800 */
[----:B------:R-:W-:Y:S01]  /*5210*/  PRMT R5, R4, 0x7771, RZ ;  /* 0x0000777104057816 */ /* 0x000fe200000000ff */
[----:B------:R-:W-:Y:S01]  /*5220*/  @!P2 FADD.FTZ R239, -R239, -RZ ;  /* 0x800000ffefefa221 */ /* 0x000fe20000010100 */
[----:B------:R-:W-:Y:S01]  /*5230*/  ISETP.LE.U32.AND P3, PT, R12, UR9, PT ;  /* 0x000000090c007c0c */ /* 0x000fe2000bf63070 */
[----:B------:R-:W-:Y:S01]  /*5240*/  FFMA.FTZ R109, R61, UR10, -R109 ;  /* 0x0000000a3d6d7c23 */ /* 0x000fe2000801086d */
[----:B------:R-:W-:Y:S01]  /*5250*/  ISETP.GT.U32.AND P2, PT, R5, UR9, PT ;  /* 0x0000000905007c0c */ /* 0x000fe2000bf44070 */
[----:B-1----:R-:W-:Y:S01]  /*5260*/  @P6 FADD.FTZ R241, -R241, -RZ ;  /* 0x800000fff1f16221 */ /* 0x002fe20000010100 */
[----:B------:R-:W-:Y:S01]  /*5270*/  F2FP.RELU.BF16.F32.PACK_AB R5, R185, R183 ;  /* 0x000000b7b905723e */ /* 0x000fe200000018ff */
[----:B------:R-:W-:Y:S01]  /*5280*/  FFMA.FTZ R117, R63, UR10, -R117 ;  /* 0x0000000a3f757c23 */ /* 0x000fe20008010875 */
[----:B------:R-:W-:Y:S01]  /*5290*/  LOP3.LUT R14, R14, 0xff, RZ, 0xc0, !PT ;  /* 0x000000ff0e0e7812 */ /* 0x000fe200078ec0ff */
[----:B------:R-:W-:Y:S01]  /*52a0*/  MUFU.EX2 R243, R60 ;  /* 0x0000003c00f37308 */ /* 0x000fe20000000800 */
[----:B------:R-:W-:Y:S01]  /*52b0*/  PRMT R6, R4, 0x7770, RZ ;  /* 0x0000777004067816 */ /* 0x000fe200000000ff */
[----:B------:R1:W-:Y:S01]  /*52c0*/  STS [R141], R5 ;  /* 0x000000058d007388 */ /* 0x0003e20000000800 */
[----:B------:R-:W-:Y:S01]  /*52d0*/  ISETP.LE.U32.AND P1, PT, R14, UR9, PT ;  /* 0x000000090e007c0c */ /* 0x000fe2000bf23070 */
[----:B------:R-:W-:Y:S01]  /*52e0*/  @!P4 FADD.FTZ R238, -R238, -RZ ;  /* 0x800000ffeeeec221 */ /* 0x000fe20000010100 */
[----:B------:R-:W-:Y:S01]  /*52f0*/  PRMT R7, R4, 0x7772, RZ ;  /* 0x0000777204077816 */ /* 0x000fe200000000ff */
[----:B------:R-:W-:Y:S01]  /*5300*/  @!P3 FADD.FTZ R242, -R242, -RZ ;  /* 0x800000fff2f2b221 */ /* 0x000fe20000010100 */
[----:B------:R-:W-:Y:S03]  /*5310*/  PRMT R4, R4, 0x7773, RZ ;  /* 0x0000777304047816 */ /* 0x000fe600000000ff */
[----:B------:R-:W3:Y:S01]  /*5320*/  MUFU.EX2 R244, R109 ;  /* 0x0000006d00f47308 */ /* 0x000ee20000000800 */
[----:B------:R-:W-:Y:S02]  /*5330*/  ISETP.GT.U32.AND P4, PT, R8, UR9, PT ;  /* 0x0000000908007c0c */ /* 0x000fe4000bf84070 */
[----:B------:R-:W-:Y:S07]  /*5340*/  F2FP.RELU.BF16.F32.PACK_AB R8, R182, R151 ;  /* 0x00000097b608723e */ /* 0x000fee00000018ff */
[----:B------:R-:W4:Y:S01]  /*5350*/  MUFU.EX2 R247, R62 ;  /* 0x0000003e00f77308 */ /* 0x000f220000000800 */
[----:B------:R-:W-:Y:S02]  /*5360*/  ISETP.GT.U32.AND P6, PT, R4, UR9, PT ;  /* 0x0000000904007c0c */ /* 0x000fe4000bfc4070 */
[----:B------:R-:W-:Y:S01]  /*5370*/  F2FP.RELU.BF16.F32.PACK_AB R4, R196, R194 ;  /* 0x000000c2c404723e */ /* 0x000fe200000018ff */
[----:B------:R4:W-:Y:S01]  /*5380*/  STS [R141+0x400], R8 ;  /* 0x000400088d007388 */ /* 0x0009e20000000800 */
[----:B------:R-:W-:Y:S01]  /*5390*/  ISETP.GT.U32.AND P3, PT, R7, UR9, PT ;  /* 0x0000000907007c0c */ /* 0x000fe2000bf64070 */
[----:B------:R-:W-:Y:S01]  /*53a0*/  @!P1 FADD.FTZ R240, -R240, -RZ ;  /* 0x800000fff0f09221 */ /* 0x000fe20000010100 */
[----:B------:R-:W-:Y:S01]  /*53b0*/  F2FP.RELU.BF16.F32.PACK_AB R7, R186, R184 ;  /* 0x000000b8ba07723e */ /* 0x000fe200000018ff */
[----:B------:R4:W-:Y:S01]  /*53c0*/  STS [R158+0x400], R4 ;  /* 0x000400049e007388 */ /* 0x0009e20000000800 */
[----:B------:R-:W-:Y:S01]  /*53d0*/  ISETP.LE.U32.AND P1, PT, R6, UR9, PT ;  /* 0x0000000906007c0c */ /* 0x000fe2000bf23070 */
[----:B------:R-:W4:Y:S01]  /*53e0*/  MUFU.EX2 R246, R117 ;  /* 0x0000007500f67308 */ /* 0x000f220000000800 */
[----:B------:R-:W-:Y:S01]  /*53f0*/  F2FP.RELU.BF16.F32.PACK_AB R6, R188, R187 ;  /* 0x000000bbbc06723e */ /* 0x000fe200000018ff */
[----:B--2---:R-:W-:Y:S01]  /*5400*/  @P4 FADD.FTZ R248, -R248, -RZ ;  /* 0x800000fff8f84221 */ /* 0x004fe20000010100 */
[----:B------:R-:W-:Y:S01]  /*5410*/  ISETP.GT.U32.AND P5, PT, R9, UR9, PT ;  /* 0x0000000909007c0c */ /* 0x000fe2000bfa4070 */
[----:B---3--:R-:W-:Y:S01]  /*5420*/  @P2 FADD.FTZ R244, -R244, -RZ ;  /* 0x800000fff4f42221 */ /* 0x008fe20000010100 */
[----:B-1----:R-:W-:Y:S02]  /*5430*/  F2FP.RELU.BF16.F32.PACK_AB R5, R195, R193 ;  /* 0x000000c1c305723e */ /* 0x002fe400000018ff */
[----:B------:R-:W-:Y:S01]  /*5440*/  FSETP.GE.FTZ.AND P2, PT, R198, RZ, PT ;  /* 0x000000ffc600720b */ /* 0x000fe20003f56000 */
[----:B----4-:R-:W-:Y:S01]  /*5450*/  @P3 FADD.FTZ R247, -R247, -RZ ;  /* 0x800000fff7f73221 */ /* 0x010fe20000010100 */
[----:B------:R-:W-:Y:S01]  /*5460*/  FSETP.GE.FTZ.AND P3, PT, R197, RZ, PT ;  /* 0x000000ffc500720b */ /* 0x000fe20003f76000 */
[----:B------:R1:W-:Y:S01]  /*5470*/  STS [R158], R5 ;  /* 0x000000059e007388 */ /* 0x0003e20000000800 */
[----:B------:R-:W-:Y:S01]  /*5480*/  FSETP.GE.FTZ.AND P4, PT, R195, RZ, PT ;  /* 0x000000ffc300720b */ /* 0x000fe20003f96000 */
[----:B------:R-:W-:Y:S01]  /*5490*/  @!P1 FADD.FTZ R243, -R243, -RZ ;  /* 0x800000fff3f39221 */ /* 0x000fe20000010100 */
[----:B------:R-:W-:Y:S01]  /*54a0*/  FSETP.GE.FTZ.AND P1, PT, R183, RZ, PT ;  /* 0x000000ffb700720b */ /* 0x000fe20003f36000 */
[----:B------:R2:W-:Y:S01]  /*54b0*/  STS [R141+0x2000], R7 ;  /* 0x002000078d007388 */ /* 0x0005e20000000800 */
[----:B------:R-:W-:Y:S01]  /*54c0*/  @P6 FADD.FTZ R246, -R246, -RZ ;  /* 0x800000fff6f66221 */ /* 0x000fe20000010100 */
[----:B------:R-:W-:Y:S01]  /*54d0*/  @P5 FADD.FTZ R249, -R249, -RZ ;  /* 0x800000fff9f95221 */ /* 0x000fe20000010100 */
[----:B------:R-:W-:Y:S01]  /*54e0*/  FSETP.GE.FTZ.AND P6, PT, R185, RZ, PT ;  /* 0x000000ffb900720b */ /* 0x000fe20003fd6000 */
[----:B------:R3:W-:Y:S01]  /*54f0*/  STS [R141+0x2400], R6 ;  /* 0x002400068d007388 */ /* 0x0007e20000000800 */
[----:B------:R-:W-:Y:S02]  /*5500*/  F2FP.RELU.BF16.F32.PACK_AB R8, R191, R189 ;  /* 0x000000bdbf08723e */ /* 0x000fe400000018ff */
[----:B------:R-:W-:Y:S02]  /*5510*/  FSETP.GE.FTZ.AND P5, PT, R193, RZ, PT ;  /* 0x000000ffc100720b */ /* 0x000fe40003fb6000 */
[----:B------:R-:W-:Y:S01]  /*5520*/  F2FP.RELU.BF16.F32.PACK_AB R4, R209, R210 ;  /* 0x000000d2d104723e */ /* 0x000fe200000018ff */
[----:B------:R4:W-:Y:S01]  /*5530*/  STS [R158+0x2000], R8 ;  /* 0x002000089e007388 */ /* 0x0009e20000000800 */
[----:B-1----:R-:W-:Y:S02]  /*5540*/  F2FP.RELU.BF16.F32.PACK_AB R5, R200, R199 ;  /* 0x000000c7c805723e */ /* 0x002fe400000018ff */
[----:B--2---:R-:W-:Y:S02]  /*5550*/  F2FP.RELU.BF16.F32.PACK_AB R7, R192, R190 ;  /* 0x000000bec007723e */ /* 0x004fe400000018ff */
[----:B---3--:R-:W-:Y:S03]  /*5560*/  F2FP.RELU.BF16.F32.PACK_AB R6, R198, R197 ;  /* 0x000000c5c606723e */ /* 0x008fe600000018ff */
[----:B------:R1:W-:Y:S04]  /*5570*/  STS [R158+0x2400], R7 ;  /* 0x002400079e007388 */ /* 0x0003e80000000800 */
[----:B------:R2:W-:Y:S01]  /*5580*/  STS [R144], R6 ;  /* 0x0000000690007388 */ /* 0x0005e20000000800 */
[----:B----4-:R-:W-:Y:S03]  /*5590*/  F2FP.RELU.BF16.F32.PACK_AB R8, R201, R202 ;  /* 0x000000cac908723e */ /* 0x010fe600000018ff */
        /* <DEDUP_REMOVED lines=17> */
[----:B------:R2:W-:Y:S04]  /*56b0*/  STS [R142], R5 ;  /* 0x000000058e007388 */ /* 0x0005e80000000800 */
[----:B------:R3:W-:Y:S01]  /*56c0*/  STS [R245+0x400], R6 ;  /* 0x00040006f5007388 */ /* 0x0007e20000000800 */
[----:B-1----:R-:W-:Y:S02]  /*56d0*/  F2FP.RELU.BF16.F32.PACK_AB R4, R230, R229 ;  /* 0x000000e5e604723e */ /* 0x002fe400000018ff */
[----:B--2---:R-:W-:Y:S03]  /*56e0*/  F2FP.RELU.BF16.F32.PACK_AB R5, R224, R223 ;  /* 0x000000dfe005723e */ /* 0x004fe600000018ff */
[----:B------:R1:W-:Y:S01]  /*56f0*/  STS [R245], R4 ;  /* 0x00000004f5007388 */ /* 0x0003e20000000800 */
[----:B---3--:R-:W-:Y:S03]  /*5700*/  F2FP.RELU.BF16.F32.PACK_AB R6, R241, R242 ;  /* 0x000000f2f106723e */ /* 0x008fe600000018ff */
[----:B------:R2:W-:Y:S04]  /*5710*/  STS [R142+0x2400], R5 ;  /* 0x002400058e007388 */ /* 0x0005e80000000800 */
[----:B------:R3:W-:Y:S01]  /*5720*/  STS [R142+0x2000], R7 ;  /* 0x002000078e007388 */ /* 0x0007e20000000800 */
[----:B-1----:R-:W-:Y:S02]  /*5730*/  F2FP.RELU.BF16.F32.PACK_AB R4, R228, R227 ;  /* 0x000000e3e404723e */ /* 0x002fe400000018ff */
[----:B--2---:R-:W-:Y:S03]  /*5740*/  F2FP.RELU.BF16.F32.PACK_AB R5, R226, R225 ;  /* 0x000000e1e205723e */ /* 0x004fe600000018ff */
[----:B------:R1:W-:Y:S01]  /*5750*/  STS [R245+0x2400], R4 ;  /* 0x00240004f5007388 */ /* 0x0003e20000000800 */
[----:B---3--:R-:W-:Y:S03]  /*5760*/  F2FP.RELU.BF16.F32.PACK_AB R7, R236, R235 ;  /* 0x000000ebec07723e */ /* 0x008fe600000018ff */
[----:B------:R2:W-:Y:S04]  /*5770*/  STS [R245+0x2000], R5 ;  /* 0x00200005f5007388 */ /* 0x0005e80000000800 */
[----:B------:R3:W-:Y:S04]  /*5780*/  STS [R145], R8 ;  /* 0x0000000891007388 */ /* 0x0007e80000000800 */
[----:B------:R4:W-:Y:S04]  /*5790*/  STS [R145+0x400], R7 ;  /* 0x0004000791007388 */ /* 0x0009e80000000800 */
[----:B------:R4:W-:Y:S01]  /*57a0*/  STS [R148], R6 ;  /* 0x0000000694007388 */ /* 0x0009e20000000800 */
[----:B-1----:R-:W-:Y:S02]  /*57b0*/  F2FP.RELU.BF16.F32.PACK_AB R4, R246, R247 ;  /* 0x000000f7f604723e */ /* 0x002fe400000018ff */
[----:B--2---:R-:W-:Y:S02]  /*57c0*/  F2FP.RELU.BF16.F32.PACK_AB R5, R244, R243 ;  /* 0x000000f3f405723e */ /* 0x004fe400000018ff */
[----:B---3--:R-:W-:Y:S02]  /*57d0*/  F2FP.RELU.BF16.F32.PACK_AB R8, R238, R237 ;  /* 0x000000edee08723e */ /* 0x008fe400000018ff */
[----:B----4-:R-:W-:Y:S02]  /*57e0*/  F2FP.RELU.BF16.F32.PACK_AB R7, R239, R240 ;  /* 0x000000f0ef07723e */ /* 0x010fe400000018ff */
[----:B------:R-:W-:Y:S05]  /*57f0*/  F2FP.RELU.BF16.F32.PACK_AB R6, R248, R249 ;  /* 0x000000f9f806723e */ /* 0x000fea00000018ff */
        /* <DEDUP_REMOVED lines=14> */
[----:B------:R-:W1:Y:S01]  /*58e0*/  LDSM.16.M88.4 R108, [R137+0x2000] ;  /* 0x00200000896c783b */ /* 0x000e620000000200 */
[-C--:B------:R-:W-:Y:S07]  /*58f0*/  HMMA.16816.F32.BF16 R12, R60, R18.reuse, RZ ;  /* 0x000000123c0c723c */ /* 0x080fee00000418ff */
[----:B------:R-:W2:Y:S01]  /*5900*/  LDSM.16.M88.4 R112, [R0+0x5000] ;  /* 0x005000000070783b */ /* 0x000ea20000000200 */
[C---:B------:R-:W-:Y:S07]  /*5910*/  HMMA.16816.F32.BF16 R16, R64.reuse, R18, RZ ;  /* 0x000000124010723c */ /* 0x040fee00000418ff */
[----:B------:R-:W2:Y:S01]  /*5920*/  LDSM.16.M88.4 R116, [R137+0x2400] ;  /* 0x002400008974783b */ /* 0x000ea20000000200 */
[-C--:B---3--:R-:W-:Y:S07]  /*5930*/  HMMA.16816.F32.BF16 R20, R64, R32.reuse, RZ ;  /* 0x000000204014723c */ /* 0x088fee00000418ff */
[----:B------:R-:W3:Y:S01]  /*5940*/  LDSM.16.M88.4 R120, [R137+0x2800] ;  /* 0x002800008978783b */ /* 0x000ee20000000200 */
[C---:B------:R-:W-:Y:S07]  /*5950*/  HMMA.16816.F32.BF16 R24, R60.reuse, R32, RZ ;  /* 0x000000203c18723c */ /* 0x040fee00000418ff */
[----:B------:R-:W3:Y:S01]  /*5960*/  LDSM.16.M88.4 R124, [R137+0x2c00] ;  /* 0x002c0000897c783b */ /* 0x000ee20000000200 */
        /* <DEDUP_REMOVED lines=8> */
[----:B------:R-:W-:Y:S06]  /*59f0*/  VIADD R100, R168, 0x1 ;  /* 0x00000001a8647836 */ /* 0x000fec0000000000 */
[-C--:B------:R-:W-:Y:S08]  /*5a00*/  HMMA.16816.F32.BF16 R60, R60, R102.reuse, RZ ;  /* 0x000000663c3c723c */ /* 0x080ff000000418ff */
[----:B------:R-:W-:Y:S08]  /*5a10*/  HMMA.16816.F32.BF16 R64, R64, R102, RZ ;  /* 0x000000664040723c */ /* 0x000ff000000418ff */
[-C--:B-1----:R-:W-:Y:S08]  /*5a20*/  HMMA.16816.F32.BF16 R4, R104, R108.reuse, R4 ;  /* 0x0000006c6804723c */ /* 0x082ff00000041804 */
[C---:B--2---:R-:W-:Y:S08]  /*5a30*/  HMMA.16816.F32.BF16 R8, R112.reuse, R108, R8 ;  /* 0x0000006c7008723c */ /* 0x044ff00000041808 */
[-C--:B------:R-:W-:Y:S03]  /*5a40*/  HMMA.16816.F32.BF16 R12, R112, R110.reuse, R12 ;  /* 0x0000006e700c723c */ /* 0x080fe6000004180c */
[C---:B------:R-:W-:Y:S01]  /*5a50*/  FADD.FTZ R5, -R216.reuse, R5 ;  /* 0x00000005d8057221 */ /* 0x040fe20000010100 */
[----:B------:R-:W-:Y:S01]  /*5a60*/  FADD.FTZ R4, -R216, R4 ;  /* 0x00000004d8047221 */ /* 0x000fe20000010100 */
[C---:B------:R-:W-:Y:S01]  /*5a70*/  FADD.FTZ R6, -R215.reuse, R6 ;  /* 0x00000006d7067221 */ /* 0x040fe20000010100 */
[----:B------:R-:W-:Y:S02]  /*5a80*/  FADD.FTZ R7, -R215, R7 ;  /* 0x00000007d7077221 */ /* 0x000fe40000010100 */
[C---:B------:R-:W-:Y:S04]  /*5a90*/  HMMA.16816.F32.BF16 R16, R104.reuse, R110, R16 ;  /* 0x0000006e6810723c */ /* 0x040fe80000041810 */
[-C--:B------:R-:W-:Y:S02]  /*5aa0*/  FSEL R101, R5, R216.reuse, P6 ;  /* 0x000000d805657208 */ /* 0x080fe40003000000 */
[----:B------:R-:W-:Y:S02]  /*5ab0*/  FSEL R4, R4, R216, P1 ;  /* 0x000000d804047208 */ /* 0x000fe40000800000 */
[-C--:B------:R-:W-:Y:S03]  /*5ac0*/  HMMA.16816.F32.BF16 R20, R104, R116.reuse, R20 ;  /* 0x000000746814723c */ /* 0x080fe60000041814 */
[----:B------:R-:W-:Y:S01]  /*5ad0*/  ISETP.NE.AND P1, PT, R100, 0x1, PT ;  /* 0x000000016400780c */ /* 0x000fe20003f25270 */
[----:B------:R-:W-:Y:S01]  /*5ae0*/  FMUL.FTZ R4, R183, R4 ;  /* 0x00000004b7047220 */ /* 0x000fe20000410000 */
[----:B------:R-:W-:Y:S01]  /*5af0*/  FSETP.GE.FTZ.AND P6, PT, R229, RZ, PT ;  /* 0x000000ffe500720b */ /* 0x000fe20003fd6000 */
[----:B------:R-:W-:Y:S02]  /*5b00*/  FMUL.FTZ R185, R185, R101 ;  /* 0x00000065b9b97220 */ /* 0x000fe40000410000 */
[C---:B------:R-:W-:Y:S04]  /*5b10*/  HMMA.16816.F32.BF16 R24, R112.reuse, R116, R24 ;  /* 0x000000747018723c */ /* 0x040fe80000041818 */
[C---:B------:R-:W-:Y:S01]  /*5b20*/  FADD.FTZ R16, -R216.reuse, R16 ;  /* 0x00000010d8107221 */ /* 0x040fe20000010100 */
[C---:B------:R-:W-:Y:S01]  /*5b30*/  FADD.FTZ R17, -R216.reuse, R17 ;  /* 0x00000011d8117221 */ /* 0x040fe20000010100 */
[----:B------:R-:W-:Y:S02]  /*5b40*/  F2FP.BF16.F32.PACK_AB R4, R185, R4 ;  /* 0x00000004b904723e */ /* 0x000fe400000010ff */
[-C--:B------:R-:W-:Y:S03]  /*5b50*/  HMMA.16816.F32.BF16 R28, R112, R118.reuse, R28 ;  /* 0x00000076701c723c */ /* 0x080fe6000004181c */
[----:B------:R-:W-:Y:S01]  /*5b60*/  FADD.FTZ R5, -R216, R21 ;  /* 0x00000015d8057221 */ /* 0x000fe20000010100 */
[-C--:B------:R-:W-:Y:S01]  /*5b70*/  FSEL R100, R16, R216.reuse, P5 ;  /* 0x000000d810647208 */ /* 0x080fe20002800000 */
[----:B------:R-:W-:Y:S01]  /*5b80*/  FADD.FTZ R16, -R216, R20 ;  /* 0x00000014d8107221 */ /* 0x000fe20000010100 */
[-C--:B------:R-:W-:Y:S02]  /*5b90*/  FSEL R17, R17, R216.reuse, P4 ;  /* 0x000000d811117208 */ /* 0x080fe40002000000 */
[C---:B------:R-:W-:Y:S04]  /*5ba0*/  HMMA.16816.F32.BF16 R32, R104.reuse, R118, R32 ;  /* 0x000000766820723c */ /* 0x040fe80000041820 */
[----:B------:R-:W-:Y:S01]  /*5bb0*/  FSEL R5, R5, R216, P2 ;  /* 0x000000d805057208 */ /* 0x000fe20001000000 */
[----:B------:R-:W-:Y:S01]  /*5bc0*/  FMUL.FTZ R193, R193, R100 ;  /* 0x00000064c1c17220 */ /* 0x000fe20000410000 */
[----:B------:R-:W-:Y:S01]  /*5bd0*/  FSETP.GE.FTZ.AND P2, PT, R218, RZ, PT ;  /* 0x000000ffda00720b */ /* 0x000fe20003f56000 */
[----:B------:R-:W-:Y:S01]  /*5be0*/  FMUL.FTZ R17, R195, R17 ;  /* 0x00000011c3117220 */ /* 0x000fe20000410000 */
[-C--:B---3--:R-:W-:Y:S03]  /*5bf0*/  HMMA.16816.F32.BF16 R36, R104, R120.reuse, R36 ;  /* 0x000000786824723c */ /* 0x088fe60000041824 */
[----:B------:R-:W-:Y:S01]  /*5c00*/  FSEL R16, R16, R216, P3 ;  /* 0x000000d810107208 */ /* 0x000fe20001800000 */
[----:B------:R-:W-:Y:S01]  /*5c10*/  FMUL.FTZ R5, R198, R5 ;  /* 0x00000005c6057220 */ /* 0x000fe20000410000 */
[----:B------:R-:W-:Y:S02]  /*5c20*/  FSETP.GE.FTZ.AND P3, PT, R217, RZ, PT ;  /* 0x000000ffd900720b */ /* 0x000fe40003f76000 */
[----:B------:R-:W-:Y:S01]  /*5c30*/  FSETP.GE.FTZ.AND P5, PT, R210, RZ, PT ;  /* 0x000000ffd200720b */ /* 0x000fe20003fb6000 */
[C---:B------:R-:W-:Y:S04]  /*5c40*/  HMMA.16816.F32.BF16 R40, R112.reuse, R120, R40 ;  /* 0x000000787028723c */ /* 0x040fe80000041828 */
[----:B------:R-:W-:Y:S01]  /*5c50*/  FSETP.GE.FTZ.AND P4, PT, R209, RZ, PT ;  /* 0x000000ffd100720b */ /* 0x000fe20003f96000 */
[C---:B------:R-:W-:Y:S01]  /*5c60*/  FADD.FTZ R32, -R216.reuse, R32 ;  /* 0x00000020d8207221 */ /* 0x040fe20000010100 */
[----:B------:R-:W-:Y:S01]  /*5c70*/  FADD.FTZ R33, -R216, R33 ;  /* 0x00000021d8217221 */ /* 0x000fe20000010100 */
[----:B------:R-:W-:Y:S01]  /*5c80*/  FMUL.FTZ R16, R197, R16 ;  /* 0x00000010c5107220 */ /* 0x000fe20000410000 */
[-C--:B------:R-:W-:Y:S03]  /*5c90*/  HMMA.16816.F32.BF16 R44, R112, R122.reuse, R44 ;  /* 0x0000007a702c723c */ /* 0x080fe6000004182c */
[-C--:B------:R-:W-:Y:S01]  /*5ca0*/  FSEL R32, R32, R216.reuse, P5 ;  /* 0x000000d820207208 */ /* 0x080fe20002800000 */
[C---:B------:R-:W-:Y:S01]  /*5cb0*/  FADD.FTZ R37, -R216.reuse, R37 ;  /* 0x00000025d8257221 */ /* 0x040fe20000010100 */
[-C--:B------:R-:W-:Y:S01]  /*5cc0*/  FSEL R33, R33, R216.reuse, P4 ;  /* 0x000000d821217208 */ /* 0x080fe20002000000 */
[----:B------:R-:W-:Y:S01]  /*5cd0*/  FADD.FTZ R36, -R216, R36 ;  /* 0x00000024d8247221 */ /* 0x000fe20000010100 */
[----:B------:R-:W-:Y:S01]  /*5ce0*/  FSETP.GE.FTZ.AND P5, PT, R230, RZ, PT ;  /* 0x000000ffe600720b */ /* 0x000fe20003fb6000 */
[C---:B------:R-:W-:Y:S04]  /*5cf0*/  HMMA.16816.F32.BF16 R48, R104.reuse, R122, R48 ;  /* 0x0000007a6830723c */ /* 0x040fe80000041830 */
[----:B------:R-:W-:Y:S01]  /*5d00*/  FSEL R37, R37, R216, P2 ;  /* 0x000000d825257208 */ /* 0x000fe20001000000 */
[----:B------:R-:W-:Y:S01]  /*5d10*/  FMUL.FTZ R32, R210, R32 ;  /* 0x00000020d2207220 */ /* 0x000fe20000410000 */
[----:B------:R-:W-:Y:S01]  /*5d20*/  FSETP.GE.FTZ.AND P2, PT, R241, RZ, PT ;  /* 0x000000fff100720b */ /* 0x000fe20003f56000 */
[----:B------:R-:W-:Y:S01]  /*5d30*/  FMUL.FTZ R33, R209, R33 ;  /* 0x00000021d1217220 */ /* 0x000fe20000410000 */
[----:B------:R-:W-:Y:S01]  /*5d40*/  FSEL R36, R36, R216, P3 ;  /* 0x000000d824247208 */ /* 0x000fe20001800000 */
[-C--:B------:R-:W-:Y:S03]  /*5d50*/  HMMA.16816.F32.BF16 R52, R104, R124.reuse, R52 ;  /* 0x0000007c6834723c */ /* 0x080fe60000041834 */
        /* <DEDUP_REMOVED lines=8> */
[----:B------:R-:W-:Y:S01]  /*5de0*/  F2FP.BF16.F32.PACK_AB R17, R17, R193 ;  /* 0x000000c11111723e */ /* 0x000fe200000010ff */
[----:B------:R-:W-:Y:S01]  /*5df0*/  FADD.FTZ R49, -R216, R49 ;  /* 0x00000031d8317221 */ /* 0x000fe20000010100 */
[----:B------:R-:W-:Y:S01]  /*5e00*/  F2FP.BF16.F32.PACK_AB R5, R5, R16 ;  /* 0x000000100505723e */ /* 0x000fe200000010ff */
[-C--:B------:R-:W-:Y:S03]  /*5e10*/  HMMA.16816.F32.BF16 R60, R112, R126.reuse, R60 ;  /* 0x0000007e703c723c */ /* 0x080fe6000004183c */
[-C--:B------:R-:W-:Y:S01]  /*5e20*/  FSEL R48, R48, R216.reuse, P6 ;  /* 0x000000d830307208 */ /* 0x080fe20003000000 */
[C---:B------:R-:W-:Y:S01]  /*5e30*/  FADD.FTZ R53, -R216.reuse, R53 ;  /* 0x00000035d8357221 */ /* 0x040fe20000010100 */
[-C--:B------:R-:W-:Y:S01]  /*5e40*/  FSEL R49, R49, R216.reuse, P5 ;  /* 0x000000d831317208 */ /* 0x080fe20002800000 */
[----:B------:R-:W-:Y:S02]  /*5e50*/  FADD.FTZ R52, -R216, R52 ;  /* 0x00000034d8347221 */ /* 0x000fe40000010100 */
[----:B------:R-:W-:Y:S04]  /*5e60*/  HMMA.16816.F32.BF16 R64, R104, R126, R64 ;  /* 0x0000007e6840723c */ /* 0x000fe80000041840 */
[----:B------:R-:W-:Y:S01]  /*5e70*/  FSEL R53, R53, R216, P3 ;  /* 0x000000d835357208 */ /* 0x000fe20001800000 */
[----:B------:R-:W-:Y:S01]  /*5e80*/  FMUL.FTZ R48, R229, R48 ;  /* 0x00000030e5307220 */ /* 0x000fe20000410000 */
[----:B------:R-:W-:Y:S01]  /*5e90*/  FSEL R52, R52, R216, P4 ;  /* 0x000000d834347208 */ /* 0x000fe20002000000 */
[----:B------:R-:W-:Y:S01]  /*5ea0*/  FMUL.FTZ R49, R230, R49 ;  /* 0x00000031e6317220 */ /* 0x000fe20000410000 */
[----:B------:R-:W-:Y:S01]  /*5eb0*/  FSETP.GE.FTZ.AND P3, PT, R242, RZ, PT ;  /* 0x000000fff200720b */ /* 0x000fe20003f76000 */
[----:B------:R-:W-:Y:S02]  /*5ec0*/  FMUL.FTZ R53, R234, R53 ;  /* 0x00000035ea357220 */ /* 0x000fe40000410000 */
[----:B------:R-:W-:Y:S01]  /*5ed0*/  FMUL.FTZ R52, R233, R52 ;  /* 0x00000034e9347220 */ /* 0x000fe20000410000 */
[----:B------:R-:W-:Y:S04]  /*5ee0*/  F2FP.BF16.F32.PACK_AB R48, R49, R48 ;  /* 0x000000303130723e */ /* 0x000fe800000010ff */
[----:B------:R-:W-:Y:S03]  /*5ef0*/  F2FP.BF16.F32.PACK_AB R52, R53, R52 ;  /* 0x000000343534723e */ /* 0x000fe600000010ff */
[----:B------:R-:W-:Y:S05]  /*5f00*/  FADD.FTZ R64, -R216, R64 ;  /* 0x00000040d8407221 */ /* 0x000fea0000010100 */
[----:B------:R-:W-:Y:S01]  /*5f10*/  FSEL R64, R64, R216, P3 ;  /* 0x000000d840407208 */ /* 0x000fe20001800000 */
[----:B------:R-:W-:Y:S01]  /*5f20*/  @P2 FADD.FTZ R216, -R216, R65 ;  /* 0x00000041d8d82221 */ /* 0x000fe20000010100 */
[----:B------:R-:W-:Y:S02]  /*5f30*/  FSETP.GE.FTZ.AND P3, PT, R151, RZ, PT ;  /* 0x000000ff9700720b */ /* 0x000fe40003f76000 */
[----:B------:R-:W-:Y:S01]  /*5f40*/  FSETP.GE.FTZ.AND P2, PT, R182, RZ, PT ;  /* 0x000000ffb600720b */ /* 0x000fe20003f56000 */
[----:B------:R-:W-:Y:S01]  /*5f50*/  FMUL.FTZ R242, R242, R64 ;  /* 0x00000040f2f27220 */ /* 0x000fe20000410000 */
[-C--:B------:R-:W-:Y:S01]  /*5f60*/  FSEL R37, R6, R215.reuse, P3 ;  /* 0x000000d706257208 */ /* 0x080fe20001800000 */
[----:B------:R-:W-:Y:S01]  /*5f70*/  FMUL.FTZ R216, R241, R216 ;  /* 0x000000d8f1d87220 */ /* 0x000fe20000410000 */
[----:B------:R-:W-:Y:S01]  /*5f80*/  FSEL R33, R7, R215, P2 ;  /* 0x000000d707217208 */ /* 0x000fe20001000000 */
[----:B------:R-:W-:Y:S08]  /*5f90*/  @!P1 BRA `(.L_x_1061) ;  /* 0x0000000000889947 */ /* 0x000ff00003800000 */
[----:B------:R-:W1:Y:S01]  /*5fa0*/  LDC R7, c[0x0][0x3b0] ;  /* 0x0000ec00ff077b82 */ /* 0x000e620000000800 */
[----:B------:R-:W-:Y:S02]  /*5fb0*/  ISETP.GE.AND P2, PT, R146, UR4, PT ;  /* 0x0000000492007c0c */ /* 0x000fe4000bf46270 */
        /* <DEDUP_REMOVED lines=11> */
[C---:B------:R-:W-:Y:S02]  /*6070*/  @!P2 LEA R64, P4, R7.reuse, R153, 0x7 ;  /* 0x000000990740a211 */ /* 0x040fe400078838ff */
[----:B------:R-:W-:Y:S02]  /*6080*/  SEL R20, R20, 0x2000, !P5 ;  /* 0x0000200014147807 */ /* 0x000fe40006800000 */
[----:B--2---:R-:W-:Y:S01]  /*6090*/  @!P2 LEA.HI.X R65, R7, R152, R6, 0x7, P4 ;  /* 0x000000980741a211 */ /* 0x004fe200020f3c06 */
[----:B------:R-:W-:Y:S02]  /*60a0*/  @!P3 IMAD.MOV.U32 R6, RZ, RZ, R153 ;  /* 0x000000ffff06b224 */ /* 0x000fe400078e0099 */
[----:B------:R-:W-:Y:S02]  /*60b0*/  IMAD.IADD R161, R161, 0x1, R20 ;  /* 0x00000001a1a17824 */ /* 0x000fe400078e0214 */
        /* <DEDUP_REMOVED lines=16> */
.L_x_1061:
[----:B------:R-:W-:Y:S01]  /*61c0*/  FADD.FTZ R22, -R215, R22 ;  /* 0x00000016d7167221 */ /* 0x000fe20000010100 */
[----:B------:R-:W-:Y:S01]  /*61d0*/  FSETP.GE.FTZ.AND P2, PT, R199, RZ, PT ;  /* 0x000000ffc700720b */ /* 0x000fe20003f56000 */
        /* <DEDUP_REMOVED lines=9> */
[----:B------:R-:W-:Y:S01]  /*6270*/  FSETP.GE.FTZ.AND P3, PT, R200, RZ, PT ;  /* 0x000000ffc800720b */ /* 0x000fe20003f76000 */
[C---:B------:R-:W-:Y:S01]  /*6280*/  FADD.FTZ R38, -R215.reuse, R38 ;  /* 0x00000026d7267221 */ /* 0x040fe20000010100 */
[-C--:B------:R-:W-:Y:S01]  /*6290*/  FSEL R34, R34, R215.reuse, P2 ;  /* 0x000000d722227208 */ /* 0x080fe20001000000 */
[C---:B------:R-:W-:Y:S01]  /*62a0*/  FADD.FTZ R35, -R215.reuse, R35 ;  /* 0x00000023d7237221 */ /* 0x040fe20000010100 */
[----:B------:R-:W-:Y:S01]  /*62b0*/  FSETP.GE.FTZ.AND P2, PT, R220, RZ, PT ;  /* 0x000000ffdc00720b */ /* 0x000fe20003f56000 */
[----:B------:R-:W-:Y:S01]  /*62c0*/  FADD.FTZ R50, -R215, R50 ;  /* 0x00000032d7327221 */ /* 0x000fe20000010100 */
[-C--:B------:R-:W-:Y:S01]  /*62d0*/  FSEL R23, R23, R215.reuse, P3 ;  /* 0x000000d717177208 */ /* 0x080fe20001800000 */
[C---:B------:R-:W-:Y:S01]  /*62e0*/  FADD.FTZ R51, -R215.reuse, R51 ;  /* 0x00000033d7337221 */ /* 0x040fe20000010100 */
[----:B------:R-:W-:Y:S01]  /*62f0*/  FSETP.GE.FTZ.AND P4, PT, R194, RZ, PT ;  /* 0x000000ffc200720b */ /* 0x000fe20003f96000 */
[----:B------:R-:W-:Y:S01]  /*6300*/  FADD.FTZ R54, -R215, R54 ;  /* 0x00000036d7367221 */ /* 0x000fe20000010100 */
[----:B------:R-:W-:Y:S01]  /*6310*/  FSETP.GE.FTZ.AND P3, PT, R219, RZ, PT ;  /* 0x000000ffdb00720b */ /* 0x000fe20003f76000 */
[----:B------:R-:W-:Y:S01]  /*6320*/  FADD.FTZ R55, -R215, R55 ;  /* 0x00000037d7377221 */ /* 0x000fe20000010100 */
[-C--:B------:R-:W-:Y:S01]  /*6330*/  FSEL R39, R39, R215.reuse, P2 ;  /* 0x000000d727277208 */ /* 0x080fe20001000000 */
[----:B------:R-:W-:Y:S01]  /*6340*/  FADD.FTZ R66, -R215, R66 ;  /* 0x00000042d7427221 */ /* 0x000fe20000010100 */
[----:B------:R-:W-:Y:S01]  /*6350*/  FSETP.GE.FTZ.AND P2, PT, R248, RZ, PT ;  /* 0x000000fff800720b */ /* 0x000fe20003f56000 */
[----:B-----5:R-:W-:Y:S01]  /*6360*/  FADD.FTZ R8, -R214, R8 ;  /* 0x00000008d6087221 */ /* 0x020fe20000010100 */
[-C--:B------:R-:W-:Y:S01]  /*6370*/  FSEL R18, R18, R215.reuse, P4 ;  /* 0x000000d712127208 */ /* 0x080fe20002000000 */
[----:B------:R-:W-:Y:S01]  /*6380*/  FADD.FTZ R13, -R214, R13 ;  /* 0x0000000dd60d7221 */ /* 0x000fe20000010100 */
[-C--:B------:R-:W-:Y:S01]  /*6390*/  FSEL R38, R38, R215.reuse, P3 ;  /* 0x000000d726267208 */ /* 0x080fe20001800000 */
[----:B------:R-:W-:Y:S01]  /*63a0*/  FADD.FTZ R24, -R214, R24 ;  /* 0x00000018d6187221 */ /* 0x000fe20000010100 */
[----:B------:R-:W-:Y:S01]  /*63b0*/  FSETP.GE.FTZ.AND P4, PT, R212, RZ, PT ;  /* 0x000000ffd400720b */ /* 0x000fe20003f96000 */
[C---:B------:R-:W-:Y:S01]  /*63c0*/  FADD.FTZ R12, -R214.reuse, R12 ;  /* 0x0000000cd60c7221 */ /* 0x040fe20000010100 */
[----:B------:R-:W-:Y:S01]  /*63d0*/  FSETP.GE.FTZ.AND P3, PT, R231, RZ, PT ;  /* 0x000000ffe700720b */ /* 0x000fe20003f76000 */
[C---:B------:R-:W-:Y:S01]  /*63e0*/  FADD.FTZ R9, -R214.reuse, R9 ;  /* 0x00000009d6097221 */ /* 0x040fe20000010100 */
[-C--:B------:R-:W-:Y:S01]  /*63f0*/  FSEL R35, R35, R215.reuse, P4 ;  /* 0x000000d723237208 */ /* 0x080fe20002000000 */
[----:B------:R-:W-:Y:S01]  /*6400*/  FADD.FTZ R41, -R214, R41 ;  /* 0x00000029d6297221 */ /* 0x000fe20000010100 */
[-C--:B------:R-:W-:Y:S01]  /*6410*/  FSEL R50, R50, R215.reuse, P3 ;  /* 0x000000d732327208 */ /* 0x080fe20001800000 */
[----:B------:R-:W-:Y:S01]  /*6420*/  FADD.FTZ R40, -R214, R40 ;  /* 0x00000028d6287221 */ /* 0x000fe20000010100 */
[----:B------:R-:W-:Y:S01]  /*6430*/  FSETP.GE.FTZ.AND P6, PT, R232, RZ, PT ;  /* 0x000000ffe800720b */ /* 0x000fe20003fd6000 */
[C---:B------:R-:W-:Y:S01]  /*6440*/  FADD.FTZ R29, -R214.reuse, R29 ;  /* 0x0000001dd61d7221 */ /* 0x040fe20000010100 */
[----:B------:R-:W-:Y:S01]  /*6450*/  FSETP.GE.FTZ.AND P5, PT, R235, RZ, PT ;  /* 0x000000ffeb00720b */ /* 0x000fe20003fb6000 */
        /* <DEDUP_REMOVED lines=16> */
[C---:B------:R-:W-:Y:S01]  /*6560*/  FADD.FTZ R11, -R213.reuse, R11 ;  /* 0x0000000bd50b7221 */ /* 0x040fe20000010100 */
[-C--:B------:R-:W-:Y:S01]  /*6570*/  FSEL R8, R8, R214.reuse, P2 ;  /* 0x000000d608087208 */ /* 0x080fe20001000000 */
[----:B------:R-:W-:Y:S01]  /*6580*/  FADD.FTZ R10, -R213, R10 ;  /* 0x0000000ad50a7221 */ /* 0x000fe20000010100 */
[----:B------:R-:W-:Y:S01]  /*6590*/  FSETP.GE.FTZ.AND P2, PT, R191, RZ, PT ;  /* 0x000000ffbf00720b */ /* 0x000fe20003f56000 */
        /* <DEDUP_REMOVED lines=84> */
[----:B------:R-:W-:Y:S01]  /*6ae0*/  FMUL.FTZ R45, R226, R45 ;  /* 0x0000002de22d7220 */ /* 0x000fe20000410000 */
        /* <DEDUP_REMOVED lines=15> */
[----:B------:R-:W-:Y:S01]  /*6be0*/  FADD.FTZ R59, -R213, R59 ;  /* 0x0000003bd53b7221 */ /* 0x000fe20000010100 */
        /* <DEDUP_REMOVED lines=15> */
[----:B------:R-:W-:Y:S01]  /*6ce0*/  FADD.FTZ R62, -R213, R62 ;  /* 0x0000003ed53e7221 */ /* 0x000fe20000010100 */
[-C--:B------:R-:W-:Y:S01]  /*6cf0*/  FSEL R42, R42, R213.reuse, P3 ;  /* 0x000000d52a2a7208 */ /* 0x080fe20001800000 */
[----:B------:R-:W-:Y:S01]  /*6d00*/  STS [R144+-0x6000], R24 ;  /* 0xffa0001890007388 */ /* 0x000fe20000000800 */
[-C--:B------:R-:W-:Y:S01]  /*6d10*/  FSEL R43, R43, R213.reuse, P2 ;  /* 0x000000d52b2b7208 */ /* 0x080fe20001000000 */
[----:B------:R-:W-:Y:S01]  /*6d20*/  FMUL.FTZ R66, R249, R66 ;  /* 0x00000042f9427220 */ /* 0x000fe20000410000 */
[----:B------:R-:W-:Y:S01]  /*6d30*/  FSETP.GE.FTZ.AND P3, PT, R227, RZ, PT ;  /* 0x000000ffe300720b */ /* 0x000fe20003f76000 */
[----:B------:R-:W-:Y:S01]  /*6d40*/  STS [R144+-0x5c00], R26 ;  /* 0xffa4001a90007388 */ /* 0x000fe20000000800 */
[----:B------:R-:W-:Y:S01]  /*6d50*/  FSETP.GE.FTZ.AND P6, PT, R228, RZ, PT ;  /* 0x000000ffe400720b */ /* 0x000fe20003fd6000 */
[----:B------:R-:W-:Y:S01]  /*6d60*/  FMUL.FTZ R42, R223, R42 ;  /* 0x0000002adf2a7220 */ /* 0x000fe20000410000 */
[----:B------:R-:W-:Y:S01]  /*6d70*/  F2FP.BF16.F32.PACK_AB R38, R39, R38 ;  /* 0x000000262726723e */ /* 0x000fe200000010ff */
[----:B------:R-:W-:Y:S01]  /*6d80*/  STS [R157+-0x6000], R28 ;  /* 0xffa0001c9d007388 */ /* 0x000fe20000000800 */
[----:B------:R-:W-:Y:S01]  /*6d90*/  FSEL R46, R46, R213, P3 ;  /* 0x000000d52e2e7208 */ /* 0x000fe20001800000 */
        /* <DEDUP_REMOVED lines=23> */
[-C--:B------:R-:W-:Y:S01]  /*6f10*/  FSEL R59, R59, R213.reuse, P4 ;  /* 0x000000d53b3b7208 */ /* 0x080fe20002000000 */
        /* <DEDUP_REMOVED lines=115> */
.L_x_1062:
[----:B------:R-:W-:Y:S01]  /*7650*/  LDSM.16.M88.4 R16, [R131+0xa000] ;  /* 0x00a000008310783b */ /* 0x000fe20000000200 */
[----:B------:R-:W-:Y:S01]  /*7660*/  ISETP.GT.AND P4, PT, R168, RZ, PT ;  /* 0x000000ffa800720c */ /* 0x000fe20003f84270 */
[----:B------:R-:W-:Y:S02]  /*7670*/  VIADD R162, R162, 0xfffffff8 ;  /* 0xfffffff8a2a27836 */ /* 0x000fe40000000000 */
[----:B------:R-:W1:Y:S04]  /*7680*/  LDSM.16.MT88.4 R20, [R135+0x6000] ;  /* 0x006000008714783b */ /* 0x000e680000004200 */
[----:B------:R-:W2:Y:S04]  /*7690*/  LDSM.16.M88.4 R12, [R131+0xc000] ;  /* 0x00c00000830c783b */ /* 0x000ea80000000200 */
[----:B------:R-:W-:Y:S04]  /*76a0*/  LDSM.16.M88.4 R24, [R3+0xa000] ;  /* 0x00a000000318783b */ /* 0x000fe80000000200 */
[----:B------:R-:W3:Y:S04]  /*76b0*/  LDSM.16.MT88.4 R28, [R135+0x6400] ;  /* 0x00640000871c783b */ /* 0x000ee80000004200 */
[----:B------:R-:W4:Y:S04]  /*76c0*/  LDSM.16.M88.4 R32, [R3+0xc000] ;  /* 0x00c000000320783b */ /* 0x000f280000000200 */
[----:B------:R-:W-:Y:S04]  /*76d0*/  LDSM.16.M88.4 R36, [R130] ;  /* 0x000000008224783b */ /* 0x000fe80000000200 */
[----:B------:R-:W4:Y:S04]  /*76e0*/  LDSM.16.MT88.4 R40, [R135+0x6800] ;  /* 0x006800008728783b */ /* 0x000f280000004200 */
[----:B------:R-:W4:Y:S04]  /*76f0*/  LDSM.16.M88.4 R44, [R130+0x2000] ;  /* 0x00200000822c783b */ /* 0x000f280000000200 */
[----:B------:R-:W-:Y:S01]  /*7700*/  LDSM.16.MT88.4 R48, [R135+0x6c00] ;  /* 0x006c00008730783b */ /* 0x000fe20000004200 */
        /* <DEDUP_REMOVED lines=63> */
[-C--:B-1----:R-:W-:Y:S05]  /*7b00*/  HMMA.16816.F32.BF16 R4, R20, R28.reuse, R4 ;  /* 0x0000001c1404723c */ /* 0x082fea0000041804 */
[C---:B------:R-:W-:Y:S02]  /*7b10*/  LEA.HI.X.SX32 R27, R52.reuse, R25, 0x5, P2 ;  /* 0x00000019341b7211 */ /* 0x040fe400010f2eff */
[C---:B------:R-:W-:Y:S01]  /*7b20*/  LEA R40, P2, R52.reuse, R26, 0x5 ;  /* 0x0000001a34287211 */ /* 0x040fe200078428ff */
[C---:B--2---:R-:W-:Y:S04]  /*7b30*/  HMMA.16816.F32.BF16 R8, R32.reuse, R28, R8 ;  /* 0x0000001c2008723c */ /* 0x044fe80000041808 */
[C---:B------:R-:W-:Y:S02]  /*7b40*/  LEA.HI.X.SX32 R41, R52.reuse, R27, 0x5, P2 ;  /* 0x0000001b34297211 */ /* 0x040fe400010f2eff */
[----:B------:R-:W-:Y:S02]  /*7b50*/  LEA R28, P2, R52, R40, 0x5 ;  /* 0x00000028341c7211 */ /* 0x000fe400078428ff */
        /* <DEDUP_REMOVED lines=8> */
[C---:B------:R-:W-:Y:S03]  /*7be0*/  LEA R42, P2, R52.reuse, R34, 0x5 ;  /* 0x00000022342a7211 */ /* 0x040fe600078428ff */
[----:B------:R-:W5:Y:S01]  /*7bf0*/  @P1 LDG.E R164, desc[UR32][R32.64+-0x100] ;  /* 0xffff002020a41981 */ /* 0x000f62000c1e1900 */
        /* <DEDUP_REMOVED lines=9> */
[C---:B--2---:R-:W-:Y:S03]  /*7c90*/  LEA R4, P2, R52.reuse, R42, 0x5 ;  /* 0x0000002a34047211 */ /* 0x044fe600078428ff */
[----:B------:R-:W-:Y:S01]  /*7ca0*/  REDG.E.ADD.F32.FTZ.RN.STRONG.GPU desc[UR32][R38.64], R11 ;  /* 0x0000000b260079a6 */ /* 0x000fe2000c12f320 */
[----:B---3--:R-:W-:Y:S03]  /*7cb0*/  LEA.HI.X.SX32 R5, R52, R43, 0x5, P2 ;  /* 0x0000002b34057211 */ /* 0x008fe600010f2eff */
[----:B------:R-:W-:Y:S04]  /*7cc0*/  REDG.E.ADD.F32.FTZ.RN.STRONG.GPU desc[UR32][R44.64], R16 ;  /* 0x000000102c0079a6 */ /* 0x000fe8000c12f320 */
        /* <DEDUP_REMOVED lines=9> */
[----:B------:R-:W3:Y:S04]  /*7d60*/  LDSM.16.MT88.4 R12, [R132+UR5+0xe000] ;  /* 0x00e00005840c783b */ /* 0x000ee80008004200 */
[----:B------:R-:W-:Y:S04]  /*7d70*/  LDSM.16.MT88.4 R16, [R132+UR5+0xa800] ;  /* 0x00a800058410783b */ /* 0x000fe80008004200 */
[----:B------:R-:W4:Y:S04]  /*7d80*/  LDSM.16.MT88.4 R20, [R128+0x400] ;  /* 0x000400008014783b */ /* 0x000f280000004200 */
[----:B------:R-:W4:Y:S04]  /*7d90*/  LDSM.16.MT88.4 R24, [R132+UR5+0xe800] ;  /* 0x00e800058418783b */ /* 0x000f280008004200 */
[----:B------:R-:W-:Y:S04]  /*7da0*/  LDSM.16.MT88.4 R28, [R132+UR5+0xb000] ;  /* 0x00b00005841c783b */ /* 0x000fe80008004200 */
[----:B-1----:R-:W1:Y:S04]  /*7db0*/  LDSM.16.MT88.4 R32, [R128+0x800] ;  /* 0x000800008020783b */ /* 0x002e680000004200 */
[----:B------:R-:W1:Y:S01]  /*7dc0*/  LDSM.16.MT88.4 R36, [R132+UR5+0xf000] ;  /* 0x00f000058424783b */ /* 0x000e620008004200 */
[-C--:B--2---:R-:W-:Y:S08]  /*7dd0*/  HMMA.16816.F32.BF16 R84, R4, R8.reuse, R84 ;  /* 0x000000080454723c */ /* 0x084ff00000041854 */
[C---:B---3--:R-:W-:Y:S08]  /*7de0*/  HMMA.16816.F32.BF16 R88, R12.reuse, R8, R88 ;  /* 0x000000080c58723c */ /* 0x048ff00000041858 */
[-C--:B------:R-:W-:Y:S01]  /*7df0*/  HMMA.16816.F32.BF16 R92, R12, R10.reuse, R92 ;  /* 0x0000000a0c5c723c */ /* 0x080fe2000004185c */
[----:B------:R-:W-:Y:S07]  /*7e00*/  LDSM.16.MT88.4 R12, [R132+UR5+0xf800] ;  /* 0x00f80005840c783b */ /* 0x000fee0008004200 */
[----:B------:R-:W-:Y:S01]  /*7e10*/  HMMA.16816.F32.BF16 R96, R4, R10, R96 ;  /* 0x0000000a0460723c */ /* 0x000fe20000041860 */
[----:B------:R-:W-:Y:S04]  /*7e20*/  LDSM.16.MT88.4 R4, [R132+UR5+0xb800] ;  /* 0x00b800058404783b */ /* 0x000fe80008004200 */
[----:B------:R-:W2:Y:S03]  /*7e30*/  LDSM.16.MT88.4 R8, [R128+0xc00] ;  /* 0x000c00008008783b */ /* 0x000ea60000004200 */
[-C--:B----4-:R-:W-:Y:S08]  /*7e40*/  HMMA.16816.F32.BF16 R84, R16, R20.reuse, R84 ;  /* 0x000000141054723c */ /* 0x090ff00000041854 */
        /* <DEDUP_REMOVED lines=39> */
[-C--:B---3--:R-:W-:Y:S05]  /*80c0*/  HMMA.16816.F32.BF16 R84, R16, R20.reuse, R84 ;  /* 0x000000141054723c */ /* 0x088fea0000041854 */
        /* <DEDUP_REMOVED lines=15> */
[----:B------:R-:W-:Y:S01]  /*81c0*/  LOP3.LUT R8, R139, 0xc0, RZ, 0xc0, !PT ;  /* 0x000000c08b087812 */ /* 0x000fe200078ec0ff */
[----:B------:R-:W3:Y:S01]  /*81d0*/  S2R R4, SR_TID.X ;  /* 0x0000000000047919 */ /* 0x000ee20000002100 */
[----:B------:R-:W4:Y:S01]  /*81e0*/  LDCU UR8, c[0x0][0x4fc] ;  /* 0x00009f80ff0877ac */ /* 0x000f220008000800 */
        /* <DEDUP_REMOVED lines=20> */
[----:B------:R-:W-:Y:S01]  /*8330*/  SHF.R.U32.HI R7, RZ, 0x4, R0 ;  /* 0x00000004ff077819 */ /* 0x000fe20000011600 */
[----:B----4-:R-:W-:Y:S01]  /*8340*/  FMUL.FTZ R68, R68, UR8 ;  /* 0x0000000844447c20 */ /* 0x010fe20008410000 */
[----:B------:R-:W-:Y:S01]  /*8350*/  LOP3.LUT R5, R5, 0x6, R6, 0xf8, !PT ;  /* 0x0000000605057812 */ /* 0x000fe200078ef806 */
[----:B------:R-:W-:Y:S01]  /*8360*/  FMUL.FTZ R69, R69, UR8 ;  /* 0x0000000845457c20 */ /* 0x000fe20008410000 */
[----:B------:R-:W-:Y:S01]  /*8370*/  LOP3.LUT R8, R8, 0x18, R0, 0xf8, !PT ;  /* 0x0000001808087812 */ /* 0x000fe200078ef800 */
[----:B------:R-:W-:Y:S01]  /*8380*/  FMUL.FTZ R70, R70, UR8 ;  /* 0x0000000846467c20 */ /* 0x000fe20008410000 */
[----:B------:R-:W-:Y:S01]  /*8390*/  LOP3.LUT R7, R7, 0x8, RZ, 0xc0, !PT ;  /* 0x0000000807077812 */ /* 0x000fe200078ec0ff */
[----:B------:R-:W-:Y:S01]  /*83a0*/  FMUL.FTZ R71, R71, UR8 ;  /* 0x0000000847477c20 */ /* 0x000fe20008410000 */
[----:B------:R-:W-:Y:S01]  /*83b0*/  LOP3.LUT R5, R5, 0x20, R139, 0xf8, !PT ;  /* 0x0000002005057812 */ /* 0x000fe200078ef88b */
[----:B------:R-:W-:Y:S01]  /*83c0*/  FMUL.FTZ R80, R80, UR8 ;  /* 0x0000000850507c20 */ /* 0x000fe20008410000 */
[----:B---3--:R-:W-:Y:S01]  /*83d0*/  SHF.L.U32 R4, R4, 0x2, RZ ;  /* 0x0000000204047819 */ /* 0x008fe200000006ff */
[----:B------:R-:W-:Y:S01]  /*83e0*/  FMUL.FTZ R81, R81, UR8 ;  /* 0x0000000851517c20 */ /* 0x000fe20008410000 */
[----:B------:R-:W-:Y:S01]  /*83f0*/  LOP3.LUT R5, R5, R8, R7, 0xf6, !PT ;  /* 0x0000000805057212 */ /* 0x000fe200078ef607 */
[----:B------:R-:W-:Y:S01]  /*8400*/  FMUL.FTZ R82, R82, UR8 ;  /* 0x0000000852527c20 */ /* 0x000fe20008410000 */
[----:B------:R-:W-:Y:S01]  /*8410*/  LOP3.LUT R4, R4, 0x40, RZ, 0xc0, !PT ;  /* 0x0000004004047812 */ /* 0x000fe200078ec0ff */
[----:B------:R-:W-:Y:S01]  /*8420*/  FMUL.FTZ R83, R83, UR8 ;  /* 0x0000000853537c20 */ /* 0x000fe20008410000 */
[----:B------:R-:W-:Y:S01]  /*8430*/  LEA R5, R5, UR25, 0x1 ;  /* 0x0000001905057c11 */ /* 0x000fe2000f8e08ff */
[----:B------:R-:W-:Y:S01]  /*8440*/  FMUL.FTZ R72, R72, UR8 ;  /* 0x0000000848487c20 */ /* 0x000fe20008410000 */
[----:B------:R-:W-:Y:S01]  /*8450*/  F2FP.BF16.F32.PACK_AB R84, R85, R84 ;  /* 0x000000545554723e */ /* 0x000fe200000010ff */
[----:B------:R-:W-:Y:S01]  /*8460*/  BAR.SYNC.DEFER_BLOCKING 0x0 ;  /* 0x0000000000007b1d */ /* 0x000fe20000010000 */
[----:B------:R-:W-:Y:S01]  /*8470*/  F2FP.BF16.F32.PACK_AB R86, R87, R86 ;  /* 0x000000565756723e */ /* 0x000fe200000010ff */
        /* <DEDUP_REMOVED lines=45> */
[----:B------:R-:W-:Y:S02]  /*8750*/  IADD3 R7, PT, PT, R9, R6, RZ ;  /* 0x0000000609077210 */ /* 0x000fe40007ffe0ff */
[----:B------:R-:W-:-:S05]  /*8760*/  MOV R6, R8 ;  /* 0x0000000800067202 */ /* 0x000fca0000000f00 */
[----:B-1----:R-:W-:-:S04]  /*8770*/  IMAD.WIDE.U32 R6, R4, UR26, R6 ;  /* 0x0000001a04067c25 */ /* 0x002fc8000f8e0006 */
[----:B------:R-:W-:Y:S01]  /*8780*/  IMAD R8, R5, UR26, R7 ;  /* 0x0000001a05087c24 */ /* 0x000fe2000f8e0207 */
[----:B------:R-:W-:Y:S01]  /*8790*/  MOV R9, R6 ;  /* 0x0000000600097202 */ /* 0x000fe20000000f00 */
[----:B------:R-:W-:Y:S05]  /*87a0*/  BRA `(.L_x_1065) ;  /* 0x0000000000187947 */ /* 0x000fea0003800000 */
.L_x_1064:
[----:B------:R-:W2:Y:S01]  /*87b0*/  LDCU.64 UR14, c[0x0][0x5c0] ;  /* 0x0000b800ff0e77ac */ /* 0x000ea20008000a00 */
[----:B-1----:R-:W-:-:S05]  /*87c0*/  IADD3 R4, PT, PT, R170, R171, RZ ;  /* 0x000000abaa047210 */ /* 0x002fca0007ffe0ff */
[C---:B--2---:R-:W-:Y:S02]  /*87d0*/  IMAD R8, R4.reuse, UR15, RZ ;  /* 0x0000000f04087c24 */ /* 0x044fe4000f8e02ff */
[----:B------:R-:W-:-:S05]  /*87e0*/  IMAD.WIDE.U32 R4, R4, UR14, RZ ;  /* 0x0000000e04047c25 */ /* 0x000fca000f8e00ff */
[----:B------:R-:W-:Y:S02]  /*87f0*/  IADD3 R8, PT, PT, R5, R8, RZ ;  /* 0x0000000805087210 */ /* 0x000fe40007ffe0ff */
[----:B------:R-:W-:Y:S02]  /*8800*/  MOV R9, R4 ;  /* 0x0000000400097202 */ /* 0x000fe40000000f00 */
.L_x_1065:
[----:B------:R-:W-:Y:S05]  /*8810*/  @P0 BRA `(.L_x_1066) ;  /* 0x0000000000300947 */ /* 0x000fea0003800000 */
[----:B------:R-:W1:Y:S01]  /*8820*/  LDCU.64 UR10, c[0x0][0x5c8] ;  /* 0x0000b900ff0a77ac */ /* 0x000e620008000a00 */
[----:B------:R-:W2:Y:S01]  /*8830*/  LDC.64 R4, c[0x0][0x5b0] ;  /* 0x00016c00ff047b82 */ /* 0x000ea20000000a00 */
[----:B------:R-:W-:-:S05]  /*8840*/  SHF.R.S32.HI R6, RZ, 0x1f, R170 ;  /* 0x0000001fff067819 */ /* 0x000fca00000114aa */
[----:B-1----:R-:W-:Y:S02]  /*8850*/  IMAD R6, R6, UR10, RZ ;  /* 0x0000000a06067c24 */ /* 0x002fe4000f8e02ff */
[----:B------:R-:W-:-:S04]  /*8860*/  IMAD.WIDE.U32 R10, R170, UR10, RZ ;  /* 0x0000000aaa0a7c25 */ /* 0x000fc8000f8e00ff */
[----:B------:R-:W-:-:S05]  /*8870*/  IMAD R6, R170, UR11, R6 ;  /* 0x0000000baa067c24 */ /* 0x000fca000f8e0206 */
[----:B------:R-:W-:Y:S02]  /*8880*/  IADD3 R7, PT, PT, R11, R6, RZ ;  /* 0x000000060b077210 */ /* 0x000fe40007ffe0ff */
[----:B------:R-:W-:-:S05]  /*8890*/  MOV R6, R10 ;  /* 0x0000000a00067202 */ /* 0x000fca0000000f00 */
[----:B--2---:R-:W-:-:S04]  /*88a0*/  IMAD.WIDE.U32 R6, R4, UR26, R6 ;  /* 0x0000001a04067c25 */ /* 0x004fc8000f8e0006 */
[----:B------:R-:W-:Y:S01]  /*88b0*/  IMAD R18, R5, UR26, R7 ;  /* 0x0000001a05127c24 */ /* 0x000fe2000f8e0207 */
[----:B------:R-:W-:Y:S01]  /*88c0*/  MOV R19, R6 ;  /* 0x0000000600137202 */ /* 0x000fe20000000f00 */
[----:B------:R-:W-:Y:S06]  /*88d0*/  BRA `(.L_x_1067) ;  /* 0x0000000000187947 */ /* 0x000fec0003800000 */
.L_x_1066:
[----:B------:R-:W1:Y:S01]  /*88e0*/  LDCU.64 UR10, c[0x0][0x5c8] ;  /* 0x0000b900ff0a77ac */ /* 0x000e620008000a00 */
[----:B------:R-:W-:-:S05]  /*88f0*/  IADD3 R4, PT, PT, R170, R171, RZ ;  /* 0x000000abaa047210 */ /* 0x000fca0007ffe0ff */
[C---:B-1----:R-:W-:Y:S02]  /*8900*/  IMAD R18, R4.reuse, UR11, RZ ;  /* 0x0000000b04127c24 */ /* 0x042fe4000f8e02ff */
[----:B------:R-:W-:-:S05]  /*8910*/  IMAD.WIDE.U32 R4, R4, UR10, RZ ;  /* 0x0000000a04047c25 */ /* 0x000fca000f8e00ff */
[----:B------:R-:W-:Y:S02]  /*8920*/  IADD3 R18, PT, PT, R5, R18, RZ ;  /* 0x0000001205127210 */ /* 0x000fe40007ffe0ff */
[----:B------:R-:W-:-:S07]  /*8930*/  MOV R19, R4 ;  /* 0x0000000400137202 */ /* 0x000fce0000000f00 */
.L_x_1067:
[----:B------:R-:W-:Y:S01]  /*8940*/  BAR.SYNC.DEFER_BLOCKING 0x0 ;  /* 0x0000000000007b1d */ /* 0x000fe20000010000 */
[----:B------:R-:W-:Y:S01]  /*8950*/  USHF.L.U32 UR4, UR24, 0x7, URZ ;  /* 0x0000000718047899 */ /* 0x000fe200080006ff */
[----:B------:R-:W-:Y:S01]  /*8960*/  SHF.R.U32.HI R0, RZ, 0x2, R0 ;  /* 0x00000002ff007819 */ /* 0x000fe20000011600 */
[----:B------:R-:W-:Y:S01]  /*8970*/  USHF.L.U32 UR17, UR24, 0x7, URZ ;  /* 0x0000000718117899 */ /* 0x000fe200080006ff */
[----:B------:R-:W-:Y:S01]  /*8980*/  IMAD.U32 R12, RZ, RZ, UR10 ;  /* 0x0000000aff0c7e24 */ /* 0x000fe2000f8e00ff */
[----:B------:R-:W-:Y:S01]  /*8990*/  UIMAD.WIDE.U32 UR20, UR4, UR14, URZ ;  /* 0x0000000e041472a5 */ /* 0x000fe2000f8e00ff */
[----:B------:R-:W-:Y:S01]  /*89a0*/  IADD3 R10, PT, PT, R0, 0x40, RZ ;  /* 0x00000040000a7810 */ /* 0x000fe20007ffe0ff */
[----:B------:R-:W1:Y:S01]  /*89b0*/  LDCU UR18, c[0x0][0x440] ;  /* 0x00008800ff1277ac */ /* 0x000e620008000800 */
[----:B------:R-:W-:Y:S01]  /*89c0*/  BSSY.RECONVERGENT B0, `(.L_x_1068) ;  /* 0x000001f000007945 */ /* 0x000fe20003800200 */
[----:B------:R-:W-:Y:S01]  /*89d0*/  VIADD R169, R169, -UR17 ;  /* 0x80000011a9a97c36 */ /* 0x000fe20008000000 */
[----:B------:R-:W-:Y:S01]  /*89e0*/  MOV R147, RZ ;  /* 0x000000ff00937202 */ /* 0x000fe20000000f00 */
[----:B------:R-:W-:Y:S01]  /*89f0*/  USHF.R.S32.HI UR16, URZ, 0x1f, UR4 ;  /* 0x0000001fff107899 */ /* 0x000fe20008011404 */
[----:B------:R-:W-:Y:S01]  /*8a00*/  IMAD.U32 R20, RZ, RZ, UR20 ;  /* 0x00000014ff147e24 */ /* 0x000fe2000f8e00ff */
[----:B------:R-:W2:Y:S01]  /*8a10*/  LDCU.64 UR8, c[0x0][0x5d8] ;  /* 0x0000bb00ff0877ac */ /* 0x000ea20008000a00 */
[----:B------:R-:W-:Y:S01]  /*8a20*/  IMAD.U32 R21, RZ, RZ, UR21 ;  /* 0x00000015ff157e24 */ /* 0x000fe2000f8e00ff */
[----:B------:R-:W-:-:S02]  /*8a30*/  UIMAD UR19, UR16, UR14, URZ ;  /* 0x0000000e101372a4 */ /* 0x000fc4000f8e02ff */
[----:B------:R-:W-:Y:S02]  /*8a40*/  LOP3.LUT R20, R20, 0x18, R139, 0xf8, !PT ;  /* 0x0000001814147812 */ /* 0x000fe400078ef88b */
[----:B------:R-:W-:Y:S02]  /*8a50*/  UIMAD UR19, UR4, UR15, UR19 ;  /* 0x0000000f041372a4 */ /* 0x000fe4000f8e0213 */
[----:B------:R-:W-:Y:S01]  /*8a60*/  IADD3 R20, P0, PT, R9, R20, RZ ;  /* 0x0000001409147210 */ /* 0x000fe20007f1e0ff */
[----:B------:R3:W4:Y:S01]  /*8a70*/  LDS.128 R4, [R143+0x7000] ;  /* 0x007000008f047984 */ /* 0x0007220000000c00 */
[----:B-1----:R-:W-:Y:S02]  /*8a80*/  ISETP.GE.AND P2, PT, R146, UR18, PT ;  /* 0x0000001292007c0c */ /* 0x002fe4000bf46270 */
[----:B------:R-:W-:Y:S02]  /*8a90*/  IMAD.U32 R9, RZ, RZ, UR19 ;  /* 0x00000013ff097e24 */ /* 0x000fe4000f8e00ff */
[----:B------:R-:W-:-:S02]  /*8aa0*/  ISETP.GE.OR P1, PT, R10, R169, P2 ;  /* 0x000000a90a00720c */ /* 0x000fc40001726670 */
[----:B------:R-:W-:Y:S02]  /*8ab0*/  ISETP.GE.OR P2, PT, R0, R169, P2 ;  /* 0x000000a90000720c */ /* 0x000fe40001746670 */
[----:B------:R-:W-:Y:S02]  /*8ac0*/  IADD3.X R21, PT, PT, R8, UR21, R9, P0, !PT ;  /* 0x0000001508157c10 */ /* 0x000fe400087fe409 */
[----:B------:R-:W-:Y:S01]  /*8ad0*/  IADD3 R17, P0, PT, R0, 0x40, RZ ;  /* 0x0000004000117810 */ /* 0x000fe20007f1e0ff */
[----:B--2---:R-:W-:-:S04]  /*8ae0*/  IMAD.WIDE.U32 R20, R140, UR8, R20 ;  /* 0x000000088c147c25 */ /* 0x004fc8000f8e0014 */
[----:B------:R-:W-:Y:S02]  /*8af0*/  IMAD R13, R140, UR9, R21 ;  /* 0x000000098c0d7c24 */ /* 0x000fe4000f8e0215 */
[----:B------:R-:W-:Y:S02]  /*8b00*/  IMAD.X R16, RZ, RZ, RZ, P0 ;  /* 0x000000ffff107224 */ /* 0x000fe400000e06ff */
[----:B------:R-:W-:Y:S05]  /*8b10*/  @P2 BRA `(.L_x_1069) ;  /* 0x0000000000242947 */ /* 0x000fea0003800000 */
        /* <DEDUP_REMOVED lines=9> */
.L_x_1069:
[----:B------:R-:W-:Y:S05]  /*8bb0*/  BSYNC.RECONVERGENT B0 ;  /* 0x0000000000007941 */ /* 0x000fea0003800200 */
.L_x_1068:
        /* <DEDUP_REMOVED lines=12> */
.L_x_1071:
[----:B------:R-:W-:Y:S05]  /*8c80*/  BSYNC.RECONVERGENT B0 ;  /* 0x0000000000007941 */ /* 0x000fea0003800200 */
.L_x_1070:
        /* <DEDUP_REMOVED lines=19> */
[----:B--2---:R-:W-:Y:S01]  /*8dc0*/  MOV R4, R6 ;  /* 0x0000000600047202 */ /* 0x004fe20000000f00 */
[----:B------:R-:W-:Y:S01]  /*8dd0*/  IMAD R16, R16, UR10, RZ ;  /* 0x0000000a10107c24 */ /* 0x000fe2000f8e02ff */
[----:B------:R-:W-:-:S03]  /*8de0*/  MOV R5, R19 ;  /* 0x0000001300057202 */ /* 0x000fc60000000f00 */
[C---:B------:R-:W-:Y:S02]  /*8df0*/  IMAD R16, R17.reuse, UR11, R16 ;  /* 0x0000000b11107c24 */ /* 0x040fe4000f8e0210 */
[----:B------:R-:W-:-:S05]  /*8e00*/  IMAD.WIDE.U32 R4, R17, UR10, R4 ;  /* 0x0000000a11047c25 */ /* 0x000fca000f8e0004 */
[----:B------:R-:W-:Y:S02]  /*8e10*/  IADD3 R16, PT, PT, R16, R5, RZ ;  /* 0x0000000510107210 */ /* 0x000fe40007ffe0ff */
[----:B-1----:R-:W-:-:S04]  /*8e20*/  LEA R6, P0, R4, UR8, 0x1 ;  /* 0x0000000804067c11 */ /* 0x002fc8000f8008ff */
[----:B------:R-:W-:-:S05]  /*8e30*/  LEA.HI.X R7, R4, UR9, R16, 0x1, P0 ;  /* 0x0000000904077c11 */ /* 0x000fca00080f0c10 */
[----:B------:R1:W-:Y:S04]  /*8e40*/  STG.E.128 desc[UR32][R6.64], R8 ;  /* 0x0000000806007986 */ /* 0x0003e8000c101d20 */
.L_x_1036:
[----:B------:R-:W-:Y:S05]  /*8e50*/  BSYNC.RECONVERGENT B1 ;  /* 0x0000000000017941 */ /* 0x000fea0003800200 */
.L_x_1018:
        /* <DEDUP_REMOVED lines=11> */
.L_x_1073:
        /* <DEDUP_REMOVED lines=15> */
.L_x_1604:


//--------------------- .text._ZN5flash44flash_bwd_dq_dk_dv_loop_seqk_parallel_kernelI23Flash_bwd_kernel_traitsILi32ELi128ELi128ELi8ELi4ELi4ELi4ELb0ELb0EN7cutlass10bfloat16_tE19Flash_kernel_traitsILi32ELi128ELi128ELi8ES3_EELb0ELb0ELb0ELb0ELb0ELb0ELb1EEEvNS_16Flash_bwd_paramsE --------------------------
	.section	.text._ZN5flash44flash_bwd_dq_dk_dv_loop_seqk_parallel_kernelI23Flash_bwd_kernel_traitsILi32ELi128ELi128ELi8ELi4ELi4ELi4ELb0ELb0EN7cutlass10bfloat16_tE19Flash_kernel_traitsILi32ELi128ELi128ELi8ES3_EELb0ELb0ELb0ELb0ELb0ELb0ELb1EEEvNS_16Flash_bwd_paramsE,"ax",@progbits
	.align	128
        .global         _ZN5flash44flash_bwd_dq_dk_dv_loop_seqk_parallel_kernelI23Flash_bwd_kernel_traitsILi32ELi128ELi128ELi8ELi4ELi4ELi4ELb0ELb0EN7cutlass10bfloat16_tE19Flash_kernel_traitsILi32ELi128ELi128ELi8ES3_EELb0ELb0ELb0ELb0ELb0ELb0ELb1EEEvNS_16Flash_bwd_paramsE
        .type           _ZN5flash44flash_bwd_dq_dk_dv_loop_seqk_parallel_kernelI23Flash_bwd_kernel_traitsILi32ELi128ELi128ELi8ELi4ELi4ELi4ELb0ELb0EN7cutlass10bfloat16_tE19Flash_kernel_traitsILi32ELi128ELi128ELi8ES3_EELb0ELb0ELb0ELb0ELb0ELb0ELb1EEEvNS_16Flash_bwd_paramsE,@function
        .size           _ZN5flash44flash_bwd_dq_dk_dv_loop_seqk_parallel_kernelI23Flash_bwd_kernel_traitsILi32ELi128ELi128ELi8ELi4ELi4ELi4ELb0ELb0EN7cutlass10bfloat16_tE19Flash_kernel_traitsILi32ELi128ELi128ELi8ES3_EELb0ELb0ELb0ELb0ELb0ELb0ELb1EEEvNS_16Flash_bwd_paramsE,(.L_x_1605 - _ZN5flash44flash_bwd_dq_dk_dv_loop_seqk_parallel_kernelI23Flash_bwd_kernel_traitsILi32ELi128ELi128ELi8ELi4ELi4ELi4ELb0ELb0EN7cutlass10bfloat16_tE19Flash_kernel_traitsILi32ELi128ELi128ELi8ES3_EELb0ELb0ELb0ELb0ELb0ELb0ELb1EEEvNS_16Flash_bwd_paramsE)
        .other          _ZN5flash44flash_bwd_dq_dk_dv_loop_seqk_parallel_kernelI23Flash_bwd_kernel_traitsILi32ELi128ELi128ELi8ELi4ELi4ELi4ELb0ELb0EN7cutlass10bfloat16_tE19Flash_kernel_traitsILi32ELi128ELi128ELi8ES3_EELb0ELb0ELb0ELb0ELb0ELb0ELb1EEEvNS_16Flash_bwd_paramsE,@"STO_CUDA_ENTRY STV_DEFAULT"
_ZN5flash44flash_bwd_dq_dk_dv_loop_seqk_parallel_kernelI23Flash_bwd_kernel_traitsILi32ELi128ELi128ELi8ELi4ELi4ELi4ELb0ELb0EN7cutlass10bfloat16_tE19Flash_kernel_traitsILi32ELi128ELi128ELi8ES3_EELb0ELb0ELb0ELb0ELb0ELb0ELb1EEEvNS_16Flash_bwd_paramsE:
.text._ZN5flash44flash_bwd_dq_dk_dv_loop_seqk_parallel_kernelI23Flash_bwd_kernel_traitsILi32ELi128ELi128ELi8ELi4ELi4ELi4ELb0ELb0EN7cutlass10bfloat16_tE19Flash_kernel_traitsILi32ELi128ELi128ELi8ES3_EELb0ELb0ELb0ELb0ELb0ELb0ELb1EEEvNS_16Flash_bwd_paramsE:
        /* <DEDUP_REMOVED lines=41> */
.L_x_1129:
        /* <DEDUP_REMOVED lines=54> */
.L_x_1074:
        /* <DEDUP_REMOVED lines=37> */
.L_x_1076:
[----:B------:R-:W2:Y:S01]  /*0840*/  LDCU.64 UR14, c[0x0][0x3b8] ;  /* 0x00007700ff0e77ac */ /* 0x000ea20008000a00 */
[----:B------:R-:W-:-:S05]  /*0850*/  IADD3 R2, PT, PT, R30, UR36, RZ ;  /* 0x000000241e027c10 */ /* 0x000fca000fffe0ff */
[C---:B--2---:R-:W-:Y:S02]  /*0860*/  IMAD R0, R2.reuse, UR15, RZ ;  /* 0x0000000f02007c24 */ /* 0x044fe4000f8e02ff */
[----:B------:R-:W-:-:S05]  /*0870*/  IMAD.WIDE.U32 R2, R2, UR14, RZ ;  /* 0x0000000e02027c25 */ /* 0x000fca000f8e00ff */
[----:B------:R-:W-:Y:S02]  /*0880*/  IADD3 R21, PT, PT, R3, R0, RZ ;  /* 0x0000000003157210 */ /* 0x000fe40007ffe0ff */
[----:B------:R-:W-:-:S07]  /*0890*/  MOV R19, R2 ;  /* 0x0000000200137202 */ /* 0x000fce0000000f00 */
.L_x_1077:
        /* <DEDUP_REMOVED lines=46> */
.L_x_1078:
[----:B------:R-:W2:Y:S01]  /*0b80*/  LDCU.64 UR12, c[0x0][0x3c0] ;  /* 0x00007800ff0c77ac */ /* 0x000ea20008000a00 */
[----:B------:R-:W-:-:S05]  /*0b90*/  IADD3 R0, PT, PT, R30, UR36, RZ ;  /* 0x000000241e007c10 */ /* 0x000fca000fffe0ff */
[C---:B--2---:R-:W-:Y:S02]  /*0ba0*/  IMAD R4, R0.reuse, UR13, RZ ;  /* 0x0000000d00047c24 */ /* 0x044fe4000f8e02ff */
[----:B------:R-:W-:-:S05]  /*0bb0*/  IMAD.WIDE.U32 R2, R0, UR12, RZ ;  /* 0x0000000c00027c25 */ /* 0x000fca000f8e00ff */
[----:B------:R-:W-:Y:S02]  /*0bc0*/  IADD3 R20, PT, PT, R3, R4, RZ ;  /* 0x0000000403147210 */ /* 0x000fe40007ffe0ff */
[----:B------:R-:W-:Y:S02]  /*0bd0*/  MOV R18, R2 ;  /* 0x0000000200127202 */ /* 0x000fe40000000f00 */
.L_x_1079:
        /* <DEDUP_REMOVED lines=27> */
.L_x_1080:
[----:B------:R-:W-:Y:S02]  /*0d90*/  UIMAD.WIDE.U32 UR54, UR52, UR19, URZ ;  /* 0x00000013343672a5 */ /* 0x000fe4000f8e00ff */
[----:B------:R-:W-:-:S04]  /*0da0*/  UIMAD UR48, UR53, UR19, URZ ;  /* 0x00000013353072a4 */ /* 0x000fc8000f8e02ff */
[----:B------:R-:W-:Y:S02]  /*0db0*/  UIADD3 UR48, UPT, UPT, UR55, UR48, URZ ;  /* 0x0000003037307290 */ /* 0x000fe4000fffe0ff */
.L_x_1081:
        /* <DEDUP_REMOVED lines=20> */
.L_x_1082:
[----:B------:R-:W2:Y:S01]  /*0f00*/  LDCU UR46, c[0x0][0x434] ;  /* 0x00008680ff2e77ac */ /* 0x000ea20008000800 */
[----:B------:R-:W-:-:S04]  /*0f10*/  UIMAD UR9, UR40, UR20, UR27 ;  /* 0x00000014280972a4 */ /* 0x000fc8000f8e021b */
[----:B--2---:R-:W-:Y:S02]  /*0f20*/  UIMAD UR46, UR9, UR46, URZ ;  /* 0x0000002e092e72a4 */ /* 0x004fe4000f8e02ff */
.L_x_1083:
        /* <DEDUP_REMOVED lines=11> */
.L_x_1084:
[----:B------:R-:W2:Y:S01]  /*0fe0*/  LDCU UR45, c[0x0][0x444] ;  /* 0x00008880ff2d77ac */ /* 0x000ea20008000800 */
[----:B------:R-:W-:-:S04]  /*0ff0*/  UIMAD UR8, UR40, UR20, UR27 ;  /* 0x00000014280872a4 */ /* 0x000fc8000f8e021b */
[----:B--2---:R-:W-:-:S12]  /*1000*/  UIMAD UR45, UR8, UR45, URZ ;  /* 0x0000002d082d72a4 */ /* 0x004fd8000f8e02ff */
.L_x_1085:
        /* <DEDUP_REMOVED lines=82> */
[----:B------:R-:W-:-:S02]  /*1530*/  SHF.L.U32 R4, R12, 0x6, RZ ;  /* 0x000000060c047819 */ /* 0x000fc400000006ff */
        /* <DEDUP_REMOVED lines=19> */
.L_x_1087:
[----:B------:R-:W2:Y:S01]  /*1670*/  LDCU.64 UR12, c[0x0][0x5c0] ;  /* 0x0000b800ff0c77ac */ /* 0x000ea20008000a00 */
[----:B------:R-:W-:-:S05]  /*1680*/  IADD3 R0, PT, PT, R30, UR36, RZ ;  /* 0x000000241e007c10 */ /* 0x000fca000fffe0ff */
[C---:B--2---:R-:W-:Y:S02]  /*1690*/  IMAD R4, R0.reuse, UR13, RZ ;  /* 0x0000000d00047c24 */ /* 0x044fe4000f8e02ff */
[----:B------:R-:W-:-:S05]  /*16a0*/  IMAD.WIDE.U32 R2, R0, UR12, RZ ;  /* 0x0000000c00027c25 */ /* 0x000fca000f8e00ff */
[----:B------:R-:W-:Y:S02]  /*16b0*/  IADD3 R6, PT, PT, R3, R4, RZ ;  /* 0x0000000403067210 */ /* 0x000fe40007ffe0ff */
[----:B------:R-:W-:Y:S02]  /*16c0*/  MOV R5, R2 ;  /* 0x0000000200057202 */ /* 0x000fe40000000f00 */
.L_x_1088:
        /* <DEDUP_REMOVED lines=17> */
.L_x_1089:
[----:B------:R-:W2:Y:S01]  /*17e0*/  LDCU.64 UR10, c[0x0][0x5c8] ;  /* 0x0000b900ff0a77ac */ /* 0x000ea20008000a00 */
[----:B------:R-:W-:-:S05]  /*17f0*/  IADD3 R0, PT, PT, R30, UR36, RZ ;  /* 0x000000241e007c10 */ /* 0x000fca000fffe0ff */
[C---:B--2---:R-:W-:Y:S02]  /*1800*/  IMAD R4, R0.reuse, UR11, RZ ;  /* 0x0000000b00047c24 */ /* 0x044fe4000f8e02ff */
[----:B------:R-:W-:-:S05]  /*1810*/  IMAD.WIDE.U32 R2, R0, UR10, RZ ;  /* 0x0000000a00027c25 */ /* 0x000fca000f8e00ff */
[----:B------:R-:W-:Y:S02]  /*1820*/  IADD3 R13, PT, PT, R3, R4, RZ ;  /* 0x00000004030d7210 */ /* 0x000fe40007ffe0ff */
[----:B------:R-:W-:-:S07]  /*1830*/  MOV R12, R2 ;  /* 0x00000002000c7202 */ /* 0x000fce0000000f00 */
.L_x_1090:
        /* <DEDUP_REMOVED lines=34> */
.L_x_1092:
[----:B------:R-:W-:Y:S05]  /*1a60*/  BSYNC.RECONVERGENT B0 ;  /* 0x0000000000007941 */ /* 0x000fea0003800200 */
.L_x_1091:
        /* <DEDUP_REMOVED lines=29> */
.L_x_1086:
[----:B------:R-:W-:Y:S01]  /*1c40*/  UIMAD UR9, UR42, -0x80, UR43 ;  /* 0xffffff802a0978a4 */ /* 0x000fe2000f8e022b */
[----:B------:R-:W-:Y:S01]  /*1c50*/  LOP3.LUT R0, R23, 0xd8, RZ, 0xc0, !PT ;  /* 0x000000d817007812 */ /* 0x000fe200078ec0ff */
[----:B------:R-:W-:Y:S01]  /*1c60*/  ULOP3.LUT UR8, UR42, 0x80000001, URZ, 0xc0, !UPT ;  /* 0x800000012a087892 */ /* 0x000fe2000f8ec0ff */
[----:B------:R-:W-:Y:S02]  /*1c70*/  @P2 BAR.SYNC.DEFER_BLOCKING 0x0 ;  /* 0x0000000000002b1d */ /* 0x000fe40000010000 */
[----:B------:R-:W-:Y:S01]  /*1c80*/  LOP3.LUT R0, R0, 0x18, R24, 0x78, !PT ;  /* 0x0000001800007812 */ /* 0x000fe200078e7818 */
[----:B------:R-:W-:Y:S01]  /*1c90*/  UISETP.NE.AND UP0, UPT, UR8, 0x1, UPT ;  /* 0x000000010800788c */ /* 0x000fe2000bf05270 */
[----:B------:R-:W-:Y:S02]  /*1ca0*/  ISETP.GE.AND P1, PT, R17, UR9, PT ;  /* 0x0000000911007c0c */ /* 0x000fe4000bf26270 */
[----:B------:R-:W-:Y:S01]  /*1cb0*/  LOP3.LUT R0, R0, 0x1f20, R23, 0xf8, !PT ;  /* 0x00001f2000007812 */ /* 0x000fe200078ef817 */
[----:B------:R-:W-:Y:S01]  /*1cc0*/  USEL UR17, URZ, 0x2000, UP0 ;  /* 0x00002000ff117887 */ /* 0x000fe20008000000 */
[----:B------:R-:W-:Y:S02]  /*1cd0*/  BSSY.RECONVERGENT B0, `(.L_x_1094) ;  /* 0x0000010000007945 */ /* 0x000fe40003800200 */
[----:B------:R-:W-:-:S07]  /*1ce0*/  LEA R8, R0, UR28, 0x1 ;  /* 0x0000001c00087c11 */ /* 0x000fce000f8e08ff */
[----:B------:R-:W-:Y:S05]  /*1cf0*/  @P1 BRA `(.L_x_1095) ;  /* 0x0000000000301947 */ /* 0x000fea0003800000 */
[----:B------:R-:W2:Y:S02]  /*1d00*/  LDCU UR8, c[0x0][0x440] ;  /* 0x00008800ff0877ac */ /* 0x000ea40008000800 */
[----:B--2---:R-:W-:-:S13]  /*1d10*/  ISETP.GE.AND P0, PT, R10, UR8, PT ;  /* 0x000000080a007c0c */ /* 0x004fda000bf06270 */
        /* <DEDUP_REMOVED lines=8> */
.L_x_1096:
[----:B------:R3:W-:Y:S01]  /*1da0*/  STS.128 [R8+0x4000], RZ ;  /* 0x004000ff08007388 */ /* 0x0007e20000000c00 */
[----:B------:R-:W-:Y:S05]  /*1db0*/  BRA `(.L_x_1097) ;  /* 0x0000000000047947 */ /* 0x000fea0003800000 */
.L_x_1095:
[----:B------:R4:W-:Y:S02]  /*1dc0*/  STS.128 [R8+0x4000], RZ ;  /* 0x004000ff08007388 */ /* 0x0009e40000000c00 */
.L_x_1097:
[----:B------:R-:W-:Y:S05]  /*1dd0*/  BSYNC.RECONVERGENT B0 ;  /* 0x0000000000007941 */ /* 0x000fea0003800200 */
.L_x_1094:
        /* <DEDUP_REMOVED lines=17> */
.L_x_1099:
[----:B------:R-:W-:Y:S05]  /*1ef0*/  BSYNC.RECONVERGENT B0 ;  /* 0x0000000000007941 */ /* 0x000fea0003800200 */
.L_x_1098:
        /* <DEDUP_REMOVED lines=13> */
.L_x_1102:
[----:B------:R1:W-:Y:S01]  /*1fd0*/  STS.128 [R223], RZ ;  /* 0x000000ffdf007388 */ /* 0x0003e20000000c00 */
[----:B------:R-:W-:Y:S05]  /*1fe0*/  BRA `(.L_x_1103) ;  /* 0x0000000000047947 */ /* 0x000fea0003800000 */
.L_x_1101:
[----:B------:R1:W-:Y:S02]  /*1ff0*/  STS.128 [R223], RZ ;  /* 0x000000ffdf007388 */ /* 0x0003e40000000c00 */
.L_x_1103:
[----:B------:R-:W-:Y:S05]  /*2000*/  BSYNC.RECONVERGENT B0 ;  /* 0x0000000000007941 */ /* 0x000fea0003800200 */
.L_x_1100:
[----:B------:R-:W-:Y:S01]  /*2010*/  SHF.R.U32.HI R23, RZ, 0x1, R24 ;  /* 0x00000001ff177819 */ /* 0x000fe20000011618 */
[----:B------:R-:W-:Y:S02]  /*2020*/  IMAD.MOV.U32 R5, RZ, RZ, 0x7f800000 ;  /* 0x7f800000ff057424 */ /* 0x000fe400078e00ff */
[----:B------:R-:W-:Y:S01]  /*2030*/  IMAD.MOV.U32 R6, RZ, RZ, 0x7f800000 ;  /* 0x7f800000ff067424 */ /* 0x000fe200078e00ff */
[----:B------:R-:W-:Y:S01]  /*2040*/  LOP3.LUT R250, R23, 0x30, RZ, 0xc0, !PT ;  /* 0x0000003017fa7812 */ /* 0x000fe200078ec0ff */
[----:B------:R-:W-:Y:S02]  /*2050*/  IMAD.MOV.U32 R7, RZ, RZ, 0x7f800000 ;  /* 0x7f800000ff077424 */ /* 0x000fe400078e00ff */
[----:B------:R-:W-:Y:S01]  /*2060*/  IMAD.MOV.U32 R9, RZ, RZ, 0x7f800000 ;  /* 0x7f800000ff097424 */ /* 0x000fe200078e00ff */
[----:B------:R-:W-:-:S04]  /*2070*/  LOP3.LUT R250, R250, 0x7, R17, 0xf8, !PT ;  /* 0x00000007fafa7812 */ /* 0x000fc800078ef811 */
[C---:B--2---:R-:W-:Y:S01]  /*2080*/  LOP3.LUT R2, R250.reuse, 0x40, RZ, 0xfc, !PT ;  /* 0x00000040fa027812 */ /* 0x044fe200078efcff */
        /* <DEDUP_REMOVED lines=29> */
.L_x_1105:
[----:B------:R-:W-:Y:S05]  /*2260*/  BSYNC.RECONVERGENT B0 ;  /* 0x0000000000007941 */ /* 0x000fea0003800200 */
.L_x_1104:
[----:B------:R-:W4:Y:S01]  /*2270*/  LDCU.64 UR8, c[0x0][0x3d0] ;  /* 0x00007a00ff0877ac */ /* 0x000f220008000a00 */
[----:B---3--:R-:W-:Y:S01]  /*2280*/  MOV R2, UR14 ;  /* 0x0000000e00027c02 */ /* 0x008fe20008000f00 */
[----:B------:R-:W-:Y:S01]  /*2290*/  BSSY.RECONVERGENT B0, `(.L_x_1106) ;  /* 0x000001f000007945 */ /* 0x000fe20003800200 */
[----:B------:R-:W-:Y:S02]  /*22a0*/  UIADD3 UR18, UPT, UPT, -UR29, UR35, URZ ;  /* 0x000000231d127290 */ /* 0x000fe4000fffe1ff */
[----:B------:R-:W-:Y:S01]  /*22b0*/  UIMAD UR19, UR5, UR14, URZ ;  /* 0x0000000e051372a4 */ /* 0x000fe2000f8e02ff */
[----:B------:R-:W-:-:S03]  /*22c0*/  IMAD.WIDE.U32 R2, R2, UR29, R10 ;  /* 0x0000001d02027c25 */ /* 0x000fc6000f8e000a */
[----:B------:R-:W-:Y:S01]  /*22d0*/  UIMAD UR19, UR29, UR15, UR19 ;  /* 0x0000000f1d1372a4 */ /* 0x000fe2000f8e0213 */
[----:B------:R-:W-:Y:S02]  /*22e0*/  ISETP.GE.AND P2, PT, R17, UR18, PT ;  /* 0x0000001211007c0c */ /* 0x000fe4000bf46270 */
[----:B------:R-:W-:-:S04]  /*22f0*/  IADD3 R2, P0, PT, R19, R2, RZ ;  /* 0x0000000213027210 */ /* 0x000fc80007f1e0ff */
[----:B------:R-:W-:Y:S01]  /*2300*/  IADD3.X R3, PT, PT, R21, UR19, R3, P0, !PT ;  /* 0x0000001315037c10 */ /* 0x000fe200087fe403 */
[----:B----4-:R-:W-:-:S04]  /*2310*/  IMAD R0, R22, UR8, RZ ;  /* 0x0000000816007c24 */ /* 0x010fc8000f8e02ff */
        /* <DEDUP_REMOVED lines=8> */
[----:B------:R-:W-:Y:S02]  /*23a0*/  MOV R4, R2 ;  /* 0x0000000200047202 */ /* 0x000fe40000000f00 */
[----:B-1----:R-:W-:-:S03]  /*23b0*/  MOV R5, R0 ;  /* 0x0000000000057202 */ /* 0x002fc60000000f00 */
        /* <DEDUP_REMOVED lines=9> */
.L_x_1108:
[----:B------:R3:W-:Y:S01]  /*2450*/  STS.128 [R8+0x6000], RZ ;  /* 0x006000ff08007388 */ /* 0x0007e20000000c00 */
[----:B------:R-:W-:Y:S05]  /*2460*/  BRA `(.L_x_1109) ;  /* 0x0000000000047947 */ /* 0x000fea0003800000 */
.L_x_1107:
[----:B------:R3:W-:Y:S02]  /*2470*/  STS.128 [R8+0x6000], RZ ;  /* 0x006000ff08007388 */ /* 0x0007e40000000c00 */
.L_x_1109:
[----:B------:R-:W-:Y:S05]  /*2480*/  BSYNC.RECONVERGENT B0 ;  /* 0x0000000000007941 */ /* 0x000fea0003800200 */
.L_x_1106:
        /* <DEDUP_REMOVED lines=20> */
.L_x_1111:
[----:B------:R-:W-:Y:S05]  /*25d0*/  BSYNC.RECONVERGENT B0 ;  /* 0x0000000000007941 */ /* 0x000fea0003800200 */
.L_x_1110:
[----:B------:R-:W5:Y:S01]  /*25e0*/  LDCU.64 UR8, c[0x0][0x3d8] ;  /* 0x00007b00ff0877ac */ /* 0x000f620008000a00 */
[----:B-1----:R-:W-:Y:S01]  /*25f0*/  MOV R2, UR12 ;  /* 0x0000000c00027c02 */ /* 0x002fe20008000f00 */
[----:B------:R-:W-:Y:S01]  /*2600*/  BSSY.RECONVERGENT B0, `(.L_x_1112) ;  /* 0x000001d000007945 */ /* 0x000fe20003800200 */
[----:B------:R-:W-:-:S03]  /*2610*/  UIMAD UR5, UR5, UR12, URZ ;  /* 0x0000000c050572a4 */ /* 0x000fc6000f8e02ff */
[----:B------:R-:W-:Y:S01]  /*2620*/  IMAD.WIDE.U32 R2, R2, UR29, R10 ;  /* 0x0000001d02027c25 */ /* 0x000fe2000f8e000a */
[----:B------:R-:W-:Y:S02]  /*2630*/  UIMAD UR5, UR29, UR13, UR5 ;  /* 0x0000000d1d0572a4 */ /* 0x000fe4000f8e0205 */
[----:B------:R-:W-:-:S04]  /*2640*/  IADD3 R2, P0, PT, R18, R2, RZ ;  /* 0x0000000212027210 */ /* 0x000fc80007f1e0ff */
[----:B------:R-:W-:Y:S01]  /*2650*/  IADD3.X R3, PT, PT, R20, UR5, R3, P0, !PT ;  /* 0x0000000514037c10 */ /* 0x000fe200087fe403 */
[----:B-----5:R-:W-:Y:S02]  /*2660*/  IMAD R0, R22, UR8, RZ ;  /* 0x0000000816007c24 */ /* 0x020fe4000f8e02ff */
[----:B----4-:R-:W-:-:S04]  /*2670*/  IMAD.WIDE.U32 R6, R15, UR8, R2 ;  /* 0x000000080f067c25 */ /* 0x010fc8000f8e0002 */
        /* <DEDUP_REMOVED lines=18> */
.L_x_1114:
[----:B------:R1:W-:Y:S01]  /*27a0*/  STS.128 [R8+0x8000], RZ ;  /* 0x008000ff08007388 */ /* 0x0003e20000000c00 */
[----:B------:R-:W-:Y:S05]  /*27b0*/  BRA `(.L_x_1115) ;  /* 0x0000000000047947 */ /* 0x000fea0003800000 */
.L_x_1113:
[----:B------:R1:W-:Y:S02]  /*27c0*/  STS.128 [R8+0x8000], RZ ;  /* 0x008000ff08007388 */ /* 0x0003e40000000c00 */
.L_x_1115:
[----:B------:R-:W-:Y:S05]  /*27d0*/  BSYNC.RECONVERGENT B0 ;  /* 0x0000000000007941 */ /* 0x000fea0003800200 */
.L_x_1112:
[----:B------:R-:W1:Y:S01]  /*27e0*/  S2R R122, SR_TID.X ;  /* 0x00000000007a7919 */ /* 0x000e620000002100 */
[C---:B------:R-:W-:Y:S01]  /*27f0*/  IMAD.SHL.U32 R13, R24.reuse, 0x20, RZ ;  /* 0x00000020180d7824 */ /* 0x040fe200078e00ff */
[----:B------:R-:W-:Y:S01]  /*2800*/  BSSY.RECONVERGENT B0, `(.L_x_1116) ;  /* 0x0000018000007945 */ /* 0x000fe20003800200 */
[----:B------:R-:W-:Y:S01]  /*2810*/  IMAD.SHL.U32 R12, R24, 0x10, RZ ;  /* 0x00000010180c7824 */ /* 0x000fe200078e00ff */
[----:B------:R1:W-:Y:S02]  /*2820*/  @P1 STS.128 [R8+0x9000], RZ ;  /* 0x009000ff08001388 */ /* 0x0003e40000000c00 */
[C---:B------:R-:W-:Y:S02]  /*2830*/  LOP3.LUT R9, R13.reuse, 0x20, RZ, 0xc0, !PT ;  /* 0x000000200d097812 */ /* 0x040fe400078ec0ff */
[----:B------:R-:W-:Y:S02]  /*2840*/  LOP3.LUT R15, R13, 0x120, RZ, 0xc0, !PT ;  /* 0x000001200d0f7812 */ /* 0x000fe400078ec0ff */
[----:B------:R-:W-:Y:S01]  /*2850*/  LOP3.LUT R9, R9, 0x3800, R12, 0xf8, !PT ;  /* 0x0000380009097812 */ /* 0x000fe200078ef80c */
        /* <DEDUP_REMOVED lines=10> */
[----:B----4-:R-:W-:-:S05]  /*2900*/  IMAD.WIDE.U32 R4, R14, UR12, R2 ;  /* 0x0000000c0e047c25 */ /* 0x010fca000f8e0002 */
[----:B------:R-:W-:Y:S02]  /*2910*/  IADD3 R0, PT, PT, R5, R0, RZ ;  /* 0x0000000005007210 */ /* 0x000fe40007ffe0ff */
[----:B-----5:R-:W-:-:S04]  /*2920*/  LEA R2, P0, R4, UR8, 0x1 ;  /* 0x0000000804027c11 */ /* 0x020fc8000f8008ff */
[----:B------:R-:W-:-:S05]  /*2930*/  LEA.HI.X R3, R4, UR9, R0, 0x1, P0 ;  /* 0x0000000904037c11 */ /* 0x000fca00080f0c00 */
[----:B------:R-:W-:Y:S01]  /*2940*/  @!PT LDS RZ, [RZ] ;  /* 0x00000000fffff984 */ /* 0x000fe20000000800 */
[----:B------:R-:W-:Y:S01]  /*2950*/  @!PT LDS RZ, [RZ] ;  /* 0x00000000fffff984 */ /* 0x000fe20000000800 */
[----:B------:R-:W-:Y:S01]  /*2960*/  @!PT LDS RZ, [RZ] ;  /* 0x00000000fffff984 */ /* 0x000fe20000000800 */
[----:B------:R4:W-:Y:S04]  /*2970*/  LDGSTS.E.BYPASS.LTC128B.128 [R8+0x9000], desc[UR30][R2.64] ;  /* 0x0900000002087fae */ /* 0x0009e8000b981a1e */
.L_x_1117:
[----:B------:R-:W-:Y:S05]  /*2980*/  BSYNC.RECONVERGENT B0 ;  /* 0x0000000000007941 */ /* 0x000fea0003800200 */
.L_x_1116:
[----:B------:R-:W-:Y:S01]  /*2990*/  SHF.R.U32.HI R0, RZ, 0x4, R24 ;  /* 0x00000004ff007819 */ /* 0x000fe20000011618 */
[----:B-1-34-:R-:W-:Y:S01]  /*29a0*/  IMAD.SHL.U32 R8, R122, 0x20, RZ ;  /* 0x000000207a087824 */ /* 0x01afe200078e00ff */
[----:B------:R-:W-:Y:S01]  /*29b0*/  LOP3.LUT R4, R15, 0x600, R12, 0xf8, !PT ;  /* 0x000006000f047812 */ /* 0x000fe200078ef80c */
[----:B------:R-:W-:Y:S01]  /*29c0*/  IMAD.SHL.U32 R7, R24, 0x4, RZ ;  /* 0x0000000418077824 */ /* 0x000fe200078e00ff */
[----:B------:R-:W-:Y:S01]  /*29d0*/  LOP3.LUT R0, R0, 0x8, RZ, 0xc0, !PT ;  /* 0x0000000800007812 */ /* 0x000fe200078ec0ff */
[----:B------:R-:W-:Y:S01]  /*29e0*/  IMAD.SHL.U32 R5, R122, 0x4, RZ ;  /* 0x000000047a057824 */ /* 0x000fe200078e00ff */
[----:B------:R-:W-:Y:S01]  /*29f0*/  LOP3.LUT R6, R8, 0xc0, RZ, 0xc0, !PT ;  /* 0x000000c008067812 */ /* 0x000fe200078ec0ff */
[----:B------:R-:W-:Y:S01]  /*2a00*/  IMAD.SHL.U32 R10, R122, 0x2, RZ ;  /* 0x000000027a0a7824 */ /* 0x000fe200078e00ff */
[----:B------:R-:W-:Y:S01]  /*2a10*/  LOP3.LUT R7, R7, 0x18, RZ, 0xc0, !PT ;  /* 0x0000001807077812 */ /* 0x000fe200078ec0ff */
[----:B------:R-:W-:Y:S01]  /*2a20*/  IMAD.MOV.U32 R112, RZ, RZ, 0x20 ;  /* 0x00000020ff707424 */ /* 0x000fe200078e00ff */
[----:B------:R-:W-:Y:S01]  /*2a30*/  LOP3.LUT R0, R0, 0x10, R24, 0xf8, !PT ;  /* 0x0000001000007812 */ /* 0x000fe200078ef818 */
[----:B------:R-:W0:Y:S01]  /*2a40*/  LDGDEPBAR ;  /* 0x00000000000079af */ /* 0x000e220000000000 */
[----:B------:R-:W-:Y:S01]  /*2a50*/  LOP3.LUT R6, R6, 0x18, R5, 0xf8, !PT ;  /* 0x0000001806067812 */ /* 0x000fe200078ef805 */
[----:B------:R-:W-:Y:S01]  /*2a60*/  IMAD.SHL.U32 R5, R122, 0x40, RZ ;  /* 0x000000407a057824 */ /* 0x000fe200078e00ff */
[--C-:B------:R-:W-:Y:S01]  /*2a70*/  LOP3.LUT R2, R7, 0xc0, R13.reuse, 0xf8, !PT ;  /* 0x000000c007027812 */ /* 0x100fe200078ef80d */
[----:B------:R-:W1:Y:S01]  /*2a80*/  LDCU UR13, c[0x0][0x590] ;  /* 0x0000b200ff0d77ac */ /* 0x000e620008000800 */
[----:B------:R-:W-:Y:S01]  /*2a90*/  LOP3.LUT R0, R0, 0xc0, R13, 0xf8, !PT ;  /* 0x000000c000007812 */ /* 0x000fe200078ef80d */
[----:B------:R-:W-:Y:S01]  /*2aa0*/  IMAD.MOV.U32 R119, RZ, RZ, 0x20 ;  /* 0x00000020ff777424 */ /* 0x000fe200078e00ff */
[----:B------:R-:W-:Y:S01]  /*2ab0*/  LOP3.LUT R3, R2, 0x8, R23, 0x78, !PT ;  /* 0x0000000802037812 */ /* 0x000fe200078e7817 */
[----:B------:R-:W-:Y:S01]  /*2ac0*/  UIADD3 UR29, UPT, UPT, UR29, 0x80, URZ ;  /* 0x000000801d1d7890 */ /* 0x000fe2000fffe0ff */
[----:B------:R-:W-:-:S02]  /*2ad0*/  LOP3.LUT R7, R0, R7, RZ, 0x3c, !PT ;  /* 0x0000000700077212 */ /* 0x000fc400078e3cff */
[----:B------:R-:W-:Y:S02]  /*2ae0*/  CS2R R94, SRZ ;  /* 0x00000000005e7805 */ /* 0x000fe4000001ff00 */
[----:B------:R-:W-:Y:S02]  /*2af0*/  LOP3.LUT R9, R9, 0x100, R12, 0xf8, !PT ;  /* 0x0000010009097812 */ /* 0x000fe400078ef80c */
[----:B------:R-:W-:Y:S02]  /*2b00*/  CS2R R92, SRZ ;  /* 0x00000000005c7805 */ /* 0x000fe4000001ff00 */
[----:B------:R-:W-:Y:S02]  /*2b10*/  LOP3.LUT R2, R2, 0x8, R24, 0x78, !PT ;  /* 0x0000000802027812 */ /* 0x000fe400078e7818 */
[----:B------:R-:W-:Y:S02]  /*2b20*/  CS2R R98, SRZ ;  /* 0x0000000000627805 */ /* 0x000fe4000001ff00 */
[----:B------:R-:W-:Y:S01]  /*2b30*/  LOP3.LUT R0, R10, 0xe006, R5, 0xc8, !PT ;  /* 0x0000e0060a007812 */ /* 0x000fe200078ec805 */
[----:B------:R-:W-:Y:S01]  /*2b40*/  IMAD.SHL.U32 R5, R122, 0x10, RZ ;  /* 0x000000107a057824 */ /* 0x000fe200078e00ff */
[----:B------:R-:W-:-:S02]  /*2b50*/  LOP3.LUT R118, R4, R3, RZ, 0xfc, !PT ;  /* 0x0000000304767212 */ /* 0x000fc400078efcff */
[----:B------:R-:W-:Y:S02]  /*2b60*/  CS2R R96, SRZ ;  /* 0x0000000000607805 */ /* 0x000fe4000001ff00 */
[----:B------:R-:W-:Y:S02]  /*2b70*/  LOP3.LUT R9, R9, R2, RZ, 0xfc, !PT ;  /* 0x0000000209097212 */ /* 0x000fe400078efcff */
[----:B------:R-:W-:Y:S02]  /*2b80*/  CS2R R90, SRZ ;  /* 0x00000000005a7805 */ /* 0x000fe4000001ff00 */
[----:B------:R-:W-:Y:S02]  /*2b90*/  LOP3.LUT R3, R8, 0x20, RZ, 0xc0, !PT ;  /* 0x0000002008037812 */ /* 0x000fe400078ec0ff */
[----:B------:R-:W-:Y:S02]  /*2ba0*/  CS2R R88, SRZ ;  /* 0x0000000000587805 */ /* 0x000fe4000001ff00 */
[----:B------:R-:W-:-:S02]  /*2bb0*/  LOP3.LUT R4, R0, 0xc00, R8, 0xf8, !PT ;  /* 0x00000c0000047812 */ /* 0x000fc400078ef808 */
[----:B------:R-:W-:Y:S02]  /*2bc0*/  CS2R R86, SRZ ;  /* 0x0000000000567805 */ /* 0x000fe4000001ff00 */
[----:B------:R-:W-:Y:S02]  /*2bd0*/  LOP3.LUT R2, R8, 0x120, RZ, 0xc0, !PT ;  /* 0x0000012008027812 */ /* 0x000fe400078ec0ff */
[----:B------:R-:W-:Y:S02]  /*2be0*/  CS2R R84, SRZ ;  /* 0x0000000000547805 */ /* 0x000fe4000001ff00 */
[----:B------:R-:W-:Y:S02]  /*2bf0*/  LOP3.LUT R8, R5, 0x1c0, RZ, 0xc0, !PT ;  /* 0x000001c005087812 */ /* 0x000fe400078ec0ff */
[----:B------:R-:W-:Y:S02]  /*2c00*/  CS2R R78, SRZ ;  /* 0x00000000004e7805 */ /* 0x000fe4000001ff00 */
[----:B------:R-:W-:-:S02]  /*2c10*/  LOP3.LUT R0, R3, 0x3800, R5, 0xf8, !PT ;  /* 0x0000380003007812 */ /* 0x000fc400078ef805 */
[----:B------:R-:W-:Y:S02]  /*2c20*/  CS2R R76, SRZ ;  /* 0x00000000004c7805 */ /* 0x000fe4000001ff00 */
[----:B------:R-:W-:Y:S02]  /*2c30*/  LOP3.LUT R3, R8, 0x38, R10, 0xf8, !PT ;  /* 0x0000003808037812 */ /* 0x000fe400078ef80a */
[----:B------:R-:W-:Y:S02]  /*2c40*/  CS2R R82, SRZ ;  /* 0x0000000000527805 */ /* 0x000fe4000001ff00 */
[----:B------:R-:W-:Y:S02]  /*2c50*/  SHF.R.U32.HI R10, RZ, 0x1, R122 ;  /* 0x00000001ff0a7819 */ /* 0x000fe4000001167a */
[----:B------:R-:W-:Y:S02]  /*2c60*/  CS2R R80, SRZ ;  /* 0x0000000000507805 */ /* 0x000fe4000001ff00 */
[----:B------:R-:W-:-:S02]  /*2c70*/  LOP3.LUT P0, RZ, R24, 0x4, RZ, 0xc0, !PT ;  /* 0x0000000418ff7812 */ /* 0x000fc4000780c0ff */
[----:B------:R-:W-:Y:S02]  /*2c80*/  CS2R R74, SRZ ;  /* 0x00000000004a7805 */ /* 0x000fe4000001ff00 */
[--C-:B------:R-:W-:Y:S02]  /*2c90*/  LOP3.LUT R2, R2, 0x600, R5.reuse, 0xf8, !PT ;  /* 0x0000060002027812 */ /* 0x100fe400078ef805 */
[----:B------:R-:W-:Y:S02]  /*2ca0*/  CS2R R72, SRZ ;  /* 0x0000000000487805 */ /* 0x000fe4000001ff00 */
[----:B------:R-:W-:Y:S02]  /*2cb0*/  LOP3.LUT R5, R0, 0x100, R5, 0xf8, !PT ;  /* 0x0000010000057812 */ /* 0x000fe400078ef805 */
[----:B------:R-:W-:Y:S02]  /*2cc0*/  CS2R R70, SRZ ;  /* 0x0000000000467805 */ /* 0x000fe4000001ff00 */
[----:B------:R-:W-:-:S02]  /*2cd0*/  LOP3.LUT R0, R6, 0x8, R10, 0x78, !PT ;  /* 0x0000000806007812 */ /* 0x000fc400078e780a */
[----:B------:R-:W-:Y:S02]  /*2ce0*/  CS2R R68, SRZ ;  /* 0x0000000000447805 */ /* 0x000fe4000001ff00 */
[----:B------:R-:W-:Y:S01]  /*2cf0*/  SEL R112, R112, 0xffffffe0, !P0 ;  /* 0xffffffe070707807 */ /* 0x000fe20004000000 */
[C---:B------:R-:W-:Y:S01]  /*2d00*/  IMAD.SHL.U32 R121, R122.reuse, 0x8, RZ ;  /* 0x000000087a797824 */ /* 0x040fe200078e00ff */
[C---:B------:R-:W-:Y:S01]  /*2d10*/  LOP3.LUT P1, RZ, R122.reuse, 0x4, RZ, 0xc0, !PT ;  /* 0x000000047aff7812 */ /* 0x040fe2000782c0ff */
[----:B------:R-:W3:Y:S01]  /*2d20*/  LDCU UR5, c[0x0][0x440] ;  /* 0x00008800ff0577ac */ /* 0x000ee20008000800 */
[----:B------:R-:W-:Y:S02]  /*2d30*/  LOP3.LUT P0, RZ, R122, 0x2, RZ, 0xc0, !PT ;  /* 0x000000027aff7812 */ /* 0x000fe4000780c0ff */
[----:B------:R-:W-:Y:S01]  /*2d40*/  LOP3.LUT R4, R4, R3, RZ, 0xfc, !PT ;  /* 0x0000000304047212 */ /* 0x000fe200078efcff */
[----:B------:R-:W4:Y:S01]  /*2d50*/  LDCU UR8, c[0x0][0x3e0] ;  /* 0x00007c00ff0877ac */ /* 0x000f220008000800 */
[----:B------:R-:W-:Y:S01]  /*2d60*/  LOP3.LUT R120, R2, R0, RZ, 0xfc, !PT ;  /* 0x0000000002787212 */ /* 0x000fe200078efcff */
[----:B------:R-:W-:Y:S01]  /*2d70*/  IMAD.MOV.U32 R0, RZ, RZ, 0x10 ;  /* 0x00000010ff007424 */ /* 0x000fe200078e00ff */
[----:B------:R-:W-:Y:S01]  /*2d80*/  LOP3.LUT R3, R6, 0x8, R122, 0x78, !PT ;  /* 0x0000000806037812 */ /* 0x000fe200078e787a */
[----:B------:R-:W-:Y:S01]  /*2d90*/  IMAD.MOV.U32 R2, RZ, RZ, 0x20 ;  /* 0x00000020ff027424 */ /* 0x000fe200078e00ff */
[----:B------:R-:W-:Y:S01]  /*2da0*/  R2P PR, R122, 0x18 ;  /* 0x000000187a007804 */ /* 0x000fe20000000000 */
[----:B------:R2:W-:Y:S01]  /*2db0*/  STL [R1+0x2c], R4 ;  /* 0x00002c0401007387 */ /* 0x0005e20000100800 */
[----:B------:R-:W-:Y:S01]  /*2dc0*/  LOP3.LUT R3, R5, R3, RZ, 0xfc, !PT ;  /* 0x0000000305037212 */ /* 0x000fe200078efcff */
[----:B------:R-:W2:Y:S01]  /*2dd0*/  LDCU UR12, c[0x0][0x50c] ;  /* 0x0000a180ff0c77ac */ /* 0x000ea20008000800 */
[----:B------:R-:W-:-:S02]  /*2de0*/  SEL R0, R0, 0xfffffff0, !P1 ;  /* 0xfffffff000007807 */ /* 0x000fc40004800000 */
[----:B------:R-:W-:Y:S01]  /*2df0*/  SEL R0, R2, 0xffffffe0, !P3 ;  /* 0xffffffe002007807 */ /* 0x000fe20005800000 */
[----:B------:R2:W-:Y:S01]  /*2e00*/  STL [R1+0x28], R3 ;  /* 0x0000280301007387 */ /* 0x0005e20000100800 */
[----:B------:R-:W-:Y:S01]  /*2e10*/  LOP3.LUT R7, R7, 0x120, R13, 0xf8, !PT ;  /* 0x0000012007077812 */ /* 0x000fe200078ef80d */
[----:B------:R-:W2:Y:S01]  /*2e20*/  LDCU UR9, c[0x0][0x45c] ;  /* 0x00008b80ff0977ac */ /* 0x000ea20008000800 */
[----:B------:R-:W-:Y:S01]  /*2e30*/  LEA R118, R118, UR28, 0x1 ;  /* 0x0000001c76767c11 */ /* 0x000fe2000f8e08ff */
[----:B------:R2:W-:Y:S01]  /*2e40*/  STL [R1], R223 ;  /* 0x000000df01007387 */ /* 0x0005e20000100800 */
[----:B------:R-:W-:Y:S01]  /*2e50*/  LEA R116, R7, UR28, 0x1 ;  /* 0x0000001c07747c11 */ /* 0x000fe2000f8e08ff */
[----:B-1----:R-:W-:Y:S01]  /*2e60*/  USHF.L.U32 UR13, UR13, 0x7, URZ ;  /* 0x000000070d0d7899 */ /* 0x002fe200080006ff */
[----:B------:R-:W-:Y:S01]  /*2e70*/  LEA R113, R9, UR28, 0x1 ;  /* 0x0000001c09717c11 */ /* 0x000fe2000f8e08ff */
[----:B------:R1:W-:Y:S01]  /*2e80*/  STL [R1+0x24], R0 ;  /* 0x0000240001007387 */ /* 0x0003e20000100800 */
[----:B------:R-:W-:Y:S01]  /*2e90*/  VIADD R118, R118, UR17 ;  /* 0x0000001176767c36 */ /* 0x000fe20008000000 */
[----:B------:R-:W-:Y:S01]  /*2ea0*/  SEL R119, R119, 0xffffffe0, !P0 ;  /* 0xffffffe077777807 */ /* 0x000fe20004000000 */
[----:B------:R-:W-:Y:S01]  /*2eb0*/  VIADD R116, R116, UR17 ;  /* 0x0000001174747c36 */ /* 0x000fe20008000000 */
[----:B------:R-:W-:Y:S01]  /*2ec0*/  USHF.L.U32 UR41, UR41, 0x3, URZ ;  /* 0x0000000329297899 */ /* 0x000fe200080006ff */
[----:B------:R-:W-:Y:S01]  /*2ed0*/  IMAD.IADD R117, R112, 0x1, R113 ;  /* 0x0000000170757824 */ /* 0x000fe200078e0271 */
[----:B---34-:R-:W-:-:S11]  /*2ee0*/  UISETP.GE.AND UP1, UPT, UR29, UR35, UPT ;  /* 0x000000231d00728c */ /* 0x018fd6000bf26270 */
.L_x_1120:
[----:B------:R-:W0:Y:S01]  /*2ef0*/  LDGDEPBAR ;  /* 0x00000000000079af */ /* 0x000e220000000000 */
[----:B------:R-:W-:Y:S01]  /*2f00*/  IMAD.IADD R112, R118, 0x1, R112 ;  /* 0x0000000176707824 */ /* 0x000fe200078e0270 */
[----:B------:R-:W-:Y:S01]  /*2f10*/  PLOP3.LUT P3, PT, PT, PT, UP1, 0x80, 0x8 ;  /* 0x000000000008781c */ /* 0x000fe20003f6f018 */
[----:B-1----:R-:W-:Y:S05]  /*2f20*/  IMAD.SHL.U32 R0, R122, 0x2, RZ ;  /* 0x000000027a007824 */ /* 0x002fea00078e00ff */
        /* <DEDUP_REMOVED lines=9> */
[----:B--2---:R-:W-:Y:S03]  /*2fc0*/  @P3 LOP3.LUT R3, R0, 0x6, RZ, 0xc0, !PT ;  /* 0x0000000600033812 */ /* 0x004fe600078ec0ff */
        /* <DEDUP_REMOVED lines=82> */
[----:B------:R-:W-:Y:S10]  /*34f0*/  MUFU.TANH R164, R18 ;  /* 0x0000001200a47308 */ /* 0x000ff40000002400 */
[----:B------:R4:W4:Y:S01]  /*3500*/  MUFU.TANH R192, R8 ;  /* 0x0000000800c07308 */ /* 0x0009220000002400 */
[----:B-1----:R-:W1:Y:S01]  /*3510*/  LDSM.16.M88.4 R4, [R117+0x6400] ;  /* 0x006400007504783b */ /* 0x002e620000000200 */
[----:B----4-:R-:W-:Y:S08]  /*3520*/  MOV R0, R69 ;  /* 0x0000004500007202 */ /* 0x010ff00000000f00 */
[----:B------:R4:W1:Y:S10]  /*3530*/  MUFU.TANH R208, R10 ;  /* 0x0000000a00d07308 */ /* 0x0008740000002400 */
[----:B------:R1:W-:Y:S01]  /*3540*/  MUFU.TANH R185, R13 ;  /* 0x0000000d00b97308 */ /* 0x0003e20000002400 */
[----:B------:R-:W-:Y:S01]  /*3550*/  FMUL.FTZ R8, R2, 1.4426950216293334961 ;  /* 0x3fb8aa3b02087820 */ /* 0x000fe20000410000 */
[----:B------:R-:W-:Y:S04]  /*3560*/  IMAD.MOV.U32 R2, RZ, RZ, R248 ;  /* 0x000000ffff027224 */ /* 0x000fe800078e00f8 */
[----:B------:R-:W-:Y:S04]  /*3570*/  FSEL R8, R8, RZ, P0 ;  /* 0x000000ff08087208 */ /* 0x000fe80000000000 */
[----:B------:R-:W-:Y:S01]  /*3580*/  MUFU.TANH R206, R14 ;  /* 0x0000000e00ce7308 */ /* 0x000fe20000002400 */
[----:B------:R-:W-:Y:S01]  /*3590*/  PLOP3.LUT P0, PT, PT, PT, UP1, 0x80, 0x8 ;  /* 0x000000000008781c */ /* 0x000fe20003f0f018 */
[----:B----4-:R-:W-:Y:S01]  /*35a0*/  IMAD.MOV.U32 R10, RZ, RZ, R249 ;  /* 0x000000ffff0a7224 */ /* 0x010fe200078e00f9 */
[----:B------:R-:W-:Y:S02]  /*35b0*/  @P2 FSEL R10, R249, -INF , !P6 ;  /* 0xff800000f90a2808 */ /* 0x000fe40007000000 */
[----:B------:R-:W-:Y:S05]  /*35c0*/  PLOP3.LUT P2, PT, PT, PT, UP1, 0x80, 0x8 ;  /* 0x000000000008781c */ /* 0x000fea0003f4f018 */
[----:B------:R-:W-:Y:S01]  /*35d0*/  MUFU.TANH R161, R19 ;  /* 0x0000001300a17308 */ /* 0x000fe20000002400 */
[--C-:B------:R-:W-:Y:S01]  /*35e0*/  FFMA.FTZ R10, R10, UR9, -R9.reuse ;  /* 0x000000090a0a7c23 */ /* 0x100fe20008010809 */
[----:B-1----:R-:W-:Y:S02]  /*35f0*/  MOV R13, R186 ;  /* 0x000000ba000d7202 */ /* 0x002fe40000000f00 */
[----:B------:R-:W-:Y:S06]  /*3600*/  @P0 FSEL R2, R248, -INF , !P5 ;  /* 0xff800000f8020808 */ /* 0x000fec0006800000 */
[----:B------:R-:W-:Y:S01]  /*3610*/  MUFU.EX2 R100, R10 ;  /* 0x0000000a00647308 */ /* 0x000fe20000000800 */
[-C--:B------:R-:W-:Y:S03]  /*3620*/  HMMA.16816.F32.BF16 R20, R104, R4.reuse, R20 ;  /* 0x000000046814723c */ /* 0x080fe60000041814 */
[----:B------:R-:W-:Y:S02]  /*3630*/  @P2 FSEL R0, R69, -INF , !P5 ;  /* 0xff80000045002808 */ /* 0x000fe40006800000 */
[----:B------:R-:W-:Y:S03]  /*3640*/  PLOP3.LUT P2, PT, PT, PT, UP1, 0x80, 0x8 ;  /* 0x000000000008781c */ /* 0x000fe60003f4f018 */
[C---:B------:R-:W-:Y:S04]  /*3650*/  HMMA.16816.F32.BF16 R24, R112.reuse, R4, R24 ;  /* 0x000000047018723c */ /* 0x040fe80000041818 */
[----:B------:R-:W-:Y:S01]  /*3660*/  IMAD.MOV.U32 R4, RZ, RZ, R70 ;  /* 0x000000ffff047224 */ /* 0x000fe200078e0046 */
[----:B------:R-:W-:Y:S01]  /*3670*/  @P3 FSEL R4, R70, -INF , !P6 ;  /* 0xff80000046043808 */ /* 0x000fe20007000000 */
[----:B------:R-:W-:Y:S01]  /*3680*/  FFMA.FTZ R5, R2, UR9, -R9 ;  /* 0x0000000902057c23 */ /* 0x000fe20008010809 */
[--C-:B------:R-:W-:Y:S01]  /*3690*/  FFMA.FTZ R0, R0, UR9, -R8.reuse ;  /* 0x0000000900007c23 */ /* 0x100fe20008010808 */
[-C--:B------:R-:W-:Y:S02]  /*36a0*/  HMMA.16816.F32.BF16 R28, R112, R6.reuse, R28 ;  /* 0x00000006701c723c */ /* 0x080fe4000004181c */
[----:B------:R1:W4:Y:S01]  /*36b0*/  MUFU.EX2 R110, R5 ;  /* 0x00000005006e7308 */ /* 0x0003220000000800 */
[----:B------:R-:W-:Y:S01]  /*36c0*/  FFMA.FTZ R2, R4, UR9, -R8 ;  /* 0x0000000904027c23 */ /* 0x000fe20008010808 */
[----:B------:R-:W-:Y:S01]  /*36d0*/  FMUL.FTZ R21, R21, UR12 ;  /* 0x0000000c15157c20 */ /* 0x000fe20008410000 */
[----:B------:R-:W-:Y:S07]  /*36e0*/  FMUL.FTZ R20, R20, UR12 ;  /* 0x0000000c14147c20 */ /* 0x000fee0008410000 */
[----:B------:R-:W-:Y:S01]  /*36f0*/  MUFU.EX2 R68, R0 ;  /* 0x0000000000447308 */ /* 0x000fe20000000800 */
[----:B------:R-:W-:Y:S01]  /*3700*/  IMAD.MOV.U32 R4, RZ, RZ, R192 ;  /* 0x000000ffff047224 */ /* 0x000fe200078e00c0 */
[C---:B------:R-:W-:Y:S08]  /*3710*/  HMMA.16816.F32.BF16 R32, R104.reuse, R6, R32 ;  /* 0x000000066820723c */ /* 0x040ff00000041820 */
[----:B------:R-:W-:Y:S01]  /*3720*/  MUFU.TANH R245, R20 ;  /* 0x0000001400f57308 */ /* 0x000fe20000002400 */
[----:B------:R-:W-:Y:S01]  /*3730*/  FMUL.FTZ R25, R25, UR12 ;  /* 0x0000000c19197c20 */ /* 0x000fe20008410000 */
[----:B------:R-:W-:Y:S01]  /*3740*/  FMUL.FTZ R27, R27, UR12 ;  /* 0x0000000c1b1b7c20 */ /* 0x000fe20008410000 */
[----:B------:R-:W-:Y:S01]  /*3750*/  @P2 FSEL R4, R192, -INF , !P6 ;  /* 0xff800000c0042808 */ /* 0x000fe20007000000 */
[----:B------:R-:W-:Y:S01]  /*3760*/  FMUL.FTZ R26, R26, UR12 ;  /* 0x0000000c1a1a7c20 */ /* 0x000fe20008410000 */
[----:B-1----:R-:W-:Y:S01]  /*3770*/  MOV R5, R208 ;  /* 0x000000d000057202 */ /* 0x002fe20000000f00 */
[----:B------:R-:W-:Y:S04]  /*3780*/  IMAD.MOV.U32 R10, RZ, RZ, R191 ;  /* 0x000000ffff0a7224 */ /* 0x000fe800078e00bf */
[----:B------:R1:W-:Y:S01]  /*3790*/  MUFU.EX2 R71, R2 ;  /* 0x0000000200477308 */ /* 0x0003e20000000800 */
[----:B------:R-:W-:Y:S01]  /*37a0*/  PLOP3.LUT P2, PT, PT, PT, UP1, 0x80, 0x8 ;  /* 0x000000000008781c */ /* 0x000fe20003f4f018 */
[----:B------:R-:W-:Y:S01]  /*37b0*/  FMUL.FTZ R30, R30, UR12 ;  /* 0x0000000c1e1e7c20 */ /* 0x000fe20008410000 */
[----:B------:R-:W-:Y:S07]  /*37c0*/  FMUL.FTZ R29, R29, UR12 ;  /* 0x0000000c1d1d7c20 */ /* 0x000fee0008410000 */
[----:B------:R4:W-:Y:S01]  /*37d0*/  MUFU.TANH R244, R21 ;  /* 0x0000001500f47308 */ /* 0x0009e20000002400 */
[----:B------:R-:W-:Y:S01]  /*37e0*/  FMUL.FTZ R23, R23, UR12 ;  /* 0x0000000c17177c20 */ /* 0x000fe20008410000 */
[----:B------:R-:W-:Y:S01]  /*37f0*/  FMUL.FTZ R28, R28, UR12 ;  /* 0x0000000c1c1c7c20 */ /* 0x000fe20008410000 */
[----:B------:R-:W-:Y:S01]  /*3800*/  FMUL.FTZ R31, R31, UR12 ;  /* 0x0000000c1f1f7c20 */ /* 0x000fe20008410000 */
[----:B------:R-:W-:Y:S01]  /*3810*/  FMUL.FTZ R22, R22, UR12 ;  /* 0x0000000c16167c20 */ /* 0x000fe20008410000 */
[----:B------:R-:W-:Y:S01]  /*3820*/  FMUL.FTZ R34, R34, UR12 ;  /* 0x0000000c22227c20 */ /* 0x000fe20008410000 */
[----:B------:R-:W-:Y:S01]  /*3830*/  FMUL.FTZ R32, R32, UR12 ;  /* 0x0000000c20207c20 */ /* 0x000fe20008410000 */
[----:B------:R-:W-:Y:S03]  /*3840*/  FMUL.FTZ R35, R35, UR12 ;  /* 0x0000000c23237c20 */ /* 0x000fe60008410000 */
[----:B------:R-:W-:Y:S01]  /*3850*/  MUFU.TANH R156, R23 ;  /* 0x00000017009c7308 */ /* 0x000fe20000002400 */
[----:B------:R-:W-:Y:S01]  /*3860*/  FMUL.FTZ R33, R33, UR12 ;  /* 0x0000000c21217c20 */ /* 0x000fe20008410000 */
[----:B------:R-:W-:Y:S08]  /*3870*/  FMUL.FTZ R24, R24, UR12 ;  /* 0x0000000c18187c20 */ /* 0x000ff00008410000 */
[----:B------:R-:W-:Y:S01]  /*3880*/  MUFU.TANH R158, R22 ;  /* 0x00000016009e7308 */ /* 0x000fe20000002400 */
[----:B----4-:R-:W4:Y:S09]  /*3890*/  LDL R21, [R1+0x2c] ;  /* 0x00002c0001157983 */ /* 0x010f320000100800 */
[----:B------:R-:W-:Y:S10]  /*38a0*/  MUFU.TANH R180, R24 ;  /* 0x0000001800b47308 */ /* 0x000ff40000002400 */
[----:B------:R1:W-:Y:S10]  /*38b0*/  MUFU.TANH R178, R25 ;  /* 0x0000001900b27308 */ /* 0x0003f40000002400 */
[----:B------:R1:W-:Y:S10]  /*38c0*/  MUFU.TANH R199, R27 ;  /* 0x0000001b00c77308 */ /* 0x0003f40000002400 */
[----:B------:R1:W-:Y:S02]  /*38d0*/  MUFU.TANH R200, R26 ;  /* 0x0000001a00c87308 */ /* 0x0003e40000002400 */
[----:B-1----:R-:W4:Y:S08]  /*38e0*/  LDL R25, [R1+0x28] ;  /* 0x0000280001197983 */ /* 0x002f300000100800 */
[----:B------:R-:W-:Y:S01]  /*38f0*/  MUFU.TANH R195, R30 ;  /* 0x0000001e00c37308 */ /* 0x000fe20000002400 */
[----:B------:R-:W4:Y:S09]  /*3900*/  LDL R27, [R1+0x24] ;  /* 0x00002400011b7983 */ /* 0x000f320000100800 */
[----:B------:R-:W-:Y:S01]  /*3910*/  MUFU.TANH R173, R29 ;  /* 0x0000001d00ad7308 */ /* 0x000fe20000002400 */
[----:B------:R-:W-:Y:S04]  /*3920*/  MOV R26, 0x10 ;  /* 0x00000010001a7802 */ /* 0x000fe80000000f00 */
[----:B------:R-:W-:Y:S05]  /*3930*/  SEL R26, R26, 0xfffffff0, !P1 ;  /* 0xfffffff01a1a7807 */ /* 0x000fea0004800000 */
[----:B------:R-:W-:Y:S10]  /*3940*/  MUFU.TANH R174, R28 ;  /* 0x0000001c00ae7308 */ /* 0x000ff40000002400 */
        /* <DEDUP_REMOVED lines=58> */
[----:B---3--:R-:W-:Y:S01]  /*3cf0*/  FFMA.FTZ R10, R12, UR9, -R0 ;  /* 0x000000090c0a7c23 */ /* 0x008fe20008010800 */
[----:B------:R-:W-:Y:S08]  /*3d00*/  IMAD.MOV.U32 R12, RZ, RZ, R161 ;  /* 0x000000ffff0c7224 */ /* 0x000ff000078e00a1 */
[----:B------:R3:W-:Y:S01]  /*3d10*/  MUFU.EX2 R224, R10 ;  /* 0x0000000a00e07308 */ /* 0x0007e20000000800 */
[----:B--2---:R-:W-:Y:S01]  /*3d20*/  IMAD.MOV.U32 R11, RZ, RZ, R164 ;  /* 0x000000ffff0b7224 */ /* 0x004fe200078e00a4 */
[----:B------:R-:W-:Y:S02]  /*3d30*/  @P3 FSEL R11, R164, -INF , !P5 ;  /* 0xff800000a40b3808 */ /* 0x000fe40006800000 */
[----:B------:R-:W-:Y:S01]  /*3d40*/  PLOP3.LUT P3, PT, PT, PT, UP1, 0x80, 0x8 ;  /* 0x000000000008781c */ /* 0x000fe20003f6f018 */
[-C--:B-1----:R-:W-:Y:S03]  /*3d50*/  HMMA.16816.F32.BF16 R36, R104, R4.reuse, R36 ;  /* 0x000000046824723c */ /* 0x082fe60000041824 */
[----:B------:R-:W-:Y:S01]  /*3d60*/  FFMA.FTZ R11, R11, UR9, -R8 ;  /* 0x000000090b0b7c23 */ /* 0x000fe20008010808 */
[----:B---3--:R-:W-:Y:S01]  /*3d70*/  IMAD.MOV.U32 R10, RZ, RZ, R247 ;  /* 0x000000ffff0a7224 */ /* 0x008fe200078e00f7 */
        /* <DEDUP_REMOVED lines=26> */
[----:B------:R-:W-:Y:S01]  /*3f20*/  FMUL.FTZ R39, R39, UR12 ;  /* 0x0000000c27277c20 */ /* 0x000fe20008410000 */
[----:B------:R-:W-:Y:S01]  /*3f30*/  FMUL.FTZ R43, R43, UR12 ;  /* 0x0000000c2b2b7c20 */ /* 0x000fe20008410000 */
[----:B------:R-:W-:Y:S01]  /*3f40*/  FMUL.FTZ R44, R44, UR12 ;  /* 0x0000000c2c2c7c20 */ /* 0x000fe20008410000 */
[----:B----4-:R-:W-:Y:S01]  /*3f50*/  LEA R126, R21, UR4, 0x1 ;  /* 0x00000004157e7c11 */ /* 0x010fe2000f8e08ff */
[----:B------:R-:W-:Y:S01]  /*3f60*/  FMUL.FTZ R46, R46, UR12 ;  /* 0x0000000c2e2e7c20 */ /* 0x000fe20008410000 */
[----:B------:R-:W-:Y:S03]  /*3f70*/  FMUL.FTZ R45, R45, UR12 ;  /* 0x0000000c2d2d7c20 */ /* 0x000fe60008410000 */
[----:B------:R2:W4:Y:S01]  /*3f80*/  MUFU.EX2 R196, R10 ;  /* 0x0000000a00c47308 */ /* 0x0005220000000800 */
[----:B------:R-:W-:Y:S01]  /*3f90*/  IADD3 R128, PT, PT, R126, 0x12040, RZ ;  /* 0x000120407e807810 */ /* 0x000fe20007ffe0ff */
[----:B------:R-:W-:Y:S02]  /*3fa0*/  IMAD.IADD R132, R26, 0x1, R126 ;  /* 0x000000011a847824 */ /* 0x000fe400078e027e */
[----:B------:R-:W-:Y:S06]  /*3fb0*/  FMUL.FTZ R47, R47, UR12 ;  /* 0x0000000c2f2f7c20 */ /* 0x000fec0008410000 */
[----:B------:R-:W3:Y:S01]  /*3fc0*/  MUFU.TANH R149, R38 ;  /* 0x0000002600957308 */ /* 0x000ee20000002400 */
[----:B------:R-:W-:Y:S01]  /*3fd0*/  FMUL.FTZ R48, R48, UR12 ;  /* 0x0000000c30307c20 */ /* 0x000fe20008410000 */
[----:B------:R-:W-:Y:S01]  /*3fe0*/  FMUL.FTZ R50, R50, UR12 ;  /* 0x0000000c32327c20 */ /* 0x000fe20008410000 */
[----:B------:R-:W-:Y:S01]  /*3ff0*/  FMUL.FTZ R49, R49, UR12 ;  /* 0x0000000c31317c20 */ /* 0x000fe20008410000 */
[----:B------:R-:W-:Y:S01]  /*4000*/  FMUL.FTZ R51, R51, UR12 ;  /* 0x0000000c33337c20 */ /* 0x000fe20008410000 */
[----:B-1----:R-:W-:Y:S05]  /*4010*/  MOV R18, R167 ;  /* 0x000000a700127202 */ /* 0x002fea0000000f00 */
[----:B------:R-:W-:Y:S01]  /*4020*/  MUFU.TANH R234, R37 ;  /* 0x0000002500ea7308 */ /* 0x000fe20000002400 */
[C---:B--2---:R-:W-:Y:S02]  /*4030*/  @P0 IADD3 R10, PT, PT, R3.reuse, 0x10, RZ ;  /* 0x00000010030a0810 */ /* 0x044fe40007ffe0ff */
[----:B------:R-:W-:Y:S02]  /*4040*/  PLOP3.LUT P0, PT, PT, PT, UP1, 0x80, 0x8 ;  /* 0x000000000008781c */ /* 0x000fe40003f0f018 */
[----:B------:R-:W-:Y:S01]  /*4050*/  @P6 ISETP.GE.AND P6, PT, R10, UR35, PT ;  /* 0x000000230a006c0c */ /* 0x000fe2000bfc6270 */
[----:B------:R-:W-:Y:S04]  /*4060*/  @P5 VIADD R10, R3, 0x11 ;  /* 0x00000011030a5836 */ /* 0x000fe80000000000 */
[----:B------:R-:W1:Y:S01]  /*4070*/  MUFU.TANH R182, R42 ;  /* 0x0000002a00b67308 */ /* 0x000e620000002400 */
[----:B------:R-:W-:Y:S01]  /*4080*/  PLOP3.LUT P5, PT, PT, PT, UP1, 0x80, 0x8 ;  /* 0x000000000008781c */ /* 0x000fe20003faf018 */
[----:B---3--:R-:W-:Y:S01]  /*4090*/  IMAD.MOV.U32 R17, RZ, RZ, R149 ;  /* 0x000000ffff117224 */ /* 0x008fe200078e0095 */
[----:B------:R-:W-:Y:S02]  /*40a0*/  @P3 FSEL R11, R245, -INF , !P6 ;  /* 0xff800000f50b3808 */ /* 0x000fe40007000000 */
[----:B------:R-:W-:Y:S02]  /*40b0*/  PLOP3.LUT P3, PT, PT, PT, UP1, 0x80, 0x8 ;  /* 0x000000000008781c */ /* 0x000fe40003f6f018 */
[----:B------:R-:W-:Y:S03]  /*40c0*/  @P2 ISETP.GE.AND P2, PT, R10, UR35, PT ;  /* 0x000000230a002c0c */ /* 0x000fe6000bf46270 */
[----:B------:R-:W-:Y:S01]  /*40d0*/  MUFU.TANH R163, R41 ;  /* 0x0000002900a37308 */ /* 0x000fe20000002400 */
[--C-:B------:R-:W-:Y:S01]  /*40e0*/  FFMA.FTZ R12, R11, UR9, -R9.reuse ;  /* 0x000000090b0c7c23 */ /* 0x100fe20008010809 */
[----:B------:R-:W-:Y:S01]  /*40f0*/  IMAD.MOV.U32 R10, RZ, RZ, R158 ;  /* 0x000000ffff0a7224 */ /* 0x000fe200078e009e */
[----:B------:R-:W-:Y:S02]  /*4100*/  @P0 FSEL R5, R244, -INF , !P2 ;  /* 0xff800000f4050808 */ /* 0x000fe40005000000 */
[----:B------:R-:W-:Y:S02]  /*4110*/  PLOP3.LUT P0, PT, PT, PT, UP1, 0x80, 0x8 ;  /* 0x000000000008781c */ /* 0x000fe40003f0f018 */
[----:B------:R-:W-:Y:S03]  /*4120*/  @P5 FSEL R10, R158, -INF , !P6 ;  /* 0xff8000009e0a5808 */ /* 0x000fe60007000000 */
[----:B------:R-:W-:Y:S01]  /*4130*/  MUFU.EX2 R75, R12 ;  /* 0x0000000c004b7308 */ /* 0x000fe20000000800 */
[----:B------:R-:W-:Y:S01]  /*4140*/  FFMA.FTZ R11, R5, UR9, -R9 ;  /* 0x00000009050b7c23 */ /* 0x000fe20008010809 */
[----:B------:R-:W-:Y:S01]  /*4150*/  @P3 FSEL R4, R156, -INF , !P2 ;  /* 0xff8000009c043808 */ /* 0x000fe20005000000 */
[----:B-1----:R-:W-:Y:S07]  /*4160*/  IMAD.MOV.U32 R20, RZ, RZ, R182 ;  /* 0x000000ffff147224 */ /* 0x002fee00078e00b6 */
[----:B------:R-:W-:Y:S01]  /*4170*/  MUFU.TANH R147, R39 ;  /* 0x0000002700937308 */ /* 0x000fe20000002400 */
[----:B------:R-:W-:Y:S01]  /*4180*/  PLOP3.LUT P3, PT, PT, PT, UP1, 0x80, 0x8 ;  /* 0x000000000008781c */ /* 0x000fe20003f6f018 */
[--C-:B------:R-:W-:Y:S01]  /*4190*/  FFMA.FTZ R5, R10, UR9, -R8.reuse ;  /* 0x000000090a057c23 */ /* 0x100fe20008010808 */
[----:B------:R-:W-:Y:S01]  /*41a0*/  PLOP3.LUT P5, PT, PT, PT, UP1, 0x80, 0x8 ;  /* 0x000000000008781c */ /* 0x000fe20003faf018 */
[----:B------:R-:W-:Y:S01]  /*41b0*/  FFMA.FTZ R4, R4, UR9, -R8 ;  /* 0x0000000904047c23 */ /* 0x000fe20008010808 */
[----:B------:R-:W-:Y:S02]  /*41c0*/  MOV R10, R199 ;  /* 0x000000c7000a7202 */ /* 0x000fe40000000f00 */
[----:B------:R-:W-:Y:S03]  /*41d0*/  IADD3 R130, PT, PT, R126, R27, RZ ;  /* 0x0000001b7e827210 */ /* 0x000fe60007ffe0ff */
[----:B------:R1:W-:Y:S01]  /*41e0*/  MUFU.EX2 R183, R4 ;  /* 0x0000000400b77308 */ /* 0x0003e20000000800 */
[----:B------:R-:W-:Y:S09]  /*41f0*/  IADD3 R131, PT, PT, R26, R130, RZ ;  /* 0x000000821a837210 */ /* 0x000ff20007ffe0ff */
[----:B------:R2:W3:Y:S10]  /*4200*/  MUFU.EX2 R74, R11 ;  /* 0x0000000b004a7308 */ /* 0x0004f40000000800 */
[----:B------:R-:W4:Y:S01]  /*4210*/  MUFU.TANH R233, R48 ;  /* 0x0000003000e97308 */ /* 0x000f220000002400 */
[----:B-1----:R-:W-:Y:S02]  /*4220*/  MOV R4, R180 ;  /* 0x000000b400047202 */ /* 0x002fe40000000f00 */
[----:B------:R-:W-:Y:S07]  /*4230*/  @P0 FSEL R4, R180, -INF , !P6 ;  /* 0xff800000b4040808 */ /* 0x000fee0007000000 */
[----:B------:R1:W-:Y:S01]  /*4240*/  MUFU.EX2 R184, R5 ;  /* 0x0000000500b87308 */ /* 0x0003e20000000800 */
[----:B------:R-:W-:Y:S01]  /*4250*/  PLOP3.LUT P0, PT, PT, PT, UP1, 0x80, 0x8 ;  /* 0x000000000008781c */ /* 0x000fe20003f0f018 */
[----:B--2---:R-:W-:Y:S01]  /*4260*/  IMAD.MOV.U32 R11, RZ, RZ, R178 ;  /* 0x000000ffff0b7224 */ /* 0x004fe200078e00b2 */
[----:B------:R-:W-:Y:S01]  /*4270*/  @P3 FSEL R11, R178, -INF , !P2 ;  /* 0xff800000b20b3808 */ /* 0x000fe20005000000 */
[--C-:B------:R-:W-:Y:S01]  /*4280*/  FFMA.FTZ R12, R4, UR9, -R2.reuse ;  /* 0x00000009040c7c23 */ /* 0x100fe20008010802 */
[----:B------:R-:W-:Y:S05]  /*4290*/  PLOP3.LUT P3, PT, PT, PT, UP1, 0x80, 0x8 ;  /* 0x000000000008781c */ /* 0x000fea0003f6f018 */
[----:B------:R-:W2:Y:S01]  /*42a0*/  MUFU.TANH R140, R50 ;  /* 0x00000032008c7308 */ /* 0x000ea20000002400 */
[----:B------:R-:W-:Y:S01]  /*42b0*/  FFMA.FTZ R4, R11, UR9, -R2 ;  /* 0x000000090b047c23 */ /* 0x000fe20008010802 */
[----:B----4-:R-:W-:Y:S01]  /*42c0*/  MOV R23, R233 ;  /* 0x000000e900177202 */ /* 0x010fe20000000f00 */
[----:B------:R-:W-:Y:S01]  /*42d0*/  IMAD.MOV.U32 R11, RZ, RZ, R194 ;  /* 0x000000ffff0b7224 */ /* 0x000fe200078e00c2 */
[----:B------:R-:W-:Y:S06]  /*42e0*/  @P0 FSEL R10, R199, -INF , !P2 ;  /* 0xff800000c70a0808 */ /* 0x000fec0005000000 */
[----:B------:R4:W-:Y:S01]  /*42f0*/  MUFU.EX2 R209, R4 ;  /* 0x0000000400d17308 */ /* 0x0009e20000000800 */
[----:B------:R-:W-:Y:S01]  /*4300*/  PLOP3.LUT P0, PT, PT, PT, UP1, 0x80, 0x8 ;  /* 0x000000000008781c */ /* 0x000fe20003f0f018 */
[----:B-1----:R-:W-:Y:S01]  /*4310*/  IMAD.MOV.U32 R5, RZ, RZ, R200 ;  /* 0x000000ffff057224 */ /* 0x002fe200078e00c8 */
[----:B------:R-:W-:Y:S07]  /*4320*/  @P5 FSEL R5, R200, -INF , !P6 ;  /* 0xff800000c8055808 */ /* 0x000fee0007000000 */
[----:B------:R-:W1:Y:S01]  /*4330*/  MUFU.TANH R232, R49 ;  /* 0x0000003100e87308 */ /* 0x000e620000002400 */
[----:B------:R-:W-:Y:S02]  /*4340*/  PLOP3.LUT P5, PT, PT, PT, UP1, 0x80, 0x8 ;  /* 0x000000000008781c */ /* 0x000fe40003faf018 */
[----:B------:R-:W-:Y:S01]  /*4350*/  PLOP3.LUT P6, PT, PT, PT, UP1, 0x80, 0x8 ;  /* 0x000000000008781c */ /* 0x000fe20003fcf018 */
[----:B------:R-:W-:Y:S01]  /*4360*/  FFMA.FTZ R5, R5, UR9, -R0 ;  /* 0x0000000905057c23 */ /* 0x000fe20008010800 */
[----:B------:R-:W-:Y:S01]  /*4370*/  PLOP3.LUT P2, PT, PT, PT, UP1, 0x80, 0x8 ;  /* 0x000000000008781c */ /* 0x000fe20003f4f018 */
[----:B--2---:R-:W-:Y:S04]  /*4380*/  IMAD.MOV.U32 R24, RZ, RZ, R140 ;  /* 0x000000ffff187224 */ /* 0x004fe800078e008c */
[----:B------:R2:W-:Y:S01]  /*4390*/  MUFU.EX2 R222, R5 ;  /* 0x0000000500de7308 */ /* 0x0005e20000000800 */
[----:B----4-:R-:W-:Y:S01]  /*43a0*/  FFMA.FTZ R4, R10, UR9, -R0 ;  /* 0x000000090a047c23 */ /* 0x010fe20008010800 */
[----:B------:R-:W-:Y:S01]  /*43b0*/  MOV R10, R195 ;  /* 0x000000c3000a7202 */ /* 0x000fe20000000f00 */
[C---:B------:R-:W-:Y:S01]  /*43c0*/  @P0 VIADD R16, R3.reuse, 0x20 ;  /* 0x0000002003100836 */ /* 0x040fe20000000000 */
[----:B------:R-:W-:Y:S06]  /*43d0*/  PLOP3.LUT P0, PT, PT, PT, UP1, 0x80, 0x8 ;  /* 0x000000000008781c */ /* 0x000fec0003f0f018 */
[----:B------:R4:W-:Y:S10]  /*43e0*/  MUFU.EX2 R221, R4 ;  /* 0x0000000400dd7308 */ /* 0x0009f40000000800 */
[----:B------:R3:W3:Y:S01]  /*43f0*/  MUFU.EX2 R210, R12 ;  /* 0x0000000c00d27308 */ /* 0x0006e20000000800 */
[----:B-1----:R-:W-:Y:S02]  /*4400*/  IMAD.MOV.U32 R21, RZ, RZ, R232 ;  /* 0x000000ffff157224 */ /* 0x002fe400078e00e8 */
[----:B--2---:R-:W-:Y:S01]  /*4410*/  @P3 VIADD R5, R3, 0x18 ;  /* 0x0000001803053836 */ /* 0x004fe20000000000 */
[----:B------:R-:W-:Y:S06]  /*4420*/  PLOP3.LUT P3, PT, PT, PT, UP1, 0x80, 0x8 ;  /* 0x000000000008781c */ /* 0x000fec0003f6f018 */
[----:B------:R-:W1:Y:S01]  /*4430*/  MUFU.TANH R139, R51 ;  /* 0x00000033008b7308 */ /* 0x000e620000002400 */
[----:B------:R-:W-:Y:S01]  /*4440*/  @P6 ISETP.GE.AND P6, PT, R5, UR35, PT ;  /* 0x0000002305006c0c */ /* 0x000fe2000bfc6270 */
[----:B----4-:R-:W-:Y:S01]  /*4450*/  @P5 VIADD R4, R3, 0x19 ;  /* 0x0000001903045836 */ /* 0x010fe20000000000 */
[----:B------:R-:W-:Y:S02]  /*4460*/  PLOP3.LUT P5, PT, PT, PT, UP1, 0x80, 0x8 ;  /* 0x000000000008781c */ /* 0x000fe40003faf018 */
[----:B------:R-:W-:Y:S05]  /*4470*/  @P0 FSEL R10, R195, -INF , !P6 ;  /* 0xff800000c30a0808 */ /* 0x000fea0007000000 */
[----:B------:R-:W2:Y:S01]  /*4480*/  MUFU.TANH R179, R46 ;  /* 0x0000002e00b37308 */ /* 0x000ea20000002400 */
[----:B------:R-:W-:Y:S01]  /*4490*/  @P2 ISETP.GE.AND P2, PT, R4, UR35, PT ;  /* 0x0000002304002c0c */ /* 0x000fe2000bf46270 */
[----:B------:R-:W-:Y:S01]  /*44a0*/  IMAD.MOV.U32 R4, RZ, RZ, R173 ;  /* 0x000000ffff047224 */ /* 0x000fe200078e00ad */
[----:B------:R-:W-:Y:S01]  /*44b0*/  PLOP3.LUT P0, PT, PT, PT, UP1, 0x80, 0x8 ;  /* 0x000000000008781c */ /* 0x000fe20003f0f018 */
[----:B------:R-:W-:Y:S01]  /*44c0*/  FFMA.FTZ R13, R10, UR9, -R0 ;  /* 0x000000090a0d7c23 */ /* 0x000fe20008010800 */
[----:B------:R-:W-:Y:S01]  /*44d0*/  MOV R5, R174 ;  /* 0x000000ae00057202 */ /* 0x000fe20000000f00 */
[----:B---3--:R-:W-:Y:S01]  /*44e0*/  IMAD.MOV.U32 R12, RZ, RZ, R243 ;  /* 0x000000ffff0c7224 */ /* 0x008fe200078e00f3 */
[----:B------:R-:W-:Y:S03]  /*44f0*/  @P3 FSEL R5, R174, -INF , !P6 ;  /* 0xff800000ae053808 */ /* 0x000fe60007000000 */
[----:B------:R3:W-:Y:S01]  /*4500*/  MUFU.EX2 R218, R13 ;  /* 0x0000000d00da7308 */ /* 0x0007e20000000800 */
[----:B------:R-:W-:Y:S01]  /*4510*/  PLOP3.LUT P3, PT, PT, PT, UP1, 0x80, 0x8 ;  /* 0x000000000008781c */ /* 0x000fe20003f6f018 */
[----:B-1----:R-:W-:Y:S01]  /*4520*/  IMAD.MOV.U32 R22, RZ, RZ, R139 ;  /* 0x000000ffff167224 */ /* 0x002fe200078e008b */
[----:B------:R-:W-:Y:S01]  /*4530*/  @P5 FSEL R4, R173, -INF , !P2 ;  /* 0xff800000ad045808 */ /* 0x000fe20005000000 */
[--C-:B------:R-:W-:Y:S01]  /*4540*/  FFMA.FTZ R5, R5, UR9, -R2.reuse ;  /* 0x0000000905057c23 */ /* 0x100fe20008010802 */
[----:B------:R-:W-:Y:S05]  /*4550*/  PLOP3.LUT P5, PT, PT, PT, UP1, 0x80, 0x8 ;  /* 0x000000000008781c */ /* 0x000fea0003faf018 */
[----:B------:R-:W-:Y:S01]  /*4560*/  MUFU.TANH R177, R47 ;  /* 0x0000002f00b17308 */ /* 0x000fe20000002400 */
[----:B------:R-:W-:Y:S01]  /*4570*/  @P0 FSEL R15, R152, -INF , !P6 ;  /* 0xff800000980f0808 */ /* 0x000fe20007000000 */
[----:B------:R-:W-:Y:S01]  /*4580*/  FFMA.FTZ R14, R4, UR9, -R2 ;  /* 0x00000009040e7c23 */ /* 0x000fe20008010802 */
[----:B------:R-:W-:Y:S01]  /*4590*/  PLOP3.LUT P0, PT, PT, PT, UP1, 0x80, 0x8 ;  /* 0x000000000008781c */ /* 0x000fe20003f0f018 */
[----:B--2---:R-:W-:Y:S01]  /*45a0*/  IMAD.MOV.U32 R19, RZ, RZ, R179 ;  /* 0x000000ffff137224 */ /* 0x004fe200078e00b3 */
[----:B------:R-:W-:Y:S05]  /*45b0*/  @P3 FSEL R11, R194, -INF , !P2 ;  /* 0xff800000c20b3808 */ /* 0x000fea0005000000 */
[----:B------:R1:W-:Y:S01]  /*45c0*/  MUFU.EX2 R204, R5 ;  /* 0x0000000500cc7308 */ /* 0x0003e20000000800 */
[----:B------:R-:W-:Y:S01]  /*45d0*/  PLOP3.LUT P3, PT, PT, PT, UP1, 0x80, 0x8 ;  /* 0x000000000008781c */ /* 0x000fe20003f6f018 */
[----:B---3--:R-:W-:Y:S01]  /*45e0*/  IMAD.MOV.U32 R13, RZ, RZ, R151 ;  /* 0x000000ffff0d7224 */ /* 0x008fe200078e0097 */
[----:B------:R-:W-:Y:S07]  /*45f0*/  @P5 FSEL R12, R243, -INF , !P6 ;  /* 0xff800000f30c5808 */ /* 0x000fee0007000000 */
[----:B------:R2:W-:Y:S01]  /*4600*/  MUFU.EX2 R203, R14 ;  /* 0x0000000e00cb7308 */ /* 0x0005e20000000800 */
[----:B------:R-:W-:Y:S01]  /*4610*/  PLOP3.LUT P5, PT, PT, PT, UP1, 0x80, 0x8 ;  /* 0x000000000008781c */ /* 0x000fe20003faf018 */
[----:B------:R-:W-:Y:S01]  /*4620*/  FFMA.FTZ R10, R11, UR9, -R0 ;  /* 0x000000090b0a7c23 */ /* 0x000fe20008010800 */
[----:B------:R-:W-:Y:S01]  /*4630*/  PLOP3.LUT P6, PT, PT, PT, UP1, 0x80, 0x8 ;  /* 0x000000000008781c */ /* 0x000fe20003fcf018 */
[--C-:B------:R-:W-:Y:S01]  /*4640*/  FFMA.FTZ R12, R12, UR9, -R9.reuse ;  /* 0x000000090c0c7c23 */ /* 0x100fe20008010809 */
[----:B------:R-:W-:Y:S05]  /*4650*/  @P0 FSEL R13, R151, -INF , !P2 ;  /* 0xff800000970d0808 */ /* 0x000fea0005000000 */
[----:B------:R3:W-:Y:S01]  /*4660*/  MUFU.EX2 R217, R10 ;  /* 0x0000000a00d97308 */ /* 0x0007e20000000800 */
[----:B------:R-:W-:Y:S01]  /*4670*/  PLOP3.LUT P0, PT, PT, PT, UP1, 0x80, 0x8 ;  /* 0x000000000008781c */ /* 0x000fe20003f0f018 */
[----:B------:R-:W-:Y:S01]  /*4680*/  IMAD.U32 R11, RZ, RZ, UR11 ;  /* 0x0000000bff0b7e24 */ /* 0x000fe2000f8e00ff */
[----:B------:R-:W-:Y:S01]  /*4690*/  @P3 ISETP.GE.AND P3, PT, R16, UR35, PT ;  /* 0x0000002310003c0c */ /* 0x000fe2000bf66270 */
[----:B-1----:R-:W1:Y:S01]  /*46a0*/  LDSM.16.M88.4 R4, [R117+0x6c00] ;  /* 0x006c00007504783b */ /* 0x002e620000000200 */
[----:B------:R-:W-:Y:S05]  /*46b0*/  MOV R16, R238 ;  /* 0x000000ee00107202 */ /* 0x000fea0000000f00 */
[----:B------:R4:W-:Y:S01]  /*46c0*/  MUFU.EX2 R73, R12 ;  /* 0x0000000c00497308 */ /* 0x0009e20000000800 */
[----:B--2---:R-:W-:Y:S01]  /*46d0*/  IMAD.MOV.U32 R14, RZ, RZ, R242 ;  /* 0x000000ffff0e7224 */ /* 0x004fe200078e00f2 */
[----:B------:R-:W-:Y:S02]  /*46e0*/  @P5 FSEL R14, R242, -INF , !P2 ;  /* 0xff800000f20e5808 */ /* 0x000fe40005000000 */
[----:B------:R-:W-:Y:S06]  /*46f0*/  PLOP3.LUT P5, PT, PT, PT, UP1, 0x80, 0x8 ;  /* 0x000000000008781c */ /* 0x000fec0003faf018 */
[----:B------:R-:W2:Y:S01]  /*4700*/  MUFU.TANH R181, R43 ;  /* 0x0000002b00b57308 */ /* 0x000ea20000002400 */
[----:B------:R-:W-:Y:S01]  /*4710*/  PLOP3.LUT P2, PT, PT, PT, UP1, 0x80, 0x8 ;  /* 0x000000000008781c */ /* 0x000fe20003f4f018 */
[----:B---3--:R-:W-:Y:S01]  /*4720*/  IMAD.U32 R10, RZ, RZ, UR10 ;  /* 0x0000000aff0a7e24 */ /* 0x008fe2000f8e00ff */
[----:B------:R-:W-:Y:S02]  /*4730*/  @P0 FSEL R18, R167, -INF , !P3 ;  /* 0xff800000a7120808 */ /* 0x000fe40005800000 */
[----:B------:R-:W-:Y:S02]  /*4740*/  PLOP3.LUT P0, PT, PT, PT, UP1, 0x80, 0x8 ;  /* 0x000000000008781c */ /* 0x000fe40003f0f018 */
[----:B------:R-:W-:Y:S03]  /*4750*/  @P6 FSEL R16, R238, -INF , !P3 ;  /* 0xff800000ee106808 */ /* 0x000fe60005800000 */
[----:B------:R-:W3:Y:S01]  /*4760*/  MUFU.TANH R157, R44 ;  /* 0x0000002c009d7308 */ /* 0x000ee20000002400 */
[----:B------:R-:W-:Y:S02]  /*4770*/  PLOP3.LUT P6, PT, PT, PT, UP1, 0x80, 0x8 ;  /* 0x000000000008781c */ /* 0x000fe40003fcf018 */
[----:B------:R-:W-:Y:S02]  /*4780*/  @P5 FSEL R17, R149, -INF , !P3 ;  /* 0xff80000095115808 */ /* 0x000fe40005800000 */
[----:B------:R-:W-:Y:S02]  /*4790*/  PLOP3.LUT P5, PT, PT, PT, UP1, 0x80, 0x8 ;  /* 0x000000000008781c */ /* 0x000fe40003faf018 */
[----:B------:R-:W-:Y:S03]  /*47a0*/  @P2 FSEL R20, R182, -INF , !P3 ;  /* 0xff800000b6142808 */ /* 0x000fe60005800000 */
[----:B------:R-:W3:Y:S01]  /*47b0*/  MUFU.TANH R154, R45 ;  /* 0x0000002d009a7308 */ /* 0x000ee20000002400 */
[----:B------:R-:W-:Y:S02]  /*47c0*/  PLOP3.LUT P2, PT, PT, PT, UP1, 0x80, 0x8 ;  /* 0x000000000008781c */ /* 0x000fe40003f4f018 */
[----:B------:R-:W-:Y:S01]  /*47d0*/  LEA R108, P3, R250, R10, 0x2 ;  /* 0x0000000afa6c7211 */ /* 0x000fe200078610ff */
[----:B------:R-:W-:Y:S01]  /*47e0*/  FFMA.FTZ R10, R14, UR9, -R9 ;  /* 0x000000090e0a7c23 */ /* 0x000fe20008010809 */
[----:B----4-:R-:W-:Y:S02]  /*47f0*/  @P6 IADD3 R12, PT, PT, R3, 0x21, RZ ;  /* 0x00000021030c6810 */ /* 0x010fe40007ffe0ff */
[----:B------:R-:W-:Y:S03]  /*4800*/  LEA.HI.X R109, R250, R11, RZ, 0x2, P3 ;  /* 0x0000000bfa6d7211 */ /* 0x000fe600018f14ff */
[----:B------:R4:W3:Y:S01]  /*4810*/  MUFU.EX2 R72, R10 ;  /* 0x0000000a00487308 */ /* 0x0008e20000000800 */
[--C-:B------:R-:W-:Y:S01]  /*4820*/  FFMA.FTZ R11, R15, UR9, -R8.reuse ;  /* 0x000000090f0b7c23 */ /* 0x100fe20008010808 */
[C---:B------:R-:W-:Y:S01]  /*4830*/  @P0 VIADD R15, R3.reuse, 0x28 ;  /* 0x00000028030f0836 */ /* 0x040fe20000000000 */
[----:B------:R-:W-:Y:S01]  /*4840*/  PLOP3.LUT P3, PT, PT, PT, UP1, 0x80, 0x8 ;  /* 0x000000000008781c */ /* 0x000fe20003f6f018 */
[----:B------:R-:W3:Y:S06]  /*4850*/  LDG.E R124, desc[UR30][R108.64] ;  /* 0x0000001e6c7c7981 */ /* 0x000eec000c1e1900 */
[----:B------:R2:W-:Y:S01]  /*4860*/  MUFU.EX2 R172, R11 ;  /* 0x0000000b00ac7308 */ /* 0x0005e20000000800 */
[----:B------:R-:W-:Y:S01]  /*4870*/  PLOP3.LUT P0, PT, PT, PT, UP1, 0x80, 0x8 ;  /* 0x000000000008781c */ /* 0x000fe20003f0f018 */
[----:B------:R-:W-:Y:S01]  /*4880*/  @P2 VIADD R14, R3, 0x29 ;  /* 0x00000029030e2836 */ /* 0x000fe20000000000 */
[-C--:B-1----:R-:W-:Y:S01]  /*4890*/  HMMA.16816.F32.BF16 R52, R104, R4.reuse, R52 ;  /* 0x000000046834723c */ /* 0x082fe20000041834 */
[----:B------:R-:W-:Y:S01]  /*48a0*/  PLOP3.LUT P2, PT, PT, PT, UP1, 0x80, 0x8 ;  /* 0x000000000008781c */ /* 0x000fe20003f4f018 */
[----:B------:R-:W3:Y:S01]  /*48b0*/  LDG.E R123, desc[UR30][R108.64+0x20] ;  /* 0x0000201e6c7b7981 */ /* 0x000ee2000c1e1900 */
[----:B------:R-:W-:Y:S01]  /*48c0*/  @P5 ISETP.GE.AND P5, PT, R12, UR35, PT ;  /* 0x000000230c005c0c */ /* 0x000fe2000bfa6270 */
[----:B------:R-:W-:Y:S01]  /*48d0*/  IMAD.MOV.U32 R12, RZ, RZ, R163 ;  /* 0x000000ffff0c7224 */ /* 0x000fe200078e00a3 */
[----:B------:R-:W-:Y:S01]  /*48e0*/  PLOP3.LUT P6, PT, PT, PT, UP1, 0x80, 0x8 ;  /* 0x000000000008781c */ /* 0x000fe20003fcf018 */
[--C-:B----4-:R-:W-:Y:S01]  /*48f0*/  FFMA.FTZ R10, R13, UR9, -R8.reuse ;  /* 0x000000090d0a7c23 */ /* 0x110fe20008010808 */
[----:B--2---:R-:W-:Y:S01]  /*4900*/  MOV R13, R181 ;  /* 0x000000b5000d7202 */ /* 0x004fe20000000f00 */
[C---:B------:R-:W-:Y:S02]  /*4910*/  HMMA.16816.F32.BF16 R56, R112.reuse, R4, R56 ;  /* 0x000000047038723c */ /* 0x040fe40000041838 */
[----:B------:R1:W2:Y:S02]  /*4920*/  MUFU.EX2 R171, R10 ;  /* 0x0000000a00ab7308 */ /* 0x0002a40000000800 */
[----:B------:R-:W-:Y:S01]  /*4930*/  MOV R11, R234 ;  /* 0x000000ea000b7202 */ /* 0x000fe20000000f00 */
[--C-:B------:R-:W-:Y:S01]  /*4940*/  FFMA.FTZ R5, R16, UR9, -R9.reuse ;  /* 0x0000000910057c23 */ /* 0x100fe20008010809 */
[----:B------:R-:W-:Y:S02]  /*4950*/  @P3 FSEL R11, R234, -INF , !P5 ;  /* 0xff800000ea0b3808 */ /* 0x000fe40006800000 */
[-C--:B------:R-:W-:Y:S01]  /*4960*/  HMMA.16816.F32.BF16 R60, R112, R6.reuse, R60 ;  /* 0x00000006703c723c */ /* 0x080fe2000004183c */
[----:B------:R-:W5:Y:S01]  /*4970*/  LDG.E R115, desc[UR30][R108.64+0x100] ;  /* 0x0001001e6c737981 */ /* 0x000f62000c1e1900 */
[----:B------:R-:W-:Y:S01]  /*4980*/  PLOP3.LUT P3, PT, PT, PT, UP1, 0x80, 0x8 ;  /* 0x000000000008781c */ /* 0x000fe20003f6f018 */
[----:B------:R-:W-:Y:S01]  /*4990*/  FFMA.FTZ R4, R11, UR9, -R9 ;  /* 0x000000090b047c23 */ /* 0x000fe20008010809 */
[----:B------:R-:W-:Y:S01]  /*49a0*/  @P0 FSEL R12, R163, -INF , !P5 ;  /* 0xff800000a30c0808 */ /* 0x000fe20006800000 */
[----:B------:R4:W5:Y:S01]  /*49b0*/  LDG.E R114, desc[UR30][R108.64+0x120] ;  /* 0x0001201e6c727981 */ /* 0x000962000c1e1900 */
[----:B------:R-:W-:Y:S01]  /*49c0*/  PLOP3.LUT P0, PT, PT, PT, UP1, 0x80, 0x8 ;  /* 0x000000000008781c */ /* 0x000fe20003f0f018 */
[----:B------:R2:W-:Y:S01]  /*49d0*/  MUFU.EX2 R251, R4 ;  /* 0x0000000400fb7308 */ /* 0x0005e20000000800 */
[----:B------:R-:W-:Y:S01]  /*49e0*/  HMMA.16816.F32.BF16 R64, R104, R6, R64 ;  /* 0x000000066840723c */ /* 0x000fe20000041840 */
[----:B------:R-:W-:Y:S08]  /*49f0*/  IMAD.MOV.U32 R104, RZ, RZ, 0x20 ;  /* 0x00000020ff687424 */ /* 0x000ff000078e00ff */
[----:B------:R4:W4:Y:S01]  /*4a00*/  MUFU.EX2 R252, R5 ;  /* 0x0000000500fc7308 */ /* 0x0009220000000800 */
[----:B------:R-:W-:Y:S01]  /*4a10*/  @P2 ISETP.GE.AND P2, PT, R15, UR35, PT ;  /* 0x000000230f002c0c */ /* 0x000fe2000bf46270 */
[----:B-1----:R-:W-:Y:S01]  /*4a20*/  IMAD.MOV.U32 R10, RZ, RZ, R147 ;  /* 0x000000ffff0a7224 */ /* 0x002fe200078e0093 */
[----:B------:R-:W-:Y:S01]  /*4a30*/  @P6 FSEL R10, R147, -INF , !P5 ;  /* 0xff800000930a6808 */ /* 0x000fe20006800000 */
[----:B---3--:R-:W-:Y:S01]  /*4a40*/  IMAD.MOV.U32 R15, RZ, RZ, R157 ;  /* 0x000000ffff0f7224 */ /* 0x008fe200078e009d */
[----:B------:R-:W-:Y:S01]  /*4a50*/  @P3 FSEL R13, R181, -INF , !P5 ;  /* 0xff800000b50d3808 */ /* 0x000fe20006800000 */
[----:B------:R-:W-:Y:S01]  /*4a60*/  FMUL.FTZ R52, R52, UR12 ;  /* 0x0000000c34347c20 */ /* 0x000fe20008410000 */
[----:B------:R-:W-:Y:S01]  /*4a70*/  PLOP3.LUT P3, PT, PT, PT, UP1, 0x80, 0x8 ;  /* 0x000000000008781c */ /* 0x000fe20003f6f018 */
[----:B------:R-:W-:Y:S01]  /*4a80*/  FMUL.FTZ R54, R54, UR12 ;  /* 0x0000000c36367c20 */ /* 0x000fe20008410000 */
[----:B------:R-:W-:Y:S01]  /*4a90*/  @P0 FSEL R15, R157, -INF , !P2 ;  /* 0xff8000009d0f0808 */ /* 0x000fe20005000000 */
[--C-:B--2---:R-:W-:Y:S01]  /*4aa0*/  FFMA.FTZ R4, R10, UR9, -R8.reuse ;  /* 0x000000090a047c23 */ /* 0x104fe20008010808 */
[----:B------:R-:W-:Y:S01]  /*4ab0*/  PLOP3.LUT P5, PT, PT, PT, UP1, 0x80, 0x8 ;  /* 0x000000000008781c */ /* 0x000fe20003faf018 */
[----:B------:R-:W1:Y:S01]  /*4ac0*/  MUFU.TANH R231, R52 ;  /* 0x0000003400e77308 */ /* 0x000e620000002400 */
[----:B------:R-:W-:Y:S01]  /*4ad0*/  PLOP3.LUT P0, PT, PT, PT, UP1, 0x80, 0x8 ;  /* 0x000000000008781c */ /* 0x000fe20003f0f018 */
[----:B----4-:R-:W-:Y:S01]  /*4ae0*/  FFMA.FTZ R5, R17, UR9, -R8 ;  /* 0x0000000911057c23 */ /* 0x010fe20008010808 */
[----:B------:R-:W-:Y:S01]  /*4af0*/  PLOP3.LUT P6, PT, PT, PT, UP1, 0x80, 0x8 ;  /* 0x000000000008781c */ /* 0x000fe20003fcf018 */
[----:B------:R-:W-:Y:S01]  /*4b00*/  IMAD.MOV.U32 R17, RZ, RZ, R177 ;  /* 0x000000ffff117224 */ /* 0x000fe200078e00b1 */
[----:B------:R-:W-:Y:S01]  /*4b10*/  MOV R11, R154 ;  /* 0x0000009a000b7202 */ /* 0x000fe20000000f00 */
[----:B------:R-:W-:Y:S01]  /*4b20*/  FMUL.FTZ R56, R56, UR12 ;  /* 0x0000000c38387c20 */ /* 0x000fe20008410000 */
[----:B------:R-:W-:Y:S01]  /*4b30*/  FMUL.FTZ R58, R58, UR12 ;  /* 0x0000000c3a3a7c20 */ /* 0x000fe20008410000 */
[----:B------:R-:W-:Y:S02]  /*4b40*/  @P3 FSEL R19, R179, -INF , !P2 ;  /* 0xff800000b3133808 */ /* 0x000fe40005000000 */
[----:B------:R2:W-:Y:S01]  /*4b50*/  MUFU.EX2 R162, R4 ;  /* 0x0000000400a27308 */ /* 0x0005e20000000800 */
[----:B------:R-:W-:Y:S01]  /*4b60*/  PLOP3.LUT P3, PT, PT, PT, UP1, 0x80, 0x8 ;  /* 0x000000000008781c */ /* 0x000fe20003f6f018 */
[----:B------:R-:W-:Y:S01]  /*4b70*/  FMUL.FTZ R53, R53, UR12 ;  /* 0x0000000c35357c20 */ /* 0x000fe20008410000 */
[----:B------:R-:W-:Y:S07]  /*4b80*/  @P5 FSEL R23, R233, -INF , !P2 ;  /* 0xff800000e9175808 */ /* 0x000fee0005000000 */
[----:B------:R3:W4:Y:S01]  /*4b90*/  MUFU.EX2 R160, R5 ;  /* 0x0000000500a07308 */ /* 0x0007220000000800 */
[----:B------:R-:W-:Y:S01]  /*4ba0*/  @P0 FSEL R24, R140, -INF , !P2 ;  /* 0xff8000008c180808 */ /* 0x000fe20005000000 */
[----:B------:R-:W-:Y:S01]  /*4bb0*/  FMUL.FTZ R55, R55, UR12 ;  /* 0x0000000c37377c20 */ /* 0x000fe20008410000 */
[----:B------:R-:W-:Y:S07]  /*4bc0*/  PLOP3.LUT P5, PT, PT, PT, UP1, 0x80, 0x8 ;  /* 0x000000000008781c */ /* 0x000fee0003faf018 */
[----:B------:R-:W-:Y:S01]  /*4bd0*/  MUFU.TANH R137, R54 ;  /* 0x0000003600897308 */ /* 0x000fe20000002400 */
[----:B------:R-:W-:Y:S01]  /*4be0*/  PLOP3.LUT P0, PT, PT, PT, UP1, 0x80, 0x8 ;  /* 0x000000000008781c */ /* 0x000fe20003f0f018 */
[----:B------:R-:W-:Y:S01]  /*4bf0*/  FMUL.FTZ R57, R57, UR12 ;  /* 0x0000000c39397c20 */ /* 0x000fe20008410000 */
[----:B------:R-:W-:Y:S01]  /*4c00*/  PLOP3.LUT P2, PT, PT, PT, UP1, 0x80, 0x8 ;  /* 0x000000000008781c */ /* 0x000fe20003f4f018 */
[----:B------:R-:W-:Y:S01]  /*4c10*/  FMUL.FTZ R59, R59, UR12 ;  /* 0x0000000c3b3b7c20 */ /* 0x000fe20008410000 */
[----:B------:R-:W-:Y:S01]  /*4c20*/  @P6 ISETP.GE.AND P6, PT, R14, UR35, PT ;  /* 0x000000230e006c0c */ /* 0x000fe2000bfc6270 */
[----:B------:R-:W-:Y:S01]  /*4c30*/  FMUL.FTZ R60, R60, UR12 ;  /* 0x0000000c3c3c7c20 */ /* 0x000fe20008410000 */
[----:B--2---:R-:W-:Y:S03]  /*4c40*/  IADD3 R4, PT, PT, R126, 0x12000, RZ ;  /* 0x000120007e047810 */ /* 0x004fe60007ffe0ff */
[----:B------:R-:W-:Y:S01]  /*4c50*/  MUFU.TANH R150, R56 ;  /* 0x0000003800967308 */ /* 0x000fe20000002400 */
[----:B------:R-:W-:Y:S01]  /*4c60*/  @P3 FSEL R11, R154, -INF , !P6 ;  /* 0xff8000009a0b3808 */ /* 0x000fe20007000000 */
[----:B------:R-:W-:Y:S01]  /*4c70*/  FMUL.FTZ R61, R61, UR12 ;  /* 0x0000000c3d3d7c20 */ /* 0x000fe20008410000 */
[----:B------:R-:W-:Y:S01]  /*4c80*/  PLOP3.LUT P3, PT, PT, PT, UP1, 0x80, 0x8 ;  /* 0x000000000008781c */ /* 0x000fe20003f6f018 */
[----:B------:R-:W-:Y:S01]  /*4c90*/  FMUL.FTZ R64, R64, UR12 ;  /* 0x0000000c40407c20 */ /* 0x000fe20008410000 */
[----:B------:R-:W-:Y:S01]  /*4ca0*/  @P5 FSEL R17, R177, -INF , !P6 ;  /* 0xff800000b1115808 */ /* 0x000fe20007000000 */
[--C-:B------:R-:W-:Y:S01]  /*4cb0*/  FFMA.FTZ R6, R11, UR9, -R2.reuse ;  /* 0x000000090b067c23 */ /* 0x100fe20008010802 */
[----:B------:R-:W-:Y:S03]  /*4cc0*/  @P0 FSEL R21, R232, -INF , !P6 ;  /* 0xff800000e8150808 */ /* 0x000fe60007000000 */
[----:B------:R-:W2:Y:S01]  /*4cd0*/  MUFU.TANH R170, R58 ;  /* 0x0000003a00aa7308 */ /* 0x000ea20000002400 */
[----:B------:R-:W-:Y:S01]  /*4ce0*/  @P2 FSEL R22, R139, -INF , !P6 ;  /* 0xff8000008b162808 */ /* 0x000fe20007000000 */
[----:B------:R-:W-:Y:S01]  /*4cf0*/  FMUL.FTZ R65, R65, UR12 ;  /* 0x0000000c41417c20 */ /* 0x000fe20008410000 */
[----:B------:R-:W-:Y:S01]  /*4d00*/  PLOP3.LUT P5, PT, PT, PT, UP1, 0x80, 0x8 ;  /* 0x000000000008781c */ /* 0x000fe20003faf018 */
[----:B------:R-:W-:Y:S01]  /*4d10*/  FMUL.FTZ R66, R66, UR12 ;  /* 0x0000000c42427c20 */ /* 0x000fe20008410000 */
[----:B------:R-:W-:Y:S01]  /*4d20*/  PLOP3.LUT P0, PT, PT, PT, UP1, 0x80, 0x8 ;  /* 0x000000000008781c */ /* 0x000fe20003f0f018 */
[----:B------:R-:W-:Y:S01]  /*4d30*/  FMUL.FTZ R62, R62, UR12 ;  /* 0x0000000c3e3e7c20 */ /* 0x000fe20008410000 */
[----:B------:R-:W-:Y:S01]  /*4d40*/  PLOP3.LUT P6, PT, PT, PT, UP1, 0x80, 0x8 ;  /* 0x000000000008781c */ /* 0x000fe20003fcf018 */
[----:B------:R-:W-:Y:S01]  /*4d50*/  @P3 VIADD R10, R3, 0x30 ;  /* 0x00000030030a3836 */ /* 0x000fe20000000000 */
[----:B------:R-:W-:Y:S01]  /*4d60*/  @P4 IADD3 R128, PT, PT, R4, -0x40, RZ ;  /* 0xffffffc004804810 */ /* 0x000fe20007ffe0ff */
[--C-:B------:R-:W-:Y:S01]  /*4d70*/  FFMA.FTZ R4, R18, UR9, -R2.reuse ;  /* 0x0000000912047c23 */ /* 0x100fe20008010802 */
[----:B------:R-:W-:Y:S01]  /*4d80*/  PLOP3.LUT P3, PT, PT, PT, UP1, 0x80, 0x8 ;  /* 0x000000000008781c */ /* 0x000fe20003f6f018 */
[----:B-1----:R-:W-:Y:S01]  /*4d90*/  IMAD.MOV.U32 R18, RZ, RZ, R231 ;  /* 0x000000ffff127224 */ /* 0x002fe200078e00e7 */
[----:B------:R-:W-:Y:S01]  /*4da0*/  PLOP3.LUT P2, PT, PT, PT, UP1, 0x80, 0x8 ;  /* 0x000000000008781c */ /* 0x000fe20003f4f018 */
[----:B------:R1:W-:Y:S01]  /*4db0*/  MUFU.EX2 R189, R4 ;  /* 0x0000000400bd7308 */ /* 0x0003e20000000800 */
[----:B------:R-:W-:Y:S01]  /*4dc0*/  FMUL.FTZ R67, R67, UR12 ;  /* 0x0000000c43437c20 */ /* 0x000fe20008410000 */
[----:B---3--:R-:W-:Y:S01]  /*4dd0*/  @P5 IADD3 R5, PT, PT, R3, 0x31, RZ ;  /* 0x0000003103055810 */ /* 0x008fe20007ffe0ff */
[----:B------:R-:W-:Y:S01]  /*4de0*/  FMUL.FTZ R63, R63, UR12 ;  /* 0x0000000c3f3f7c20 */ /* 0x000fe20008410000 */
[C---:B------:R-:W-:Y:S01]  /*4df0*/  @P0 VIADD R16, R3.reuse, 0x38 ;  /* 0x0000003803100836 */ /* 0x040fe20000000000 */
[----:B------:R-:W-:Y:S05]  /*4e00*/  PLOP3.LUT P0, PT, PT, PT, UP1, 0x80, 0x8 ;  /* 0x000000000008781c */ /* 0x000fea0003f0f018 */
[----:B------:R-:W-:Y:S01]  /*4e10*/  MUFU.TANH R230, R53 ;  /* 0x0000003500e67308 */ /* 0x000fe20000002400 */
[----:B------:R-:W-:Y:S01]  /*4e20*/  @P6 IADD3 R14, PT, PT, R3, 0x39, RZ ;  /* 0x00000039030e6810 */ /* 0x000fe20007ffe0ff */
[----:B------:R-:W-:Y:S01]  /*4e30*/  FFMA.FTZ R3, R12, UR9, -R2 ;  /* 0x000000090c037c23 */ /* 0x000fe20008010802 */
[----:B------:R-:W-:Y:S01]  /*4e40*/  PLOP3.LUT P5, PT, PT, PT, UP1, 0x80, 0x8 ;  /* 0x000000000008781c */ /* 0x000fe20003faf018 */
[----:B------:R-:W-:Y:S01]  /*4e50*/  FFMA.FTZ R12, R23, UR9, -R9 ;  /* 0x00000009170c7c23 */ /* 0x000fe20008010809 */
[----:B------:R-:W-:Y:S01]  /*4e60*/  @P3 ISETP.GE.AND P3, PT, R5, UR35, PT ;  /* 0x0000002305003c0c */ /* 0x000fe2000bf66270 */
[----:B--2---:R-:W-:Y:S01]  /*4e70*/  IMAD.MOV.U32 R11, RZ, RZ, R170 ;  /* 0x000000ffff0b7224 */ /* 0x004fe200078e00aa */
[----:B------:R-:W-:Y:S03]  /*4e80*/  F2FP.BF16.F32.PACK_AB R5, R110, R100 ;  /* 0x000000646e05723e */ /* 0x000fe600000010ff */
[----:B------:R2:W-:Y:S01]  /*4e90*/  MUFU.EX2 R187, R3 ;  /* 0x0000000300bb7308 */ /* 0x0005e20000000800 */
[----:B-1----:R-:W-:Y:S01]  /*4ea0*/  FFMA.FTZ R4, R20, UR9, -R0 ;  /* 0x0000000914047c23 */ /* 0x002fe20008010800 */
[----:B------:R-:W-:Y:S01]  /*4eb0*/  IMAD.IADD R129, R26, 0x1, R128 ;  /* 0x000000011a817824 */ /* 0x000fe200078e0280 */
[----:B------:R-:W-:Y:S01]  /*4ec0*/  IADD3 R125, PT, PT, R27, R128, RZ ;  /* 0x000000801b7d7210 */ /* 0x000fe20007ffe0ff */
[----:B------:R1:W-:Y:S06]  /*4ed0*/  STS [R126+0x12000], R5 ;  /* 0x012000057e007388 */ /* 0x0003ec0000000800 */
[----:B------:R3:W-:Y:S01]  /*4ee0*/  MUFU.EX2 R212, R4 ;  /* 0x0000000400d47308 */ /* 0x0007e20000000800 */
[----:B------:R-:W-:Y:S02]  /*4ef0*/  @P2 ISETP.GE.AND P2, PT, R10, UR35, PT ;  /* 0x000000230a002c0c */ /* 0x000fe4000bf46270 */
[----:B------:R-:W-:Y:S07]  /*4f00*/  F2FP.BF16.F32.PACK_AB R10, R219, R220 ;  /* 0x000000dcdb0a723e */ /* 0x000fee00000010ff */
[----:B------:R4:W-:Y:S01]  /*4f10*/  MUFU.EX2 R241, R12 ;  /* 0x0000000c00f17308 */ /* 0x0009e20000000800 */
[----:B------:R-:W-:Y:S01]  /*4f20*/  @P0 FSEL R18, R231, -INF , !P2 ;  /* 0xff800000e7120808 */ /* 0x000fe20005000000 */
[----:B------:R-:W-:Y:S01]  /*4f30*/  IMAD.IADD R127, R26, 0x1, R125 ;  /* 0x000000011a7f7824 */ /* 0x000fe200078e027d */
[----:B------:R-:W-:Y:S07]  /*4f40*/  PLOP3.LUT P0, PT, PT, PT, UP1, 0x80, 0x8 ;  /* 0x000000000008781c */ /* 0x000fee0003f0f018 */
[----:B------:R-:W-:Y:S01]  /*4f50*/  MUFU.TANH R135, R55 ;  /* 0x0000003700877308 */ /* 0x000fe20000002400 */
[----:B--2---:R-:W-:Y:S01]  /*4f60*/  FFMA.FTZ R3, R13, UR9, -R0 ;  /* 0x000000090d037c23 */ /* 0x004fe20008010800 */
[----:B------:R-:W-:Y:S01]  /*4f70*/  @P5 ISETP.GE.AND P5, PT, R16, UR35, PT ;  /* 0x0000002310005c0c */ /* 0x000fe2000bfa6270 */
[--C-:B------:R-:W-:Y:S01]  /*4f80*/  FFMA.FTZ R13, R21, UR9, -R9.reuse ;  /* 0x00000009150d7c23 */ /* 0x100fe20008010809 */
[----:B------:R-:W-:Y:S02]  /*4f90*/  MOV R16, R137 ;  /* 0x0000008900107202 */ /* 0x000fe40000000f00 */
[----:B---3--:R-:W-:Y:S04]  /*4fa0*/  F2FP.BF16.F32.PACK_AB R4, R68, R71 ;  /* 0x000000474404723e */ /* 0x008fe800000010ff */
[----:B------:R2:W-:Y:S01]  /*4fb0*/  MUFU.EX2 R211, R3 ;  /* 0x0000000300d37308 */ /* 0x0005e20000000800 */
[----:B------:R-:W-:Y:S01]  /*4fc0*/  LEA R113, R25, UR4, 0x1 ;  /* 0x0000000419717c11 */ /* 0x000fe2000f8e08ff */
[----:B----4-:R-:W-:Y:S01]  /*4fd0*/  FFMA.FTZ R12, R24, UR9, -R8 ;  /* 0x00000009180c7c23 */ /* 0x010fe20008010808 */
[----:B------:R3:W-:Y:S01]  /*4fe0*/  STS [R126+0x12400], R4 ;  /* 0x012400047e007388 */ /* 0x0007e20000000800 */
[----:B------:R-:W-:Y:S06]  /*4ff0*/  PLOP3.LUT P6, PT, PT, PT, UP1, 0x80, 0x8 ;  /* 0x000000000008781c */ /* 0x000fec0003fcf018 */
[----:B------:R4:W-:Y:S01]  /*5000*/  MUFU.EX2 R240, R13 ;  /* 0x0000000d00f07308 */ /* 0x0009e20000000800 */
[----:B------:R-:W-:Y:S02]  /*5010*/  @P0 FSEL R16, R137, -INF , !P2 ;  /* 0xff80000089100808 */ /* 0x000fe40005000000 */
[----:B-1----:R-:W-:Y:S07]  /*5020*/  F2FP.BF16.F32.PACK_AB R5, R226, R227 ;  /* 0x000000e3e205723e */ /* 0x002fee00000010ff */
[----:B------:R-:W1:Y:S01]  /*5030*/  MUFU.TANH R148, R57 ;  /* 0x0000003900947308 */ /* 0x000e620000002400 */
[----:B------:R-:W-:Y:S02]  /*5040*/  PLOP3.LUT P0, PT, PT, PT, UP1, 0x80, 0x8 ;  /* 0x000000000008781c */ /* 0x000fe40003f0f018 */
[----:B------:R-:W-:Y:S02]  /*5050*/  SEL R112, R104, 0xffffffe0, !P1 ;  /* 0xffffffe068707807 */ /* 0x000fe40004800000 */
[----:B--2---:R-:W-:Y:S02]  /*5060*/  F2FP.BF16.F32.PACK_AB R3, R76, R77 ;  /* 0x0000004d4c03723e */ /* 0x004fe400000010ff */
[----:B------:R-:W-:Y:S03]  /*5070*/  IADD3 R117, PT, PT, R112, R113, RZ ;  /* 0x0000007170757210 */ /* 0x000fe60007ffe0ff */
[----:B------:R1:W-:Y:S01]  /*5080*/  MUFU.EX2 R175, R6 ;  /* 0x0000000600af7308 */ /* 0x0003e20000000800 */
[----:B------:R-:W-:Y:S01]  /*5090*/  @P6 ISETP.GE.AND P6, PT, R14, UR35, PT ;  /* 0x000000230e006c0c */ /* 0x000fe2000bfc6270 */
[----:B------:R2:W-:Y:S01]  /*50a0*/  STS [R132+0x12000], R3 ;  /* 0x0120000384007388 */ /* 0x0005e20000000800 */
[----:B------:R-:W-:Y:S07]  /*50b0*/  IMAD.MOV.U32 R14, RZ, RZ, R150 ;  /* 0x000000ffff0e7224 */ /* 0x000fee00078e0096 */
[----:B------:R-:W-:Y:S01]  /*50c0*/  MUFU.EX2 R144, R12 ;  /* 0x0000000c00907308 */ /* 0x000fe20000000800 */
[--C-:B----4-:R-:W-:Y:S01]  /*50d0*/  FFMA.FTZ R13, R18, UR9, -R9.reuse ;  /* 0x00000009120d7c23 */ /* 0x110fe20008010809 */
[----:B------:R-:W-:Y:S02]  /*50e0*/  @P0 FSEL R14, R150, -INF , !P2 ;  /* 0xff800000960e0808 */ /* 0x000fe40005000000 */
[----:B------:R-:W-:Y:S06]  /*50f0*/  PLOP3.LUT P0, PT, PT, PT, UP1, 0x80, 0x8 ;  /* 0x000000000008781c */ /* 0x000fec0003f0f018 */
[----:B------:R-:W4:Y:S01]  /*5100*/  MUFU.TANH R166, R59 ;  /* 0x0000003b00a67308 */ /* 0x000f220000002400 */
[----:B---3--:R-:W-:Y:S01]  /*5110*/  F2FP.BF16.F32.PACK_AB R4, R196, R193 ;  /* 0x000000c1c404723e */ /* 0x008fe200000010ff */
[----:B-1----:R-:W-:Y:S04]  /*5120*/  IMAD.MOV.U32 R6, RZ, RZ, R148 ;  /* 0x000000ffff067224 */ /* 0x002fe800078e0094 */
[----:B------:R1:W-:Y:S04]  /*5130*/  STS [R132+0x12400], R4 ;  /* 0x0124000484007388 */ /* 0x0003e80000000800 */
[----:B------:R3:W-:Y:S01]  /*5140*/  MUFU.EX2 R239, R13 ;  /* 0x0000000d00ef7308 */ /* 0x0007e20000000800 */
[----:B------:R1:W-:Y:S01]  /*5150*/  STS [R126+0x14000], R10 ;  /* 0x0140000a7e007388 */ /* 0x0003e20000000800 */
[----:B------:R-:W-:Y:S08]  /*5160*/  @P0 FSEL R11, R170, -INF , !P2 ;  /* 0xff800000aa0b0808 */ /* 0x000ff00005000000 */
[----:B------:R-:W-:Y:S01]  /*5170*/  MUFU.TANH R146, R60 ;  /* 0x0000003c00927308 */ /* 0x000fe20000002400 */
[----:B------:R-:W-:Y:S01]  /*5180*/  PLOP3.LUT P0, PT, PT, PT, UP1, 0x80, 0x8 ;  /* 0x000000000008781c */ /* 0x000fe20003f0f018 */
[----:B------:R1:W-:Y:S01]  /*5190*/  STS [R126+0x14400], R5 ;  /* 0x014400057e007388 */ /* 0x0003e20000000800 */
[----:B------:R-:W-:Y:S02]  /*51a0*/  PLOP3.LUT P2, PT, PT, PT, UP1, 0x80, 0x8 ;  /* 0x000000000008781c */ /* 0x000fe40003f4f018 */
[----:B--2---:R-:W-:Y:S02]  /*51b0*/  F2FP.BF16.F32.PACK_AB R3, R215, R216 ;  /* 0x000000d8d703723e */ /* 0x004fe400000010ff */
[----:B----4-:R-:W-:Y:S03]  /*51c0*/  MOV R7, R166 ;  /* 0x000000a600077202 */ /* 0x010fe60000000f00 */
[----:B------:R-:W-:Y:S01]  /*51d0*/  MUFU.TANH R145, R61 ;  /* 0x0000003d00917308 */ /* 0x000fe20000002400 */
[----:B---3--:R-:W-:Y:S01]  /*51e0*/  FFMA.FTZ R13, R16, UR9, -R8 ;  /* 0x00000009100d7c23 */ /* 0x008fe20008010808 */
[----:B------:R2:W-:Y:S08]  /*51f0*/  STS [R132+0x14000], R3 ;  /* 0x0140000384007388 */ /* 0x0005f00000000800 */
[----:B------:R-:W3:Y:S01]  /*5200*/  MUFU.TANH R214, R64 ;  /* 0x0000004000d67308 */ /* 0x000ee20000002400 */
[----:B-1----:R-:W-:Y:S02]  /*5210*/  F2FP.BF16.F32.PACK_AB R4, R74, R75 ;  /* 0x0000004b4a04723e */ /* 0x002fe400000010ff */
[----:B------:R-:W-:Y:S07]  /*5220*/  MOV R10, R135 ;  /* 0x00000087000a7202 */ /* 0x000fee0000000f00 */
[----:B------:R-:W1:Y:S01]  /*5230*/  MUFU.TANH R213, R65 ;  /* 0x0000004100d57308 */ /* 0x000e620000002400 */
[----:B------:R-:W-:Y:S01]  /*5240*/  @P2 FSEL R10, R135, -INF , !P3 ;  /* 0xff800000870a2808 */ /* 0x000fe20005800000 */
[----:B------:R-:W-:Y:S01]  /*5250*/  FFMA.FTZ R5, R15, UR9, -R2 ;  /* 0x000000090f057c23 */ /* 0x000fe20008010802 */
[----:B------:R-:W-:Y:S07]  /*5260*/  PLOP3.LUT P2, PT, PT, PT, UP1, 0x80, 0x8 ;  /* 0x000000000008781c */ /* 0x000fee0003f4f018 */
[----:B------:R4:W-:Y:S01]  /*5270*/  MUFU.EX2 R176, R5 ;  /* 0x0000000500b07308 */ /* 0x0009e20000000800 */
[----:B--2---:R-:W-:Y:S09]  /*5280*/  F2FP.BF16.F32.PACK_AB R3, R224, R225 ;  /* 0x000000e1e003723e */ /* 0x004ff200000010ff */
[----:B------:R-:W-:Y:S01]  /*5290*/  MUFU.EX2 R142, R13 ;  /* 0x0000000d008e7308 */ /* 0x000fe20000000800 */
[----:B------:R2:W-:Y:S01]  /*52a0*/  STS [R132+0x14400], R3 ;  /* 0x0144000384007388 */ /* 0x0005e20000000800 */
[----:B------:R-:W-:Y:S08]  /*52b0*/  @P2 FSEL R7, R166, -INF , !P3 ;  /* 0xff800000a6072808 */ /* 0x000ff00005800000 */
[----:B------:R-:W1:Y:S01]  /*52c0*/  MUFU.TANH R134, R66 ;  /* 0x0000004200867308 */ /* 0x000e620000002400 */
[----:B------:R-:W-:Y:S01]  /*52d0*/  PLOP3.LUT P2, PT, PT, PT, UP1, 0x80, 0x8 ;  /* 0x000000000008781c */ /* 0x000fe20003f4f018 */
[----:B------:R3:W-:Y:S01]  /*52e0*/  STS [R130+0x12000], R4 ;  /* 0x0120000482007388 */ /* 0x0007e20000000800 */
[----:B----4-:R-:W-:Y:S01]  /*52f0*/  F2FP.BF16.F32.PACK_AB R5, R209, R210 ;  /* 0x000000d2d105723e */ /* 0x010fe200000010ff */
[--C-:B------:R-:W-:Y:S06]  /*5300*/  FFMA.FTZ R7, R7, UR9, -R0.reuse ;  /* 0x0000000907077c23 */ /* 0x100fec0008010800 */
[----:B------:R-:W-:Y:S10]  /*5310*/  MUFU.TANH R155, R62 ;  /* 0x0000003e009b7308 */ /* 0x000ff40000002400 */
[----:B------:R-:W-:Y:S10]  /*5320*/  MUFU.EX2 R197, R7 ;  /* 0x0000000700c57308 */ /* 0x000ff40000000800 */
[----:B------:R-:W4:Y:S01]  /*5330*/  MUFU.TANH R133, R67 ;  /* 0x0000004300857308 */ /* 0x000f220000002400 */
[----:B--2---:R-:W-:Y:S01]  /*5340*/  F2FP.BF16.F32.PACK_AB R3, R183, R184 ;  /* 0x000000b8b703723e */ /* 0x004fe200000010ff */
[--C-:B---3--:R-:W-:Y:S04]  /*5350*/  FFMA.FTZ R4, R19, UR9, -R0.reuse ;  /* 0x0000000913047c23 */ /* 0x108fe80008010800 */
[----:B------:R2:W-:Y:S04]  /*5360*/  STS [R130+0x12400], R3 ;  /* 0x0124000382007388 */ /* 0x0005e80000000800 */
[----:B------:R-:W3:Y:S10]  /*5370*/  MUFU.TANH R153, R63 ;  /* 0x0000003f00997308 */ /* 0x000ef40000002400 */
[----:B------:R1:W-:Y:S02]  /*5380*/  MUFU.EX2 R202, R4 ;  /* 0x0000000400ca7308 */ /* 0x0003e40000000800 */
[----:B-1----:R-:W-:Y:S01]  /*5390*/  F2FP.BF16.F32.PACK_AB R4, R72, R73 ;  /* 0x000000494804723e */ /* 0x002fe200000010ff */
[----:B--2---:R-:W-:Y:S04]  /*53a0*/  FFMA.FTZ R3, R17, UR9, -R0 ;  /* 0x0000000911037c23 */ /* 0x004fe80008010800 */
[----:B------:R1:W-:Y:S03]  /*53b0*/  STS [R131+0x12000], R4 ;  /* 0x0120000483007388 */ /* 0x0003e60000000800 */
[----:B------:R2:W-:Y:S02]  /*53c0*/  MUFU.EX2 R201, R3 ;  /* 0x0000000300c97308 */ /* 0x0005e40000000800 */
[----:B--2---:R-:W-:Y:S05]  /*53d0*/  F2FP.BF16.F32.PACK_AB R3, R171, R172 ;  /* 0x000000acab03723e */ /* 0x004fea00000010ff */
[----:B------:R2:W-:Y:S04]  /*53e0*/  STS [R131+0x12400], R3 ;  /* 0x0124000383007388 */ /* 0x0005e80000000800 */
[----:B------:R4:W-:Y:S01]  /*53f0*/  STS [R130+0x14000], R5 ;  /* 0x0140000582007388 */ /* 0x0009e20000000800 */
[----:B-1----:R-:W-:Y:S02]  /*5400*/  F2FP.BF16.F32.PACK_AB R4, R203, R204 ;  /* 0x000000cccb04723e */ /* 0x002fe400000010ff */
[----:B--2---:R-:W-:Y:S01]  /*5410*/  F2FP.BF16.F32.PACK_AB R3, R221, R222 ;  /* 0x000000dedd03723e */ /* 0x004fe200000010ff */
[----:B----4-:R-:W-:Y:S04]  /*5420*/  IMAD.MOV.U32 R5, RZ, RZ, R230 ;  /* 0x000000ffff057224 */ /* 0x010fe800078e00e6 */
[----:B------:R1:W-:Y:S01]  /*5430*/  STS [R130+0x14400], R3 ;  /* 0x0144000382007388 */ /* 0x0003e20000000800 */
[----:B------:R-:W-:Y:S02]  /*5440*/  @P0 FSEL R5, R230, -INF , !P3 ;  /* 0xff800000e6050808 */ /* 0x000fe40005800000 */
[----:B------:R-:W-:Y:S01]  /*5450*/  PLOP3.LUT P0, PT, PT, PT, UP1, 0x80, 0x8 ;  /* 0x000000000008781c */ /* 0x000fe20003f0f018 */
[----:B------:R2:W-:Y:S02]  /*5460*/  STS [R131+0x14000], R4 ;  /* 0x0140000483007388 */ /* 0x0005e40000000800 */
[--C-:B------:R-:W-:Y:S01]  /*5470*/  FFMA.FTZ R12, R5, UR9, -R9.reuse ;  /* 0x00000009050c7c23 */ /* 0x100fe20008010809 */
[----:B------:R-:W-:Y:S01]  /*5480*/  IMAD.MOV.U32 R5, RZ, RZ, R214 ;  /* 0x000000ffff057224 */ /* 0x000fe200078e00d6 */
        /* <DEDUP_REMOVED lines=39> */
[----:B------:R-:W-:Y:S01]  /*5700*/  MOV R4, R133 ;  /* 0x0000008500047202 */ /* 0x000fe20000000f00 */
        /* <DEDUP_REMOVED lines=10> */
[----:B---3--:R-:W-:Y:S08]  /*57b0*/  MOV R4, R153 ;  /* 0x0000009900047202 */ /* 0x008ff00000000f00 */
        /* <DEDUP_REMOVED lines=35> */
[----:B--2---:R-:W-:Y:S07]  /*59f0*/  MOV R2, R100 ;  /* 0x0000006400027202 */ /* 0x004fee0000000f00 */
[----:B------:R-:W2:Y:S08]  /*5a00*/  LDSM.16.M88.4 R16, [R113+0x8000] ;  /* 0x008000007110783b */ /* 0x000eb00000000200 */
[----:B------:R3:W4:Y:S01]  /*5a10*/  LDSM.16.M88.4 R60, [R0+0x5000] ;  /* 0x00500000003c783b */ /* 0x0007220000000200 */
[----:B-1----:R-:W-:Y:S07]  /*5a20*/  MOV R3, R110 ;  /* 0x0000006e00037202 */ /* 0x002fee0000000f00 */
[----:B------:R-:W1:Y:S08]  /*5a30*/  LDSM.16.M88.4 R32, [R113+0x8400] ;  /* 0x008400007120783b */ /* 0x000e700000000200 */
[----:B------:R-:W1:Y:S01]  /*5a40*/  LDSM.16.M88.4 R48, [R113+0x8800] ;  /* 0x008800007130783b */ /* 0x000e620000000200 */
[----:B---3--:R-:W-:Y:S07]  /*5a50*/  IMAD.IADD R0, R0, 0x1, R112 ;  /* 0x0000000100007824 */ /* 0x008fee00078e0270 */
        /* <DEDUP_REMOVED lines=20> */
[----:B-1----:R-:W-:Y:S02]  /*5ba0*/  IMAD.MOV.U32 R0, RZ, RZ, R2 ;  /* 0x000000ffff007224 */ /* 0x002fe400078e0002 */
[----:B------:R-:W-:Y:S03]  /*5bb0*/  IMAD.SHL.U32 R2, R122, 0x40, RZ ;  /* 0x000000407a027824 */ /* 0x000fe600078e00ff */
        /* <DEDUP_REMOVED lines=10> */
[C---:B------:R-:W-:Y:S04]  /*5c60*/  FADD.FTZ R16, -R124.reuse, R16 ;  /* 0x000000107c107221 */ /* 0x040fe80000010100 */
        /* <DEDUP_REMOVED lines=16> */
[--C-:B------:R-:W-:Y:S04]  /*5d70*/  SHF.R.U32.HI R104, RZ, 0x1, R122.reuse ;  /* 0x00000001ff687819 */ /* 0x100fe8000001167a */
[----:B------:R-:W-:Y:S01]  /*5d80*/  LOP3.LUT R105, R104, 0x30, RZ, 0xc0, !PT ;  /* 0x0000003068697812 */ /* 0x000fe200078ec0ff */
[-C--:B------:R-:W-:Y:S03]  /*5d90*/  HMMA.16816.F32.BF16 R60, R108, R106.reuse, R60 ;  /* 0x0000006a6c3c723c */ /* 0x080fe6000004183c */
[----:B------:R-:W-:Y:S01]  /*5da0*/  MOV R111, R3 ;  /* 0x00000003006f7202 */ /* 0x000fe20000000f00 */
[----:B------:R-:W-:Y:S01]  /*5db0*/  FMUL.FTZ R109, R0, R4 ;  /* 0x00000004006d7220 */ /* 0x000fe20000410000 */
[----:B------:R-:W-:Y:S01]  /*5dc0*/  LOP3.LUT R3, R105, 0x8, R122, 0xf8, !PT ;  /* 0x0000000869037812 */ /* 0x000fe200078ef87a */
[----:B------:R-:W-:Y:S01]  /*5dd0*/  FADD.FTZ R108, -R124, R5 ;  /* 0x000000057c6c7221 */ /* 0x000fe20000010100 */
[----:B------:R-:W-:Y:S01]  /*5de0*/  LOP3.LUT R0, R2, 0x400, RZ, 0xc0, !PT ;  /* 0x0000040002007812 */ /* 0x000fe200078ec0ff */
[----:B------:R-:W-:Y:S04]  /*5df0*/  HMMA.16816.F32.BF16 R64, R100, R106, R64 ;  /* 0x0000006a6440723c */ /* 0x000fe80000041840 */
[----:B------:R-:W-:Y:S01]  /*5e00*/  LOP3.LUT R3, R3, 0x1c0, R2, 0xf8, !PT ;  /* 0x000001c003037812 */ /* 0x000fe200078ef802 */
[----:B------:R-:W-:Y:S01]  /*5e10*/  FADD.FTZ R102, -R124, R21 ;  /* 0x000000157c667221 */ /* 0x000fe20000010100 */
[----:B------:R-:W-:Y:S01]  /*5e20*/  FMUL.FTZ R108, R111, R108 ;  /* 0x0000006c6f6c7220 */ /* 0x000fe20000410000 */
[----:B------:R-:W-:Y:S01]  /*5e30*/  FFMA.FTZ R5, -R248, R248, 1 ;  /* 0x3f800000f8057423 */ /* 0x000fe200000101f8 */
[----:B------:R-:W-:Y:S01]  /*5e40*/  LOP3.LUT R3, R3, 0x38, R121, 0x78, !PT ;  /* 0x0000003803037812 */ /* 0x000fe200078e7879 */
[----:B------:R-:W-:Y:S01]  /*5e50*/  FMUL.FTZ R102, R74, R102 ;  /* 0x000000664a667220 */ /* 0x000fe20000410000 */
[----:B------:R-:W-:Y:S01]  /*5e60*/  FFMA.FTZ R4, -R249, R249, 1 ;  /* 0x3f800000f9047423 */ /* 0x000fe200000101f9 */
[----:B------:R-:W-:Y:S01]  /*5e70*/  FMUL.FTZ R5, R5, UR12 ;  /* 0x0000000c05057c20 */ /* 0x000fe20008410000 */
[----:B------:R-:W-:Y:S01]  /*5e80*/  LEA R3, R3, R0, 0x1 ;  /* 0x0000000003037211 */ /* 0x000fe200078e08ff */
[----:B------:R-:W-:Y:S01]  /*5e90*/  FADD.FTZ R0, -R124, R20 ;  /* 0x000000147c007221 */ /* 0x000fe20000010100 */
[----:B------:R-:W-:Y:S01]  /*5ea0*/  FMUL.FTZ R20, R76, R17 ;  /* 0x000000114c147220 */ /* 0x000fe20000410000 */
[----:B------:R-:W-:Y:S01]  /*5eb0*/  FMUL.FTZ R100, R108, R5 ;  /* 0x000000056c647220 */ /* 0x000fe20000410000 */
[----:B------:R2:W5:Y:S01]  /*5ec0*/  LDL.LU R76, [R1+0x54] ;  /* 0x00005400014c7983 */ /* 0x0005620000300800 */
[----:B------:R-:W-:Y:S01]  /*5ed0*/  FMUL.FTZ R21, R75, R0 ;  /* 0x000000004b157220 */ /* 0x000fe20000410000 */
        /* <DEDUP_REMOVED lines=8> */
[----:B------:R-:W-:Y:S01]  /*5f60*/  FMUL.FTZ R17, R16, R17 ;  /* 0x0000001110117220 */ /* 0x000fe20000410000 */
[----:B------:R-:W-:Y:S01]  /*5f70*/  FMUL.FTZ R5, R20, R5 ;  /* 0x0000000514057220 */ /* 0x000fe20000410000 */
[----:B------:R-:W-:Y:S01]  /*5f80*/  FADD.FTZ R20, -R124, R33 ;  /* 0x000000217c147221 */ /* 0x000fe20000010100 */
[----:B------:R-:W-:Y:S01]  /*5f90*/  FFMA.FTZ R4, -R245, R245, 1 ;  /* 0x3f800000f5047423 */ /* 0x000fe200000101f5 */
[----:B------:R-:W-:Y:S01]  /*5fa0*/  F2FP.BF16.F32.PACK_AB R16, R100, R101 ;  /* 0x000000656410723e */ /* 0x000fe200000010ff */
[----:B------:R-:W-:Y:S01]  /*5fb0*/  FFMA.FTZ R0, -R244, R244, 1 ;  /* 0x3f800000f4007423 */ /* 0x000fe200000101f4 */
[----:B------:R-:W-:Y:S01]  /*5fc0*/  F2FP.BF16.F32.PACK_AB R33, R5, R17 ;  /* 0x000000110521723e */ /* 0x000fe200000010ff */
[----:B------:R-:W-:Y:S01]  /*5fd0*/  FMUL.FTZ R17, R72, R20 ;  /* 0x0000001448117220 */ /* 0x000fe20000410000 */
[----:B------:R-:W-:Y:S01]  /*5fe0*/  FMUL.FTZ R5, R73, R32 ;  /* 0x0000002049057220 */ /* 0x000fe20000410000 */
[----:B------:R-:W-:Y:S01]  /*5ff0*/  FFMA.FTZ R20, -R242, R242, 1 ;  /* 0x3f800000f2147423 */ /* 0x000fe200000101f2 */
[----:B------:R2:W5:Y:S01]  /*6000*/  LDL.LU R73, [R1+0x48] ;  /* 0x0000480001497983 */ /* 0x0005620000300800 */
[----:B------:R-:W-:Y:S01]  /*6010*/  FADD.FTZ R32, -R124, R36 ;  /* 0x000000247c207221 */ /* 0x000fe20000010100 */
[----:B------:R-:W-:Y:S01]  /*6020*/  FMUL.FTZ R4, R4, UR12 ;  /* 0x0000000c04047c20 */ /* 0x000fe20008410000 */
[----:B------:R-:W-:Y:S01]  /*6030*/  FMUL.FTZ R20, R20, UR12 ;  /* 0x0000000c14147c20 */ /* 0x000fe20008410000 */
[----:B------:R2:W5:Y:S01]  /*6040*/  LDL.LU R72, [R1+0x44] ;  /* 0x0000440001487983 */ /* 0x0005620000300800 */
[----:B------:R-:W-:Y:S01]  /*6050*/  FMUL.FTZ R32, R252, R32 ;  /* 0x00000020fc207220 */ /* 0x000fe20000410000 */
[----:B------:R-:W-:Y:S01]  /*6060*/  FMUL.FTZ R4, R21, R4 ;  /* 0x0000000415047220 */ /* 0x000fe20000410000 */
[----:B------:R-:W-:Y:S01]  /*6070*/  FMUL.FTZ R20, R17, R20 ;  /* 0x0000001411147220 */ /* 0x000fe20000410000 */
[----:B------:R-:W-:Y:S01]  /*6080*/  FFMA.FTZ R21, -R243, R243, 1 ;  /* 0x3f800000f3157423 */ /* 0x000fe200000101f3 */
[C---:B------:R-:W-:Y:S01]  /*6090*/  FADD.FTZ R36, -R124.reuse, R37 ;  /* 0x000000257c247221 */ /* 0x040fe20000010100 */
[C---:B------:R-:W-:Y:S01]  /*60a0*/  FADD.FTZ R37, -R124.reuse, R48 ;  /* 0x000000307c257221 */ /* 0x040fe20000010100 */
[C---:B------:R-:W-:Y:S01]  /*60b0*/  FADD.FTZ R48, -R124.reuse, R49 ;  /* 0x000000317c307221 */ /* 0x040fe20000010100 */
[----:B------:R-:W-:Y:S01]  /*60c0*/  FMUL.FTZ R21, R21, UR12 ;  /* 0x0000000c15157c20 */ /* 0x000fe20008410000 */
[C---:B------:R-:W-:Y:S01]  /*60d0*/  FADD.FTZ R49, -R124.reuse, R52 ;  /* 0x000000347c317221 */ /* 0x040fe20000010100 */
[----:B------:R-:W-:Y:S01]  /*60e0*/  FADD.FTZ R52, -R124, R53 ;  /* 0x000000357c347221 */ /* 0x000fe20000010100 */
[----:B------:R-:W-:Y:S01]  /*60f0*/  FMUL.FTZ R36, R251, R36 ;  /* 0x00000024fb247220 */ /* 0x000fe20000410000 */
        /* <DEDUP_REMOVED lines=10> */
[----:B------:R-:W-:Y:S01]  /*61a0*/  FFMA.FTZ R5, -R232, R232, 1 ;  /* 0x3f800000e8057423 */ /* 0x000fe200000101e8 */
[----:B------:R-:W-:Y:S01]  /*61b0*/  FMUL.FTZ R0, R0, UR12 ;  /* 0x0000000c00007c20 */ /* 0x000fe20008410000 */
[----:B------:R-:W-:Y:S01]  /*61c0*/  FMUL.FTZ R17, R37, R17 ;  /* 0x0000001125117220 */ /* 0x000fe20000410000 */
[----:B------:R-:W-:Y:S01]  /*61d0*/  FADD.FTZ R37, -R124, R64 ;  /* 0x000000407c257221 */ /* 0x000fe20000010100 */
[----:B------:R-:W-:Y:S01]  /*61e0*/  FMUL.FTZ R5, R5, UR12 ;  /* 0x0000000c05057c20 */ /* 0x000fe20008410000 */
[----:B------:R-:W-:Y:S01]  /*61f0*/  FMUL.FTZ R0, R102, R0 ;  /* 0x0000000066007220 */ /* 0x000fe20000410000 */
[----:B------:R-:W-:Y:S01]  /*6200*/  FMUL.FTZ R21, R21, UR12 ;  /* 0x0000000c15157c20 */ /* 0x000fe20008410000 */
[----:B------:R-:W-:Y:S01]  /*6210*/  FMUL.FTZ R37, R235, R37 ;  /* 0x00000025eb257220 */ /* 0x000fe20000410000 */
[----:B------:R-:W-:Y:S01]  /*6220*/  FMUL.FTZ R5, R48, R5 ;  /* 0x0000000530057220 */ /* 0x000fe20000410000 */
[----:B------:R-:W-:Y:S02]  /*6230*/  LOP3.LUT R103, R121, 0x18, RZ, 0xc0, !PT ;  /* 0x0000001879677812 */ /* 0x000fe400078ec0ff */
[----:B------:R-:W-:Y:S01]  /*6240*/  F2FP.BF16.F32.PACK_AB R101, R0, R4 ;  /* 0x000000040065723e */ /* 0x000fe200000010ff */
[----:B------:R-:W-:Y:S01]  /*6250*/  FFMA.FTZ R4, -R238, R238, 1 ;  /* 0x3f800000ee047423 */ /* 0x000fe200000101ee */
[----:B------:R-:W-:Y:S03]  /*6260*/  FFMA.FTZ R0, -R234, R234, 1 ;  /* 0x3f800000ea007423 */ /* 0x000fe600000101ea */
[----:B------:R-:W-:Y:S01]  /*6270*/  FMUL.FTZ R4, R4, UR12 ;  /* 0x0000000c04047c20 */ /* 0x000fe20008410000 */
[----:B------:R-:W-:Y:S03]  /*6280*/  FMUL.FTZ R0, R0, UR12 ;  /* 0x0000000c00007c20 */ /* 0x000fe60008410000 */
        /* <DEDUP_REMOVED lines=29> */
[----:B------:R-:W-:Y:S01]  /*6460*/  ISETP.GE.AND P0, PT, R103, UR5, PT ;  /* 0x0000000567007c0c */ /* 0x000fe2000bf06270 */
[----:B------:R-:W-:Y:S01]  /*6470*/  ULOP3.LUT UR14, UR42, 0x1, URZ, 0xc0, !UPT ;  /* 0x000000012a0e7892 */ /* 0x000fe2000f8ec0ff */
[----:B------:R-:W4:Y:S01]  /*6480*/  LDL.LU R106, [R1+0x8] ;  /* 0x00000800016a7983 */ /* 0x000f220000300800 */
[----:B------:R-:W-:Y:S02]  /*6490*/  IADD3 R4, P2, PT, RZ, -UR33, RZ ;  /* 0x80000021ff047c10 */ /* 0x000fe4000ff5e0ff */
[----:B------:R-:W-:Y:S01]  /*64a0*/  UISETP.NE.U32.AND UP2, UPT, UR14, 0x1, UPT ;  /* 0x000000010e00788c */ /* 0x000fe2000bf45070 */
[----:B------:R-:W2:Y:S03]  /*64b0*/  LDL.LU R102, [R1] ;  /* 0x0000000001667983 */ /* 0x000ea60000300800 */
[----:B------:R-:W-:Y:S04]  /*64c0*/  USEL UR14, UR32, 0x2000, !UP2 ;  /* 0x00002000200e7887 */ /* 0x000fe8000d000000 */
[----:B------:R-:W3:Y:S02]  /*64d0*/  @!P0 LDC R5, c[0x0][0x3b4] ;  /* 0x0000ed00ff058b82 */ /* 0x000ee40000000800 */
[----:B------:R-:W-:Y:S02]  /*64e0*/  VIADD R223, R223, UR14 ;  /* 0x0000000edfdf7c36 */ /* 0x000fe40008000000 */
[----:B------:R-:W-:Y:S02]  /*64f0*/  VIADD R118, R118, UR14 ;  /* 0x0000000e76767c36 */ /* 0x000fe40008000000 */
[----:B--2---:R-:W-:Y:S02]  /*6500*/  VIADD R102, R102, UR14 ;  /* 0x0000000e66667c36 */ /* 0x004fe40008000000 */
[----:B-1----:R-:W-:Y:S04]  /*6510*/  IMAD.SHL.U32 R0, R6, 0x80, RZ ;  /* 0x0000008006007824 */ /* 0x002fe800078e00ff */
[----:B------:R-:W-:Y:S01]  /*6520*/  IMAD.X R0, RZ, RZ, ~R0, P2 ;  /* 0x000000ffff007224 */ /* 0x000fe200010e0e00 */
[----:B------:R-:W-:Y:S04]  /*6530*/  ISETP.GE.AND P2, PT, R103, UR5, PT ;  /* 0x0000000567007c0c */ /* 0x000fe8000bf46270 */
[----:B------:R-:W-:Y:S04]  /*6540*/  SHF.R.S64 R4, R4, 0x1f, R0 ;  /* 0x0000001f04047819 */ /* 0x000fe80000001000 */
[----:B----4-:R-:W-:Y:S04]  /*6550*/  IADD3 R106, P3, PT, R4, R106, RZ ;  /* 0x0000006a046a7210 */ /* 0x010fe80007f7e0ff */
[----:B---3--:R-:W-:Y:S01]  /*6560*/  LEA.HI.X.SX32 R107, R0, R107, 0x1, P3 ;  /* 0x0000006b006b7211 */ /* 0x008fe200018f0eff */
[----:B------:R1:W-:Y:S01]  /*6570*/  STL [R1+0x8], R106 ;  /* 0x0000086a01007387 */ /* 0x0003e20000100800 */
[C---:B------:R-:W-:Y:S03]  /*6580*/  @!P0 LEA R4, P3, R6.reuse, R106, 0x7 ;  /* 0x0000006a06048211 */ /* 0x040fe600078638ff */
[----:B------:R1:W-:Y:S01]  /*6590*/  STL [R1+0x4], R107 ;  /* 0x0000046b01007387 */ /* 0x0003e20000100800 */
[----:B------:R-:W-:Y:S01]  /*65a0*/  @!P0 LEA.HI.X R5, R6, R107, R5, 0x7, P3 ;  /* 0x0000006b06058211 */ /* 0x000fe200018f3c05 */
[----:B------:R-:W-:Y:S02]  /*65b0*/  @!P2 IMAD.MOV.U32 R6, RZ, RZ, R106 ;  /* 0x000000ffff06a224 */ /* 0x000fe400078e006a */
[----:B------:R1:W-:Y:S01]  /*65c0*/  STL [R1], R102 ;  /* 0x0000006601007387 */ /* 0x0003e20000100800 */
        /* <DEDUP_REMOVED lines=14> */
.L_x_1118:
        /* <DEDUP_REMOVED lines=140> */
[C---:B------:R-:W-:Y:S01]  /*6f70*/  FADD.FTZ R57, -R115.reuse, R57 ;  /* 0x0000003973397221 */ /* 0x040fe20000010100 */
        /* <DEDUP_REMOVED lines=16> */
[C---:B------:R-:W-:Y:S01]  /*7080*/  FADD.FTZ R60, -R115.reuse, R60 ;  /* 0x0000003c733c7221 */ /* 0x040fe20000010100 */
        /* <DEDUP_REMOVED lines=54> */
[C---:B------:R-:W-:Y:S01]  /*73f0*/  FADD.FTZ R63, -R114.reuse, R63 ;  /* 0x0000003f723f7221 */ /* 0x040fe20000010100 */
[----:B------:R-:W-:Y:S01]  /*7400*/  F2FP.BF16.F32.PACK_AB R34, R35, R34 ;  /* 0x000000222322723e */ /* 0x000fe200000010ff */
[----:B------:R-:W-:Y:S01]  /*7410*/  STS [R130+0xa000], R101 ;  /* 0x00a0006582007388 */ /* 0x000fe20000000800 */
[----:B------:R-:W-:Y:S01]  /*7420*/  FADD.FTZ R42, -R114, R42 ;  /* 0x0000002a722a7221 */ /* 0x000fe20000010100 */
        /* <DEDUP_REMOVED lines=26> */
[----:B------:R-:W-:Y:S01]  /*75d0*/  FADD.FTZ R58, -R114, R58 ;  /* 0x0000003a723a7221 */ /* 0x000fe20000010100 */
        /* <DEDUP_REMOVED lines=41> */
[----:B------:R-:W-:Y:S01]  /*7870*/  SHF.L.U32 R40, R122, 0x5, RZ ;  /* 0x000000057a287819 */ /* 0x000fe200000006ff */
[----:B------:R-:W-:Y:S01]  /*7880*/  STS [R125+-0x8000], R48 ;  /* 0xff8000307d007388 */ /* 0x000fe20000000800 */
[----:B------:R-:W-:Y:S02]  /*7890*/  LOP3.LUT R59, R0, 0x8, RZ, 0xc0, !PT ;  /* 0x00000008003b7812 */ /* 0x000fe400078ec0ff */
[----:B------:R-:W-:Y:S01]  /*78a0*/  SHF.L.U32 R60, R122, 0x2, RZ ;  /* 0x000000027a3c7819 */ /* 0x000fe200000006ff */
[----:B------:R-:W-:Y:S01]  /*78b0*/  STS [R125+-0x7c00], R54 ;  /* 0xff8400367d007388 */ /* 0x000fe20000000800 */
[----:B------:R-:W-:Y:S03]  /*78c0*/  LOP3.LUT R0, R59, 0x10, R122, 0xf8, !PT ;  /* 0x000000103b007812 */ /* 0x000fe600078ef87a */
        /* <DEDUP_REMOVED lines=109> */
.L_x_1119:
        /* <DEDUP_REMOVED lines=81> */
[----:B------:R-:W-:Y:S02]  /*84b0*/  VIADD R0, R116, 0xffffe000 ;  /* 0xffffe00074007836 */ /* 0x000fe40000000000 */
        /* <DEDUP_REMOVED lines=204> */
.L_x_1121:
[----:B------:R-:W1:Y:S01]  /*9180*/  LDCU.64 UR12, c[0x0][0x5c0] ;  /* 0x0000b800ff0c77ac */ /* 0x000e620008000a00 */
[----:B------:R-:W-:-:S05]  /*9190*/  IADD3 R2, PT, PT, R44, UR36, RZ ;  /* 0x000000242c027c10 */ /* 0x000fca000fffe0ff */
[C---:B-1----:R-:W-:Y:S02]  /*91a0*/  IMAD R0, R2.reuse, UR13, RZ ;  /* 0x0000000d02007c24 */ /* 0x042fe4000f8e02ff */
[----:B------:R-:W-:-:S05]  /*91b0*/  IMAD.WIDE.U32 R2, R2, UR12, RZ ;  /* 0x0000000c02027c25 */ /* 0x000fca000f8e00ff */
[----:B------:R-:W-:Y:S02]  /*91c0*/  IADD3 R8, PT, PT, R3, R0, RZ ;  /* 0x0000000003087210 */ /* 0x000fe40007ffe0ff */
[----:B------:R-:W-:Y:S02]  /*91d0*/  MOV R5, R2 ;  /* 0x0000000200057202 */ /* 0x000fe40000000f00 */
.L_x_1122:
        /* <DEDUP_REMOVED lines=17> */
.L_x_1123:
[----:B------:R-:W1:Y:S01]  /*92f0*/  LDCU.64 UR10, c[0x0][0x5c8] ;  /* 0x0000b900ff0a77ac */ /* 0x000e620008000a00 */
[----:B------:R-:W-:-:S05]  /*9300*/  IADD3 R2, PT, PT, R44, UR36, RZ ;  /* 0x000000242c027c10 */ /* 0x000fca000fffe0ff */
[C---:B-1----:R-:W-:Y:S02]  /*9310*/  IMAD R0, R2.reuse, UR11, RZ ;  /* 0x0000000b02007c24 */ /* 0x042fe4000f8e02ff */
[----:B------:R-:W-:-:S05]  /*9320*/  IMAD.WIDE.U32 R2, R2, UR10, RZ ;  /* 0x0000000a02027c25 */ /* 0x000fca000f8e00ff */
[----:B------:R-:W-:Y:S02]  /*9330*/  IADD3 R19, PT, PT, R3, R0, RZ ;  /* 0x0000000003137210 */ /* 0x000fe40007ffe0ff */
[----:B------:R-:W-:-:S07]  /*9340*/  MOV R18, R2 ;  /* 0x0000000200127202 */ /* 0x000fce0000000f00 */
.L_x_1124:
        /* <DEDUP_REMOVED lines=42> */
.L_x_1126:
[----:B------:R-:W-:Y:S05]  /*95f0*/  BSYNC.RECONVERGENT B0 ;  /* 0x0000000000007941 */ /* 0x000fea0003800200 */
.L_x_1125:
        /* <DEDUP_REMOVED lines=11> */
.L_x_1128:
[----:B------:R-:W-:Y:S05]  /*96b0*/  BSYNC.RECONVERGENT B0 ;  /* 0x0000000000007941 */ /* 0x000fea0003800200 */
.L_x_1127:
        /* <DEDUP_REMOVED lines=25> */
.L_x_1093:
[----:B------:R-:W-:Y:S05]  /*9850*/  BSYNC.RECONVERGENT B1 ;  /* 0x0000000000017941 */ /* 0x000fea0003800200 */
.L_x_1075:
        /* <DEDUP_REMOVED lines=11> */
.L_x_1130:
        /* <DEDUP_REMOVED lines=15> */
.L_x_1605:


//--------------------- .text._ZN5flash44flash_bwd_dq_dk_dv_loop_seqk_parallel_kernelI23Flash_bwd_kernel_traitsILi32ELi128ELi128ELi8ELi4ELi4ELi4ELb0ELb0EN7cutlass10bfloat16_tE19Flash_kernel_traitsILi32ELi128ELi128ELi8ES3_EELb1ELb0ELb1ELb0ELb0ELb0ELb0EEEvNS_16Flash_bwd_paramsE --------------------------
	.section	.text._ZN5flash44flash_bwd_dq_dk_dv_loop_seqk_parallel_kernelI23Flash_bwd_kernel_traitsILi32ELi128ELi128ELi8ELi4ELi4ELi4ELb0ELb0EN7cutlass10bfloat16_tE19Flash_kernel_traitsILi32ELi128ELi128ELi8ES3_EELb1ELb0ELb1ELb0ELb0ELb0ELb0EEEvNS_16Flash_bwd_paramsE,"ax",@progbits
	.align	128
        .global         _ZN5flash44flash_bwd_dq_dk_dv_loop_seqk_parallel_kernelI23Flash_bwd_kernel_traitsILi32ELi128ELi128ELi8ELi4ELi4ELi4ELb0ELb0EN7cutlass10bfloat16_tE19Flash_kernel_traitsILi32ELi128ELi128ELi8ES3_EELb1ELb0ELb1ELb0ELb0ELb0ELb0EEEvNS_16Flash_bwd_paramsE
        .type           _ZN5flash44flash_bwd_dq_dk_dv_loop_seqk_parallel_kernelI23Flash_bwd_kernel_traitsILi32ELi128ELi128ELi8ELi4ELi4ELi4ELb0ELb0EN7cutlass10bfloat16_tE19Flash_kernel_traitsILi32ELi128ELi128ELi8ES3_EELb1ELb0ELb1ELb0ELb0ELb0ELb0EEEvNS_16Flash_bwd_paramsE,@function
        .size           _ZN5flash44flash_bwd_dq_dk_dv_loop_seqk_parallel_kernelI23Flash_bwd_kernel_traitsILi32ELi128ELi128ELi8ELi4ELi4ELi4ELb0ELb0EN7cutlass10bfloat16_tE19Flash_kernel_traitsILi32ELi128ELi128ELi8ES3_EELb1ELb0ELb1ELb0ELb0ELb0ELb0EEEvNS_16Flash_bwd_paramsE,(.L_x_1606 - _ZN5flash44flash_bwd_dq_dk_dv_loop_seqk_parallel_kernelI23Flash_bwd_kernel_traitsILi32ELi128ELi128ELi8ELi4ELi4ELi4ELb0ELb0EN7cutlass10bfloat16_tE19Flash_kernel_traitsILi32ELi128ELi128ELi8ES3_EELb1ELb0ELb1ELb0ELb0ELb0ELb0EEEvNS_16Flash_bwd_paramsE)
        .other          _ZN5flash44flash_bwd_dq_dk_dv_loop_seqk_parallel_kernelI23Flash_bwd_kernel_traitsILi32ELi128ELi128ELi8ELi4ELi4ELi4ELb0ELb0EN7cutlass10bfloat16_tE19Flash_kernel_traitsILi32ELi128ELi128ELi8ES3_EELb1ELb0ELb1ELb0ELb0ELb0ELb0EEEvNS_16Flash_bwd_paramsE,@"STO_CUDA_ENTRY STV_DEFAULT"
_ZN5flash44flash_bwd_dq_dk_dv_loop_seqk_parallel_kernelI23Flash_bwd_kernel_traitsILi32ELi128ELi128ELi8ELi4ELi4ELi4ELb0ELb0EN7cutlass10bfloat16_tE19Flash_kernel_traitsILi32ELi128ELi128ELi8ES3_EELb1ELb0ELb1ELb0ELb0ELb0ELb0EEEvNS_16Flash_bwd_paramsE:
.text._ZN5flash44flash_bwd_dq_dk_dv_loop_seqk_parallel_kernelI23Flash_bwd_kernel_traitsILi32ELi128ELi128ELi8ELi4ELi4ELi4ELb0ELb0EN7cutlass10bfloat16_tE19Flash_kernel_traitsILi32ELi128ELi128ELi8ES3_EELb1ELb0ELb1ELb0ELb0ELb0ELb0EEEvNS_16Flash_bwd_paramsE:
        /* <DEDUP_REMOVED lines=14> */
[----:B------:R-:W-:Y:S01]  /*00e0*/  IMAD.U32 R191, RZ, RZ, UR8 ;  /* 0x00000008ffbf7e24 */ /* 0x000fe2000f8e00ff */
[----:B------:R-:W4:Y:S03]  /*00f0*/  LDCU.64 UR22, c[0x0][0x358] ;  /* 0x00006b00ff1677ac */ /* 0x000f260008000a00 */
[----:B------:R-:W5:Y:S01]  /*0100*/  S2UR UR9, SR_CgaCtaId ;  /* 0x00000000000979c3 */ /* 0x000f620000008800 */
[----:B------:R-:W1:Y:S01]  /*0110*/  LDCU.64 UR6, c[0x0][0x470] ;  /* 0x00008e00ff0677ac */ /* 0x000e620008000a00 */
[----:B------:R-:W-:-:S06]  /*0120*/  UMOV UR21, URZ ;  /* 0x000000ff00157c82 */ /* 0x000fcc0008000000 */
[----:B------:R-:W3:Y:S01]  /*0130*/  S2UR UR20, SR_CTAID.X ;  /* 0x00000000001479c3 */ /* 0x000ee20000002500 */
[----:B--2---:R-:W-:-:S07]  /*0140*/  ULEA UR5, UR5, UR4, 0x18 ;  /* 0x0000000405057291 */ /* 0x004fce000f8ec0ff */
        /* <DEDUP_REMOVED lines=10> */
[----:B------:R-:W-:Y:S01]  /*01f0*/  IMAD.SHL.U32 R186, R0, 0x8, RZ ;  /* 0x0000000800ba7824 */ /* 0x000fe200078e00ff */
[----:B------:R-:W-:Y:S01]  /*0200*/  LOP3.LUT R4, R4, 0x38, R3, 0xf8, !PT ;  /* 0x0000003804047812 */ /* 0x000fe200078ef803 */
[----:B-----5:R-:W-:Y:S01]  /*0210*/  ULEA UR9, UR9, UR4, 0x18 ;  /* 0x0000000409097291 */ /* 0x020fe2000f8ec0ff */
[----:B------:R-:W-:Y:S01]  /*0220*/  LOP3.LUT R2, R3, 0xe006, R180, 0xc8, !PT ;  /* 0x0000e00603027812 */ /* 0x000fe200078ec8b4 */
[----:B------:R-:W-:Y:S01]  /*0230*/  UIADD3 UR4, UPT, UPT, UR5, 0x6000, URZ ;  /* 0x0000600005047890 */ /* 0x000fe2000fffe0ff */
[----:B------:R-:W-:Y:S01]  /*0240*/  LOP3.LUT R3, R7, 0x120, RZ, 0xc0, !PT ;  /* 0x0000012007037812 */ /* 0x000fe200078ec0ff */
[----:B------:R-:W-:Y:S01]  /*0250*/  UIADD3 UR18, UPT, UPT, UR9, 0x6000, URZ ;  /* 0x0000600009127890 */ /* 0x000fe2000fffe0ff */
[----:B------:R-:W-:-:S02]  /*0260*/  LOP3.LUT R181, R181, 0x3800, R6, 0xf8, !PT ;  /* 0x00003800b5b57812 */ /* 0x000fc400078ef806 */
[----:B------:R-:W-:Y:S02]  /*0270*/  LOP3.LUT R189, R2, 0xc00, R7, 0xf8, !PT ;  /* 0x00000c0002bd7812 */ /* 0x000fe400078ef807 */
[--C-:B------:R-:W-:Y:S02]  /*0280*/  LOP3.LUT R2, R3, 0x600, R6.reuse, 0xf8, !PT ;  /* 0x0000060003027812 */ /* 0x100fe400078ef806 */
[----:B------:R-:W-:Y:S01]  /*0290*/  LOP3.LUT R181, R181, 0x100, R6, 0xf8, !PT ;  /* 0x00000100b5b57812 */ /* 0x000fe200078ef806 */
[----:B------:R-:W-:Y:S01]  /*02a0*/  IMAD.SHL.U32 R6, R0, 0x4, RZ ;  /* 0x0000000400067824 */ /* 0x000fe200078e00ff */
[----:B------:R-:W-:Y:S02]  /*02b0*/  LOP3.LUT R189, R189, R4, RZ, 0xfc, !PT ;  /* 0x00000004bdbd7212 */ /* 0x000fe400078efcff */
[----:B------:R-:W-:Y:S02]  /*02c0*/  LOP3.LUT R182, R182, 0x8, RZ, 0xc0, !PT ;  /* 0x00000008b6b67812 */ /* 0x000fe400078ec0ff */
[----:B------:R-:W-:-:S02]  /*02d0*/  SHF.R.U32.HI R4, RZ, 0x1, R0 ;  /* 0x00000001ff047819 */ /* 0x000fc40000011600 */
[----:B------:R-:W-:Y:S02]  /*02e0*/  LOP3.LUT R6, R6, 0x18, RZ, 0xc0, !PT ;  /* 0x0000001806067812 */ /* 0x000fe400078ec0ff */
[----:B------:R-:W-:Y:S02]  /*02f0*/  LOP3.LUT R179, R180, 0x1c0, RZ, 0xc0, !PT ;  /* 0x000001c0b4b37812 */ /* 0x000fe400078ec0ff */
[----:B------:R-:W-:Y:S02]  /*0300*/  LOP3.LUT R182, R182, R5, RZ, 0xfc, !PT ;  /* 0x00000005b6b67212 */ /* 0x000fe400078efcff */
[----:B------:R-:W-:Y:S02]  /*0310*/  SHF.R.U32.HI R8, RZ, 0x2, R0 ;  /* 0x00000002ff087819 */ /* 0x000fe40000011600 */
[----:B------:R-:W-:Y:S02]  /*0320*/  LOP3.LUT R3, R4, 0x30, RZ, 0xc0, !PT ;  /* 0x0000003004037812 */ /* 0x000fe400078ec0ff */
[----:B------:R-:W-:-:S02]  /*0330*/  LOP3.LUT R5, R186, 0xd8, RZ, 0xc0, !PT ;  /* 0x000000d8ba057812 */ /* 0x000fc400078ec0ff */
[----:B------:R-:W-:Y:S02]  /*0340*/  LOP3.LUT R183, R6, 0xc0, R7, 0xf8, !PT ;  /* 0x000000c006b77812 */ /* 0x000fe400078ef807 */
[----:B------:R-:W-:Y:S02]  /*0350*/  LOP3.LUT R179, R179, 0x38, R186, 0xf8, !PT ;  /* 0x00000038b3b37812 */ /* 0x000fe400078ef8ba */
[----:B------:R-:W-:Y:S02]  /*0360*/  LOP3.LUT R185, R3, 0x7, R8, 0xf8, !PT ;  /* 0x0000000703b97812 */ /* 0x000fe400078ef808 */
        /* <DEDUP_REMOVED lines=8> */
[----:B------:R-:W-:-:S02]  /*03f0*/  LOP3.LUT R4, R180, 0x200, RZ, 0xc0, !PT ;  /* 0x00000200b4047812 */ /* 0x000fc400078ec0ff */
[----:B------:R-:W-:Y:S02]  /*0400*/  LOP3.LUT R181, R181, R0, RZ, 0xfc, !PT ;  /* 0x00000000b5b57212 */ /* 0x000fe400078efcff */
[--C-:B------:R-:W-:Y:S02]  /*0410*/  LOP3.LUT R4, R4, 0xc00, R7.reuse, 0xf8, !PT ;  /* 0x00000c0004047812 */ /* 0x100fe400078ef807 */
[----:B------:R-:W-:Y:S02]  /*0420*/  LOP3.LUT R182, R182, 0xc0, R7, 0xf8, !PT ;  /* 0x000000c0b6b67812 */ /* 0x000fe400078ef807 */
[----:B------:R-:W-:Y:S02]  /*0430*/  LOP3.LUT R179, R4, R179, RZ, 0xfc, !PT ;  /* 0x000000b304b37212 */ /* 0x000fe400078efcff */
[----:B------:R-:W-:Y:S02]  /*0440*/  LOP3.LUT R3, R3, 0x1c0, R180, 0xf8, !PT ;  /* 0x000001c003037812 */ /* 0x000fe400078ef8b4 */
[----:B------:R-:W-:-:S02]  /*0450*/  LEA R179, R179, UR5, 0x1 ;  /* 0x00000005b3b37c11 */ /* 0x000fc4000f8e08ff */
[----:B------:R-:W-:Y:S02]  /*0460*/  LEA R189, R189, UR10, 0x1 ;  /* 0x0000000abdbd7c11 */ /* 0x000fe4000f8e08ff */
[----:B------:R-:W-:Y:S01]  /*0470*/  LOP3.LUT R182, R182, R6, RZ, 0x3c, !PT ;  /* 0x00000006b6b67212 */ /* 0x000fe200078e3cff */
[C---:B------:R-:W-:Y:S01]  /*0480*/  VIADD R0, R179.reuse, 0xa000 ;  /* 0x0000a000b3007836 */ /* 0x040fe20000000000 */
[----:B------:R-:W-:Y:S01]  /*0490*/  LOP3.LUT R183, R2, R183, RZ, 0xfc, !PT ;  /* 0x000000b702b77212 */ /* 0x000fe200078efcff */
[----:B------:R-:W-:Y:S01]  /*04a0*/  VIADD R178, R179, 0xa040 ;  /* 0x0000a040b3b27836 */ /* 0x000fe20000000000 */
[----:B------:R-:W-:Y:S01]  /*04b0*/  LOP3.LUT R180, R180, 0x400, RZ, 0xc0, !PT ;  /* 0x00000400b4b47812 */ /* 0x000fe200078ec0ff */
[----:B------:R-:W-:Y:S01]  /*04c0*/  @P2 VIADD R178, R0, 0xffffffc0 ;  /* 0xffffffc000b22836 */ /* 0x000fe20000000000 */
[----:B------:R-:W-:Y:S01]  /*04d0*/  LOP3.LUT R3, R3, 0x38, R186, 0x78, !PT ;  /* 0x0000003803037812 */ /* 0x000fe200078e78ba */
[----:B------:R-:W1:Y:S01]  /*04e0*/  LDC R0, c[0x0][0x438] ;  /* 0x00010e00ff007b82 */ /* 0x000e620000000800 */
[----:B------:R-:W-:Y:S01]  /*04f0*/  SEL R2, R193, 0xffffffe0, !P3 ;  /* 0xffffffe0c1027807 */ /* 0x000fe20005800000 */
[----:B------:R-:W-:Y:S01]  /*0500*/  VIADD R188, R189, 0x40 ;  /* 0x00000040bdbc7836 */ /* 0x000fe20000000000 */
[----:B------:R-:W-:Y:S01]  /*0510*/  SEL R193, R193, 0xffffffe0, !P1 ;  /* 0xffffffe0c1c17807 */ /* 0x000fe20004800000 */
[----:B------:R-:W-:Y:S01]  /*0520*/  @P0 VIADD R188, R189, 0xffffffc0 ;  /* 0xffffffc0bdbc0836 */ /* 0x000fe20000000000 */
[----:B------:R-:W-:Y:S01]  /*0530*/  LOP3.LUT R182, R182, 0x120, R7, 0xf8, !PT ;  /* 0x00000120b6b67812 */ /* 0x000fe200078ef807 */
[----:B------:R-:W-:Y:S01]  /*0540*/  IMAD R180, R3, 0x2, R180 ;  /* 0x0000000203b47824 */ /* 0x000fe200078e02b4 */
        /* <DEDUP_REMOVED lines=8> */
[----:B------:R-:W-:Y:S01]  /*05d0*/  LEA R181, R181, UR4, 0x1 ;  /* 0x00000004b5b57c11 */ /* 0x000fe2000f8e08ff */
[----:B--234-:R-:W-:-:S06]  /*05e0*/  UMOV UR4, URZ ;  /* 0x000000ff00047c82 */ /* 0x01cfcc0008000000 */
.L_x_1188:
[----:B------:R-:W2:Y:S01]  /*05f0*/  LDC.64 R10, c[0x0][0x478] ;  /* 0x00011e00ff0a7b82 */ /* 0x000ea20000000a00 */
[----:B------:R-:W3:Y:S01]  /*0600*/  S2R R8, SR_CTAID.Y ;  /* 0x0000000000087919 */ /* 0x000ee20000002600 */
[----:B------:R-:W-:Y:S01]  /*0610*/  ISETP.NE.U32.AND P5, PT, RZ, UR6, PT ;  /* 0x00000006ff007c0c */ /* 0x000fe2000bfa5070 */
[----:B------:R-:W-:-:S03]  /*0620*/  IMAD.MOV.U32 R213, RZ, RZ, RZ ;  /* 0x000000ffffd57224 */ /* 0x000fc600078e00ff */
[----:B------:R-:W-:Y:S02]  /*0630*/  ISETP.NE.AND.EX P5, PT, RZ, UR7, PT, P5 ;  /* 0x00000007ff007c0c */ /* 0x000fe4000bfa5350 */
[----:B------:R-:W4:Y:S08]  /*0640*/  LDC.64 R4, c[0x0][0x460] ;  /* 0x00011800ff047b82 */ /* 0x000f300000000a00 */
[----:B------:R-:W1:Y:S01]  /*0650*/  LDC.64 R16, c[0x0][0x460] ;  /* 0x00011800ff107b82 */ /* 0x000e620000000a00 */
[----:B--2---:R-:W-:-:S07]  /*0660*/  ISETP.NE.U32.AND P4, PT, R10, RZ, PT ;  /* 0x000000ff0a00720c */ /* 0x004fce0003f85070 */
[----:B------:R-:W2:Y:S01]  /*0670*/  LDC.U8 R12, c[0x0][0x532] ;  /* 0x00014c80ff0c7b82 */ /* 0x000ea20000000000 */
[----:B------:R-:W-:Y:S02]  /*0680*/  ISETP.NE.AND.EX P4, PT, R11, RZ, PT, P4 ;  /* 0x000000ff0b00720c */ /* 0x000fe40003f85340 */
[----:B----4-:R-:W-:Y:S01]  /*0690*/  ISETP.NE.U32.AND P3, PT, R4, RZ, PT ;  /* 0x000000ff0400720c */ /* 0x010fe20003f65070 */
[----:B---3--:R-:W-:Y:S01]  /*06a0*/  IMAD.SHL.U32 R13, R8, 0x4, RZ ;  /* 0x00000004080d7824 */ /* 0x008fe200078e00ff */
[----:B------:R-:W-:-:S03]  /*06b0*/  ISETP.NE.U32.AND P2, PT, R4, RZ, PT ;  /* 0x000000ff0400720c */ /* 0x000fc60003f45070 */
[----:B------:R-:W3:Y:S01]  /*06c0*/  LDC.64 R6, c[0x0][0x468] ;  /* 0x00011a00ff067b82 */ /* 0x000ee20000000a00 */
[----:B------:R-:W-:Y:S02]  /*06d0*/  SHF.R.U32.HI R14, RZ, 0x1e, R8 ;  /* 0x0000001eff0e7819 */ /* 0x000fe40000011608 */
[----:B------:R-:W-:Y:S02]  /*06e0*/  @P5 IADD3 R20, P1, PT, R13, UR6, RZ ;  /* 0x000000060d145c10 */ /* 0x000fe4000ff3e0ff */
[----:B------:R-:W-:Y:S02]  /*06f0*/  ISETP.NE.AND.EX P3, PT, R5, RZ, PT, P3 ;  /* 0x000000ff0500720c */ /* 0x000fe40003f65330 */
[----:B------:R-:W-:Y:S02]  /*0700*/  @P4 IADD3 R18, P0, PT, R13, R10, RZ ;  /* 0x0000000a0d124210 */ /* 0x000fe40007f1e0ff */
[----:B------:R-:W-:Y:S02]  /*0710*/  ISETP.NE.AND.EX P2, PT, R5, RZ, PT, P2 ;  /* 0x000000ff0500720c */ /* 0x000fe40003f45320 */
[C---:B------:R-:W-:Y:S01]  /*0720*/  @P5 IADD3.X R21, PT, PT, R14.reuse, UR7, RZ, P1, !PT ;  /* 0x000000070e155c10 */ /* 0x040fe20008ffe4ff */
[----:B------:R-:W-:Y:S01]  /*0730*/  @P4 IMAD.X R19, R14, 0x1, R11, P0 ;  /* 0x000000010e134824 */ /* 0x000fe200000e060b */
[----:B------:R-:W4:Y:S01]  /*0740*/  @!P4 LDC.64 R4, c[0x0][0x488] ;  /* 0x00012200ff04cb82 */ /* 0x000f220000000a00 */
[----:B------:R-:W-:-:S02]  /*0750*/  IMAD.MOV.U32 R9, RZ, RZ, -0x1 ;  /* 0xffffffffff097424 */ /* 0x000fc400078e00ff */
[----:B-1----:R-:W-:Y:S01]  /*0760*/  IMAD.WIDE.U32 R16, R8, 0x4, R16 ;  /* 0x0000000408107825 */ /* 0x002fe200078e0010 */
[----:B------:R-:W4:Y:S04]  /*0770*/  @P5 LDG.E R213, desc[UR22][R20.64] ;  /* 0x0000001614d55981 */ /* 0x000f28000c1e1900 */
[----:B------:R-:W4:Y:S01]  /*0780*/  @P4 LDG.E R212, desc[UR22][R18.64] ;  /* 0x0000001612d44981 */ /* 0x000f22000c1e1900 */
[----:B------:R-:W-:Y:S01]  /*0790*/  IMAD.MOV.U32 R214, RZ, RZ, -0x1 ;  /* 0xffffffffffd67424 */ /* 0x000fe200078e00ff */
[----:B------:R-:W1:Y:S02]  /*07a0*/  @!P4 LDC R11, c[0x0][0x43c] ;  /* 0x00010f00ff0bcb82 */ /* 0x000e640000000800 */
[----:B-----5:R1:W5:Y:S04]  /*07b0*/  @P3 LDG.E R9, desc[UR22][R16.64] ;  /* 0x0000001610093981 */ /* 0x020368000c1e1900 */
[----:B------:R1:W5:Y:S01]  /*07c0*/  @P2 LDG.E R10, desc[UR22][R16.64+0x4] ;  /* 0x00000416100a2981 */ /* 0x000362000c1e1900 */
[----:B--2---:R-:W-:-:S02]  /*07d0*/  ISETP.NE.AND P5, PT, R12, RZ, PT ;  /* 0x000000ff0c00720c */ /* 0x004fc40003fa5270 */
[----:B---3--:R-:W-:Y:S02]  /*07e0*/  ISETP.EQ.U32.AND P1, PT, R6, RZ, PT ;  /* 0x000000ff0600720c */ /* 0x008fe40003f22070 */
[----:B------:R-:W-:Y:S02]  /*07f0*/  IADD3 R12, P0, PT, R13, R6, RZ ;  /* 0x000000060d0c7210 */ /* 0x000fe40007f1e0ff */
[----:B------:R-:W-:-:S03]  /*0800*/  ISETP.EQ.OR.EX P1, PT, R7, RZ, !P5, P1 ;  /* 0x000000ff0700720c */ /* 0x000fc60006f22710 */
[----:B------:R-:W-:Y:S01]  /*0810*/  IMAD.X R13, R14, 0x1, R7, P0 ;  /* 0x000000010e0d7824 */ /* 0x000fe200000e0607 */
[----:B------:R-:W2:Y:S09]  /*0820*/  @!P2 LDC R215, c[0x0][0x434] ;  /* 0x00010d00ffd7ab82 */ /* 0x000eb20000000800 */
[----:B------:R3:W5:Y:S01]  /*0830*/  @!P1 LDG.E R214, desc[UR22][R12.64] ;  /* 0x000000160cd69981 */ /* 0x000762000c1e1900 */
[----:B------:R-:W-:-:S02]  /*0840*/  ISETP.NE.U32.AND P1, PT, R6, RZ, PT ;  /* 0x000000ff0600720c */ /* 0x000fc40003f25070 */
[----:B----4-:R-:W-:Y:S02]  /*0850*/  @!P4 ISETP.NE.U32.AND P0, PT, R4, RZ, PT ;  /* 0x000000ff0400c20c */ /* 0x010fe40003f05070 */
[----:B------:R-:W-:Y:S02]  /*0860*/  ISETP.NE.AND.EX P1, PT, R7, RZ, PT, P1 ;  /* 0x000000ff0700720c */ /* 0x000fe40003f25310 */
[----:B------:R-:W-:-:S04]  /*0870*/  @!P4 ISETP.NE.AND.EX P0, PT, R5, RZ, PT, P0 ;  /* 0x000000ff0500c20c */ /* 0x000fc80003f05300 */
[----:B-1----:R-:W-:Y:S01]  /*0880*/  @!P4 SEL R11, R11, RZ, P0 ;  /* 0x000000ff0b0bc207 */ /* 0x002fe20000000000 */
[----:B------:R-:W-:-:S06]  /*0890*/  @P4 IMAD.IADD R212, R212, 0x1, -R213 ;  /* 0x00000001d4d44824 */ /* 0x000fcc00078e0ad5 */
[----:B--23--:R-:W-:Y:S05]  /*08a0*/  @!P1 BRA `(.L_x_1131) ;  /* 0x00000000000c9947 */ /* 0x00cfea0003800000 */
[----:B------:R-:W2:Y:S02]  /*08b0*/  @P5 LDG.E R5, desc[UR22][R12.64+0x4] ;  /* 0x000004160c055981 */ /* 0x000ea4000c1e1900 */
[----:B--2--5:R-:W-:-:S06]  /*08c0*/  @P5 IADD3 R0, PT, PT, R5, -R214, RZ ;  /* 0x800000d605005210 */ /* 0x024fcc0007ffe0ff */
[----:B------:R1:W5:Y:S02]  /*08d0*/  @!P5 LDG.E R0, desc[UR22][R12.64] ;  /* 0x000000160c00d981 */ /* 0x000364000c1e1900 */
.L_x_1131:
[----:B-1----:R-:W-:Y:S01]  /*08e0*/  IMAD.SHL.U32 R13, R191, 0x80, RZ ;  /* 0x00000080bf0d7824 */ /* 0x002fe200078e00ff */
[----:B-----5:R-:W-:Y:S01]  /*08f0*/  @!P4 IADD3 R212, PT, PT, R11, R0, -R213 ;  /* 0x000000000bd4c210 */ /* 0x020fe20007ffe8d5 */
[----:B------:R-:W-:-:S03]  /*0900*/  @P2 IMAD.IADD R215, R10, 0x1, -R9 ;  /* 0x000000010ad72824 */ /* 0x000fc600078e0a09 */
[----:B------:R-:W-:-:S13]  /*0910*/  ISETP.GT.AND P0, PT, R212, R13, PT ;  /* 0x0000000dd400720c */ /* 0x000fda0003f04270 */
[----:B------:R-:W-:Y:S05]  /*0920*/  @!P0 BRA `(.L_x_1132) ;  /* 0x0000009000208947 */ /* 0x000fea0003800000 */
[----:B------:R-:W1:Y:S01]  /*0930*/  LDC R6, c[0x0][0x504] ;  /* 0x00014100ff067b82 */ /* 0x000e620000000800 */
[----:B------:R-:W-:Y:S01]  /*0940*/  ISETP.NE.AND P4, PT, R9, -0x1, PT ;  /* 0xffffffff0900780c */ /* 0x000fe20003f85270 */
[----:B------:R-:W-:Y:S01]  /*0950*/  VIADD R7, R215, 0x7f ;  /* 0x0000007fd7077836 */ /* 0x000fe20000000000 */
[----:B------:R-:W-:Y:S02]  /*0960*/  IADD3 R27, PT, PT, R13, 0x80, R215 ;  /* 0x000000800d1b7810 */ /* 0x000fe40007ffe0d7 */
[----:B------:R-:W-:Y:S02]  /*0970*/  ISETP.NE.AND P2, PT, R214, -0x1, PT ;  /* 0xffffffffd600780c */ /* 0x000fe40003f45270 */
[----:B------:R-:W-:-:S04]  /*0980*/  SHF.R.S32.HI R0, RZ, 0x1f, R7 ;  /* 0x0000001fff007819 */ /* 0x000fc80000011407 */
[----:B------:R-:W-:-:S03]  /*0990*/  LEA.HI R0, R0, R7, RZ, 0x7 ;  /* 0x0000000700007211 */ /* 0x000fc600078f38ff */
[----:B------:R-:W2:Y:S01]  /*09a0*/  @!P4 LDC.64 R18, c[0x0][0x398] ;  /* 0x0000e600ff12cb82 */ /* 0x000ea20000000a00 */
[----:B------:R-:W-:-:S07]  /*09b0*/  SHF.R.S32.HI R0, RZ, 0x7, R0 ;  /* 0x00000007ff007819 */ /* 0x000fce0000011400 */
[----:B------:R-:W3:Y:S01]  /*09c0*/  @P4 LDC.64 R4, c[0x0][0x3b0] ;  /* 0x0000ec00ff044b82 */ /* 0x000ee20000000a00 */
[----:B-1----:R-:W-:-:S05]  /*09d0*/  IADD3 R6, PT, PT, R27, R6, -R212 ;  /* 0x000000061b067210 */ /* 0x002fca0007ffe8d4 */
[----:B------:R-:W-:-:S05]  /*09e0*/  VIADD R6, R6, 0x7f ;  /* 0x0000007f06067836 */ /* 0x000fca0000000000 */
[----:B------:R-:W-:-:S04]  /*09f0*/  SHF.R.S32.HI R23, RZ, 0x1f, R6 ;  /* 0x0000001fff177819 */ /* 0x000fc80000011406 */
[----:B------:R-:W-:Y:S01]  /*0a00*/  LEA.HI R23, R23, R6, RZ, 0x7 ;  /* 0x0000000617177211 */ /* 0x000fe200078f38ff */
[----:B--2---:R-:W-:-:S03]  /*0a10*/  @!P4 IMAD.WIDE.U32 R34, R8, R18, RZ ;  /* 0x000000120822c225 */ /* 0x004fc600078e00ff */
        /* <DEDUP_REMOVED lines=19> */
.L_x_1133:
[----:B------:R-:W1:Y:S01]  /*0b50*/  LDCU.64 UR14, c[0x0][0x3b8] ;  /* 0x00007700ff0e77ac */ /* 0x000e620008000a00 */
[----:B------:R-:W-:-:S05]  /*0b60*/  IADD3 R16, PT, PT, R213, R214, RZ ;  /* 0x000000d6d5107210 */ /* 0x000fca0007ffe0ff */
[C---:B-1----:R-:W-:Y:S02]  /*0b70*/  IMAD R14, R16.reuse, UR15, RZ ;  /* 0x0000000f100e7c24 */ /* 0x042fe4000f8e02ff */
[----:B------:R-:W-:-:S05]  /*0b80*/  IMAD.WIDE.U32 R16, R16, UR14, RZ ;  /* 0x0000000e10107c25 */ /* 0x000fca000f8e00ff */
[----:B------:R-:W-:Y:S02]  /*0b90*/  IADD3 R14, PT, PT, R17, R14, RZ ;  /* 0x0000000e110e7210 */ /* 0x000fe40007ffe0ff */
.L_x_1134:
[----:B------:R-:W1:Y:S01]  /*0ba0*/  LDC R0, c[0x0][0x3e8] ;  /* 0x0000fa00ff007b82 */ /* 0x000e620000000800 */
[----:B------:R-:W-:Y:S02]  /*0bb0*/  SHF.R.S32.HI R12, RZ, 0x1f, R13 ;  /* 0x0000001fff0c7819 */ /* 0x000fe4000001140d */
        /* <DEDUP_REMOVED lines=9> */
[----:B------:R-:W-:-:S06]  /*0c50*/  IMAD.HI.U32 R5, R11, R5, R10 ;  /* 0x000000050b057227 */ /* 0x000fcc00078e000a */
[----:B------:R-:W-:-:S04]  /*0c60*/  IMAD.HI.U32 R11, R5, R4, RZ ;  /* 0x00000004050b7227 */ /* 0x000fc800078e00ff */
[----:B------:R-:W-:-:S04]  /*0c70*/  IMAD.MOV R5, RZ, RZ, -R11 ;  /* 0x000000ffff057224 */ /* 0x000fc800078e0a0b */
[----:B------:R-:W-:Y:S01]  /*0c80*/  IMAD R5, R6, R5, R4 ;  /* 0x0000000506057224 */ /* 0x000fe200078e0204 */
[----:B------:R-:W-:-:S04]  /*0c90*/  LOP3.LUT R4, R187, R0, RZ, 0x3c, !PT ;  /* 0x00000000bb047212 */ /* 0x000fc800078e3cff */
[----:B------:R-:W-:Y:S02]  /*0ca0*/  ISETP.GT.U32.AND P1, PT, R6, R5, PT ;  /* 0x000000050600720c */ /* 0x000fe40003f24070 */
[----:B------:R-:W-:-:S11]  /*0cb0*/  ISETP.GE.AND P0, PT, R4, RZ, PT ;  /* 0x000000ff0400720c */ /* 0x000fd60003f06270 */
[-C--:B------:R-:W-:Y:S01]  /*0cc0*/  @!P1 IADD3 R5, PT, PT, R5, -R6.reuse, RZ ;  /* 0x8000000605059210 */ /* 0x080fe20007ffe0ff */
[----:B------:R-:W-:Y:S01]  /*0cd0*/  @!P1 VIADD R11, R11, 0x1 ;  /* 0x000000010b0b9836 */ /* 0x000fe20000000000 */
        /* <DEDUP_REMOVED lines=18> */
.L_x_1135:
[----:B------:R-:W1:Y:S01]  /*0e00*/  LDCU.64 UR12, c[0x0][0x3c0] ;  /* 0x00007800ff0c77ac */ /* 0x000e620008000a00 */
[----:B------:R-:W-:-:S05]  /*0e10*/  IADD3 R4, PT, PT, R213, R214, RZ ;  /* 0x000000d6d5047210 */ /* 0x000fca0007ffe0ff */
[C---:B-1----:R-:W-:Y:S02]  /*0e20*/  IMAD R15, R4.reuse, UR13, RZ ;  /* 0x0000000d040f7c24 */ /* 0x042fe4000f8e02ff */
[----:B------:R-:W-:-:S05]  /*0e30*/  IMAD.WIDE.U32 R4, R4, UR12, RZ ;  /* 0x0000000c04047c25 */ /* 0x000fca000f8e00ff */
[----:B------:R-:W-:Y:S02]  /*0e40*/  IADD3 R15, PT, PT, R5, R15, RZ ;  /* 0x0000000f050f7210 */ /* 0x000fe40007ffe0ff */
[----:B------:R-:W-:-:S07]  /*0e50*/  MOV R18, R4 ;  /* 0x0000000400127202 */ /* 0x000fce0000000f00 */
.L_x_1136:
        /* <DEDUP_REMOVED lines=27> */
.L_x_1137:
[-C--:B------:R-:W-:Y:S02]  /*1010*/  IMAD R31, R21, R9.reuse, RZ ;  /* 0x00000009151f7224 */ /* 0x080fe400078e02ff */
[----:B------:R-:W-:-:S05]  /*1020*/  IMAD.WIDE.U32 R28, R20, R9, RZ ;  /* 0x00000009141c7225 */ /* 0x000fca00078e00ff */
[----:B------:R-:W-:Y:S02]  /*1030*/  IADD3 R31, PT, PT, R29, R31, RZ ;  /* 0x0000001f1d1f7210 */ /* 0x000fe40007ffe0ff */
.L_x_1138:
        /* <DEDUP_REMOVED lines=20> */
.L_x_1139:
[----:B------:R-:W1:Y:S01]  /*1180*/  LDC R22, c[0x0][0x434] ;  /* 0x00010d00ff167b82 */ /* 0x000e620000000800 */
[----:B------:R-:W-:-:S04]  /*1190*/  IMAD R5, R8, R0, R187 ;  /* 0x0000000008057224 */ /* 0x000fc800078e02bb */
[----:B-1----:R-:W-:-:S03]  /*11a0*/  IMAD R22, R5, R22, RZ ;  /* 0x0000001605167224 */ /* 0x002fc600078e02ff */
.L_x_1140:
        /* <DEDUP_REMOVED lines=11> */
.L_x_1141:
[----:B------:R-:W1:Y:S01]  /*1260*/  LDC R24, c[0x0][0x444] ;  /* 0x00011100ff187b82 */ /* 0x000e620000000800 */
[----:B------:R-:W-:-:S04]  /*1270*/  IMAD R5, R8, R0, R187 ;  /* 0x0000000008057224 */ /* 0x000fc800078e02bb */
[----:B-1----:R-:W-:-:S07]  /*1280*/  IMAD R24, R5, R24, RZ ;  /* 0x0000001805187224 */ /* 0x002fce00078e02ff */
.L_x_1142:
[----:B------:R-:W1:Y:S01]  /*1290*/  LDCU.128 UR8, c[0x0][0x590] ;  /* 0x0000b200ff0877ac */ /* 0x000e620008000c00 */
[----:B------:R-:W2:Y:S01]  /*12a0*/  LDC.64 R4, c[0x0][0x3b0] ;  /* 0x0000ec00ff047b82 */ /* 0x000ea20000000a00 */
[----:B------:R-:W-:Y:S01]  /*12b0*/  LOP3.LUT R20, R186, 0x18, RZ, 0xc0, !PT ;  /* 0x00000018ba147812 */ /* 0x000fe200078ec0ff */
[----:B------:R-:W3:Y:S01]  /*12c0*/  S2R R17, SR_TID.X ;  /* 0x0000000000117919 */ /* 0x000ee20000002100 */
[----:B------:R-:W4:Y:S01]  /*12d0*/  LDCU.64 UR16, c[0x0][0x3c8] ;  /* 0x00007900ff1077ac */ /* 0x000f220008000a00 */
[----:B------:R-:W-:Y:S01]  /*12e0*/  IMAD R203, R0, UR25, RZ ;  /* 0x0000001900cb7c24 */ /* 0x000fe2000f8e02ff */
[----:B------:R-:W-:Y:S01]  /*12f0*/  IADD3 R36, P0, PT, R20, R36, RZ ;  /* 0x0000002414247210 */ /* 0x000fe20007f1e0ff */
[----:B------:R-:W5:Y:S01]  /*1300*/  S2R R9, SR_TID.X ;  /* 0x0000000000097919 */ /* 0x000f620000002100 */
[----:B------:R-:W-:Y:S01]  /*1310*/  ISETP.NE.AND P4, PT, RZ, UR24, PT ;  /* 0x00000018ff007c0c */ /* 0x000fe2000bf85270 */
[----:B------:R-:W4:Y:S01]  /*1320*/  LDC R210, c[0x0][0x508] ;  /* 0x00014200ffd27b82 */ /* 0x000f220000000800 */
[----:B------:R-:W-:Y:S01]  /*1330*/  IMAD R24, R211, 0x80, R24 ;  /* 0x00000080d3187824 */ /* 0x000fe200078e0218 */
[----:B------:R-:W-:Y:S01]  /*1340*/  BSSY.RECONVERGENT B1, `(.L_x_1132) ;  /* 0x0000866000017945 */ /* 0x000fe20003800200 */
[----:B------:R-:W-:Y:S01]  /*1350*/  IMAD.X R37, RZ, RZ, R7, P0 ;  /* 0x000000ffff257224 */ /* 0x000fe200000e0607 */
[----:B------:R-:W-:-:S02]  /*1360*/  IADD3 R29, P1, P0, R38, R28, R30 ;  /* 0x0000001c261d7210 */ /* 0x000fc4000783e01e */
[----:B------:R-:W-:Y:S02]  /*1370*/  SHF.R.S32.HI R30, RZ, 0x1f, R30 ;  /* 0x0000001fff1e7819 */ /* 0x000fe4000001141e */
[----:B------:R-:W3:Y:S01]  /*1380*/  LDC.64 R220, c[0x0][0x420] ;  /* 0x00010800ffdc7b82 */ /* 0x000ee20000000a00 */
[----:B-1----:R-:W-:Y:S01]  /*1390*/  IMAD R6, R33, UR8, RZ ;  /* 0x0000000821067c24 */ /* 0x002fe2000f8e02ff */
[----:B------:R-:W-:Y:S01]  /*13a0*/  USHF.L.U64.HI UR24, UR8, 0x6, UR9 ;  /* 0x0000000608187899 */ /* 0x000fe20008010209 */
[----:B------:R-:W-:Y:S01]  /*13b0*/  IMAD.WIDE.U32 R36, R25, UR8, R36 ;  /* 0x0000000819247c25 */ /* 0x000fe2000f8e0024 */
[----:B------:R-:W-:-:S03]  /*13c0*/  USHF.L.U32 UR25, UR8, 0x6, URZ ;  /* 0x0000000608197899 */ /* 0x000fc600080006ff */
[----:B------:R-:W-:Y:S02]  /*13d0*/  IMAD R21, R25, UR9, R6 ;  /* 0x0000000919157c24 */ /* 0x000fe4000f8e0206 */
[----:B------:R-:W1:Y:S01]  /*13e0*/  LDC.64 R6, c[0x0][0x5f8] ;  /* 0x00017e00ff067b82 */ /* 0x000e620000000a00 */
[----:B--2---:R-:W-:Y:S02]  /*13f0*/  IMAD R28, R33, R4, RZ ;  /* 0x00000004211c7224 */ /* 0x004fe400078e02ff */
[----:B------:R-:W-:Y:S02]  /*1400*/  IMAD.IADD R37, R37, 0x1, R21 ;  /* 0x0000000125257824 */ /* 0x000fe400078e0215 */
[----:B------:R-:W-:Y:S02]  /*1410*/  IMAD.MOV.U32 R21, RZ, RZ, RZ ;  /* 0x000000ffff157224 */ /* 0x000fe400078e00ff */
[----:B------:R-:W-:Y:S01]  /*1420*/  IMAD.WIDE.U32 R32, R187, UR10, R36 ;  /* 0x0000000abb207c25 */ /* 0x000fe2000f8e0024 */
[----:B----4-:R-:W-:-:S03]  /*1430*/  IADD3 R210, PT, PT, R27, -R210, -R212 ;  /* 0x800000d21bd27210 */ /* 0x010fc60007ffe8d4 */
[----:B------:R-:W-:Y:S01]  /*1440*/  IMAD.WIDE.U32 R36, R25, R4, R20 ;  /* 0x0000000419247225 */ /* 0x000fe200078e0014 */
[----:B-----5:R-:W-:-:S03]  /*1450*/  LOP3.LUT R222, R9, 0x1f, RZ, 0xc0, !PT ;  /* 0x0000001f09de7812 */ /* 0x020fc600078ec0ff */
[----:B------:R-:W-:Y:S01]  /*1460*/  IMAD R28, R25, R5, R28 ;  /* 0x00000005191c7224 */ /* 0x000fe200078e021c */
[----:B------:R-:W-:Y:S01]  /*1470*/  IADD3 R34, P3, PT, R34, R36, RZ ;  /* 0x0000002422227210 */ /* 0x000fe20007f7e0ff */
[----:B------:R-:W-:Y:S01]  /*1480*/  IMAD R33, R187, UR11, R33 ;  /* 0x0000000bbb217c24 */ /* 0x000fe2000f8e0221 */
[----:B------:R-:W2:Y:S01]  /*1490*/  LDCU.64 UR10, c[0x0][0x550] ;  /* 0x0000aa00ff0a77ac */ /* 0x000ea20008000a00 */
[----:B------:R-:W-:Y:S02]  /*14a0*/  IADD3.X R25, PT, PT, R26, R31, R30, P1, P0 ;  /* 0x0000001f1a197210 */ /* 0x000fe40000fe041e */
[----:B------:R-:W-:Y:S01]  /*14b0*/  IADD3.X R35, PT, PT, R19, R37, R28, P3, !PT ;  /* 0x0000002513237210 */ /* 0x000fe20001ffe41c */
[----:B------:R-:W4:Y:S01]  /*14c0*/  LDC.64 R26, c[0x0][0x5e8] ;  /* 0x00017a00ff1a7b82 */ /* 0x000f220000000a00 */
[----:B---3--:R-:W-:Y:S01]  /*14d0*/  SHF.R.U32.HI R19, RZ, 0x2, R17 ;  /* 0x00000002ff137819 */ /* 0x008fe20000011611 */
[----:B-1----:R-:W-:Y:S01]  /*14e0*/  IMAD.WIDE.U32 R30, R6, UR20, RZ ;  /* 0x00000014061e7c25 */ /* 0x002fe2000f8e00ff */
[----:B------:R-:W-:-:S03]  /*14f0*/  SHF.R.U32.HI R28, RZ, 0x5, R9 ;  /* 0x00000005ff1c7819 */ /* 0x000fc60000011609 */
[----:B------:R-:W-:Y:S01]  /*1500*/  IMAD.WIDE.U32 R32, R19, UR8, R32 ;  /* 0x0000000813207c25 */ /* 0x000fe2000f8e0020 */
[----:B------:R-:W-:-:S03]  /*1510*/  SEL R30, R30, RZ, P4 ;  /* 0x000000ff1e1e7207 */ /* 0x000fc60002000000 */
[----:B------:R-:W-:Y:S01]  /*1520*/  IMAD R201, R19, UR9, R33 ;  /* 0x0000000913c97c24 */ /* 0x000fe2000f8e0221 */
[----:B------:R-:W1:Y:S01]  /*1530*/  LDCU.64 UR8, c[0x0][0x380] ;  /* 0x00007000ff0877ac */ /* 0x000e620008000a00 */
[----:B------:R-:W-:Y:S02]  /*1540*/  IMAD R6, R7, UR20, R31 ;  /* 0x0000001407067c24 */ /* 0x000fe4000f8e021f */
[----:B------:R-:W-:Y:S01]  /*1550*/  IMAD R28, R203, R28, R222 ;  /* 0x0000001ccb1c7224 */ /* 0x000fe200078e02de */
[----:B--2---:R-:W-:Y:S01]  /*1560*/  LEA R200, P3, R32, UR10, 0x1 ;  /* 0x0000000a20c87c11 */ /* 0x004fe2000f8608ff */
[----:B------:R-:W-:Y:S01]  /*1570*/  VIADD R7, R210, 0xffffff80 ;  /* 0xffffff80d2077836 */ /* 0x000fe20000000000 */
[----:B------:R-:W-:Y:S01]  /*1580*/  SEL R6, R6, RZ, P4 ;  /* 0x000000ff06067207 */ /* 0x000fe20002000000 */
[C---:B------:R-:W-:Y:S01]  /*1590*/  IMAD.WIDE.U32 R34, R187.reuse, UR16, R34 ;  /* 0x00000010bb227c25 */ /* 0x040fe2000f8e0022 */
[----:B------:R-:W-:Y:S02]  /*15a0*/  IADD3 R30, P1, P0, R28, R29, R30 ;  /* 0x0000001d1c1e7210 */ /* 0x000fe4000783e01e */
[----:B------:R-:W-:Y:S01]  /*15b0*/  SHF.R.S32.HI R194, RZ, 0x1f, R7 ;  /* 0x0000001fffc27819 */ /* 0x000fe20000011407 */
[----:B------:R-:W-:Y:S01]  /*15c0*/  IMAD R33, R187, UR17, R35 ;  /* 0x00000011bb217c24 */ /* 0x000fe2000f8e0223 */
[----:B------:R-:W-:Y:S01]  /*15d0*/  SHF.R.S32.HI R28, RZ, 0x1f, R28 ;  /* 0x0000001fff1c7819 */ /* 0x000fe2000001141c */
[----:B------:R-:W2:Y:S01]  /*15e0*/  LDCU.64 UR16, c[0x0][0x570] ;  /* 0x0000ae00ff1077ac */ /* 0x000ea20008000a00 */
[----:B------:R-:W-:Y:S01]  /*15f0*/  LEA.HI.X R201, R32, UR11, R201, 0x1, P3 ;  /* 0x0000000b20c97c11 */ /* 0x000fe200098f0cc9 */
[----:B------:R-:W-:Y:S01]  /*1600*/  IMAD.MOV.U32 R32, RZ, RZ, R34 ;  /* 0x000000ffff207224 */ /* 0x000fe200078e0022 */
[----:B------:R-:W-:Y:S01]  /*1610*/  LEA.HI R194, R194, R7, RZ, 0x7 ;  /* 0x00000007c2c27211 */ /* 0x000fe200078f38ff */
[----:B----4-:R-:W-:Y:S01]  /*1620*/  IMAD.WIDE R196, R24, 0x4, R26 ;  /* 0x0000000418c47825 */ /* 0x010fe200078e021a */
[----:B------:R-:W-:-:S02]  /*1630*/  IADD3.X R6, PT, PT, R28, R25, R6, P1, P0 ;  /* 0x000000191c067210 */ /* 0x000fc40000fe0406 */
[----:B------:R-:W-:Y:S01]  /*1640*/  SHF.R.S32.HI R194, RZ, 0x7, R194 ;  /* 0x00000007ffc27819 */ /* 0x000fe200000114c2 */
[C---:B------:R-:W-:Y:S01]  /*1650*/  IMAD.WIDE.U32 R28, R19.reuse, R4, R32 ;  /* 0x00000004131c7225 */ /* 0x040fe200078e0020 */
[----:B------:R-:W-:Y:S02]  /*1660*/  SHF.L.U64.HI R24, R4, 0x6, R5 ;  /* 0x0000000604187819 */ /* 0x000fe40000010205 */
[----:B------:R-:W-:Y:S01]  /*1670*/  VIMNMX R194, PT, PT, RZ, R194, !PT ;  /* 0x000000c2ffc27248 */ /* 0x000fe20007fe0100 */
[----:B------:R-:W-:Y:S01]  /*1680*/  IMAD R199, R19, R5, R29 ;  /* 0x0000000513c77224 */ /* 0x000fe200078e021d */
[----:B-1----:R-:W-:Y:S01]  /*1690*/  LEA R198, P1, R28, UR8, 0x1 ;  /* 0x000000081cc67c11 */ /* 0x002fe2000f8208ff */
[----:B------:R-:W-:Y:S02]  /*16a0*/  IMAD.SHL.U32 R25, R203, 0x80, RZ ;  /* 0x00000080cb197824 */ /* 0x000fe400078e00ff */
[----:B------:R-:W-:Y:S01]  /*16b0*/  IMAD.SHL.U32 R5, R4, 0x40, RZ ;  /* 0x0000004004057824 */ /* 0x000fe200078e00ff */
[----:B------:R-:W-:Y:S01]  /*16c0*/  LEA.HI.X R199, R28, UR9, R199, 0x1, P1 ;  /* 0x000000091cc77c11 */ /* 0x000fe200088f0cc7 */
[----:B------:R-:W-:Y:S01]  /*16d0*/  IMAD.MOV.U32 R195, RZ, RZ, R197 ;  /* 0x000000ffffc37224 */ /* 0x000fe200078e00c5 */
[----:B------:R-:W-:Y:S01]  /*16e0*/  IADD3 R7, P0, PT, R25, R30, RZ ;  /* 0x0000001e19077210 */ /* 0x000fe20007f1e0ff */
[----:B------:R-:W-:Y:S01]  /*16f0*/  VIADD R4, R19, 0x40 ;  /* 0x0000004013047836 */ /* 0x000fe20000000000 */
[----:B------:R-:W-:-:S02]  /*1700*/  ISETP.GT.AND P1, PT, R23, R194, PT ;  /* 0x000000c21700720c */ /* 0x000fc40003f24270 */
[----:B------:R-:W-:Y:S02]  /*1710*/  LEA.HI.X.SX32 R6, R25, R6, 0x1, P0 ;  /* 0x0000000619067211 */ /* 0x000fe400000f0eff */
[----:B--2---:R-:W-:-:S04]  /*1720*/  LEA R218, P0, R7, UR16, 0x2 ;  /* 0x0000001007da7c11 */ /* 0x004fc8000f8010ff */
[----:B------:R-:W-:Y:S01]  /*1730*/  LEA.HI.X R219, R7, UR17, R6, 0x2, P0 ;  /* 0x0000001107db7c11 */ /* 0x000fe200080f1406 */
[----:B------:R-:W-:Y:S01]  /*1740*/  IMAD R7, R211, 0x80, R22 ;  /* 0x00000080d3077824 */ /* 0x000fe200078e0216 */
[----:B------:R-:W-:-:S03]  /*1750*/  IADD3 R6, P0, PT, R19, 0x40, RZ ;  /* 0x0000004013067810 */ /* 0x000fc60007f1e0ff */
        /* <DEDUP_REMOVED lines=14> */
.L_x_1144:
[----:B------:R-:W1:Y:S01]  /*1840*/  LDCU.64 UR12, c[0x0][0x5c0] ;  /* 0x0000b800ff0c77ac */ /* 0x000e620008000a00 */
[----:B------:R-:W-:-:S05]  /*1850*/  IADD3 R0, PT, PT, R213, R214, RZ ;  /* 0x000000d6d5007210 */ /* 0x000fca0007ffe0ff */
[C---:B-1----:R-:W-:Y:S02]  /*1860*/  IMAD R5, R0.reuse, UR13, RZ ;  /* 0x0000000d00057c24 */ /* 0x042fe4000f8e02ff */
[----:B------:R-:W-:-:S05]  /*1870*/  IMAD.WIDE.U32 R10, R0, UR12, RZ ;  /* 0x0000000c000a7c25 */ /* 0x000fca000f8e00ff */
[----:B------:R-:W-:Y:S02]  /*1880*/  IADD3 R0, PT, PT, R11, R5, RZ ;  /* 0x000000050b007210 */ /* 0x000fe40007ffe0ff */
.L_x_1145:
        /* <DEDUP_REMOVED lines=11> */
.L_x_1146:
[----:B------:R-:W1:Y:S01]  /*1940*/  LDCU.64 UR10, c[0x0][0x5c8] ;  /* 0x0000b900ff0a77ac */ /* 0x000e620008000a00 */
[----:B------:R-:W-:-:S05]  /*1950*/  IADD3 R213, PT, PT, R213, R214, RZ ;  /* 0x000000d6d5d57210 */ /* 0x000fca0007ffe0ff */
[C---:B-1----:R-:W-:Y:S02]  /*1960*/  IMAD R7, R213.reuse, UR11, RZ ;  /* 0x0000000bd5077c24 */ /* 0x042fe4000f8e02ff */
[----:B------:R-:W-:-:S05]  /*1970*/  IMAD.WIDE.U32 R14, R213, UR10, RZ ;  /* 0x0000000ad50e7c25 */ /* 0x000fca000f8e00ff */
[----:B------:R-:W-:Y:S02]  /*1980*/  IADD3 R7, PT, PT, R15, R7, RZ ;  /* 0x000000070f077210 */ /* 0x000fe40007ffe0ff */
.L_x_1147:
        /* <DEDUP_REMOVED lines=32> */
.L_x_1149:
[----:B------:R-:W-:Y:S05]  /*1b90*/  BSYNC.RECONVERGENT B0 ;  /* 0x0000000000007941 */ /* 0x000fea0003800200 */
.L_x_1148:
[----:B------:R-:W3:Y:S01]  /*1ba0*/  LDCU.64 UR8, c[0x0][0x5e0] ;  /* 0x0000bc00ff0877ac */ /* 0x000ee20008000a00 */
[----:B------:R-:W-:Y:S01]  /*1bb0*/  IMAD.WIDE.U32 R20, R13, UR10, R20 ;  /* 0x0000000a0d147c25 */ /* 0x000fe2000f8e0014 */
[----:B--2---:R-:W2:Y:S03]  /*1bc0*/  @!P1 LDC.64 R4, c[0x0][0x568] ;  /* 0x00015a00ff049b82 */ /* 0x004ea60000000a00 */
[----:B------:R-:W-:Y:S01]  /*1bd0*/  IMAD R12, R12, UR10, RZ ;  /* 0x0000000a0c0c7c24 */ /* 0x000fe2000f8e02ff */
[----:B-1----:R-:W-:-:S03]  /*1be0*/  IADD3 R8, P2, PT, R14, R20, RZ ;  /* 0x000000140e087210 */ /* 0x002fc60007f5e0ff */
[----:B------:R-:W-:-:S05]  /*1bf0*/  IMAD R13, R13, UR11, R12 ;  /* 0x0000000b0d0d7c24 */ /* 0x000fca000f8e020c */
[----:B------:R-:W-:-:S03]  /*1c00*/  IADD3.X R9, PT, PT, R7, R21, R13, P2, !PT ;  /* 0x0000001507097210 */ /* 0x000fc600017fe40d */
[----:B---3--:R-:W-:-:S04]  /*1c10*/  IMAD.WIDE.U32 R8, R187, UR8, R8 ;  /* 0x00000008bb087c25 */ /* 0x008fc8000f8e0008 */
        /* <DEDUP_REMOVED lines=8> */
[----:B------:R-:W1:Y:S01]  /*1ca0*/  LDCU.64 UR8, c[0x0][0x568] ;  /* 0x0000ad00ff0877ac */ /* 0x000e620008000a00 */
[----:B------:R-:W-:Y:S01]  /*1cb0*/  MOV R9, R11 ;  /* 0x0000000b00097202 */ /* 0x000fe20000000f00 */
[----:B---3--:R-:W-:Y:S02]  /*1cc0*/  IMAD R5, R22, UR10, RZ ;  /* 0x0000000a16057c24 */ /* 0x008fe4000f8e02ff */
[----:B------:R-:W-:-:S04]  /*1cd0*/  IMAD.WIDE.U32 R8, R6, UR10, R8 ;  /* 0x0000000a06087c25 */ /* 0x000fc8000f8e0008 */
[----:B------:R-:W-:-:S05]  /*1ce0*/  IMAD R5, R6, UR11, R5 ;  /* 0x0000000b06057c24 */ /* 0x000fca000f8e0205 */
[----:B------:R-:W-:Y:S02]  /*1cf0*/  IADD3 R5, PT, PT, R9, R5, RZ ;  /* 0x0000000509057210 */ /* 0x000fe40007ffe0ff */
[----:B-1----:R-:W-:-:S04]  /*1d00*/  LEA R4, P0, R8, UR8, 0x1 ;  /* 0x0000000808047c11 */ /* 0x002fc8000f8008ff */
[----:B------:R-:W-:-:S05]  /*1d10*/  LEA.HI.X R5, R8, UR9, R5, 0x1, P0 ;  /* 0x0000000908057c11 */ /* 0x000fca00080f0c05 */
[----:B------:R4:W-:Y:S01]  /*1d20*/  STG.E.128 desc[UR22][R4.64], RZ ;  /* 0x000000ff04007986 */ /* 0x0009e2000c101d16 */
[----:B------:R-:W-:Y:S05]  /*1d30*/  BRA `(.L_x_1150) ;  /* 0x0000007c00187947 */ /* 0x000fea0003800000 */
.L_x_1143:
[C---:B------:R-:W-:Y:S01]  /*1d40*/  IMAD R26, R211.reuse, -0x80, R215 ;  /* 0xffffff80d31a7824 */ /* 0x040fe200078e02d7 */
        /* <DEDUP_REMOVED lines=10> */
[----:B------:R-:W-:Y:S01]  /*1df0*/  @!PT LDS RZ, [RZ] ;  /* 0x00000000fffff984 */ /* 0x000fe20000000800 */
[----:B------:R-:W-:Y:S01]  /*1e00*/  @!PT LDS RZ, [RZ] ;  /* 0x00000000fffff984 */ /* 0x000fe20000000800 */
[----:B------:R-:W-:Y:S01]  /*1e10*/  @!PT LDS RZ, [RZ] ;  /* 0x00000000fffff984 */ /* 0x000fe20000000800 */
[----:B------:R1:W-:Y:S01]  /*1e20*/  LDGSTS.E.BYPASS.LTC128B.128 [R190+0x4000], desc[UR22][R200.64] ;  /* 0x04000000c8be7fae */ /* 0x0003e2000b981a16 */
[----:B------:R-:W-:Y:S05]  /*1e30*/  BRA `(.L_x_1154) ;  /* 0x00000000000c7947 */ /* 0x000fea0003800000 */
.L_x_1153:
[----:B------:R2:W-:Y:S01]  /*1e40*/  STS.128 [R190+0x4000], RZ ;  /* 0x004000ffbe007388 */ /* 0x0005e20000000c00 */
[----:B------:R-:W-:Y:S05]  /*1e50*/  BRA `(.L_x_1154) ;  /* 0x0000000000047947 */ /* 0x000fea0003800000 */
.L_x_1152:
[----:B------:R3:W-:Y:S02]  /*1e60*/  STS.128 [R190+0x4000], RZ ;  /* 0x004000ffbe007388 */ /* 0x0007e40000000c00 */
.L_x_1154:
[----:B------:R-:W-:Y:S05]  /*1e70*/  BSYNC.RECONVERGENT B0 ;  /* 0x0000000000007941 */ /* 0x000fea0003800200 */
.L_x_1151:
        /* <DEDUP_REMOVED lines=17> */
.L_x_1156:
[----:B------:R-:W-:Y:S05]  /*1f90*/  BSYNC.RECONVERGENT B0 ;  /* 0x0000000000007941 */ /* 0x000fea0003800200 */
.L_x_1155:
        /* <DEDUP_REMOVED lines=11> */
.L_x_1159:
[----:B------:R1:W-:Y:S01]  /*2050*/  STS.128 [R209], RZ ;  /* 0x000000ffd1007388 */ /* 0x0003e20000000c00 */
[----:B------:R-:W-:Y:S05]  /*2060*/  BRA `(.L_x_1160) ;  /* 0x0000000000047947 */ /* 0x000fea0003800000 */
.L_x_1158:
[----:B------:R1:W-:Y:S02]  /*2070*/  STS.128 [R209], RZ ;  /* 0x000000ffd1007388 */ /* 0x0003e40000000c00 */
.L_x_1160:
[----:B------:R-:W-:Y:S05]  /*2080*/  BSYNC.RECONVERGENT B0 ;  /* 0x0000000000007941 */ /* 0x000fea0003800200 */
.L_x_1157:
        /* <DEDUP_REMOVED lines=29> */
.L_x_1162:
[----:B------:R-:W-:Y:S05]  /*2260*/  BSYNC.RECONVERGENT B0 ;  /* 0x0000000000007941 */ /* 0x000fea0003800200 */
.L_x_1161:
[----:B------:R-:W-:Y:S01]  /*2270*/  IMAD R24, R12, UR14, RZ ;  /* 0x0000000e0c187c24 */ /* 0x000fe2000f8e02ff */
[----:B------:R-:W3:Y:S01]  /*2280*/  LDCU.64 UR8, c[0x0][0x3d0] ;  /* 0x00007a00ff0877ac */ /* 0x000ee20008000a00 */
[C---:B-1----:R-:W-:Y:S01]  /*2290*/  IMAD.WIDE.U32 R26, R13.reuse, UR14, R20 ;  /* 0x0000000e0d1a7c25 */ /* 0x042fe2000f8e0014 */
[----:B------:R-:W-:Y:S03]  /*22a0*/  BSSY.RECONVERGENT B0, `(.L_x_1163) ;  /* 0x000001d000007945 */ /* 0x000fe60003800200 */
[----:B------:R-:W-:Y:S01]  /*22b0*/  IMAD R5, R13, UR15, R24 ;  /* 0x0000000f0d057c24 */ /* 0x000fe2000f8e0218 */
[----:B------:R-:W-:-:S04]  /*22c0*/  IADD3 R24, P0, PT, R16, R26, RZ ;  /* 0x0000001a10187210 */ /* 0x000fc80007f1e0ff */
[----:B------:R-:W-:Y:S02]  /*22d0*/  IADD3.X R25, PT, PT, R14, R27, R5, P0, !PT ;  /* 0x0000001b0e197210 */ /* 0x000fe400007fe405 */
[----:B------:R-:W-:-:S04]  /*22e0*/  IADD3 R5, PT, PT, -R13, R212, RZ ;  /* 0x000000d40d057210 */ /* 0x000fc80007ffe1ff */
[----:B------:R-:W-:Y:S01]  /*22f0*/  ISETP.GE.AND P2, PT, R19, R5, PT ;  /* 0x000000051300720c */ /* 0x000fe20003f46270 */
        /* <DEDUP_REMOVED lines=20> */
.L_x_1165:
[----:B------:R1:W-:Y:S01]  /*2440*/  STS.128 [R190+0x6000], RZ ;  /* 0x006000ffbe007388 */ /* 0x0003e20000000c00 */
[----:B------:R-:W-:Y:S05]  /*2450*/  BRA `(.L_x_1166) ;  /* 0x0000000000047947 */ /* 0x000fea0003800000 */
.L_x_1164:
[----:B------:R1:W-:Y:S02]  /*2460*/  STS.128 [R190+0x6000], RZ ;  /* 0x006000ffbe007388 */ /* 0x0003e40000000c00 */
.L_x_1166:
[----:B------:R-:W-:Y:S05]  /*2470*/  BSYNC.RECONVERGENT B0 ;  /* 0x0000000000007941 */ /* 0x000fea0003800200 */
.L_x_1163:
        /* <DEDUP_REMOVED lines=20> */
.L_x_1168:
[----:B------:R-:W-:Y:S05]  /*25c0*/  BSYNC.RECONVERGENT B0 ;  /* 0x0000000000007941 */ /* 0x000fea0003800200 */
.L_x_1167:
        /* <DEDUP_REMOVED lines=26> */
.L_x_1171:
[----:B------:R1:W-:Y:S01]  /*2770*/  STS.128 [R190+0x8000], RZ ;  /* 0x008000ffbe007388 */ /* 0x0003e20000000c00 */
[----:B------:R-:W-:Y:S05]  /*2780*/  BRA `(.L_x_1172) ;  /* 0x0000000000047947 */ /* 0x000fea0003800000 */
.L_x_1170:
[----:B------:R1:W-:Y:S02]  /*2790*/  STS.128 [R190+0x8000], RZ ;  /* 0x008000ffbe007388 */ /* 0x0003e40000000c00 */
.L_x_1172:
[----:B------:R-:W-:Y:S05]  /*27a0*/  BSYNC.RECONVERGENT B0 ;  /* 0x0000000000007941 */ /* 0x000fea0003800200 */
.L_x_1169:
[----:B------:R-:W2:Y:S01]  /*27b0*/  LDC.64 R24, c[0x0][0x528] ;  /* 0x00014a00ff187b82 */ /* 0x000ea20000000a00 */
[----:B---3--:R-:W-:Y:S01]  /*27c0*/  IMAD R15, R8, R0, R187 ;  /* 0x00000000080f7224 */ /* 0x008fe200078e02bb */
[----:B------:R-:W3:Y:S01]  /*27d0*/  LDCU UR10, c[0x0][0x440] ;  /* 0x00008800ff0a77ac */ /* 0x000ee20008000800 */
[----:B------:R-:W1:Y:S01]  /*27e0*/  LDCU UR11, c[0x0][0x3e0] ;  /* 0x00007c00ff0b77ac */ /* 0x000e620008000800 */
[----:B------:R-:W1:Y:S01]  /*27f0*/  LDCU UR14, c[0x0][0x45c] ;  /* 0x00008b80ff0e77ac */ /* 0x000e620008000800 */
[----:B--2---:R-:W2:Y:S04]  /*2800*/  LDG.E.64 R18, desc[UR22][R24.64+0x8] ;  /* 0x0000081618127981 */ /* 0x004ea8000c1e1b00 */
[----:B------:R1:W5:Y:S01]  /*2810*/  LDG.E.64 R4, desc[UR22][R24.64] ;  /* 0x0000001618047981 */ /* 0x000362000c1e1b00 */
[----:B------:R-:W-:Y:S01]  /*2820*/  IMAD.SHL.U32 R15, R15, 0x20, RZ ;  /* 0x000000200f0f7824 */ /* 0x000fe200078e00ff */
[----:B------:R-:W-:Y:S01]  /*2830*/  BSSY.RECONVERGENT B0, `(.L_x_1173) ;  /* 0x0000016000007945 */ /* 0x000fe20003800200 */
[----:B------:R-:W-:Y:S01]  /*2840*/  LOP3.LUT P0, RZ, R17, 0x4, RZ, 0xc0, !PT ;  /* 0x0000000411ff7812 */ /* 0x000fe2000780c0ff */
[----:B------:R1:W-:Y:S02]  /*2850*/  @P1 STS.128 [R190+0x9000], RZ ;  /* 0x009000ffbe001388 */ /* 0x0003e40000000c00 */
[----:B--2---:R-:W-:-:S02]  /*2860*/  IADD3 R222, P3, P2, R15, R18, R222 ;  /* 0x000000120fde7210 */ /* 0x004fc40007a7e0de */
[----:B------:R-:W-:Y:S01]  /*2870*/  SHF.R.S32.HI R15, RZ, 0x1f, R15 ;  /* 0x0000001fff0f7819 */ /* 0x000fe2000001140f */
[----:B-1-3--:R-:W-:Y:S05]  /*2880*/  @P1 BRA `(.L_x_1174) ;  /* 0x0000000000401947 */ /* 0x00afea0003800000 */
[----:B------:R-:W1:Y:S02]  /*2890*/  LDCU UR8, c[0x0][0x440] ;  /* 0x00008800ff0877ac */ /* 0x000e640008000800 */
[----:B-1----:R-:W-:-:S13]  /*28a0*/  ISETP.GE.AND P1, PT, R20, UR8, PT ;  /* 0x0000000814007c0c */ /* 0x002fda000bf26270 */
[----:B------:R1:W-:Y:S01]  /*28b0*/  @P1 STS.128 [R190+0x9000], RZ ;  /* 0x009000ffbe001388 */ /* 0x0003e20000000c00 */
        /* <DEDUP_REMOVED lines=9> */
[----:B------:R-:W-:Y:S01]  /*2950*/  @!PT LDS RZ, [RZ] ;  /* 0x00000000fffff984 */ /* 0x000fe20000000800 */
[----:B------:R-:W-:Y:S01]  /*2960*/  @!PT LDS RZ, [RZ] ;  /* 0x00000000fffff984 */ /* 0x000fe20000000800 */
[----:B------:R-:W-:Y:S01]  /*2970*/  @!PT LDS RZ, [RZ] ;  /* 0x00000000fffff984 */ /* 0x000fe20000000800 */
[----:B------:R2:W-:Y:S04]  /*2980*/  LDGSTS.E.BYPASS.LTC128B.128 [R190+0x9000], desc[UR22][R12.64] ;  /* 0x090000000cbe7fae */ /* 0x0005e8000b981a16 */
.L_x_1174:
[----:B------:R-:W-:Y:S05]  /*2990*/  BSYNC.RECONVERGENT B0 ;  /* 0x0000000000007941 */ /* 0x000fea0003800200 */
.L_x_1173:
[----:B-----5:R-:W-:Y:S01]  /*29a0*/  R2UR UR29, R4 ;  /* 0x00000000041d72ca */ /* 0x020fe200000e0000 */
[----:B------:R-:W0:Y:S01]  /*29b0*/  LDGDEPBAR ;  /* 0x00000000000079af */ /* 0x000e220000000000 */
[----:B------:R-:W-:Y:S01]  /*29c0*/  SHF.R.U32.HI R4, RZ, 0x6, R9 ;  /* 0x00000006ff047819 */ /* 0x000fe20000011609 */
[----:B------:R-:W3:Y:S01]  /*29d0*/  LDCU UR9, c[0x0][0x590] ;  /* 0x0000b200ff0977ac */ /* 0x000ee20008000800 */
[----:B------:R-:W-:Y:S01]  /*29e0*/  R2UR UR12, R5 ;  /* 0x00000000050c72ca */ /* 0x000fe200000e0000 */
[----:B------:R-:W-:Y:S01]  /*29f0*/  IMAD.MOV.U32 R0, RZ, RZ, 0x10 ;  /* 0x00000010ff007424 */ /* 0x000fe200078e00ff */
[----:B------:R-:W-:Y:S01]  /*2a00*/  LOP3.LUT R4, R4, 0xe, RZ, 0xc0, !PT ;  /* 0x0000000e04047812 */ /* 0x000fe200078ec0ff */
[----:B------:R-:W-:Y:S01]  /*2a10*/  IMAD.WIDE.U32 R222, R222, -0x2daee0ad, RZ ;  /* 0xd2511f53dede7825 */ /* 0x000fe200078e00ff */
[----:B------:R-:W-:Y:S02]  /*2a20*/  IADD3.X R202, PT, PT, R15, R19, RZ, P3, P2 ;  /* 0x000000130fca7210 */ /* 0x000fe40001fe44ff */
[----:B------:R-:W-:-:S02]  /*2a30*/  CS2R R154, SRZ ;  /* 0x00000000009a7805 */ /* 0x000fc4000001ff00 */
[----:B------:R-:W-:Y:S01]  /*2a40*/  SEL R0, R0, 0xfffffff0, !P0 ;  /* 0xfffffff000007807 */ /* 0x000fe20004000000 */
[----:B------:R-:W-:Y:S01]  /*2a50*/  IMAD R217, R191, 0x4, R4 ;  /* 0x00000004bfd97824 */ /* 0x000fe200078e0204 */
[----:B------:R-:W-:Y:S01]  /*2a60*/  CS2R R152, SRZ ;  /* 0x0000000000987805 */ /* 0x000fe2000001ff00 */
[----:B------:R-:W-:Y:S01]  /*2a70*/  IMAD.SHL.U32 R203, R203, 0x8, RZ ;  /* 0x00000008cbcb7824 */ /* 0x000fe200078e00ff */
[----:B------:R-:W-:Y:S01]  /*2a80*/  CS2R R158, SRZ ;  /* 0x00000000009e7805 */ /* 0x000fe2000001ff00 */
[C---:B------:R-:W-:Y:S01]  /*2a90*/  VIADD R5, R217.reuse, 0x1 ;  /* 0x00000001d9057836 */ /* 0x040fe20000000000 */
[----:B------:R-:W-:Y:S01]  /*2aa0*/  CS2R R156, SRZ ;  /* 0x00000000009c7805 */ /* 0x000fe2000001ff00 */
[----:B------:R-:W-:Y:S01]  /*2ab0*/  IMAD.SHL.U32 R0, R0, 0x2, RZ ;  /* 0x0000000200007824 */ /* 0x000fe200078e00ff */
[----:B------:R-:W-:Y:S01]  /*2ac0*/  LOP3.LUT R217, R217, UR12, RZ, 0x3c, !PT ;  /* 0x0000000cd9d97c12 */ /* 0x000fe2000f8e3cff */
[--C-:B------:R-:W-:Y:S01]  /*2ad0*/  IMAD.IADD R177, R183, 0x1, R7.reuse ;  /* 0x00000001b7b17824 */ /* 0x100fe200078e0207 */
[----:B------:R-:W-:Y:S01]  /*2ae0*/  LOP3.LUT R5, R5, UR12, RZ, 0x3c, !PT ;  /* 0x0000000c05057c12 */ /* 0x000fe2000f8e3cff */
        /* <DEDUP_REMOVED lines=13> */
[----:B------:R-:W-:Y:S01]  /*2bc0*/  CS2R R128, SRZ ;  /* 0x0000000000807805 */ /* 0x000fe2000001ff00 */
[----:B------:R-:W-:Y:S01]  /*2bd0*/  IMAD.IADD R184, R181, 0x1, R0 ;  /* 0x00000001b5b87824 */ /* 0x000fe200078e0200 */
[C---:B------:R-:W-:Y:S01]  /*2be0*/  LOP3.LUT R217, R223.reuse, R217, RZ, 0x3c, !PT ;  /* 0x000000d9dfd97212 */ /* 0x040fe200078e3cff */
[----:B------:R-:W1:Y:S01]  /*2bf0*/  LDCU.U8 UR8, c[0x0][0x4f8] ;  /* 0x00009f00ff0877ac */ /* 0x000e620008000000 */
[----:B------:R-:W-:Y:S01]  /*2c00*/  LOP3.LUT R216, R223, R5, RZ, 0x3c, !PT ;  /* 0x00000005dfd87212 */ /* 0x000fe200078e3cff */
[----:B---3--:R-:W-:-:S02]  /*2c10*/  USHF.L.U32 UR9, UR9, 0x7, URZ ;  /* 0x0000000709097899 */ /* 0x008fc400080006ff */
[----:B------:R-:W-:Y:S02]  /*2c20*/  UIADD3 UR28, UPT, UPT, UR12, -0x4498517b, URZ ;  /* 0xbb67ae850c1c7890 */ /* 0x000fe4000fffe0ff */
[----:B------:R-:W-:Y:S02]  /*2c30*/  UIADD3 UR27, UPT, UPT, UR12, 0x76cf5d0a, URZ ;  /* 0x76cf5d0a0c1b7890 */ /* 0x000fe4000fffe0ff */
[----:B------:R-:W-:Y:S02]  /*2c40*/  UIADD3 UR26, UPT, UPT, UR12, 0x32370b8f, URZ ;  /* 0x32370b8f0c1a7890 */ /* 0x000fe4000fffe0ff */
[----:B------:R-:W-:Y:S02]  /*2c50*/  UIADD3 UR17, UPT, UPT, UR12, -0x126145ec, URZ ;  /* 0xed9eba140c117890 */ /* 0x000fe4000fffe0ff */
[----:B------:R-:W-:Y:S02]  /*2c60*/  UIADD3 UR16, UPT, UPT, UR12, -0x56f99767, URZ ;  /* 0xa90668990c107890 */ /* 0x000fe4000fffe0ff */
[----:B------:R-:W-:-:S12]  /*2c70*/  UIADD3 UR15, UPT, UPT, UR12, 0x646e171e, URZ ;  /* 0x646e171e0c0f7890 */ /* 0x000fd8000fffe0ff */
.L_x_1179:
[----:B------:R-:W0:Y:S01]  /*2c80*/  LDGDEPBAR ;  /* 0x00000000000079af */ /* 0x000e220000000000 */
[----:B------:R-:W-:Y:S01]  /*2c90*/  IMAD.MOV.U32 R197, RZ, RZ, R195 ;  /* 0x000000ffffc57224 */ /* 0x000fe200078e00c3 */
        /* <DEDUP_REMOVED lines=8> */
[----:B------:R-:W3:Y:S05]  /*2d20*/  LDSM.16.M88.4 R72, [R181] ;  /* 0x00000000b548783b */ /* 0x000eea0000000200 */
[----:B------:R-:W1:Y:S05]  /*2d30*/  LDSM.16.M88.4 R76, [R177+0x1000] ;  /* 0x00100000b14c783b */ /* 0x000e6a0000000200 */
[----:B-----5:R1:W5:Y:S05]  /*2d40*/  LDG.E R226, desc[UR22][R118.64] ;  /* 0x0000001676e27981 */ /* 0x02036a000c1e1900 */
[----:B------:R1:W5:Y:S05]  /*2d50*/  LDG.E R225, desc[UR22][R118.64+0x20] ;  /* 0x0000201676e17981 */ /* 0x00036a000c1e1900 */
[----:B------:R1:W5:Y:S05]  /*2d60*/  LDG.E R224, desc[UR22][R118.64+0x100] ;  /* 0x0001001676e07981 */ /* 0x00036a000c1e1900 */
[----:B------:R1:W5:Y:S05]  /*2d70*/  LDG.E R197, desc[UR22][R118.64+0x120] ;  /* 0x0001201676c57981 */ /* 0x00036a000c1e1900 */
[----:B------:R-:W4:Y:S05]  /*2d80*/  LDSM.16.M88.4 R80, [R181+0x400] ;  /* 0x00040000b550783b */ /* 0x000f2a0000000200 */
[----:B------:R-:W4:Y:S05]  /*2d90*/  LDSM.16.M88.4 R84, [R181+0x800] ;  /* 0x00080000b554783b */ /* 0x000f2a0000000200 */
[----:B------:R-:W4:Y:S01]  /*2da0*/  LDSM.16.M88.4 R88, [R181+0xc00] ;  /* 0x000c0000b558783b */ /* 0x000f220000000200 */
[-C--:B---3--:R-:W-:Y:S04]  /*2db0*/  HMMA.16816.F32.BF16 R4, R68, R72.reuse, RZ ;  /* 0x000000484404723c */ /* 0x088fe800000418ff */
[----:B------:R-:W-:Y:S05]  /*2dc0*/  LDSM.16.M88.4 R92, [R116] ;  /* 0x00000000745c783b */ /* 0x000fea0000000200 */
[----:B------:R-:W3:Y:S01]  /*2dd0*/  LDSM.16.M88.4 R96, [R184] ;  /* 0x00000000b860783b */ /* 0x000ee20000000200 */
[C---:B-1----:R-:W-:Y:S04]  /*2de0*/  HMMA.16816.F32.BF16 R8, R76.reuse, R72, RZ ;  /* 0x000000484c08723c */ /* 0x042fe800000418ff */
[----:B------:R-:W1:Y:S04]  /*2df0*/  LDSM.16.M88.4 R100, [R116+0x1000] ;  /* 0x001000007464783b */ /* 0x000e680000000200 */
[-C--:B--2---:R-:W-:Y:S01]  /*2e00*/  HMMA.16816.F32.BF16 R12, R76, R74.reuse, RZ ;  /* 0x0000004a4c0c723c */ /* 0x084fe200000418ff */
[----:B------:R-:W2:Y:S05]  /*2e10*/  LDSM.16.M88.4 R104, [R184+0x400] ;  /* 0x00040000b868783b */ /* 0x000eaa0000000200 */
[----:B------:R-:W2:Y:S02]  /*2e20*/  LDSM.16.M88.4 R108, [R184+0x800] ;  /* 0x00080000b86c783b */ /* 0x000ea40000000200 */
[C---:B------:R-:W-:Y:S03]  /*2e30*/  HMMA.16816.F32.BF16 R16, R68.reuse, R74, RZ ;  /* 0x0000004a4410723c */ /* 0x040fe600000418ff */
[----:B------:R-:W2:Y:S05]  /*2e40*/  LDSM.16.M88.4 R112, [R184+0xc00] ;  /* 0x000c0000b870783b */ /* 0x000eaa0000000200 */
        /* <DEDUP_REMOVED lines=31> */
[----:B------:R-:W-:Y:S04]  /*3040*/  IMAD.SHL.U32 R68, R191, 0x80, RZ ;  /* 0x00000080bf447824 */ /* 0x000fe800078e00ff */
[C---:B------:R-:W-:Y:S01]  /*3050*/  VIADD R71, R68.reuse, 0x80 ;  /* 0x0000008044477836 */ /* 0x040fe20000000000 */
[----:B------:R-:W-:Y:S04]  /*3060*/  IADD3 R69, PT, PT, R68, 0x80, R215 ;  /* 0x0000008044457810 */ /* 0x000fe80007ffe0d7 */
[----:B------:R-:W-:Y:S02]  /*3070*/  ISETP.LT.AND P0, PT, R71, R212, PT ;  /* 0x000000d44700720c */ /* 0x000fe40003f01270 */
[----:B-1----:R-:W-:Y:S01]  /*3080*/  IADD3 R69, PT, PT, R69, R70, -R212 ;  /* 0x0000004645457210 */ /* 0x002fe20007ffe8d4 */
[----:B------:R-:W-:Y:S04]  /*3090*/  VIADD R70, R117, 0x80 ;  /* 0x0000008075467836 */ /* 0x000fe80000000000 */
[----:B------:R-:W-:Y:S05]  /*30a0*/  VIADD R69, R69, 0xffffff80 ;  /* 0xffffff8045457836 */ /* 0x000fea0000000000 */
[----:B------:R-:W-:Y:S11]  /*30b0*/  ISETP.GE.AND P1, PT, R70, R69, PT ;  /* 0x000000454600720c */ /* 0x000ff60003f26270 */
[----:B------:R-:W-:Y:S02]  /*30c0*/  @!UPT UIADD3 URZ, UPT, UPT, URZ, URZ, URZ ;  /* 0x000000fffffff290 */ /* 0x000fe4000fffe0ff */
[----:B------:R-:W-:Y:S05]  /*30d0*/  @!P1 BRA P0, `(.L_x_1176) ;  /* 0x0000001000909947 */ /* 0x000fea0000000000 */
.L_x_1175:
[----:B------:R-:W1:Y:S01]  /*30e0*/  LDC R71, c[0x0][0x504] ;  /* 0x00014100ff477b82 */ /* 0x000e620000000800 */
[----:B------:R-:W2:Y:S01]  /*30f0*/  S2R R69, SR_TID.X ;  /* 0x0000000000457919 */ /* 0x000ea20000002100 */
[----:B------:R-:W-:Y:S06]  /*3100*/  IMAD.IADD R68, R185, 0x1, R117 ;  /* 0x00000001b9447824 */ /* 0x000fec00078e0275 */
[----:B------:R-:W3:Y:S01]  /*3110*/  LDC R85, c[0x0][0x508] ;  /* 0x00014200ff557b82 */ /* 0x000ee20000000800 */
        /* <DEDUP_REMOVED lines=11> */
[----:B------:R-:W-:Y:S01]  /*31d0*/  VIADDMNMX R231, R85, 0x9, R212, PT ;  /* 0x0000000955e77846 */ /* 0x000fe200038001d4 */
[----:B------:R-:W-:Y:S01]  /*31e0*/  IMAD R83, R191, 0x80, R70 ;  /* 0x00000080bf537824 */ /* 0x000fe200078e0246 */
[C-C-:B------:R-:W-:Y:S02]  /*31f0*/  VIADDMNMX R228, R85.reuse, 0x41, R212.reuse, PT ;  /* 0x0000004155e47846 */ /* 0x140fe400038001d4 */
[----:B------:R-:W-:Y:S01]  /*3200*/  VIADDMNMX R125, R85, 0x49, R212, PT ;  /* 0x00000049557d7846 */ /* 0x000fe200038001d4 */
        /* <DEDUP_REMOVED lines=273> */
.L_x_1176:
[C---:B------:R-:W-:Y:S01]  /*4320*/  FSETP.NEU.FTZ.AND P0, PT, R207.reuse, -INF , PT ;  /* 0xff800000cf00780b */ /* 0x040fe20003f1d000 */
[----:B------:R-:W1:Y:S01]  /*4330*/  S2R R96, SR_TID.X ;  /* 0x0000000000607919 */ /* 0x000e620000002100 */
[----:B------:R-:W-:Y:S01]  /*4340*/  FSETP.NEU.FTZ.AND P1, PT, R208, -INF , PT ;  /* 0xff800000d000780b */ /* 0x000fe20003f3d000 */
[----:B------:R-:W-:Y:S01]  /*4350*/  FMUL.FTZ R248, R207, 1.4426950216293334961 ;  /* 0x3fb8aa3bcff87820 */ /* 0x000fe20000410000 */
[----:B------:R-:W-:Y:S02]  /*4360*/  IMAD.IADD R184, R181, 0x1, R0 ;  /* 0x00000001b5b87824 */ /* 0x000fe400078e0200 */
[----:B------:R-:W-:Y:S01]  /*4370*/  FMUL.FTZ R90, R206, 1.4426950216293334961 ;  /* 0x3fb8aa3bce5a7820 */ /* 0x000fe20000410000 */
[----:B------:R-:W-:Y:S01]  /*4380*/  UIADD3 UR12, UPT, UPT, UR29, -0x61c88647, URZ ;  /* 0x9e3779b91d0c7890 */ /* 0x000fe2000fffe0ff */
[----:B------:R-:W-:Y:S01]  /*4390*/  IMAD.WIDE.U32 R108, R217, -0x326172a9, RZ ;  /* 0xcd9e8d57d96c7825 */ /* 0x000fe200078e00ff */
[----:B------:R-:W-:Y:S01]  /*43a0*/  FSEL R248, R248, RZ, P0 ;  /* 0x000000fff8f87208 */ /* 0x000fe20000000000 */
[----:B------:R-:W-:Y:S01]  /*43b0*/  UIADD3 UR13, UPT, UPT, UR29, 0x3c6ef372, URZ ;  /* 0x3c6ef3721d0d7890 */ /* 0x000fe2000fffe0ff */
[C---:B------:R-:W-:Y:S01]  /*43c0*/  FSETP.NEU.FTZ.AND P0, PT, R204.reuse, -INF , PT ;  /* 0xff800000cc00780b */ /* 0x040fe20003f1d000 */
[----:B------:R-:W-:Y:S01]  /*43d0*/  FMUL.FTZ R97, R204, 1.4426950216293334961 ;  /* 0x3fb8aa3bcc617820 */ /* 0x000fe20000410000 */
[----:B------:R-:W-:Y:S01]  /*43e0*/  FMUL.FTZ R245, R208, 1.4426950216293334961 ;  /* 0x3fb8aa3bd0f57820 */ /* 0x000fe20000410000 */
[--C-:B------:R-:W-:Y:S01]  /*43f0*/  FFMA.FTZ R68, R6, UR14, -R248.reuse ;  /* 0x0000000e06447c23 */ /* 0x100fe200080108f8 */
[--C-:B------:R-:W-:Y:S01]  /*4400*/  FFMA.FTZ R70, R7, UR14, -R248.reuse ;  /* 0x0000000e07467c23 */ /* 0x100fe200080108f8 */
[--C-:B------:R-:W-:Y:S01]  /*4410*/  FFMA.FTZ R81, R66, UR14, -R248.reuse ;  /* 0x0000000e42517c23 */ /* 0x100fe200080108f8 */
[----:B------:R-:W-:Y:S01]  /*4420*/  FSEL R97, R97, RZ, P0 ;  /* 0x000000ff61617208 */ /* 0x000fe20000000000 */
[--C-:B------:R-:W-:Y:S01]  /*4430*/  FFMA.FTZ R83, R34, UR14, -R248.reuse ;  /* 0x0000000e22537c23 */ /* 0x100fe200080108f8 */
[----:B------:R-:W-:Y:S01]  /*4440*/  FSEL R245, R245, RZ, P1 ;  /* 0x000000fff5f57208 */ /* 0x000fe20000800000 */
[----:B------:R-:W-:Y:S01]  /*4450*/  FFMA.FTZ R236, R50, UR14, -R248 ;  /* 0x0000000e32ec7c23 */ /* 0x000fe200080108f8 */
[----:B------:R-:W-:Y:S01]  /*4460*/  FSETP.NEU.FTZ.AND P1, PT, R206, -INF , PT ;  /* 0xff800000ce00780b */ /* 0x000fe20003f3d000 */
[--C-:B------:R-:W-:Y:S01]  /*4470*/  FFMA.FTZ R91, R14, UR14, -R97.reuse ;  /* 0x0000000e0e5b7c23 */ /* 0x100fe20008010861 */
[----:B------:R-:W-:Y:S01]  /*4480*/  FFMA.FTZ R244, R42, UR14, -R97 ;  /* 0x0000000e2af47c23 */ /* 0x000fe20008010861 */
[--C-:B------:R-:W-:Y:S01]  /*4490*/  FFMA.FTZ R69, R5, UR14, -R245.reuse ;  /* 0x0000000e05457c23 */ /* 0x100fe200080108f5 */
[----:B------:R-:W-:Y:S01]  /*44a0*/  FSEL R90, R90, RZ, P1 ;  /* 0x000000ff5a5a7208 */ /* 0x000fe20000800000 */
[--C-:B------:R-:W-:Y:S01]  /*44b0*/  FFMA.FTZ R92, R20, UR14, -R245.reuse ;  /* 0x0000000e145c7c23 */ /* 0x100fe200080108f5 */
[----:B------:R-:W-:Y:S01]  /*44c0*/  FFMA.FTZ R77, R21, UR14, -R245 ;  /* 0x0000000e154d7c23 */ /* 0x000fe200080108f5 */
[--C-:B------:R-:W-:Y:S01]  /*44d0*/  FFMA.FTZ R42, R58, UR14, -R97.reuse ;  /* 0x0000000e3a2a7c23 */ /* 0x100fe20008010861 */
[--C-:B------:R-:W-:Y:S01]  /*44e0*/  FFMA.FTZ R247, R31, UR14, -R97.reuse ;  /* 0x0000000e1ff77c23 */ /* 0x100fe20008010861 */
[--C-:B------:R-:W-:Y:S01]  /*44f0*/  FFMA.FTZ R78, R25, UR14, -R90.reuse ;  /* 0x0000000e194e7c23 */ /* 0x100fe2000801085a */
[--C-:B------:R-:W-:Y:S01]  /*4500*/  FFMA.FTZ R87, R13, UR14, -R90.reuse ;  /* 0x0000000e0d577c23 */ /* 0x100fe2000801085a */
[--C-:B------:R-:W-:Y:S01]  /*4510*/  FFMA.FTZ R79, R8, UR14, -R90.reuse ;  /* 0x0000000e084f7c23 */ /* 0x100fe2000801085a */
[----:B------:R-:W-:Y:S01]  /*4520*/  FFMA.FTZ R75, R9, UR14, -R90 ;  /* 0x0000000e094b7c23 */ /* 0x000fe2000801085a */
[----:B-1----:R-:W-:Y:S01]  /*4530*/  SHF.R.U32.HI R14, RZ, 0x5, R96 ;  /* 0x00000005ff0e7819 */ /* 0x002fe20000011660 */
[----:B------:R-:W-:Y:S01]  /*4540*/  MUFU.EX2 R13, R78 ;  /* 0x0000004e000d7308 */ /* 0x000fe20000000800 */
[----:B------:R-:W-:Y:S01]  /*4550*/  LOP3.LUT P0, RZ, R96, 0x4, RZ, 0xc0, !PT ;  /* 0x0000000460ff7812 */ /* 0x000fe2000780c0ff */
[--C-:B------:R-:W-:Y:S01]  /*4560*/  FFMA.FTZ R71, R61, UR14, -R90.reuse ;  /* 0x0000000e3d477c23 */ /* 0x100fe2000801085a */
[----:B------:R-:W-:Y:S01]  /*4570*/  LOP3.LUT R14, R14, 0x3, RZ, 0xc0, !PT ;  /* 0x000000030e0e7812 */ /* 0x000fe200078ec0ff */
[--C-:B------:R-:W-:Y:S01]  /*4580*/  FFMA.FTZ R96, R27, UR14, -R97.reuse ;  /* 0x0000000e1b607c23 */ /* 0x100fe20008010861 */
[----:B------:R-:W-:Y:S04]  /*4590*/  IMAD.WIDE.U32 R102, R216, -0x326172a9, RZ ;  /* 0xcd9e8d57d8667825 */ /* 0x000fe800078e00ff */
[--C-:B------:R-:W-:Y:S01]  /*45a0*/  FFMA.FTZ R27, R62, UR14, -R97.reuse ;  /* 0x0000000e3e1b7c23 */ /* 0x100fe20008010861 */
[----:B------:R-:W-:Y:S01]  /*45b0*/  MUFU.EX2 R50, R92 ;  /* 0x0000005c00327308 */ /* 0x000fe20000000800 */
[----:B------:R-:W-:Y:S01]  /*45c0*/  FFMA.FTZ R56, R56, UR14, -R90 ;  /* 0x0000000e38387c23 */ /* 0x000fe2000801085a */
[----:B------:R-:W-:Y:S02]  /*45d0*/  IMAD R100, R211, 0x8, R14 ;  /* 0x00000008d3647824 */ /* 0x000fe400078e020e */
[--C-:B------:R-:W-:Y:S01]  /*45e0*/  FFMA.FTZ R57, R57, UR14, -R90.reuse ;  /* 0x0000000e39397c23 */ /* 0x100fe2000801085a */
[--C-:B------:R-:W-:Y:S01]  /*45f0*/  FFMA.FTZ R93, R60, UR14, -R90.reuse ;  /* 0x0000000e3c5d7c23 */ /* 0x100fe2000801085a */
[--C-:B------:R-:W-:Y:S01]  /*4600*/  FFMA.FTZ R237, R45, UR14, -R90.reuse ;  /* 0x0000000e2ded7c23 */ /* 0x100fe2000801085a */
[C---:B------:R-:W-:Y:S02]  /*4610*/  VIADD R98, R100.reuse, 0x4 ;  /* 0x0000000464627836 */ /* 0x040fe40000000000 */
[--C-:B------:R-:W-:Y:S01]  /*4620*/  FFMA.FTZ R241, R41, UR14, -R90.reuse ;  /* 0x0000000e29f17c23 */ /* 0x100fe2000801085a */
[----:B------:R-:W-:Y:S01]  /*4630*/  IMAD.WIDE.U32 R100, R100, -0x326172a9, RZ ;  /* 0xcd9e8d5764647825 */ /* 0x000fe200078e00ff */
[----:B------:R-:W-:Y:S03]  /*4640*/  MUFU.EX2 R45, R70 ;  /* 0x00000046002d7308 */ /* 0x000fe60000000800 */
[----:B------:R-:W-:Y:S01]  /*4650*/  FFMA.FTZ R31, R59, UR14, -R97 ;  /* 0x0000000e3b1f7c23 */ /* 0x000fe20008010861 */
[----:B------:R-:W-:Y:S01]  /*4660*/  IMAD.WIDE.U32 R98, R98, -0x326172a9, RZ ;  /* 0xcd9e8d5762627825 */ /* 0x000fe200078e00ff */
[----:B------:R-:W-:Y:S05]  /*4670*/  LOP3.LUT R58, R202, UR29, R101, 0x96, !PT ;  /* 0x0000001dca3a7c12 */ /* 0x000fea000f8e9665 */
[----:B------:R-:W-:Y:S01]  /*4680*/  MUFU.EX2 R41, R79 ;  /* 0x0000004f00297308 */ /* 0x000fe20000000800 */
[----:B------:R-:W-:Y:S01]  /*4690*/  LOP3.LUT R62, R100, UR12, R109, 0x96, !PT ;  /* 0x0000000c643e7c12 */ /* 0x000fe2000f8e966d */
[--C-:B------:R-:W-:Y:S01]  /*46a0*/  FFMA.FTZ R251, R28, UR14, -R90.reuse ;  /* 0x0000000e1cfb7c23 */ /* 0x100fe2000801085a */
        /* <DEDUP_REMOVED lines=8> */
[----:B------:R-:W-:Y:S01]  /*4730*/  FFMA.FTZ R246, R40, UR14, -R90 ;  /* 0x0000000e28f67c23 */ /* 0x000fe2000801085a */
[--C-:B------:R-:W-:Y:S01]  /*4740*/  FFMA.FTZ R90, R15, UR14, -R97.reuse ;  /* 0x0000000e0f5a7c23 */ /* 0x100fe20008010861 */
[--C-:B------:R-:W-:Y:S01]  /*4750*/  FFMA.FTZ R15, R26, UR14, -R97.reuse ;  /* 0x0000000e1a0f7c23 */ /* 0x100fe20008010861 */
[----:B------:R-:W-:Y:S04]  /*4760*/  IMAD.WIDE.U32 R58, R58, -0x2daee0ad, RZ ;  /* 0xd2511f533a3a7825 */ /* 0x000fe800078e00ff */
[--C-:B------:R-:W-:Y:S01]  /*4770*/  FFMA.FTZ R26, R63, UR14, -R97.reuse ;  /* 0x0000000e3f1a7c23 */ /* 0x100fe20008010861 */
[----:B------:R-:W-:Y:S01]  /*4780*/  UIADD3 UR12, UPT, UPT, UR29, -0x255992d5, URZ ;  /* 0xdaa66d2b1d0c7890 */ /* 0x000fe2000fffe0ff */
[----:B------:R-:W-:Y:S01]  /*4790*/  FFMA.FTZ R252, R30, UR14, -R97 ;  /* 0x0000000e1efc7c23 */ /* 0x000fe20008010861 */
[----:B------:R-:W-:Y:S01]  /*47a0*/  IMAD.WIDE.U32 R62, R62, -0x2daee0ad, RZ ;  /* 0xd2511f533e3e7825 */ /* 0x000fe200078e00ff */
[----:B------:R-:W-:Y:S01]  /*47b0*/  LOP3.LUT R14, R222, UR28, R59, 0x96, !PT ;  /* 0x0000001cde0e7c12 */ /* 0x000fe2000f8e963b */
[----:B------:R1:W-:Y:S02]  /*47c0*/  MUFU.EX2 R6, R83 ;  /* 0x0000005300067308 */ /* 0x0003e40000000800 */
[----:B------:R-:W-:Y:S01]  /*47d0*/  FFMA.FTZ R240, R46, UR14, -R97 ;  /* 0x0000000e2ef07c23 */ /* 0x000fe20008010861 */
[----:B------:R-:W-:Y:S01]  /*47e0*/  IMAD.WIDE.U32 R110, R110, -0x2daee0ad, RZ ;  /* 0xd2511f536e6e7825 */ /* 0x000fe200078e00ff */
[----:B------:R-:W-:Y:S06]  /*47f0*/  LOP3.LUT R116, R58, UR27, R63, 0x96, !PT ;  /* 0x0000001b3a747c12 */ /* 0x000fec000f8e963f */
[----:B------:R-:W-:Y:S01]  /*4800*/  MUFU.EX2 R252, R252 ;  /* 0x000000fc00fc7308 */ /* 0x000fe20000000800 */
[----:B------:R-:W-:Y:S01]  /*4810*/  FFMA.FTZ R47, R47, UR14, -R97 ;  /* 0x0000000e2f2f7c23 */ /* 0x000fe20008010861 */
[----:B------:R-:W-:Y:S01]  /*4820*/  IMAD.WIDE.U32 R100, R100, -0x2daee0ad, RZ ;  /* 0xd2511f5364647825 */ /* 0x000fe200078e00ff */
[----:B------:R-:W-:Y:S07]  /*4830*/  LOP3.LUT R106, R222, UR28, R111, 0x96, !PT ;  /* 0x0000001cde6a7c12 */ /* 0x000fee000f8e966f */
        /* <DEDUP_REMOVED lines=11> */
[--C-:B------:R-:W-:Y:S07]  /*48f0*/  LOP3.LUT R30, R108, UR13, R113.reuse, 0x96, !PT ;  /* 0x0000000d6c1e7c12 */ /* 0x100fee000f8e9671 */
[----:B------:R-:W-:Y:S01]  /*4900*/  MUFU.EX2 R236, R236 ;  /* 0x000000ec00ec7308 */ /* 0x000fe20000000800 */
[----:B------:R-:W-:Y:S01]  /*4910*/  LOP3.LUT R14, R102, UR13, R113, 0x96, !PT ;  /* 0x0000000d660e7c12 */ /* 0x000fe2000f8e9671 */
        /* <DEDUP_REMOVED lines=11> */
[----:B------:R-:W-:Y:S01]  /*49d0*/  LOP3.LUT R59, R108, UR13, R107, 0x96, !PT ;  /* 0x0000000d6c3b7c12 */ /* 0x000fe2000f8e966b */
[----:B------:R-:W-:Y:S01]  /*49e0*/  UIADD3 UR13, UPT, UPT, UR29, 0x78dde6e4, URZ ;  /* 0x78dde6e41d0d7890 */ /* 0x000fe2000fffe0ff */
[----:B------:R-:W-:Y:S01]  /*49f0*/  LOP3.LUT R110, R110, UR27, R99, 0x96, !PT ;  /* 0x0000001b6e6e7c12 */ /* 0x000fe2000f8e9663 */
[----:B------:R-:W-:Y:S04]  /*4a00*/  IMAD.WIDE.U32 R118, R30, -0x2daee0ad, RZ ;  /* 0xd2511f531e767825 */ /* 0x000fe800078e00ff */
[--C-:B------:R-:W-:Y:S02]  /*4a10*/  FFMA.FTZ R82, R35, UR14, -R248.reuse ;  /* 0x0000000e23527c23 */ /* 0x100fe400080108f8 */
[----:B------:R-:W-:Y:S01]  /*4a20*/  MUFU.EX2 R7, R94 ;  /* 0x0000005e00077308 */ /* 0x000fe20000000800 */
[--C-:B------:R-:W-:Y:S01]  /*4a30*/  FFMA.FTZ R76, R55, UR14, -R248.reuse ;  /* 0x0000000e374c7c23 */ /* 0x100fe200080108f8 */
[----:B------:R-:W-:Y:S01]  /*4a40*/  IMAD.WIDE.U32 R102, R14, -0x2daee0ad, RZ ;  /* 0xd2511f530e667825 */ /* 0x000fe200078e00ff */
[----:B------:R-:W-:Y:S07]  /*4a50*/  LOP3.LUT R14, R62, UR26, R119, 0x96, !PT ;  /* 0x0000001a3e0e7c12 */ /* 0x000fee000f8e9677 */
[----:B------:R2:W-:Y:S01]  /*4a60*/  MUFU.EX2 R5, R82 ;  /* 0x0000005200057308 */ /* 0x0005e20000000800 */
[--C-:B------:R-:W-:Y:S01]  /*4a70*/  FFMA.FTZ R73, R19, UR14, -R248.reuse ;  /* 0x0000000e13497c23 */ /* 0x100fe200080108f8 */
[----:B------:R-:W-:Y:S01]  /*4a80*/  IMAD.WIDE.U32 R104, R104, -0x2daee0ad, RZ ;  /* 0xd2511f5368687825 */ /* 0x000fe200078e00ff */
[----:B------:R-:W-:Y:S07]  /*4a90*/  LOP3.LUT R30, R100, UR26, R103, 0x96, !PT ;  /* 0x0000001a641e7c12 */ /* 0x000fee000f8e9667 */
[----:B------:R-:W-:Y:S01]  /*4aa0*/  MUFU.EX2 R19, R77 ;  /* 0x0000004d00137308 */ /* 0x000fe20000000800 */
[--C-:B------:R-:W-:Y:S01]  /*4ab0*/  FFMA.FTZ R231, R51, UR14, -R248.reuse ;  /* 0x0000000e33e77c23 */ /* 0x100fe200080108f8 */
[----:B------:R-:W-:Y:S01]  /*4ac0*/  IMAD.WIDE.U32 R114, R114, -0x326172a9, RZ ;  /* 0xcd9e8d5772727825 */ /* 0x000fe200078e00ff */
[----:B------:R-:W-:Y:S07]  /*4ad0*/  LOP3.LUT R62, R118, UR17, R105, 0x96, !PT ;  /* 0x00000011763e7c12 */ /* 0x000fee000f8e9669 */
[----:B------:R-:W-:Y:S01]  /*4ae0*/  MUFU.EX2 R51, R69 ;  /* 0x0000004500337308 */ /* 0x000fe20000000800 */
[--C-:B------:R-:W-:Y:S01]  /*4af0*/  FFMA.FTZ R243, R39, UR14, -R248.reuse ;  /* 0x0000000e27f37c23 */ /* 0x100fe200080108f8 */
[----:B------:R-:W-:Y:S01]  /*4b00*/  IMAD.WIDE.U32 R110, R110, -0x326172a9, RZ ;  /* 0xcd9e8d576e6e7825 */ /* 0x000fe200078e00ff */
[C---:B------:R-:W-:Y:S07]  /*4b10*/  LOP3.LUT R108, R106.reuse, UR12, R115, 0x96, !PT ;  /* 0x0000000c6a6c7c12 */ /* 0x040fee000f8e9673 */
[----:B------:R-:W-:Y:S01]  /*4b20*/  MUFU.EX2 R39, R75 ;  /* 0x0000004b00277308 */ /* 0x000fe20000000800 */
[----:B------:R-:W-:Y:S01]  /*4b30*/  FFMA.FTZ R233, R49, UR14, -R245 ;  /* 0x0000000e31e97c23 */ /* 0x000fe200080108f5 */
[----:B------:R-:W-:Y:S01]  /*4b40*/  IMAD.WIDE.U32 R100, R59, -0x2daee0ad, RZ ;  /* 0xd2511f533b647825 */ /* 0x000fe200078e00ff */
[----:B------:R-:W-:Y:S01]  /*4b50*/  LOP3.LUT R106, R106, UR12, R111, 0x96, !PT ;  /* 0x0000000c6a6a7c12 */ /* 0x000fe2000f8e966f */
[----:B------:R-:W-:Y:S02]  /*4b60*/  UIADD3 UR12, UPT, UPT, UR29, 0x1715609d, URZ ;  /* 0x1715609d1d0c7890 */ /* 0x000fe4000fffe0ff */
[--C-:B------:R-:W-:Y:S01]  /*4b70*/  FFMA.FTZ R74, R18, UR14, -R248.reuse ;  /* 0x0000000e124a7c23 */ /* 0x100fe200080108f8 */
[----:B------:R-:W-:Y:S01]  /*4b80*/  IMAD.WIDE.U32 R118, R14, -0x326172a9, RZ ;  /* 0xcd9e8d570e767825 */ /* 0x000fe200078e00ff */
[----:B------:R-:W-:Y:S02]  /*4b90*/  LOP3.LUT R14, R122, UR26, R101, 0x96, !PT ;  /* 0x0000001a7a0e7c12 */ /* 0x000fe4000f8e9665 */
[----:B------:R3:W4:Y:S01]  /*4ba0*/  MUFU.EX2 R18, R95 ;  /* 0x0000005f00127308 */ /* 0x0007220000000800 */
[--C-:B------:R-:W-:Y:S01]  /*4bb0*/  FFMA.FTZ R80, R23, UR14, -R248.reuse ;  /* 0x0000000e17507c23 */ /* 0x100fe200080108f8 */
[----:B------:R-:W-:Y:S04]  /*4bc0*/  IMAD.WIDE.U32 R62, R62, -0x326172a9, RZ ;  /* 0xcd9e8d573e3e7825 */ /* 0x000fe800078e00ff */
[--C-:B------:R-:W-:Y:S04]  /*4bd0*/  FFMA.FTZ R85, R17, UR14, -R245.reuse ;  /* 0x0000000e11557c23 */ /* 0x100fe800080108f5 */
[----:B------:R-:W-:Y:S01]  /*4be0*/  MUFU.EX2 R49, R68 ;  /* 0x0000004400317308 */ /* 0x000fe20000000800 */
[--C-:B------:R-:W-:Y:S01]  /*4bf0*/  FFMA.FTZ R228, R67, UR14, -R248.reuse ;  /* 0x0000000e43e47c23 */ /* 0x100fe200080108f8 */
[----:B------:R-:W-:Y:S04]  /*4c00*/  IMAD.WIDE.U32 R108, R108, -0x2daee0ad, RZ ;  /* 0xd2511f536c6c7825 */ /* 0x000fe800078e00ff */
[--C-:B------:R-:W-:Y:S04]  /*4c10*/  FFMA.FTZ R227, R65, UR14, -R245.reuse ;  /* 0x0000000e41e37c23 */ /* 0x100fe800080108f5 */
[----:B------:R4:W-:Y:S01]  /*4c20*/  MUFU.EX2 R17, R80 ;  /* 0x0000005000117308 */ /* 0x0009e20000000800 */
[----:B------:R-:W-:Y:S01]  /*4c30*/  FFMA.FTZ R232, R64, UR14, -R245 ;  /* 0x0000000e40e87c23 */ /* 0x000fe200080108f5 */
[----:B------:R-:W-:Y:S01]  /*4c40*/  IMAD.WIDE.U32 R120, R46, -0x2daee0ad, RZ ;  /* 0xd2511f532e787825 */ /* 0x000fe200078e00ff */
[----:B------:R-:W-:Y:S07]  /*4c50*/  LOP3.LUT R46, R116, UR13, R119, 0x96, !PT ;  /* 0x0000000d742e7c12 */ /* 0x000fee000f8e9677 */
[----:B------:R-:W-:Y:S01]  /*4c60*/  MUFU.EX2 R228, R228 ;  /* 0x000000e400e47308 */ /* 0x000fe20000000800 */
[----:B------:R-:W-:Y:S01]  /*4c70*/  LOP3.LUT R100, R100, UR17, R109, 0x96, !PT ;  /* 0x0000001164647c12 */ /* 0x000fe2000f8e966d */
[----:B------:R-:W-:Y:S01]  /*4c80*/  IMAD.WIDE.U32 R112, R112, -0x2daee0ad, RZ ;  /* 0xd2511f5370707825 */ /* 0x000fe200078e00ff */
[----:B------:R-:W-:Y:S07]  /*4c90*/  LOP3.LUT R97, R98, UR26, R121, 0x96, !PT ;  /* 0x0000001a62617c12 */ /* 0x000fee000f8e9679 */
[----:B------:R-:W4:Y:S01]  /*4ca0*/  MUFU.EX2 R227, R227 ;  /* 0x000000e300e37308 */ /* 0x000f220000000800 */
[----:B------:R-:W-:Y:S01]  /*4cb0*/  FFMA.FTZ R234, R52, UR14, -R245 ;  /* 0x0000000e34ea7c23 */ /* 0x000fe200080108f5 */
[----:B------:R-:W-:Y:S01]  /*4cc0*/  IMAD.WIDE.U32 R116, R14, -0x326172a9, RZ ;  /* 0xcd9e8d570e747825 */ /* 0x000fe200078e00ff */
[----:B------:R-:W-:Y:S07]  /*4cd0*/  LOP3.LUT R14, R118, UR12, R63, 0x96, !PT ;  /* 0x0000000c760e7c12 */ /* 0x000fee000f8e963f */
[----:B------:R-:W-:Y:S01]  /*4ce0*/  MUFU.EX2 R232, R232 ;  /* 0x000000e800e87308 */ /* 0x000fe20000000800 */
[----:B------:R-:W-:Y:S01]  /*4cf0*/  LOP3.LUT R102, R102, UR17, R113, 0x96, !PT ;  /* 0x0000001166667c12 */ /* 0x000fe2000f8e9671 */
        /* <DEDUP_REMOVED lines=9> */
[----:B------:R-:W-:Y:S07]  /*4d90*/  PRMT R105, R114, 0x7770, RZ ;  /* 0x0000777072697816 */ /* 0x000fee00000000ff */
[----:B------:R-:W-:Y:S01]  /*4da0*/  MUFU.EX2 R25, R73 ;  /* 0x0000004900197308 */ /* 0x000fe20000000800 */
[----:B------:R-:W-:Y:S01]  /*4db0*/  FFMA.FTZ R248, R38, UR14, -R248 ;  /* 0x0000000e26f87c23 */ /* 0x000fe200080108f8 */
[----:B------:R-:W-:Y:S01]  /*4dc0*/  IMAD.WIDE.U32 R120, R30, -0x326172a9, RZ ;  /* 0xcd9e8d571e787825 */ /* 0x000fe200078e00ff */
[----:B------:R-:W-:Y:S07]  /*4dd0*/  LOP3.LUT R30, R116, UR12, R101, 0x96, !PT ;  /* 0x0000000c741e7c12 */ /* 0x000fee000f8e9665 */
[----:B------:R-:W-:Y:S01]  /*4de0*/  MUFU.EX2 R38, R72 ;  /* 0x0000004800267308 */ /* 0x000fe20000000800 */
[----:B------:R-:W-:Y:S01]  /*4df0*/  ISETP.LE.U32.AND P2, PT, R105, UR8, PT ;  /* 0x0000000869007c0c */ /* 0x000fe2000bf43070 */
[----:B------:R-:W-:Y:S01]  /*4e00*/  IMAD.WIDE.U32 R102, R102, -0x326172a9, RZ ;  /* 0xcd9e8d5766667825 */ /* 0x000fe200078e00ff */
[----:B------:R-:W-:Y:S07]  /*4e10*/  LOP3.LUT R61, R58, UR13, R121, 0x96, !PT ;  /* 0x0000000d3a3d7c12 */ /* 0x000fee000f8e9679 */
[----:B------:R-:W-:Y:S01]  /*4e20*/  MUFU.EX2 R29, R85 ;  /* 0x00000055001d7308 */ /* 0x000fe20000000800 */
[----:B------:R-:W-:Y:S01]  /*4e30*/  PRMT R101, R114, 0x7773, RZ ;  /* 0x0000777372657816 */ /* 0x000fe200000000ff */
        /* <DEDUP_REMOVED lines=11> */
[----:B------:R-:W-:Y:S01]  /*4ef0*/  ISETP.GT.U32.AND P6, PT, R104, UR8, PT ;  /* 0x0000000868007c0c */ /* 0x000fe2000bfc4070 */
[----:B------:R-:W-:Y:S01]  /*4f00*/  IMAD.WIDE.U32 R110, R58, -0x2daee0ad, RZ ;  /* 0xd2511f533a6e7825 */ /* 0x000fe200078e00ff */
[----:B------:R-:W-:Y:S01]  /*4f10*/  LOP3.LUT R99, R116, UR12, R99, 0x96, !PT ;  /* 0x0000000c74637c12 */ /* 0x000fe2000f8e9663 */
[----:B------:R-:W-:Y:S01]  /*4f20*/  UIADD3 UR12, UPT, UPT, UR29, -0x4ab325aa, URZ ;  /* 0xb54cda561d0c7890 */ /* 0x000fe2000fffe0ff */
[----:B------:R-:W-:Y:S01]  /*4f30*/  ISETP.GT.U32.AND P5, PT, R103, UR8, PT ;  /* 0x0000000867007c0c */ /* 0x000fe2000bfa4070 */
[----:B------:R-:W-:Y:S01]  /*4f40*/  IMAD.WIDE.U32 R116, R61, -0x2daee0ad, RZ ;  /* 0xd2511f533d747825 */ /* 0x000fe200078e00ff */
[C---:B------:R-:W-:Y:S03]  /*4f50*/  PRMT R61, R110.reuse, 0x7771, RZ ;  /* 0x000077716e3d7816 */ /* 0x040fe600000000ff */
[----:B------:R-:W-:Y:S01]  /*4f60*/  MUFU.EX2 R23, R87 ;  /* 0x0000005700177308 */ /* 0x000fe20000000800 */
[----:B-1----:R-:W-:Y:S01]  /*4f70*/  PRMT R83, R110, 0x7773, RZ ;  /* 0x000077736e537816 */ /* 0x002fe200000000ff */
[----:B--2---:R-:W-:Y:S01]  /*4f80*/  IMAD.MOV.U32 R82, RZ, RZ, 0x10 ;  /* 0x00000010ff527424 */ /* 0x004fe200078e00ff */
[----:B------:R-:W-:Y:S01]  /*4f90*/  LOP3.LUT R97, R118, UR15, R115, 0x96, !PT ;  /* 0x0000000f76617c12 */ /* 0x000fe2000f8e9673 */
[----:B------:R-:W-:Y:S01]  /*4fa0*/  IMAD.WIDE.U32 R104, R59, -0x2daee0ad, RZ ;  /* 0xd2511f533b687825 */ /* 0x000fe200078e00ff */
[----:B------:R-:W-:Y:S05]  /*4fb0*/  LOP3.LUT R58, R116, UR15, R111, 0x96, !PT ;  /* 0x0000000f743a7c12 */ /* 0x000fea000f8e966f */
[----:B------:R-:W-:Y:S01]  /*4fc0*/  MUFU.EX2 R54, R91 ;  /* 0x0000005b00367308 */ /* 0x000fe20000000800 */
[----:B---3--:R-:W-:Y:S01]  /*4fd0*/  PRMT R95, R110, 0x7770, RZ ;  /* 0x000077706e5f7816 */ /* 0x008fe200000000ff */
[----:B----4-:R-:W-:Y:S01]  /*4fe0*/  @!P2 FADD.FTZ R18, -R18, -RZ ;  /* 0x800000ff1212a221 */ /* 0x010fe20000010100 */
[----:B------:R-:W-:Y:S01]  /*4ff0*/  PRMT R63, R110, 0x7772, RZ ;  /* 0x000077726e3f7816 */ /* 0x000fe200000000ff */
[----:B------:R-:W-:Y:S01]  /*5000*/  IMAD.WIDE.U32 R110, R30, -0x2daee0ad, RZ ;  /* 0xd2511f531e6e7825 */ /* 0x000fe200078e00ff */
[----:B------:R-:W-:Y:S05]  /*5010*/  ISETP.GT.U32.AND P3, PT, R61, UR8, PT ;  /* 0x000000083d007c0c */ /* 0x000fea000bf64070 */
[----:B------:R-:W-:Y:S01]  /*5020*/  MUFU.EX2 R22, R15 ;  /* 0x0000000f00167308 */ /* 0x000fe20000000800 */
[----:B------:R-:W-:Y:S01]  /*5030*/  SEL R30, R82, 0xfffffff0, !P0 ;  /* 0xfffffff0521e7807 */ /* 0x000fe20004000000 */
[----:B------:R-:W-:Y:S01]  /*5040*/  @P6 FADD.FTZ R7, -R7, -RZ ;  /* 0x800000ff07076221 */ /* 0x000fe20000010100 */
[----:B------:R-:W-:Y:S01]  /*5050*/  LOP3.LUT R82, R108, UR16, R105, 0x96, !PT ;  /* 0x000000106c527c12 */ /* 0x000fe2000f8e9669 */
[----:B------:R-:W-:Y:S01]  /*5060*/  IMAD.WIDE.U32 R108, R99, -0x2daee0ad, RZ ;  /* 0xd2511f53636c7825 */ /* 0x000fe200078e00ff */
[----:B------:R-:W-:Y:S05]  /*5070*/  ISETP.GT.U32.AND P2, PT, R83, UR8, PT ;  /* 0x0000000853007c0c */ /* 0x000fea000bf44070 */
[----:B------:R-:W1:Y:S01]  /*5080*/  MUFU.EX2 R61, R81 ;  /* 0x00000051003d7308 */ /* 0x000e620000000800 */
[----:B------:R-:W-:Y:S01]  /*5090*/  LOP3.LUT R105, R97, 0xff, RZ, 0xc0, !PT ;  /* 0x000000ff61697812 */ /* 0x000fe200078ec0ff */
[----:B------:R-:W-:Y:S01]  /*50a0*/  @P5 FADD.FTZ R6, -R6, -RZ ;  /* 0x800000ff06065221 */ /* 0x000fe20000010100 */
[----:B------:R-:W-:Y:S07]  /*50b0*/  ISETP.GT.U32.AND P0, PT, R63, UR8, PT ;  /* 0x000000083f007c0c */ /* 0x000fee000bf04070 */
[----:B------:R-:W-:Y:S01]  /*50c0*/  MUFU.EX2 R243, R243 ;  /* 0x000000f300f37308 */ /* 0x000fe20000000800 */
[----:B------:R-:W-:Y:S01]  /*50d0*/  SHF.R.U32.HI R80, RZ, 0x18, R97 ;  /* 0x00000018ff507819 */ /* 0x000fe20000011661 */
[----:B------:R-:W-:Y:S01]  /*50e0*/  @P3 FADD.FTZ R227, -R227, -RZ ;  /* 0x800000ffe3e33221 */ /* 0x000fe20000010100 */
[----:B------:R-:W-:Y:S07]  /*50f0*/  ISETP.LE.U32.AND P6, PT, R105, UR8, PT ;  /* 0x0000000869007c0c */ /* 0x000fee000bfc3070 */
[----:B------:R-:W-:Y:S01]  /*5100*/  MUFU.EX2 R242, R242 ;  /* 0x000000f200f27308 */ /* 0x000fe20000000800 */
[----:B------:R-:W-:Y:S01]  /*5110*/  ISETP.GT.U32.AND P4, PT, R101, UR8, PT ;  /* 0x0000000865007c0c */ /* 0x000fe2000bf84070 */
[----:B------:R-:W-:Y:S01]  /*5120*/  FFMA.FTZ R86, R16, UR14, -R245 ;  /* 0x0000000e10567c23 */ /* 0x000fe200080108f5 */
[----:B------:R-:W-:Y:S01]  /*5130*/  ISETP.LE.U32.AND P1, PT, R95, UR8, PT ;  /* 0x000000085f007c0c */ /* 0x000fe2000bf23070 */
[----:B------:R-:W-:Y:S01]  /*5140*/  @P2 FADD.FTZ R228, -R228, -RZ ;  /* 0x800000ffe4e42221 */ /* 0x000fe20000010100 */
[----:B------:R-:W-:Y:S05]  /*5150*/  ISETP.LE.U32.AND P5, PT, R80, UR8, PT ;  /* 0x0000000850007c0c */ /* 0x000fea000bfa3070 */
[----:B------:R-:W-:Y:S01]  /*5160*/  MUFU.EX2 R33, R86 ;  /* 0x0000005600217308 */ /* 0x000fe20000000800 */
[----:B------:R-:W-:Y:S01]  /*5170*/  PRMT R101, R110, 0x7772, RZ ;  /* 0x000077726e657816 */ /* 0x000fe200000000ff */
[----:B-1----:R-:W-:Y:S01]  /*5180*/  @P0 FADD.FTZ R61, -R61, -RZ ;  /* 0x800000ff3d3d0221 */ /* 0x002fe20000010100 */
[----:B------:R-:W-:Y:S07]  /*5190*/  LOP3.LUT R80, R58, 0xff, RZ, 0xc0, !PT ;  /* 0x000000ff3a507812 */ /* 0x000fee00078ec0ff */
[----:B------:R-:W-:Y:S01]  /*51a0*/  MUFU.EX2 R240, R240 ;  /* 0x000000f000f07308 */ /* 0x000fe20000000800 */
[----:B------:R-:W-:Y:S01]  /*51b0*/  LOP3.LUT R59, R104, UR15, R111, 0x96, !PT ;  /* 0x0000000f683b7c12 */ /* 0x000fe2000f8e966f */
[----:B------:R-:W-:Y:S01]  /*51c0*/  @!P6 FADD.FTZ R50, -R50, -RZ ;  /* 0x800000ff3232e221 */ /* 0x000fe20000010100 */
[C---:B------:R-:W-:Y:S01]  /*51d0*/  PRMT R104, R110.reuse, 0x7770, RZ ;  /* 0x000077706e687816 */ /* 0x040fe200000000ff */
[----:B------:R-:W-:Y:S01]  /*51e0*/  @P4 FADD.FTZ R5, -R5, -RZ ;  /* 0x800000ff05054221 */ /* 0x000fe20000010100 */
[----:B------:R-:W-:Y:S01]  /*51f0*/  PRMT R103, R110, 0x7771, RZ ;  /* 0x000077716e677816 */ /* 0x000fe200000000ff */
[----:B------:R-:W-:Y:S01]  /*5200*/  @!P1 FADD.FTZ R232, -R232, -RZ ;  /* 0x800000ffe8e89221 */ /* 0x000fe20000010100 */
[----:B------:R-:W-:Y:S01]  /*5210*/  PRMT R63, R110, 0x7773, RZ ;  /* 0x000077736e3f7816 */ /* 0x000fe200000000ff */
[----:B------:R-:W-:Y:S01]  /*5220*/  IMAD.WIDE.U32 R110, R14, -0x2daee0ad, RZ ;  /* 0xd2511f530e6e7825 */ /* 0x000fe200078e00ff */
[----:B------:R-:W-:Y:S01]  /*5230*/  ISETP.GT.U32.AND P3, PT, R101, UR8, PT ;  /* 0x0000000865007c0c */ /* 0x000fe2000bf64070 */
[----:B------:R-:W-:Y:S01]  /*5240*/  MUFU.EX2 R235, R47 ;  /* 0x0000002f00eb7308 */ /* 0x000fe20000000800 */
[----:B------:R-:W-:Y:S01]  /*5250*/  ISETP.LE.U32.AND P2, PT, R80, UR8, PT ;  /* 0x0000000850007c0c */ /* 0x000fe2000bf43070 */
[----:B------:R-:W-:Y:S01]  /*5260*/  @!P5 FADD.FTZ R17, -R17, -RZ ;  /* 0x800000ff1111d221 */ /* 0x000fe20000010100 */
[----:B------:R-:W-:Y:S07]  /*5270*/  SHF.R.U32.HI R105, RZ, 0x18, R58 ;  /* 0x00000018ff697819 */ /* 0x000fee000001163a */
[----:B------:R-:W-:Y:S01]  /*5280*/  MUFU.EX2 R35, R11 ;  /* 0x0000000b00237308 */ /* 0x000fe20000000800 */
[----:B------:R-:W-:Y:S01]  /*5290*/  ISETP.GT.U32.AND P0, PT, R63, UR8, PT ;  /* 0x000000083f007c0c */ /* 0x000fe2000bf04070 */
[----:B------:R-:W-:Y:S01]  /*52a0*/  FFMA.FTZ R238, R48, UR14, -R245 ;  /* 0x0000000e30ee7c23 */ /* 0x000fe200080108f5 */
[----:B------:R-:W-:Y:S07]  /*52b0*/  LOP3.LUT R81, R106, UR16, R111, 0x96, !PT ;  /* 0x000000106a517c12 */ /* 0x000fee000f8e966f */
[----:B------:R-:W1:Y:S01]  /*52c0*/  MUFU.EX2 R63, R76 ;  /* 0x0000004c003f7308 */ /* 0x000e620000000800 */
[----:B------:R-:W-:Y:S01]  /*52d0*/  PRMT R99, R108, 0x7770, RZ ;  /* 0x000077706c637816 */ /* 0x000fe200000000ff */
[----:B------:R-:W-:Y:S01]  /*52e0*/  IMAD.WIDE.U32 R106, R46, -0x326172a9, RZ ;  /* 0xcd9e8d572e6a7825 */ /* 0x000fe200078e00ff */
[----:B------:R-:W-:Y:S07]  /*52f0*/  ISETP.LE.U32.AND P6, PT, R105, UR8, PT ;  /* 0x0000000869007c0c */ /* 0x000fee000bfc3070 */
[----:B------:R-:W2:Y:S01]  /*5300*/  MUFU.EX2 R46, R93 ;  /* 0x0000005d002e7308 */ /* 0x000ea20000000800 */
[----:B------:R-:W-:Y:S01]  /*5310*/  ISETP.GT.U32.AND P1, PT, R103, UR8, PT ;  /* 0x0000000867007c0c */ /* 0x000fe2000bf24070 */
[----:B------:R-:W-:Y:S01]  /*5320*/  @P3 FADD.FTZ R252, -R252, -RZ ;  /* 0x800000fffcfc3221 */ /* 0x000fe20000010100 */
[----:B------:R-:W-:Y:S01]  /*5330*/  ISETP.LE.U32.AND P5, PT, R99, UR8, PT ;  /* 0x0000000863007c0c */ /* 0x000fe2000bfa3070 */
[----:B------:R-:W-:Y:S01]  /*5340*/  @!P2 FADD.FTZ R234, -R234, -RZ ;  /* 0x800000ffeaeaa221 */ /* 0x000fe20000010100 */
[C---:B------:R-:W-:Y:S05]  /*5350*/  PRMT R103, R106.reuse, 0x7771, RZ ;  /* 0x000077716a677816 */ /* 0x040fea00000000ff */
[----:B------:R-:W-:Y:S01]  /*5360*/  MUFU.EX2 R238, R238 ;  /* 0x000000ee00ee7308 */ /* 0x000fe20000000800 */
[----:B------:R-:W-:Y:S01]  /*5370*/  PRMT R80, R106, 0x7773, RZ ;  /* 0x000077736a507816 */ /* 0x000fe200000000ff */
[----:B------:R-:W-:Y:S01]  /*5380*/  FFMA.FTZ R84, R4, UR14, -R245 ;  /* 0x0000000e04547c23 */ /* 0x000fe200080108f5 */
[----:B------:R-:W-:Y:S07]  /*5390*/  PRMT R74, R97, 0x7632, R74 ;  /* 0x00007632614a7816 */ /* 0x000fee000000004a */
[----:B------:R-:W-:Y:S01]  /*53a0*/  MUFU.EX2 R248, R248 ;  /* 0x000000f800f87308 */ /* 0x000fe20000000800 */
[----:B------:R-:W-:Y:S01]  /*53b0*/  LOP3.LUT R94, R112, UR16, R117, 0x96, !PT ;  /* 0x00000010705e7c12 */ /* 0x000fe2000f8e9675 */
[----:B-1----:R-:W-:Y:S01]  /*53c0*/  @!P6 FADD.FTZ R63, -R63, -RZ ;  /* 0x800000ff3f3fe221 */ /* 0x002fe20000010100 */
[----:B------:R-:W-:Y:S01]  /*53d0*/  ISETP.GT.U32.AND P3, PT, R103, UR8, PT ;  /* 0x0000000867007c0c */ /* 0x000fe2000bf64070 */
[----:B------:R-:W-:Y:S01]  /*53e0*/  @P1 FADD.FTZ R249, -R249, -RZ ;  /* 0x800000fff9f91221 */ /* 0x000fe20000010100 */
[----:B------:R-:W-:Y:S01]  /*53f0*/  ISETP.GT.U32.AND P2, PT, R80, UR8, PT ;  /* 0x0000000850007c0c */ /* 0x000fe2000bf44070 */
[----:B--2---:R-:W-:Y:S01]  /*5400*/  @!P5 FADD.FTZ R46, -R46, -RZ ;  /* 0x800000ff2e2ed221 */ /* 0x004fe20000010100 */
[----:B------:R-:W-:Y:S01]  /*5410*/  LOP3.LUT R74, R74, 0xff, RZ, 0xc0, !PT ;  /* 0x000000ff4a4a7812 */ /* 0x000fe200078ec0ff */
[----:B------:R-:W-:Y:S01]  /*5420*/  IMAD.WIDE.U32 R80, R81, -0x326172a9, RZ ;  /* 0xcd9e8d5751507825 */ /* 0x000fe200078e00ff */
[----:B------:R-:W-:Y:S01]  /*5430*/  ISETP.LE.U32.AND P4, PT, R104, UR8, PT ;  /* 0x0000000868007c0c */ /* 0x000fe2000bf83070 */
[----:B------:R-:W-:Y:S01]  /*5440*/  MUFU.EX2 R246, R246 ;  /* 0x000000f600f67308 */ /* 0x000fe20000000800 */
[----:B------:R-:W-:Y:S01]  /*5450*/  LOP3.LUT R62, R62, UR12, R107, 0x96, !PT ;  /* 0x0000000c3e3e7c12 */ /* 0x000fe2000f8e966b */
[----:B------:R-:W-:Y:S01]  /*5460*/  FFMA.FTZ R229, R53, UR14, -R245 ;  /* 0x0000000e35e57c23 */ /* 0x000fe200080108f5 */
[C---:B------:R-:W-:Y:S07]  /*5470*/  PRMT R104, R106.reuse, 0x7770, RZ ;  /* 0x000077706a687816 */ /* 0x040fee00000000ff */
[----:B------:R-:W-:Y:S01]  /*5480*/  MUFU.EX2 R53, R84 ;  /* 0x0000005400357308 */ /* 0x000fe20000000800 */
[----:B------:R-:W-:Y:S01]  /*5490*/  PRMT R101, R106, 0x7772, RZ ;  /* 0x000077726a657816 */ /* 0x000fe200000000ff */
[----:B------:R-:W-:Y:S01]  /*54a0*/  IMAD.WIDE.U32 R106, R94, -0x326172a9, RZ ;  /* 0xcd9e8d575e6a7825 */ /* 0x000fe200078e00ff */
[----:B------:R-:W-:Y:S07]  /*54b0*/  LOP3.LUT R73, R59, 0xff, RZ, 0xc0, !PT ;  /* 0x000000ff3b497812 */ /* 0x000fee00078ec0ff */
[----:B------:R-:W-:Y:S01]  /*54c0*/  MUFU.EX2 R229, R229 ;  /* 0x000000e500e57308 */ /* 0x000fe20000000800 */
[----:B------:R-:W-:Y:S01]  /*54d0*/  ISETP.LE.U32.AND P6, PT, R74, UR8, PT ;  /* 0x000000084a007c0c */ /* 0x000fe2000bfc3070 */
[----:B------:R-:W-:Y:S01]  /*54e0*/  @P3 FADD.FTZ R29, -R29, -RZ ;  /* 0x800000ff1d1d3221 */ /* 0x000fe20000010100 */
[----:B------:R-:W-:Y:S01]  /*54f0*/  ISETP.LE.U32.AND P5, PT, R73, UR8, PT ;  /* 0x0000000849007c0c */ /* 0x000fe2000bfa3070 */
[----:B------:R-:W-:Y:S01]  /*5500*/  @P2 FADD.FTZ R25, -R25, -RZ ;  /* 0x800000ff19192221 */ /* 0x000fe20000010100 */
[----:B------:R-:W-:Y:S05]  /*5510*/  PRMT R99, R106, 0x7770, RZ ;  /* 0x000077706a637816 */ /* 0x000fea00000000ff */
[----:B------:R-:W1:Y:S01]  /*5520*/  MUFU.EX2 R247, R247 ;  /* 0x000000f700f77308 */ /* 0x000e620000000800 */
[----:B------:R-:W-:Y:S01]  /*5530*/  SHF.R.U32.HI R72, RZ, 0x18, R59 ;  /* 0x00000018ff487819 */ /* 0x000fe2000001163b */
[--C-:B------:R-:W-:Y:S01]  /*5540*/  FFMA.FTZ R250, R36, UR14, -R245.reuse ;  /* 0x0000000e24fa7c23 */ /* 0x100fe200080108f5 */
[----:B------:R-:W-:Y:S07]  /*5550*/  ISETP.LE.U32.AND P2, PT, R99, UR8, PT ;  /* 0x0000000863007c0c */ /* 0x000fee000bf43070 */
[----:B------:R-:W-:Y:S01]  /*5560*/  MUFU.EX2 R239, R43 ;  /* 0x0000002b00ef7308 */ /* 0x000fe20000000800 */
[----:B------:R-:W-:Y:S01]  /*5570*/  ISETP.LE.U32.AND P3, PT, R72, UR8, PT ;  /* 0x0000000848007c0c */ /* 0x000fe2000bf63070 */
[----:B------:R-:W-:Y:S01]  /*5580*/  FFMA.FTZ R245, R37, UR14, -R245 ;  /* 0x0000000e25f57c23 */ /* 0x000fe200080108f5 */
[----:B------:R-:W-:Y:S01]  /*5590*/  PRMT R94, R106, 0x7771, RZ ;  /* 0x000077716a5e7816 */ /* 0x000fe200000000ff */
[----:B------:R-:W-:Y:S01]  /*55a0*/  @!P6 FADD.FTZ R38, -R38, -RZ ;  /* 0x800000ff2626e221 */ /* 0x000fe20000010100 */
[----:B------:R-:W-:Y:S01]  /*55b0*/  ISETP.LE.U32.AND P1, PT, R104, UR8, PT ;  /* 0x0000000868007c0c */ /* 0x000fe2000bf23070 */
[----:B------:R-:W-:Y:S01]  /*55c0*/  @!P5 FADD.FTZ R34, -R34, -RZ ;  /* 0x800000ff2222d221 */ /* 0x000fe20000010100 */
[----:B------:R-:W-:Y:S03]  /*55d0*/  PRMT R93, R106, 0x7772, RZ ;  /* 0x000077726a5d7816 */ /* 0x000fe600000000ff */
[----:B------:R-:W-:Y:S01]  /*55e0*/  MUFU.EX2 R250, R250 ;  /* 0x000000fa00fa7308 */ /* 0x000fe20000000800 */
[----:B------:R-:W-:Y:S01]  /*55f0*/  ISETP.GT.U32.AND P6, PT, R94, UR8, PT ;  /* 0x000000085e007c0c */ /* 0x000fe2000bfc4070 */
[----:B-1----:R-:W-:Y:S01]  /*5600*/  @P0 FADD.FTZ R247, -R247, -RZ ;  /* 0x800000fff7f70221 */ /* 0x002fe20000010100 */
[----:B------:R-:W-:Y:S01]  /*5610*/  PRMT R72, R58, 0x7632, R72 ;  /* 0x000076323a487816 */ /* 0x000fe20000000048 */
[----:B------:R-:W-:Y:S01]  /*5620*/  @!P2 FADD.FTZ R238, -R238, -RZ ;  /* 0x800000ffeeeea221 */ /* 0x000fe20000010100 */
[----:B------:R-:W-:Y:S01]  /*5630*/  ISETP.GT.U32.AND P5, PT, R93, UR8, PT ;  /* 0x000000085d007c0c */ /* 0x000fe2000bfa4070 */
[----:B------:R-:W-:Y:S01]  /*5640*/  @!P3 FADD.FTZ R9, -R9, -RZ ;  /* 0x800000ff0909b221 */ /* 0x000fe20000010100 */
[----:B------:R-:W-:Y:S03]  /*5650*/  PRMT R86, R106, 0x7773, RZ ;  /* 0x000077736a567816 */ /* 0x000fe600000000ff */
[----:B------:R-:W-:Y:S01]  /*5660*/  MUFU.EX2 R37, R10 ;  /* 0x0000000a00257308 */ /* 0x000fe20000000800 */
[----:B------:R-:W-:Y:S01]  /*5670*/  LOP3.LUT R72, R72, 0xff, RZ, 0xc0, !PT ;  /* 0x000000ff48487812 */ /* 0x000fe200078ec0ff */
[----:B------:R-:W-:Y:S01]  /*5680*/  @!P1 FADD.FTZ R33, -R33, -RZ ;  /* 0x800000ff21219221 */ /* 0x000fe20000010100 */
[----:B------:R-:W-:Y:S07]  /*5690*/  PRMT R92, R108, 0x7772, RZ ;  /* 0x000077726c5c7816 */ /* 0x000fee00000000ff */
[----:B------:R-:W-:Y:S01]  /*56a0*/  MUFU.EX2 R245, R245 ;  /* 0x000000f500f57308 */ /* 0x000fe20000000800 */
[----:B------:R-:W-:Y:S01]  /*56b0*/  ISETP.GT.U32.AND P3, PT, R86, UR8, PT ;  /* 0x0000000856007c0c */ /* 0x000fe2000bf64070 */
[----:B------:R-:W-:Y:S01]  /*56c0*/  @P6 FADD.FTZ R233, -R233, -RZ ;  /* 0x800000ffe9e96221 */ /* 0x000fe20000010100 */
[----:B------:R-:W-:Y:S07]  /*56d0*/  ISETP.LE.U32.AND P2, PT, R72, UR8, PT ;  /* 0x0000000848007c0c */ /* 0x000fee000bf43070 */
[----:B------:R-:W-:Y:S01]  /*56e0*/  MUFU.EX2 R241, R241 ;  /* 0x000000f100f17308 */ /* 0x000fe20000000800 */
[----:B------:R-:W-:Y:S01]  /*56f0*/  SHF.R.U32.HI R72, RZ, 0x18, R62 ;  /* 0x00000018ff487819 */ /* 0x000fe2000001163e */
[----:B------:R-:W-:Y:S01]  /*5700*/  @P5 FADD.FTZ R236, -R236, -RZ ;  /* 0x800000ffecec5221 */ /* 0x000fe20000010100 */
[----:B------:R-:W-:Y:S01]  /*5710*/  ISETP.GT.U32.AND P1, PT, R92, UR8, PT ;  /* 0x000000085c007c0c */ /* 0x000fe2000bf24070 */
[----:B------:R-:W-:Y:S01]  /*5720*/  IMAD.WIDE.U32 R92, R82, -0x326172a9, RZ ;  /* 0xcd9e8d57525c7825 */ /* 0x000fe200078e00ff */
[----:B------:R-:W-:Y:S05]  /*5730*/  ISETP.LE.U32.AND P6, PT, R72, UR8, PT ;  /* 0x0000000848007c0c */ /* 0x000fea000bfc3070 */
[----:B------:R-:W-:Y:S01]  /*5740*/  MUFU.EX2 R244, R244 ;  /* 0x000000f400f47308 */ /* 0x000fe20000000800 */
[----:B------:R-:W-:Y:S02]  /*5750*/  LOP3.LUT R82, R62, 0xff, RZ, 0xc0, !PT ;  /* 0x000000ff3e527812 */ /* 0x000fe400078ec0ff */
[----:B------:R-:W-:Y:S01]  /*5760*/  PRMT R74, R92, 0x7770, RZ ;  /* 0x000077705c4a7816 */ /* 0x000fe200000000ff */
[----:B------:R-:W-:Y:S01]  /*5770*/  @P3 FADD.FTZ R231, -R231, -RZ ;  /* 0x800000ffe7e73221 */ /* 0x000fe20000010100 */
[----:B------:R-:W-:Y:S01]  /*5780*/  ISETP.LE.U32.AND P5, PT, R82, UR8, PT ;  /* 0x0000000852007c0c */ /* 0x000fe2000bfa3070 */
[----:B------:R-:W-:Y:S01]  /*5790*/  @!P2 FADD.FTZ R230, -R230, -RZ ;  /* 0x800000ffe6e6a221 */ /* 0x000fe20000010100 */
[----:B------:R-:W-:Y:S03]  /*57a0*/  PRMT R73, R92, 0x7771, RZ ;  /* 0x000077715c497816 */ /* 0x000fe600000000ff */
[----:B------:R-:W1:Y:S01]  /*57b0*/  MUFU.EX2 R251, R251 ;  /* 0x000000fb00fb7308 */ /* 0x000e620000000800 */
[----:B------:R-:W-:Y:S02]  /*57c0*/  ISETP.LE.U32.AND P3, PT, R74, UR8, PT ;  /* 0x000000084a007c0c */ /* 0x000fe4000bf63070 */
[----:B------:R-:W-:Y:S01]  /*57d0*/  ISETP.GT.U32.AND P2, PT, R73, UR8, PT ;  /* 0x0000000849007c0c */ /* 0x000fe2000bf44070 */
[----:B------:R-:W-:Y:S01]  /*57e0*/  @!P6 FADD.FTZ R45, -R45, -RZ ;  /* 0x800000ff2d2de221 */ /* 0x000fe20000010100 */
[C---:B------:R-:W-:Y:S05]  /*57f0*/  PRMT R72, R92.reuse, 0x7772, RZ ;  /* 0x000077725c487816 */ /* 0x040fea00000000ff */
[----:B------:R-:W-:Y:S01]  /*5800*/  MUFU.EX2 R31, R31 ;  /* 0x0000001f001f7308 */ /* 0x000fe20000000800 */
[----:B------:R-:W-:Y:S02]  /*5810*/  LOP3.LUT R97, R97, 0xffff, RZ, 0xc0, !PT ;  /* 0x0000ffff61617812 */ /* 0x000fe400078ec0ff */
[----:B------:R-:W-:Y:S01]  /*5820*/  PRMT R70, R92, 0x7773, RZ ;  /* 0x000077735c467816 */ /* 0x000fe200000000ff */
[----:B------:R-:W-:Y:S01]  /*5830*/  @!P5 FADD.FTZ R53, -R53, -RZ ;  /* 0x800000ff3535d221 */ /* 0x000fe20000010100 */
[----:B------:R-:W-:Y:S05]  /*5840*/  ISETP.GT.U32.AND P6, PT, R72, UR8, PT ;  /* 0x0000000848007c0c */ /* 0x000fea000bfc4070 */
[----:B------:R-:W-:Y:S01]  /*5850*/  MUFU.EX2 R42, R42 ;  /* 0x0000002a002a7308 */ /* 0x000fe20000000800 */
[----:B------:R-:W-:Y:S01]  /*5860*/  SHF.R.U32.HI R97, RZ, 0x8, R97 ;  /* 0x00000008ff617819 */ /* 0x000fe20000011661 */
[----:B------:R-:W-:Y:S01]  /*5870*/  @!P3 FADD.FTZ R60, -R60, -RZ ;  /* 0x800000ff3c3cb221 */ /* 0x000fe20000010100 */
[----:B------:R-:W-:Y:S01]  /*5880*/  PRMT R72, R59, 0x7632, R72 ;  /* 0x000076323b487816 */ /* 0x000fe20000000048 */
[----:B------:R-:W-:Y:S01]  /*5890*/  @P2 FADD.FTZ R23, -R23, -RZ ;  /* 0x800000ff17172221 */ /* 0x000fe20000010100 */
[----:B------:R-:W-:Y:S01]  /*58a0*/  ISETP.GT.U32.AND P5, PT, R70, UR8, PT ;  /* 0x0000000846007c0c */ /* 0x000fe2000bfa4070 */
[----:B-1----:R-:W-:Y:S01]  /*58b0*/  @!P4 FADD.FTZ R251, -R251, -RZ ;  /* 0x800000fffbfbc221 */ /* 0x002fe20000010100 */
[----:B------:R-:W-:Y:S03]  /*58c0*/  LOP3.LUT R70, R97, 0xffff, RZ, 0xc0, !PT ;  /* 0x0000ffff61467812 */ /* 0x000fe600078ec0ff */
[----:B------:R-:W-:Y:S01]  /*58d0*/  MUFU.EX2 R43, R71 ;  /* 0x00000047002b7308 */ /* 0x000fe20000000800 */
[----:B------:R-:W-:Y:S02]  /*58e0*/  LOP3.LUT R72, R72, 0xff, RZ, 0xc0, !PT ;  /* 0x000000ff48487812 */ /* 0x000fe400078ec0ff */
[----:B------:R-:W-:Y:S01]  /*58f0*/  LOP3.LUT R76, R102, UR12, R107, 0x96, !PT ;  /* 0x0000000c664c7c12 */ /* 0x000fe2000f8e966b */
[----:B------:R-:W-:Y:S01]  /*5900*/  @P6 FADD.FTZ R54, -R54, -RZ ;  /* 0x800000ff36366221 */ /* 0x000fe20000010100 */
[----:B------:R-:W-:Y:S05]  /*5910*/  ISETP.LE.U32.AND P3, PT, R70, UR8, PT ;  /* 0x0000000846007c0c */ /* 0x000fea000bf63070 */
[----:B------:R-:W1:Y:S01]  /*5920*/  MUFU.EX2 R27, R27 ;  /* 0x0000001b001b7308 */ /* 0x000e620000000800 */
[----:B------:R-:W-:Y:S02]  /*5930*/  ISETP.LE.U32.AND P2, PT, R72, UR8, PT ;  /* 0x0000000848007c0c */ /* 0x000fe4000bf43070 */
[----:B------:R-:W-:Y:S01]  /*5940*/  LOP3.LUT R70, R76, 0xff, RZ, 0xc0, !PT ;  /* 0x000000ff4c467812 */ /* 0x000fe200078ec0ff */
[----:B------:R-:W-:Y:S01]  /*5950*/  @P5 FADD.FTZ R21, -R21, -RZ ;  /* 0x800000ff15155221 */ /* 0x000fe20000010100 */
[----:B------:R-:W-:Y:S05]  /*5960*/  SHF.R.U32.HI R73, RZ, 0x18, R76 ;  /* 0x00000018ff497819 */ /* 0x000fea000001164c */
[----:B------:R-:W2:Y:S01]  /*5970*/  MUFU.EX2 R26, R26 ;  /* 0x0000001a001a7308 */ /* 0x000ea20000000800 */
[----:B------:R-:W-:Y:S02]  /*5980*/  ISETP.LE.U32.AND P6, PT, R70, UR8, PT ;  /* 0x0000000846007c0c */ /* 0x000fe4000bfc3070 */
[C---:B------:R-:W-:Y:S02]  /*5990*/  PRMT R70, R80.reuse, 0x7771, RZ ;  /* 0x0000777150467816 */ /* 0x040fe400000000ff */
[----:B------:R-:W-:Y:S01]  /*59a0*/  ISETP.LE.U32.AND P5, PT, R73, UR8, PT ;  /* 0x0000000849007c0c */ /* 0x000fe2000bfa3070 */
[----:B------:R-:W-:Y:S01]  /*59b0*/  @!P3 FADD.FTZ R19, -R19, -RZ ;  /* 0x800000ff1313b221 */ /* 0x000fe20000010100 */
[----:B------:R-:W-:Y:S01]  /*59c0*/  PRMT R72, R80, 0x7770, RZ ;  /* 0x0000777050487816 */ /* 0x000fe200000000ff */
[----:B------:R-:W-:Y:S01]  /*59d0*/  @!P2 FADD.FTZ R22, -R22, -RZ ;  /* 0x800000ff1616a221 */ /* 0x000fe20000010100 */
[----:B------:R-:W-:Y:S01]  /*59e0*/  ISETP.GT.U32.AND P2, PT, R70, UR8, PT ;  /* 0x0000000846007c0c */ /* 0x000fe2000bf44070 */
[----:B-1----:R-:W-:Y:S01]  /*59f0*/  @P1 FADD.FTZ R27, -R27, -RZ ;  /* 0x800000ff1b1b1221 */ /* 0x002fe20000010100 */
[----:B------:R-:W-:Y:S02]  /*5a00*/  PRMT R15, R80, 0x7772, RZ ;  /* 0x00007772500f7816 */ /* 0x000fe400000000ff */
[----:B------:R-:W-:Y:S01]  /*5a10*/  ISETP.LE.U32.AND P3, PT, R72, UR8, PT ;  /* 0x0000000848007c0c */ /* 0x000fe2000bf63070 */
[----:B------:R-:W-:Y:S01]  /*5a20*/  @!P6 FADD.FTZ R250, -R250, -RZ ;  /* 0x800000fffafae221 */ /* 0x000fe20000010100 */
[----:B------:R-:W-:Y:S02]  /*5a30*/  LOP3.LUT R58, R58, 0xffff, RZ, 0xc0, !PT ;  /* 0x0000ffff3a3a7812 */ /* 0x000fe400078ec0ff */
[----:B------:R-:W-:Y:S01]  /*5a40*/  ISETP.GT.U32.AND P6, PT, R15, UR8, PT ;  /* 0x000000080f007c0c */ /* 0x000fe2000bfc4070 */
[----:B------:R-:W-:Y:S01]  /*5a50*/  @!P5 FADD.FTZ R243, -R243, -RZ ;  /* 0x800000fff3f3d221 */ /* 0x000fe20000010100 */
[----:B------:R-:W-:Y:S02]  /*5a60*/  PRMT R80, R80, 0x7773, RZ ;  /* 0x0000777350507816 */ /* 0x000fe400000000ff */
[----:B------:R-:W-:Y:S01]  /*5a70*/  PRMT R15, R62, 0x7632, R15 ;  /* 0x000076323e0f7816 */ /* 0x000fe2000000000f */
[----:B------:R-:W-:Y:S01]  /*5a80*/  @P2 FADD.FTZ R237, -R237, -RZ ;  /* 0x800000ffeded2221 */ /* 0x000fe20000010100 */
[----:B------:R-:W-:Y:S02]  /*5a90*/  SHF.R.U32.HI R58, RZ, 0x8, R58 ;  /* 0x00000008ff3a7819 */ /* 0x000fe4000001163a */
[----:B------:R-:W-:Y:S01]  /*5aa0*/  ISETP.GT.U32.AND P5, PT, R80, UR8, PT ;  /* 0x0000000850007c0c */ /* 0x000fe2000bfa4070 */
[----:B------:R-:W-:Y:S01]  /*5ab0*/  @!P3 FADD.FTZ R242, -R242, -RZ ;  /* 0x800000fff2f2b221 */ /* 0x000fe20000010100 */
[----:B------:R-:W-:Y:S02]  /*5ac0*/  LOP3.LUT R15, R15, 0xff, RZ, 0xc0, !PT ;  /* 0x000000ff0f0f7812 */ /* 0x000fe400078ec0ff */
[----:B------:R-:W-:Y:S01]  /*5ad0*/  LOP3.LUT R100, R100, UR12, R93, 0x96, !PT ;  /* 0x0000000c64647c12 */ /* 0x000fe2000f8e965d */
[----:B------:R-:W-:Y:S01]  /*5ae0*/  @P6 FADD.FTZ R240, -R240, -RZ ;  /* 0x800000fff0f06221 */ /* 0x000fe20000010100 */
[----:B------:R-:W-:Y:S02]  /*5af0*/  LOP3.LUT R58, R58, 0xffff, RZ, 0xc0, !PT ;  /* 0x0000ffff3a3a7812 */ /* 0x000fe400078ec0ff */
[----:B------:R-:W-:Y:S02]  /*5b00*/  ISETP.LE.U32.AND P2, PT, R15, UR8, PT ;  /* 0x000000080f007c0c */ /* 0x000fe4000bf43070 */
[----:B------:R-:W-:Y:S02]  /*5b10*/  ISETP.LE.U32.AND P3, PT, R58, UR8, PT ;  /* 0x000000083a007c0c */ /* 0x000fe4000bf63070 */
[----:B------:R-:W-:Y:S01]  /*5b20*/  LOP3.LUT R15, R100, 0xff, RZ, 0xc0, !PT ;  /* 0x000000ff640f7812 */ /* 0x000fe200078ec0ff */
[----:B------:R-:W-:Y:S01]  /*5b30*/  @P5 FADD.FTZ R235, -R235, -RZ ;  /* 0x800000ffebeb5221 */ /* 0x000fe20000010100 */
[----:B------:R-:W-:Y:S02]  /*5b40*/  LOP3.LUT R59, R59, 0xffff, RZ, 0xc0, !PT ;  /* 0x0000ffff3b3b7812 */ /* 0x000fe400078ec0ff */
[----:B------:R-:W-:Y:S02]  /*5b50*/  ISETP.LE.U32.AND P6, PT, R15, UR8, PT ;  /* 0x000000080f007c0c */ /* 0x000fe4000bfc3070 */
[----:B------:R-:W-:Y:S02]  /*5b60*/  SHF.R.U32.HI R15, RZ, 0x18, R100 ;  /* 0x00000018ff0f7819 */ /* 0x000fe40000011664 */
[----:B------:R-:W-:Y:S01]  /*5b70*/  SHF.R.U32.HI R59, RZ, 0x8, R59 ;  /* 0x00000008ff3b7819 */ /* 0x000fe2000001163b */
[----:B------:R-:W-:Y:S01]  /*5b80*/  @!P2 FADD.FTZ R49, -R49, -RZ ;  /* 0x800000ff3131a221 */ /* 0x000fe20000010100 */
[----:B------:R-:W-:Y:S01]  /*5b90*/  ISETP.LE.U32.AND P5, PT, R15, UR8, PT ;  /* 0x000000080f007c0c */ /* 0x000fe2000bfa3070 */
[----:B------:R-:W-:Y:S01]  /*5ba0*/  @!P3 FADD.FTZ R229, -R229, -RZ ;  /* 0x800000ffe5e5b221 */ /* 0x000fe20000010100 */
[----:B------:R-:W-:Y:S02]  /*5bb0*/  LOP3.LUT R15, R59, 0xffff, RZ, 0xc0, !PT ;  /* 0x0000ffff3b0f7812 */ /* 0x000fe400078ec0ff */
[----:B------:R-:W-:Y:S02]  /*5bc0*/  PRMT R47, R76, 0x7632, R47 ;  /* 0x000076324c2f7816 */ /* 0x000fe4000000002f */
[----:B------:R-:W-:Y:S01]  /*5bd0*/  ISETP.LE.U32.AND P3, PT, R15, UR8, PT ;  /* 0x000000080f007c0c */ /* 0x000fe2000bf63070 */
[----:B------:R-:W-:Y:S01]  /*5be0*/  @!P6 FADD.FTZ R41, -R41, -RZ ;  /* 0x800000ff2929e221 */ /* 0x000fe20000010100 */
[----:B------:R-:W-:Y:S02]  /*5bf0*/  LOP3.LUT R98, R98, UR12, R81, 0x96, !PT ;  /* 0x0000000c62627c12 */ /* 0x000fe4000f8e9651 */
[----:B------:R-:W-:Y:S02]  /*5c00*/  LOP3.LUT R47, R47, 0xff, RZ, 0xc0, !PT ;  /* 0x000000ff2f2f7812 */ /* 0x000fe400078ec0ff */
[----:B------:R-:W-:Y:S01]  /*5c10*/  LOP3.LUT R62, R62, 0xffff, RZ, 0xc0, !PT ;  /* 0x0000ffff3e3e7812 */ /* 0x000fe200078ec0ff */
[----:B------:R-:W-:Y:S01]  /*5c20*/  @!P5 FADD.FTZ R35, -R35, -RZ ;  /* 0x800000ff2323d221 */ /* 0x000fe20000010100 */
[----:B------:R-:W-:Y:S02]  /*5c30*/  ISETP.LE.U32.AND P2, PT, R47, UR8, PT ;  /* 0x000000082f007c0c */ /* 0x000fe4000bf43070 */
[----:B------:R-:W-:Y:S02]  /*5c40*/  LOP3.LUT R15, R98, 0xff, RZ, 0xc0, !PT ;  /* 0x000000ff620f7812 */ /* 0x000fe400078ec0ff */
[----:B------:R-:W-:Y:S01]  /*5c50*/  SHF.R.U32.HI R11, RZ, 0x18, R98 ;  /* 0x00000018ff0b7819 */ /* 0x000fe20000011662 */
[----:B------:R-:W-:Y:S01]  /*5c60*/  @!P3 FADD.FTZ R13, -R13, -RZ ;  /* 0x800000ff0d0db221 */ /* 0x000fe20000010100 */
[----:B------:R-:W-:Y:S02]  /*5c70*/  SHF.R.U32.HI R62, RZ, 0x8, R62 ;  /* 0x00000008ff3e7819 */ /* 0x000fe4000001163e */
[----:B------:R-:W-:Y:S02]  /*5c80*/  ISETP.LE.U32.AND P6, PT, R15, UR8, PT ;  /* 0x000000080f007c0c */ /* 0x000fe4000bfc3070 */
[----:B------:R-:W-:Y:S02]  /*5c90*/  ISETP.LE.U32.AND P5, PT, R11, UR8, PT ;  /* 0x000000080b007c0c */ /* 0x000fe4000bfa3070 */
[----:B------:R-:W-:Y:S01]  /*5ca0*/  LOP3.LUT R11, R62, 0xffff, RZ, 0xc0, !PT ;  /* 0x0000ffff3e0b7812 */ /* 0x000fe200078ec0ff */
[----:B------:R-:W-:Y:S01]  /*5cb0*/  @!P2 FADD.FTZ R248, -R248, -RZ ;  /* 0x800000fff8f8a221 */ /* 0x000fe20000010100 */
[----:B------:R-:W-:Y:S02]  /*5cc0*/  PRMT R15, R100, 0x7632, R15 ;  /* 0x00007632640f7816 */ /* 0x000fe4000000000f */
[----:B------:R-:W-:Y:S02]  /*5cd0*/  LOP3.LUT R76, R76, 0xffff, RZ, 0xc0, !PT ;  /* 0x0000ffff4c4c7812 */ /* 0x000fe400078ec0ff */
[----:B------:R-:W-:Y:S02]  /*5ce0*/  ISETP.LE.U32.AND P3, PT, R11, UR8, PT ;  /* 0x000000080b007c0c */ /* 0x000fe4000bf63070 */
[----:B------:R-:W-:Y:S01]  /*5cf0*/  LOP3.LUT R15, R15, 0xff, RZ, 0xc0, !PT ;  /* 0x000000ff0f0f7812 */ /* 0x000fe200078ec0ff */
[----:B------:R-:W-:Y:S01]  /*5d00*/  @!P6 FADD.FTZ R246, -R246, -RZ ;  /* 0x800000fff6f6e221 */ /* 0x000fe20000010100 */
[----:B------:R-:W-:Y:S01]  /*5d10*/  SHF.R.U32.HI R11, RZ, 0x8, R76 ;  /* 0x00000008ff0b7819 */ /* 0x000fe2000001164c */
[----:B------:R-:W-:Y:S01]  /*5d20*/  @!P5 FADD.FTZ R239, -R239, -RZ ;  /* 0x800000ffefefd221 */ /* 0x000fe20000010100 */
[----:B------:R-:W-:Y:S02]  /*5d30*/  LOP3.LUT R100, R100, 0xffff, RZ, 0xc0, !PT ;  /* 0x0000ffff64647812 */ /* 0x000fe400078ec0ff */
[----:B------:R-:W-:Y:S02]  /*5d40*/  ISETP.LE.U32.AND P2, PT, R15, UR8, PT ;  /* 0x000000080f007c0c */ /* 0x000fe4000bf43070 */
[----:B------:R-:W-:Y:S02]  /*5d50*/  LOP3.LUT R11, R11, 0xffff, RZ, 0xc0, !PT ;  /* 0x0000ffff0b0b7812 */ /* 0x000fe400078ec0ff */
[----:B------:R-:W-:Y:S01]  /*5d60*/  SHF.R.U32.HI R100, RZ, 0x8, R100 ;  /* 0x00000008ff647819 */ /* 0x000fe20000011664 */
[----:B------:R-:W-:Y:S01]  /*5d70*/  @!P3 FADD.FTZ R51, -R51, -RZ ;  /* 0x800000ff3333b221 */ /* 0x000fe20000010100 */
[----:B------:R-:W-:Y:S02]  /*5d80*/  ISETP.LE.U32.AND P6, PT, R11, UR8, PT ;  /* 0x000000080b007c0c */ /* 0x000fe4000bfc3070 */
[----:B------:R-:W-:Y:S02]  /*5d90*/  PRMT R15, R98, 0x7632, R15 ;  /* 0x00007632620f7816 */ /* 0x000fe4000000000f */
[----:B------:R-:W-:Y:S02]  /*5da0*/  LOP3.LUT R100, R100, 0xffff, RZ, 0xc0, !PT ;  /* 0x0000ffff64647812 */ /* 0x000fe400078ec0ff */
[----:B------:R-:W-:Y:S01]  /*5db0*/  LOP3.LUT R14, R110, UR15, R109, 0x96, !PT ;  /* 0x0000000f6e0e7c12 */ /* 0x000fe2000f8e966d */
[----:B------:R-:W-:Y:S01]  /*5dc0*/  @!P2 FADD.FTZ R37, -R37, -RZ ;  /* 0x800000ff2525a221 */ /* 0x000fe20000010100 */
[----:B------:R-:W-:Y:S02]  /*5dd0*/  LOP3.LUT R98, R98, 0xffff, RZ, 0xc0, !PT ;  /* 0x0000ffff62627812 */ /* 0x000fe400078ec0ff */
[----:B------:R-:W-:Y:S02]  /*5de0*/  ISETP.GT.U32.AND P0, PT, R101, UR8, PT ;  /* 0x0000000865007c0c */ /* 0x000fe4000bf04070 */
[----:B------:R-:W-:Y:S01]  /*5df0*/  ISETP.LE.U32.AND P3, PT, R100, UR8, PT ;  /* 0x0000000864007c0c */ /* 0x000fe2000bf63070 */
[----:B------:R-:W-:Y:S01]  /*5e00*/  @!P6 FADD.FTZ R245, -R245, -RZ ;  /* 0x800000fff5f5e221 */ /* 0x000fe20000010100 */
[----:B------:R-:W-:Y:S02]  /*5e10*/  SHF.R.U32.HI R98, RZ, 0x8, R98 ;  /* 0x00000008ff627819 */ /* 0x000fe40000011662 */
[----:B------:R-:W-:Y:S02]  /*5e20*/  LOP3.LUT R10, R14, 0xff, RZ, 0xc0, !PT ;  /* 0x000000ff0e0a7812 */ /* 0x000fe400078ec0ff */
[----:B------:R-:W-:Y:S02]  /*5e30*/  LOP3.LUT R98, R98, 0xffff, RZ, 0xc0, !PT ;  /* 0x0000ffff62627812 */ /* 0x000fe400078ec0ff */
[----:B------:R-:W-:Y:S02]  /*5e40*/  ISETP.LE.U32.AND P2, PT, R10, UR8, PT ;  /* 0x000000080a007c0c */ /* 0x000fe4000bf43070 */
[----:B------:R-:W-:Y:S01]  /*5e50*/  PRMT R10, R14, 0x7632, R10 ;  /* 0x000076320e0a7816 */ /* 0x000fe2000000000a */
[----:B------:R-:W-:Y:S01]  /*5e60*/  @P0 FADD.FTZ R66, -R66, -RZ ;  /* 0x800000ff42420221 */ /* 0x000fe20000010100 */
[----:B------:R-:W-:Y:S01]  /*5e70*/  SHF.R.U32.HI R11, RZ, 0x18, R14 ;  /* 0x00000018ff0b7819 */ /* 0x000fe2000001160e */
[----:B------:R-:W-:Y:S01]  /*5e80*/  @!P3 FADD.FTZ R39, -R39, -RZ ;  /* 0x800000ff2727b221 */ /* 0x000fe20000010100 */
[----:B------:R-:W-:Y:S02]  /*5e90*/  LOP3.LUT R14, R14, 0xffff, RZ, 0xc0, !PT ;  /* 0x0000ffff0e0e7812 */ /* 0x000fe400078ec0ff */
[----:B------:R-:W-:Y:S02]  /*5ea0*/  ISETP.LE.U32.AND P6, PT, R98, UR8, PT ;  /* 0x0000000862007c0c */ /* 0x000fe4000bfc3070 */
[----:B------:R-:W-:Y:S02]  /*5eb0*/  LOP3.LUT R10, R10, 0xff, RZ, 0xc0, !PT ;  /* 0x000000ff0a0a7812 */ /* 0x000fe400078ec0ff */
[----:B------:R-:W-:Y:S02]  /*5ec0*/  LOP3.LUT R15, R15, 0xff, RZ, 0xc0, !PT ;  /* 0x000000ff0f0f7812 */ /* 0x000fe400078ec0ff */
[----:B------:R-:W-:Y:S02]  /*5ed0*/  SHF.R.U32.HI R14, RZ, 0x8, R14 ;  /* 0x00000008ff0e7819 */ /* 0x000fe4000001160e */
[----:B------:R-:W-:Y:S02]  /*5ee0*/  F2FP.RELU.BF16.F32.PACK_AB R72, R45, R49 ;  /* 0x000000312d48723e */ /* 0x000fe400000018ff */
[----:B------:R-:W-:Y:S02]  /*5ef0*/  F2FP.RELU.BF16.F32.PACK_AB R74, R51, R53 ;  /* 0x00000035334a723e */ /* 0x000fe400000018ff */
[----:B------:R-:W-:Y:S01]  /*5f00*/  ISETP.LE.U32.AND P3, PT, R10, UR8, PT ;  /* 0x000000080a007c0c */ /* 0x000fe2000bf63070 */
[----:B------:R1:W-:Y:S01]  /*5f10*/  STS [R189+0x400], R72 ;  /* 0x00040048bd007388 */ /* 0x0003e20000000800 */
[----:B------:R-:W-:Y:S01]  /*5f20*/  ISETP.LE.U32.AND P5, PT, R15, UR8, PT ;  /* 0x000000080f007c0c */ /* 0x000fe2000bfa3070 */
[----:B------:R-:W-:Y:S01]  /*5f30*/  IMAD.IADD R15, R30, 0x1, R189 ;  /* 0x000000011e0f7824 */ /* 0x000fe200078e02bd */
[----:B------:R-:W-:Y:S01]  /*5f40*/  LOP3.LUT R10, R14, 0xffff, RZ, 0xc0, !PT ;  /* 0x0000ffff0e0a7812 */ /* 0x000fe200078ec0ff */
[----:B------:R-:W-:Y:S01]  /*5f50*/  STS [R189], R74 ;  /* 0x0000004abd007388 */ /* 0x000fe20000000800 */
[----:B------:R-:W-:Y:S01]  /*5f60*/  F2FP.RELU.BF16.F32.PACK_AB R70, R29, R33 ;  /* 0x000000211d46723e */ /* 0x000fe200000018ff */
[----:B------:R-:W-:Y:S01]  /*5f70*/  @!P6 FADD.FTZ R241, -R241, -RZ ;  /* 0x800000fff1f1e221 */ /* 0x000fe20000010100 */
[----:B------:R-:W-:Y:S02]  /*5f80*/  F2FP.RELU.BF16.F32.PACK_AB R68, R39, R41 ;  /* 0x000000292744723e */ /* 0x000fe400000018ff */
[----:B------:R-:W-:Y:S01]  /*5f90*/  F2FP.RELU.BF16.F32.PACK_AB R62, R35, R37 ;  /* 0x00000025233e723e */ /* 0x000fe200000018ff */
[----:B------:R3:W-:Y:S01]  /*5fa0*/  STS [R15], R70 ;  /* 0x000000460f007388 */ /* 0x0007e20000000800 */
[----:B------:R-:W-:Y:S01]  /*5fb0*/  ISETP.LE.U32.AND P6, PT, R10, UR8, PT ;  /* 0x000000080a007c0c */ /* 0x000fe2000bfc3070 */
[----:B------:R-:W-:Y:S01]  /*5fc0*/  @!P3 FADD.FTZ R42, -R42, -RZ ;  /* 0x800000ff2a2ab221 */ /* 0x000fe20000010100 */
[----:B------:R-:W-:Y:S01]  /*5fd0*/  F2FP.RELU.BF16.F32.PACK_AB R58, R23, R60 ;  /* 0x0000003c173a723e */ /* 0x000fe200000018ff */
[----:B------:R-:W-:Y:S01]  /*5fe0*/  @!P5 FADD.FTZ R244, -R244, -RZ ;  /* 0x800000fff4f4d221 */ /* 0x000fe20000010100 */
[----:B------:R-:W-:Y:S02]  /*5ff0*/  F2FP.RELU.BF16.F32.PACK_AB R10, R21, R54 ;  /* 0x00000036150a723e */ /* 0x000fe400000018ff */
[----:B------:R-:W-:Y:S02]  /*6000*/  F2FP.RELU.BF16.F32.PACK_AB R59, R19, R50 ;  /* 0x00000032133b723e */ /* 0x000fe400000018ff */
[----:B------:R-:W-:Y:S02]  /*6010*/  F2FP.RELU.BF16.F32.PACK_AB R73, R17, R38 ;  /* 0x000000261149723e */ /* 0x000fe400000018ff */
[----:B------:R-:W-:Y:S02]  /*6020*/  F2FP.RELU.BF16.F32.PACK_AB R79, R7, R18 ;  /* 0x00000012074f723e */ /* 0x000fe400000018ff */
[----:B------:R-:W-:Y:S02]  /*6030*/  F2FP.RELU.BF16.F32.PACK_AB R69, R5, R6 ;  /* 0x000000060545723e */ /* 0x000fe400000018ff */
[----:B------:R-:W-:Y:S02]  /*6040*/  ISETP.LE.U32.AND P5, PT, R11, UR8, PT ;  /* 0x000000080b007c0c */ /* 0x000fe4000bfa3070 */
[----:B------:R-:W-:Y:S02]  /*6050*/  F2FP.RELU.BF16.F32.PACK_AB R47, R13, R34 ;  /* 0x000000220d2f723e */ /* 0x000fe400000018ff */
[----:B------:R-:W-:Y:S02]  /*6060*/  F2FP.RELU.BF16.F32.PACK_AB R77, R247, R252 ;  /* 0x000000fcf74d723e */ /* 0x000fe400000018ff */
[----:B------:R-:W-:Y:S02]  /*6070*/  F2FP.RELU.BF16.F32.PACK_AB R75, R245, R250 ;  /* 0x000000faf54b723e */ /* 0x000fe400000018ff */
[----:B-1----:R-:W-:Y:S02]  /*6080*/  F2FP.RELU.BF16.F32.PACK_AB R72, R233, R238 ;  /* 0x000000eee948723e */ /* 0x002fe400000018ff */
[----:B---3--:R-:W-:Y:S02]  /*6090*/  F2FP.RELU.BF16.F32.PACK_AB R70, R231, R236 ;  /* 0x000000ece746723e */ /* 0x008fe400000018ff */
[C---:B------:R-:W-:Y:S01]  /*60a0*/  PRMT R95, R108.reuse, 0x7771, RZ ;  /* 0x000077716c5f7816 */ /* 0x040fe200000000ff */
[----:B------:R-:W-:Y:S01]  /*60b0*/  @!P5 FADD.FTZ R31, -R31, -RZ ;  /* 0x800000ff1f1fd221 */ /* 0x000fe20000010100 */
[----:B------:R-:W-:Y:S02]  /*60c0*/  PRMT R83, R108, 0x7773, RZ ;  /* 0x000077736c537816 */ /* 0x000fe400000000ff */
[----:B------:R-:W-:Y:S02]  /*60d0*/  ISETP.GT.U32.AND P4, PT, R95, UR8, PT ;  /* 0x000000085f007c0c */ /* 0x000fe4000bf84070 */
[----:B------:R-:W-:Y:S02]  /*60e0*/  ISETP.GT.U32.AND P0, PT, R83, UR8, PT ;  /* 0x0000000853007c0c */ /* 0x000fe4000bf04070 */
[----:B------:R-:W-:Y:S02]  /*60f0*/  FSETP.GE.FTZ.AND P3, PT, R53, RZ, PT ;  /* 0x000000ff3500720b */ /* 0x000fe40003f76000 */
[----:B------:R-:W-:Y:S02]  /*6100*/  FSETP.GE.FTZ.AND P1, PT, R49, RZ, PT ;  /* 0x000000ff3100720b */ /* 0x000fe40003f36000 */
[----:B------:R-:W-:Y:S02]  /*6110*/  F2FP.RELU.BF16.F32.PACK_AB R14, R25, R66 ;  /* 0x00000042190e723e */ /* 0x000fe400000018ff */
[----:B------:R-:W-:Y:S03]  /*6120*/  F2FP.RELU.BF16.F32.PACK_AB R11, R9, R22 ;  /* 0x00000016090b723e */ /* 0x000fe600000018ff */
[----:B------:R1:W-:Y:S01]  /*6130*/  STS [R15+0x400], R14 ;  /* 0x0004000e0f007388 */ /* 0x0003e20000000800 */
[----:B------:R-:W-:Y:S01]  /*6140*/  @P4 FADD.FTZ R43, -R43, -RZ ;  /* 0x800000ff2b2b4221 */ /* 0x000fe20000010100 */
[----:B------:R-:W-:Y:S01]  /*6150*/  FSETP.GE.FTZ.AND P4, PT, R227, RZ, PT ;  /* 0x000000ffe300720b */ /* 0x000fe20003f96000 */
[----:B--2---:R-:W-:Y:S01]  /*6160*/  @P0 FADD.FTZ R26, -R26, -RZ ;  /* 0x800000ff1a1a0221 */ /* 0x004fe20000010100 */
[----:B------:R-:W-:Y:S01]  /*6170*/  FSETP.GE.FTZ.AND P0, PT, R45, RZ, PT ;  /* 0x000000ff2d00720b */ /* 0x000fe20003f16000 */
[----:B------:R2:W-:Y:S04]  /*6180*/  STS [R189+0x2000], R68 ;  /* 0x00200044bd007388 */ /* 0x0005e80000000800 */
[----:B------:R3:W-:Y:S04]  /*6190*/  STS [R189+0x2400], R62 ;  /* 0x0024003ebd007388 */ /* 0x0007e80000000800 */
[----:B------:R4:W-:Y:S04]  /*61a0*/  STS [R15+0x2000], R58 ;  /* 0x0020003a0f007388 */ /* 0x0009e80000000800 */
[----:B------:R4:W-:Y:S04]  /*61b0*/  STS [R15+0x2400], R10 ;  /* 0x0024000a0f007388 */ /* 0x0009e80000000800 */
[----:B------:R4:W-:Y:S01]  /*61c0*/  STS [R192], R59 ;  /* 0x0000003bc0007388 */ /* 0x0009e20000000800 */
[----:B-1----:R-:W-:Y:S03]  /*61d0*/  IMAD.IADD R14, R30, 0x1, R192 ;  /* 0x000000011e0e7824 */ /* 0x002fe600078e02c0 */
[----:B------:R1:W-:Y:S01]  /*61e0*/  STS [R192+0x400], R73 ;  /* 0x00040049c0007388 */ /* 0x0003e20000000800 */
[----:B--2---:R-:W-:Y:S03]  /*61f0*/  F2FP.RELU.BF16.F32.PACK_AB R68, R237, R242 ;  /* 0x000000f2ed44723e */ /* 0x004fe600000018ff */
[----:B------:R-:W-:Y:S01]  /*6200*/  STS [R14], R79 ;  /* 0x0000004f0e007388 */ /* 0x000fe20000000800 */
[----:B---3--:R2:W3:Y:S03]  /*6210*/  MUFU.EX2 R62, R56 ;  /* 0x00000038003e7308 */ /* 0x0084e60000000800 */
[----:B------:R1:W-:Y:S01]  /*6220*/  STS [R14+0x400], R69 ;  /* 0x000400450e007388 */ /* 0x0003e20000000800 */
[----:B----4-:R-:W-:Y:S03]  /*6230*/  F2FP.RELU.BF16.F32.PACK_AB R58, R235, R240 ;  /* 0x000000f0eb3a723e */ /* 0x010fe600000018ff */
[----:B------:R4:W-:Y:S01]  /*6240*/  STS [R192+0x2000], R47 ;  /* 0x0020002fc0007388 */ /* 0x0009e20000000800 */
[----:B------:R-:W-:Y:S03]  /*6250*/  F2FP.RELU.BF16.F32.PACK_AB R10, R63, R230 ;  /* 0x000000e63f0a723e */ /* 0x000fe600000018ff */
[----:B------:R4:W-:Y:S01]  /*6260*/  STS [R192+0x2400], R11 ;  /* 0x0024000bc0007388 */ /* 0x0009e20000000800 */
[----:B------:R-:W-:Y:S03]  /*6270*/  F2FP.RELU.BF16.F32.PACK_AB R59, R249, R251 ;  /* 0x000000fbf93b723e */ /* 0x000fe600000018ff */
[----:B------:R-:W-:Y:S01]  /*6280*/  STS [R14+0x2400], R77 ;  /* 0x0024004d0e007388 */ /* 0x000fe20000000800 */
[----:B--2---:R-:W-:Y:S01]  /*6290*/  F2FP.RELU.BF16.F32.PACK_AB R56, R229, R234 ;  /* 0x000000eae538723e */ /* 0x004fe200000018ff */
[----:B---3--:R-:W-:Y:S01]  /*62a0*/  @!P2 FADD.FTZ R62, -R62, -RZ ;  /* 0x800000ff3e3ea221 */ /* 0x008fe20000010100 */
[----:B------:R-:W-:Y:S01]  /*62b0*/  FSETP.GE.FTZ.AND P2, PT, R51, RZ, PT ;  /* 0x000000ff3300720b */ /* 0x000fe20003f56000 */
[----:B------:R2:W-:Y:S01]  /*62c0*/  STS [R14+0x2000], R59 ;  /* 0x0020003b0e007388 */ /* 0x0005e20000000800 */
[----:B-1----:R-:W-:Y:S03]  /*62d0*/  F2FP.RELU.BF16.F32.PACK_AB R73, R243, R248 ;  /* 0x000000f8f349723e */ /* 0x002fe600000018ff */
[----:B------:R-:W-:Y:S04]  /*62e0*/  STS [R188], R75 ;  /* 0x0000004bbc007388 */ /* 0x000fe80000000800 */
[----:B------:R-:W-:Y:S01]  /*62f0*/  STS [R188+0x400], R73 ;  /* 0x00040049bc007388 */ /* 0x000fe20000000800 */
[----:B------:R-:W-:Y:S01]  /*6300*/  F2FP.RELU.BF16.F32.PACK_AB R69, R241, R246 ;  /* 0x000000f6f145723e */ /* 0x000fe200000018ff */
[----:B----4-:R1:W3:Y:S01]  /*6310*/  MUFU.EX2 R47, R57 ;  /* 0x00000039002f7308 */ /* 0x0102e20000000800 */
[C---:B------:R-:W-:Y:S02]  /*6320*/  IMAD.IADD R11, R30.reuse, 0x1, R188 ;  /* 0x000000011e0b7824 */ /* 0x040fe400078e02bc */
[----:B------:R-:W-:Y:S03]  /*6330*/  IMAD.IADD R30, R30, 0x1, R193 ;  /* 0x000000011e1e7824 */ /* 0x000fe600078e02c1 */
[----:B------:R-:W-:Y:S01]  /*6340*/  STS [R11], R72 ;  /* 0x000000480b007388 */ /* 0x000fe20000000800 */
[----:B--2---:R-:W-:Y:S03]  /*6350*/  F2FP.RELU.BF16.F32.PACK_AB R59, R239, R244 ;  /* 0x000000f4ef3b723e */ /* 0x004fe600000018ff */
[----:B------:R-:W-:Y:S01]  /*6360*/  STS [R11+0x400], R70 ;  /* 0x000400460b007388 */ /* 0x000fe20000000800 */
[----:B-1----:R-:W-:Y:S01]  /*6370*/  F2FP.RELU.BF16.F32.PACK_AB R57, R227, R232 ;  /* 0x000000e8e339723e */ /* 0x002fe200000018ff */
[----:B---3--:R-:W-:Y:S02]  /*6380*/  @!P6 FADD.FTZ R47, -R47, -RZ ;  /* 0x800000ff2f2fe221 */ /* 0x008fe40000010100 */
[----:B------:R1:W-:Y:S04]  /*6390*/  STS [R188+0x2000], R69 ;  /* 0x00200045bc007388 */ /* 0x0003e80000000800 */
[----:B------:R2:W-:Y:S04]  /*63a0*/  STS [R188+0x2400], R59 ;  /* 0x0024003bbc007388 */ /* 0x0005e80000000800 */
[----:B------:R-:W-:Y:S04]  /*63b0*/  STS [R11+0x2000], R68 ;  /* 0x002000440b007388 */ /* 0x000fe80000000800 */
[----:B------:R3:W-:Y:S04]  /*63c0*/  STS [R11+0x2400], R58 ;  /* 0x0024003a0b007388 */ /* 0x0007e80000000800 */
[----:B------:R4:W-:Y:S04]  /*63d0*/  STS [R193], R56 ;  /* 0x00000038c1007388 */ /* 0x0009e80000000800 */
[----:B------:R4:W-:Y:S04]  /*63e0*/  STS [R193+0x400], R10 ;  /* 0x0004000ac1007388 */ /* 0x0009e80000000800 */
[----:B------:R4:W-:Y:S01]  /*63f0*/  STS [R30], R57 ;  /* 0x000000391e007388 */ /* 0x0009e20000000800 */
[----:B-1----:R-:W-:Y:S02]  /*6400*/  F2FP.RELU.BF16.F32.PACK_AB R69, R228, R61 ;  /* 0x0000003de445723e */ /* 0x002fe400000018ff */
[----:B--2---:R-:W-:Y:S03]  /*6410*/  F2FP.RELU.BF16.F32.PACK_AB R59, R43, R46 ;  /* 0x0000002e2b3b723e */ /* 0x004fe600000018ff */
[----:B------:R-:W-:Y:S01]  /*6420*/  STS [R30+0x400], R69 ;  /* 0x000400451e007388 */ /* 0x000fe20000000800 */
[----:B---3--:R-:W-:Y:S02]  /*6430*/  F2FP.RELU.BF16.F32.PACK_AB R58, R47, R62 ;  /* 0x0000003e2f3a723e */ /* 0x008fe400000018ff */
[----:B----4-:R-:W-:Y:S03]  /*6440*/  F2FP.RELU.BF16.F32.PACK_AB R56, R31, R42 ;  /* 0x0000002a1f38723e */ /* 0x010fe600000018ff */
[----:B------:R-:W-:Y:S01]  /*6450*/  STS [R193+0x2000], R58 ;  /* 0x0020003ac1007388 */ /* 0x000fe20000000800 */
[----:B------:R-:W-:Y:S03]  /*6460*/  IMAD.IADD R10, R183, 0x1, R0 ;  /* 0x00000001b70a7824 */ /* 0x000fe600078e0200 */
[----:B------:R-:W-:Y:S01]  /*6470*/  STS [R193+0x2400], R56 ;  /* 0x00240038c1007388 */ /* 0x000fe20000000800 */
[----:B------:R-:W-:Y:S03]  /*6480*/  F2FP.RELU.BF16.F32.PACK_AB R57, R26, R27 ;  /* 0x0000001b1a39723e */ /* 0x000fe600000018ff */
        /* <DEDUP_REMOVED lines=30> */
[C---:B-----5:R-:W-:Y:S01]  /*6670*/  FADD.FTZ R163, -R226.reuse, R56 ;  /* 0x00000038e2a37221 */ /* 0x060fe20000010100 */
[----:B------:R-:W-:Y:S01]  /*6680*/  FADD.FTZ R169, -R226, R57 ;  /* 0x00000039e2a97221 */ /* 0x000fe20000010100 */
[C---:B------:R-:W-:Y:S01]  /*6690*/  FADD.FTZ R10, -R225.reuse, R58 ;  /* 0x0000003ae10a7221 */ /* 0x040fe20000010100 */
[----:B------:R-:W-:Y:S02]  /*66a0*/  FADD.FTZ R160, -R225, R59 ;  /* 0x0000003be1a07221 */ /* 0x000fe40000010100 */
[-C--:B------:R-:W-:Y:S01]  /*66b0*/  FSEL R162, R163, R226.reuse, P3 ;  /* 0x000000e2a3a27208 */ /* 0x080fe20001800000 */
[----:B------:R-:W1:Y:S01]  /*66c0*/  LDSM.16.M88.4 R56, [R184+0x2400] ;  /* 0x00240000b838783b */ /* 0x000e620000000200 */
[----:B------:R-:W-:Y:S01]  /*66d0*/  FSEL R168, R169, R226, P2 ;  /* 0x000000e2a9a87208 */ /* 0x000fe20001000000 */
[C---:B------:R-:W-:Y:S04]  /*66e0*/  HMMA.16816.F32.BF16 R76, R164.reuse, R170, R76 ;  /* 0x000000aaa44c723c */ /* 0x040fe8000004184c */
[----:B------:R-:W-:Y:S01]  /*66f0*/  FSETP.GE.FTZ.AND P3, PT, R41, RZ, PT ;  /* 0x000000ff2900720b */ /* 0x000fe20003f76000 */
[----:B------:R-:W-:Y:S01]  /*6700*/  FADD.FTZ R70, -R197, R70 ;  /* 0x00000046c5467221 */ /* 0x000fe20000010100 */
[-C--:B------:R-:W-:Y:S01]  /*6710*/  FSEL R10, R10, R225.reuse, P1 ;  /* 0x000000e10a0a7208 */ /* 0x080fe20000800000 */
[----:B------:R-:W-:Y:S01]  /*6720*/  FMUL.FTZ R162, R53, R162 ;  /* 0x000000a235a27220 */ /* 0x000fe20000410000 */
        /* <DEDUP_REMOVED lines=8> */
[-C--:B------:R-:W-:Y:S01]  /*67b0*/  FSEL R171, R161, R224.reuse, P3 ;  /* 0x000000e0a1ab7208 */ /* 0x080fe20001800000 */
[----:B------:R-:W-:Y:S01]  /*67c0*/  FADD.FTZ R161, -R224, R73 ;  /* 0x00000049e0a17221 */ /* 0x000fe20000010100 */
[-C--:B------:R-:W-:Y:S01]  /*67d0*/  FSEL R170, R70, R197.reuse, P1 ;  /* 0x000000c546aa7208 */ /* 0x080fe20000800000 */
[----:B------:R-:W-:Y:S01]  /*67e0*/  FADD.FTZ R70, -R197, R74 ;  /* 0x0000004ac5467221 */ /* 0x000fe20000010100 */
[----:B------:R-:W-:Y:S01]  /*67f0*/  FSEL R169, R69, R224, P2 ;  /* 0x000000e045a97208 */ /* 0x000fe20001000000 */
[----:B------:R-:W-:Y:S01]  /*6800*/  FADD.FTZ R77, -R226, R77 ;  /* 0x0000004de24d7221 */ /* 0x000fe20000010100 */
[----:B------:R-:W-:Y:S01]  /*6810*/  FSETP.GE.FTZ.AND P2, PT, R23, RZ, PT ;  /* 0x000000ff1700720b */ /* 0x000fe20003f56000 */
        /* <DEDUP_REMOVED lines=8> */
[----:B------:R-:W-:Y:S01]  /*68a0*/  FADD.FTZ R162, -R225, R79 ;  /* 0x0000004fe1a27221 */ /* 0x000fe20000010100 */
[----:B------:R-:W-:Y:S01]  /*68b0*/  FSETP.GE.FTZ.AND P0, PT, R21, RZ, PT ;  /* 0x000000ff1500720b */ /* 0x000fe20003f16000 */
[----:B------:R-:W-:Y:S01]  /*68c0*/  FMUL.FTZ R73, R39, R169 ;  /* 0x000000a927497220 */ /* 0x000fe20000410000 */
[----:B------:R-:W-:Y:S01]  /*68d0*/  FSEL R76, R161, R224, P2 ;  /* 0x000000e0a14c7208 */ /* 0x000fe20001000000 */
[----:B------:R-:W-:Y:S01]  /*68e0*/  FMUL.FTZ R74, R37, R170 ;  /* 0x000000aa254a7220 */ /* 0x000fe20000410000 */
[----:B------:R-:W-:Y:S01]  /*68f0*/  FSEL R69, R69, R224, P3 ;  /* 0x000000e045457208 */ /* 0x000fe20001800000 */
[----:B------:R-:W-:Y:S01]  /*6900*/  FMUL.FTZ R163, R45, R160 ;  /* 0x000000a02da37220 */ /* 0x000fe20000410000 */
[----:B------:R-:W-:Y:S01]  /*6910*/  FSEL R79, R70, R197, P1 ;  /* 0x000000c5464f7208 */ /* 0x000fe20000800000 */
[-C--:B-1----:R-:W-:Y:S03]  /*6920*/  HMMA.16816.F32.BF16 R80, R164, R56.reuse, R80 ;  /* 0x00000038a450723c */ /* 0x082fe60000041850 */
[----:B------:R-:W-:Y:S01]  /*6930*/  FSETP.GE.FTZ.AND P3, PT, R33, RZ, PT ;  /* 0x000000ff2100720b */ /* 0x000fe20003f76000 */
[----:B------:R-:W-:Y:S01]  /*6940*/  FMUL.FTZ R69, R60, R69 ;  /* 0x000000453c457220 */ /* 0x000fe20000410000 */
[----:B------:R-:W-:Y:S01]  /*6950*/  FSETP.GE.FTZ.AND P2, PT, R29, RZ, PT ;  /* 0x000000ff1d00720b */ /* 0x000fe20003f56000 */
[----:B------:R-:W-:Y:S01]  /*6960*/  FADD.FTZ R160, -R197, R75 ;  /* 0x0000004bc5a07221 */ /* 0x000fe20000010100 */
[----:B------:R-:W-:Y:S01]  /*6970*/  FSETP.GE.FTZ.AND P1, PT, R66, RZ, PT ;  /* 0x000000ff4200720b */ /* 0x000fe20003f36000 */
[C---:B------:R-:W-:Y:S04]  /*6980*/  HMMA.16816.F32.BF16 R84, R172.reuse, R56, R84 ;  /* 0x00000038ac54723c */ /* 0x040fe80000041854 */
[----:B------:R-:W-:Y:S01]  /*6990*/  FSEL R160, R160, R197, P0 ;  /* 0x000000c5a0a07208 */ /* 0x000fe20000000000 */
[----:B------:R-:W-:Y:S01]  /*69a0*/  FMUL.FTZ R56, R23, R76 ;  /* 0x0000004c17387220 */ /* 0x000fe20000410000 */
[----:B------:R-:W-:Y:S01]  /*69b0*/  FSETP.GE.FTZ.AND P0, PT, R25, RZ, PT ;  /* 0x000000ff1900720b */ /* 0x000fe20003f16000 */
[----:B------:R-:W-:Y:S01]  /*69c0*/  FMUL.FTZ R75, R35, R168 ;  /* 0x000000a8234b7220 */ /* 0x000fe20000410000 */
[----:B------:R-:W-:Y:S01]  /*69d0*/  F2FP.BF16.F32.PACK_AB R76, R73, R68 ;  /* 0x00000044494c723e */ /* 0x000fe200000010ff */
[-C--:B------:R-:W-:Y:S03]  /*69e0*/  HMMA.16816.F32.BF16 R88, R172, R58.reuse, R88 ;  /* 0x0000003aac58723c */ /* 0x080fe60000041858 */
[-C--:B------:R-:W-:Y:S01]  /*69f0*/  FSEL R57, R71, R226.reuse, P3 ;  /* 0x000000e247397208 */ /* 0x080fe20001800000 */
[----:B------:R-:W-:Y:S01]  /*6a00*/  FADD.FTZ R73, -R226, R80 ;  /* 0x00000050e2497221 */ /* 0x000fe20000010100 */
[----:B------:R-:W-:Y:S01]  /*6a10*/  FSEL R70, R77, R226, P2 ;  /* 0x000000e24d467208 */ /* 0x000fe20001000000 */
[----:B------:R-:W-:Y:S01]  /*6a20*/  FADD.FTZ R168, -R225, R82 ;  /* 0x00000052e1a87221 */ /* 0x000fe20000010100 */
[-C--:B------:R-:W-:Y:S01]  /*6a30*/  FSEL R71, R78, R225.reuse, P1 ;  /* 0x000000e14e477208 */ /* 0x080fe20000800000 */
[C---:B------:R-:W-:Y:S04]  /*6a40*/  HMMA.16816.F32.BF16 R92, R164.reuse, R58, R92 ;  /* 0x0000003aa45c723c */ /* 0x040fe8000004185c */
[----:B------:R-:W-:Y:S01]  /*6a50*/  FSEL R68, R162, R225, P0 ;  /* 0x000000e1a2447208 */ /* 0x000fe20000000000 */
[----:B------:R-:W-:Y:S01]  /*6a60*/  FMUL.FTZ R162, R29, R70 ;  /* 0x000000461da27220 */ /* 0x000fe20000410000 */
[----:B------:R-:W-:Y:S01]  /*6a70*/  F2FP.BF16.F32.PACK_AB R74, R75, R74 ;  /* 0x0000004a4b4a723e */ /* 0x000fe200000010ff */
[----:B------:R-:W-:Y:S01]  /*6a80*/  FMUL.FTZ R82, R66, R71 ;  /* 0x0000004742527220 */ /* 0x000fe20000410000 */
[----:B------:R-:W-:Y:S01]  /*6a90*/  F2FP.BF16.F32.PACK_AB R80, R56, R69 ;  /* 0x000000453850723e */ /* 0x000fe200000010ff */
[----:B------:R-:W-:Y:S01]  /*6aa0*/  FMUL.FTZ R75, R25, R68 ;  /* 0x00000044194b7220 */ /* 0x000fe20000410000 */
[----:B------:R-:W-:Y:S01]  /*6ab0*/  FSETP.GE.FTZ.AND P3, PT, R50, RZ, PT ;  /* 0x000000ff3200720b */ /* 0x000fe20003f76000 */
[----:B------:R-:W1:Y:S01]  /*6ac0*/  LDSM.16.M88.4 R68, [R184+0x2800] ;  /* 0x00280000b844783b */ /* 0x000e620000000200 */
[----:B------:R-:W-:Y:S01]  /*6ad0*/  FSETP.GE.FTZ.AND P2, PT, R19, RZ, PT ;  /* 0x000000ff1300720b */ /* 0x000fe20003f56000 */
[----:B------:R-:W-:Y:S01]  /*6ae0*/  FADD.FTZ R56, -R197, R87 ;  /* 0x00000057c5387221 */ /* 0x000fe20000010100 */
[----:B------:R-:W-:Y:S01]  /*6af0*/  FSETP.GE.FTZ.AND P1, PT, R38, RZ, PT ;  /* 0x000000ff2600720b */ /* 0x000fe20003f36000 */
[----:B------:R-:W-:Y:S01]  /*6b00*/  FADD.FTZ R85, -R224, R85 ;  /* 0x00000055e0557221 */ /* 0x000fe20000010100 */
[----:B------:R-:W-:Y:S01]  /*6b10*/  FSETP.GE.FTZ.AND P0, PT, R17, RZ, PT ;  /* 0x000000ff1100720b */ /* 0x000fe20003f16000 */
[----:B------:R-:W-:Y:S01]  /*6b20*/  FMUL.FTZ R160, R21, R160 ;  /* 0x000000a015a07220 */ /* 0x000fe20000410000 */
[----:B------:R-:W-:Y:S01]  /*6b30*/  FSEL R73, R73, R226, P3 ;  /* 0x000000e249497208 */ /* 0x000fe20001800000 */
[----:B------:R-:W-:Y:S01]  /*6b40*/  FADD.FTZ R93, -R226, R93 ;  /* 0x0000005de25d7221 */ /* 0x000fe20000010100 */
[----:B------:R-:W-:Y:S01]  /*6b50*/  FSETP.GE.FTZ.AND P3, PT, R34, RZ, PT ;  /* 0x000000ff2200720b */ /* 0x000fe20003f76000 */
[----:B------:R-:W-:Y:S01]  /*6b60*/  FADD.FTZ R94, -R225, R94 ;  /* 0x0000005ee15e7221 */ /* 0x000fe20000010100 */
[----:B------:R-:W-:Y:S01]  /*6b70*/  F2FP.BF16.F32.PACK_AB R82, R75, R82 ;  /* 0x000000524b52723e */ /* 0x000fe200000010ff */
[C---:B------:R-:W-:Y:S01]  /*6b80*/  FADD.FTZ R86, -R197.reuse, R86 ;  /* 0x00000056c5567221 */ /* 0x040fe20000010100 */
[----:B------:R-:W-:Y:S01]  /*6b90*/  FADD.FTZ R90, -R197, R90 ;  /* 0x0000005ac55a7221 */ /* 0x000fe20000010100 */
[----:B------:R-:W-:Y:S01]  /*6ba0*/  FMUL.FTZ R79, R54, R79 ;  /* 0x0000004f364f7220 */ /* 0x000fe20000410000 */
[----:B------:R-:W-:Y:S01]  /*6bb0*/  FMUL.FTZ R57, R33, R57 ;  /* 0x0000003921397220 */ /* 0x000fe20000410000 */
[----:B------:R-:W-:Y:S01]  /*6bc0*/  FMUL.FTZ R73, R50, R73 ;  /* 0x0000004932497220 */ /* 0x000fe20000410000 */
[----:B------:R-:W-:Y:S01]  /*6bd0*/  FADD.FTZ R89, -R224, R89 ;  /* 0x00000059e0597221 */ /* 0x000fe20000010100 */
        /* <DEDUP_REMOVED lines=16> */
[-C--:B------:R-:W-:Y:S01]  /*6ce0*/  FSEL R77, R77, R224.reuse, P3 ;  /* 0x000000e04d4d7208 */ /* 0x080fe20001800000 */
[----:B------:R-:W-:Y:S01]  /*6cf0*/  FADD.FTZ R88, -R197, R91 ;  /* 0x0000005bc5587221 */ /* 0x000fe20000010100 */
[-C--:B------:R-:W-:Y:S02]  /*6d00*/  FSEL R59, R86, R197.reuse, P1 ;  /* 0x000000c5563b7208 */ /* 0x080fe40000800000 */
[----:B------:R-:W-:Y:S01]  /*6d10*/  FSEL R160, R56, R197, P0 ;  /* 0x000000c538a07208 */ /* 0x000fe20000000000 */
[-C--:B-1----:R-:W-:Y:S03]  /*6d20*/  HMMA.16816.F32.BF16 R96, R164, R68.reuse, R96 ;  /* 0x00000044a460723c */ /* 0x082fe60000041860 */
[----:B------:R-:W-:Y:S01]  /*6d30*/  FSETP.GE.FTZ.AND P3, PT, R251, RZ, PT ;  /* 0x000000fffb00720b */ /* 0x000fe20003f76000 */
[----:B------:R-:W-:Y:S01]  /*6d40*/  FMUL.FTZ R56, R22, R59 ;  /* 0x0000003b16387220 */ /* 0x000fe20000410000 */
[----:B------:R-:W-:Y:S01]  /*6d50*/  FSEL R162, R85, R224, P2 ;  /* 0x000000e055a27208 */ /* 0x000fe20001000000 */
[----:B------:R-:W-:Y:S01]  /*6d60*/  FMUL.FTZ R59, R9, R160 ;  /* 0x000000a0093b7220 */ /* 0x000fe20000410000 */
[----:B------:R-:W-:Y:S01]  /*6d70*/  F2FP.BF16.F32.PACK_AB R75, R58, R73 ;  /* 0x000000493a4b723e */ /* 0x000fe200000010ff */
[----:B------:R-:W-:Y:S01]  /*6d80*/  FADD.FTZ R58, -R225, R95 ;  /* 0x0000005fe13a7221 */ /* 0x000fe20000010100 */
[----:B------:R-:W-:Y:S01]  /*6d90*/  FSETP.GE.FTZ.AND P1, PT, R252, RZ, PT ;  /* 0x000000fffc00720b */ /* 0x000fe20003f36000 */
[C---:B------:R-:W-:Y:S04]  /*6da0*/  HMMA.16816.F32.BF16 R100, R172.reuse, R68, R100 ;  /* 0x00000044ac64723c */ /* 0x040fe80000041864 */
[----:B------:R-:W-:Y:S01]  /*6db0*/  F2FP.BF16.F32.PACK_AB R73, R170, R79 ;  /* 0x0000004faa49723e */ /* 0x000fe200000010ff */
[----:B------:R-:W-:Y:S01]  /*6dc0*/  FMUL.FTZ R86, R13, R162 ;  /* 0x000000a20d567220 */ /* 0x000fe20000410000 */
[----:B------:R-:W-:Y:S01]  /*6dd0*/  FSETP.GE.FTZ.AND P2, PT, R249, RZ, PT ;  /* 0x000000fff900720b */ /* 0x000fe20003f56000 */
[----:B------:R-:W-:Y:S01]  /*6de0*/  FMUL.FTZ R77, R34, R77 ;  /* 0x0000004d224d7220 */ /* 0x000fe20000410000 */
[----:B------:R-:W-:Y:S01]  /*6df0*/  FSETP.GE.FTZ.AND P0, PT, R247, RZ, PT ;  /* 0x000000fff700720b */ /* 0x000fe20003f16000 */
[----:B------:R-:W-:Y:S01]  /*6e00*/  FADD.FTZ R79, -R226, R92 ;  /* 0x0000005ce24f7221 */ /* 0x000fe20000010100 */
[-C--:B------:R-:W-:Y:S01]  /*6e10*/  FSEL R92, R57, R224.reuse, P3 ;  /* 0x000000e0395c7208 */ /* 0x080fe20001800000 */
[-C--:B------:R-:W-:Y:S03]  /*6e20*/  HMMA.16816.F32.BF16 R104, R172, R70.reuse, R104 ;  /* 0x00000046ac68723c */ /* 0x080fe60000041868 */
[-C--:B------:R-:W-:Y:S01]  /*6e30*/  FSEL R57, R90, R197.reuse, P1 ;  /* 0x000000c55a397208 */ /* 0x080fe20000800000 */
[C---:B------:R-:W-:Y:S01]  /*6e40*/  FADD.FTZ R83, -R226.reuse, R96 ;  /* 0x00000060e2537221 */ /* 0x040fe20000010100 */
[----:B------:R-:W-:Y:S01]  /*6e50*/  FSEL R160, R89, R224, P2 ;  /* 0x000000e059a07208 */ /* 0x000fe20001000000 */
[----:B------:R-:W-:Y:S01]  /*6e60*/  FADD.FTZ R97, -R226, R97 ;  /* 0x00000061e2617221 */ /* 0x000fe20000010100 */
[----:B------:R-:W-:Y:S01]  /*6e70*/  FSEL R88, R88, R197, P0 ;  /* 0x000000c558587208 */ /* 0x000fe20000000000 */
[----:B------:R-:W-:Y:S01]  /*6e80*/  FMUL.FTZ R252, R252, R57 ;  /* 0x00000039fcfc7220 */ /* 0x000fe20000410000 */
[----:B------:R-:W-:Y:S01]  /*6e90*/  FSETP.GE.FTZ.AND P2, PT, R7, RZ, PT ;  /* 0x000000ff0700720b */ /* 0x000fe20003f56000 */
[----:B------:R-:W-:Y:S01]  /*6ea0*/  FMUL.FTZ R81, R251, R92 ;  /* 0x0000005cfb517220 */ /* 0x000fe20000410000 */
[----:B------:R-:W-:Y:S01]  /*6eb0*/  FSETP.GE.FTZ.AND P1, PT, R6, RZ, PT ;  /* 0x000000ff0600720b */ /* 0x000fe20003f36000 */
[C---:B------:R-:W-:Y:S04]  /*6ec0*/  HMMA.16816.F32.BF16 R108, R164.reuse, R70, R108 ;  /* 0x00000046a46c723c */ /* 0x040fe8000004186c */
[----:B------:R-:W-:Y:S01]  /*6ed0*/  FSETP.GE.FTZ.AND P0, PT, R5, RZ, PT ;  /* 0x000000ff0500720b */ /* 0x000fe20003f16000 */
[----:B------:R-:W-:Y:S01]  /*6ee0*/  FMUL.FTZ R247, R247, R88 ;  /* 0x00000058f7f77220 */ /* 0x000fe20000410000 */
        /* <DEDUP_REMOVED lines=8> */
[----:B------:R-:W-:Y:S01]  /*6f70*/  F2FP.BF16.F32.PACK_AB R77, R86, R77 ;  /* 0x0000004d564d723e */ /* 0x000fe200000010ff */
[----:B------:R-:W-:Y:S01]  /*6f80*/  FMUL.FTZ R86, R6, R57 ;  /* 0x0000003906567220 */ /* 0x000fe20000410000 */
[----:B------:R-:W-:Y:S01]  /*6f90*/  FSETP.GE.FTZ.AND P3, PT, R18, RZ, PT ;  /* 0x000000ff1200720b */ /* 0x000fe20003f76000 */
[----:B------:R-:W-:Y:S01]  /*6fa0*/  FMUL.FTZ R87, R5, R58 ;  /* 0x0000003a05577220 */ /* 0x000fe20000410000 */
[----:B------:R-:W-:Y:S01]  /*6fb0*/  FSETP.GE.FTZ.AND P2, PT, R245, RZ, PT ;  /* 0x000000fff500720b */ /* 0x000fe20003f56000 */
[----:B------:R-:W1:Y:S01]  /*6fc0*/  LDSM.16.M88.4 R56, [R184+0x2c00] ;  /* 0x002c0000b838783b */ /* 0x000e620000000200 */
[-C--:B------:R-:W-:Y:S01]  /*6fd0*/  FSEL R79, R79, R226.reuse, P3 ;  /* 0x000000e24f4f7208 */ /* 0x080fe20001800000 */
[----:B------:R-:W-:Y:S01]  /*6fe0*/  FADD.FTZ R98, -R225, R98 ;  /* 0x00000062e1627221 */ /* 0x000fe20000010100 */
[----:B------:R-:W-:Y:S01]  /*6ff0*/  FSETP.GE.FTZ.AND P3, PT, R250, RZ, PT ;  /* 0x000000fffa00720b */ /* 0x000fe20003f76000 */
[----:B------:R-:W-:Y:S01]  /*7000*/  FADD.FTZ R90, -R197, R103 ;  /* 0x00000067c55a7221 */ /* 0x000fe20000010100 */
[----:B------:R-:W-:Y:S01]  /*7010*/  FSETP.GE.FTZ.AND P0, PT, R243, RZ, PT ;  /* 0x000000fff300720b */ /* 0x000fe20003f16000 */
[----:B------:R-:W-:Y:S01]  /*7020*/  FMUL.FTZ R68, R18, R79 ;  /* 0x0000004f12447220 */ /* 0x000fe20000410000 */
[-C--:B------:R-:W-:Y:S01]  /*7030*/  FSEL R83, R83, R226.reuse, P3 ;  /* 0x000000e253537208 */ /* 0x080fe20001800000 */
[C---:B------:R-:W-:Y:S01]  /*7040*/  FADD.FTZ R71, -R224.reuse, R104 ;  /* 0x00000068e0477221 */ /* 0x040fe20000010100 */
[----:B------:R-:W-:Y:S01]  /*7050*/  FSEL R92, R97, R226, P2 ;  /* 0x000000e2615c7208 */ /* 0x000fe20001000000 */
[----:B------:R-:W-:Y:S01]  /*7060*/  FADD.FTZ R105, -R224, R105 ;  /* 0x00000069e0697221 */ /* 0x000fe20000010100 */
[----:B------:R-:W-:Y:S01]  /*7070*/  FSEL R88, R88, R225, P0 ;  /* 0x000000e158587208 */ /* 0x000fe20000000000 */
[C---:B------:R-:W-:Y:S01]  /*7080*/  FADD.FTZ R102, -R197.reuse, R102 ;  /* 0x00000066c5667221 */ /* 0x040fe20000010100 */
[----:B------:R-:W-:Y:S01]  /*7090*/  FSETP.GE.FTZ.AND P3, PT, R246, RZ, PT ;  /* 0x000000fff600720b */ /* 0x000fe20003f76000 */
[----:B------:R-:W-:Y:S01]  /*70a0*/  FADD.FTZ R106, -R197, R106 ;  /* 0x0000006ac56a7221 */ /* 0x000fe20000010100 */
[----:B------:R-:W-:Y:S01]  /*70b0*/  FSETP.GE.FTZ.AND P2, PT, R241, RZ, PT ;  /* 0x000000fff100720b */ /* 0x000fe20003f56000 */
[----:B------:R-:W-:Y:S01]  /*70c0*/  FADD.FTZ R110, -R225, R110 ;  /* 0x0000006ee16e7221 */ /* 0x000fe20000010100 */
[----:B------:R-:W-:Y:S01]  /*70d0*/  FSETP.GE.FTZ.AND P1, PT, R248, RZ, PT ;  /* 0x000000fff800720b */ /* 0x000fe20003f36000 */
[----:B------:R-:W-:Y:S01]  /*70e0*/  FMUL.FTZ R88, R243, R88 ;  /* 0x00000058f3587220 */ /* 0x000fe20000410000 */
[----:B------:R-:W-:Y:S01]  /*70f0*/  FSETP.GE.FTZ.AND P0, PT, R239, RZ, PT ;  /* 0x000000ffef00720b */ /* 0x000fe20003f16000 */
[----:B------:R-:W-:Y:S01]  /*7100*/  FADD.FTZ R109, -R226, R109 ;  /* 0x0000006de26d7221 */ /* 0x000fe20000010100 */
[----:B------:R-:W-:Y:S01]  /*7110*/  F2FP.BF16.F32.PACK_AB R85, R85, R68 ;  /* 0x000000445555723e */ /* 0x000fe200000010ff */
[----:B------:R-:W-:Y:S01]  /*7120*/  FADD.FTZ R68, -R197, R107 ;  /* 0x0000006bc5447221 */ /* 0x000fe20000010100 */
[-C--:B------:R-:W-:Y:S01]  /*7130*/  FSEL R93, R89, R224.reuse, P3 ;  /* 0x000000e0595d7208 */ /* 0x080fe20001800000 */
        /* <DEDUP_REMOVED lines=16> */
[-C--:B-1----:R-:W-:Y:S03]  /*7240*/  HMMA.16816.F32.BF16 R112, R164, R56.reuse, R112 ;  /* 0x00000038a470723c */ /* 0x082fe60000041870 */
[-C--:B------:R-:W-:Y:S02]  /*7250*/  FSEL R71, R71, R224.reuse, P3 ;  /* 0x000000e047477208 */ /* 0x080fe40001800000 */
[----:B------:R-:W-:Y:S02]  /*7260*/  FSEL R86, R105, R224, P2 ;  /* 0x000000e069567208 */ /* 0x000fe40001000000 */
[-C--:B------:R-:W-:Y:S01]  /*7270*/  FSEL R89, R102, R197.reuse, P1 ;  /* 0x000000c566597208 */ /* 0x080fe20000800000 */
[C---:B------:R-:W-:Y:S04]  /*7280*/  HMMA.16816.F32.BF16 R116, R172.reuse, R56, R116 ;  /* 0x00000038ac74723c */ /* 0x040fe80000041874 */
[----:B------:R-:W-:Y:S01]  /*7290*/  FSEL R68, R68, R197, P0 ;  /* 0x000000c544447208 */ /* 0x000fe20000000000 */
[----:B------:R-:W-:Y:S01]  /*72a0*/  FMUL.FTZ R71, R242, R71 ;  /* 0x00000047f2477220 */ /* 0x000fe20000410000 */
[----:B------:R-:W-:Y:S01]  /*72b0*/  FSETP.GE.FTZ.AND P1, PT, R240, RZ, PT ;  /* 0x000000fff000720b */ /* 0x000fe20003f36000 */
[----:B------:R-:W-:Y:S01]  /*72c0*/  FMUL.FTZ R86, R237, R86 ;  /* 0x00000056ed567220 */ /* 0x000fe20000410000 */
[----:B------:R-:W-:Y:S01]  /*72d0*/  FSETP.GE.FTZ.AND P0, PT, R231, RZ, PT ;  /* 0x000000ffe700720b */ /* 0x000fe20003f16000 */
[-C--:B------:R-:W-:Y:S03]  /*72e0*/  HMMA.16816.F32.BF16 R120, R172, R58.reuse, R120 ;  /* 0x0000003aac78723c */ /* 0x080fe60000041878 */
[----:B------:R-:W-:Y:S01]  /*72f0*/  FSEL R93, R106, R197, P1 ;  /* 0x000000c56a5d7208 */ /* 0x000fe20000800000 */
[----:B------:R-:W-:Y:S01]  /*7300*/  FADD.FTZ R56, -R225, R115 ;  /* 0x00000073e1387221 */ /* 0x000fe20000010100 */
[----:B------:R-:W-:Y:S01]  /*7310*/  FSEL R70, R70, R225, P0 ;  /* 0x000000e146467208 */ /* 0x000fe20000000000 */
        /* <DEDUP_REMOVED lines=8> */
[C---:B------:R-:W-:Y:S01]  /*73a0*/  FADD.FTZ R90, -R197.reuse, R119 ;  /* 0x00000077c55a7221 */ /* 0x040fe20000010100 */
[----:B------:R-:W-:Y:S01]  /*73b0*/  FSEL R95, R110, R225, P1 ;  /* 0x000000e16e5f7208 */ /* 0x000fe20000800000 */
[----:B------:R-:W-:Y:S04]  /*73c0*/  HMMA.16816.F32.BF16 R124, R164, R58, R124 ;  /* 0x0000003aa47c723c */ /* 0x000fe8000004187c */
[----:B------:R-:W-:Y:S01]  /*73d0*/  FSETP.GE.FTZ.AND P0, PT, R62, RZ, PT ;  /* 0x000000ff3e00720b */ /* 0x000fe20003f16000 */
[C---:B------:R-:W-:Y:S01]  /*73e0*/  FADD.FTZ R118, -R197.reuse, R118 ;  /* 0x00000076c5767221 */ /* 0x040fe20000010100 */
[----:B------:R-:W-:Y:S01]  /*73f0*/  FSETP.GE.FTZ.AND P1, PT, R230, RZ, PT ;  /* 0x000000ffe600720b */ /* 0x000fe20003f36000 */
[----:B------:R-:W-:Y:S01]  /*7400*/  FADD.FTZ R122, -R197, R122 ;  /* 0x0000007ac57a7221 */ /* 0x000fe20000010100 */
[----:B------:R-:W-:Y:S01]  /*7410*/  F2FP.BF16.F32.PACK_AB R68, R68, R93 ;  /* 0x0000005d4444723e */ /* 0x000fe200000010ff */
[----:B------:R-:W-:Y:S01]  /*7420*/  FADD.FTZ R113, -R226, R113 ;  /* 0x00000071e2717221 */ /* 0x000fe20000010100 */
[----:B------:R-:W-:Y:S01]  /*7430*/  FSEL R71, R71, R224, P0 ;  /* 0x000000e047477208 */ /* 0x000fe20000000000 */
[----:B------:R-:W-:Y:S01]  /*7440*/  FADD.FTZ R117, -R224, R117 ;  /* 0x00000075e0757221 */ /* 0x000fe20000010100 */
[----:B------:R-:W-:Y:S01]  /*7450*/  FSEL R93, R114, R225, P1 ;  /* 0x000000e1725d7208 */ /* 0x000fe20000800000 */
[----:B------:R-:W-:Y:S01]  /*7460*/  FMUL.FTZ R244, R244, R89 ;  /* 0x00000059f4f47220 */ /* 0x000fe20000410000 */
[----:B------:R-:W-:Y:S01]  /*7470*/  FSETP.GE.FTZ.AND P0, PT, R31, RZ, PT ;  /* 0x000000ff1f00720b */ /* 0x000fe20003f16000 */
[----:B------:R-:W-:Y:S01]  /*7480*/  FADD.FTZ R89, -R226, R108 ;  /* 0x0000006ce2597221 */ /* 0x000fe20000010100 */
[----:B------:R-:W-:Y:S01]  /*7490*/  FSETP.GE.FTZ.AND P1, PT, R42, RZ, PT ;  /* 0x000000ff2a00720b */ /* 0x000fe20003f36000 */
[----:B------:R-:W-:Y:S01]  /*74a0*/  FADD.FTZ R57, -R226, R112 ;  /* 0x00000070e2397221 */ /* 0x000fe20000010100 */
[----:B------:R-:W-:Y:S01]  /*74b0*/  FSETP.GE.FTZ.AND P2, PT, R233, RZ, PT ;  /* 0x000000ffe900720b */ /* 0x000fe20003f56000 */
[----:B------:R-:W-:Y:S01]  /*74c0*/  FADD.FTZ R126, -R225, R126 ;  /* 0x0000007ee17e7221 */ /* 0x000fe20000010100 */
[----:B------:R-:W-:Y:S01]  /*74d0*/  FSEL R90, R90, R197, P0 ;  /* 0x000000c55a5a7208 */ /* 0x000fe20000000000 */
[----:B------:R-:W-:Y:S01]  /*74e0*/  FMUL.FTZ R93, R230, R93 ;  /* 0x0000005de65d7220 */ /* 0x000fe20000410000 */
[----:B------:R-:W-:Y:S01]  /*74f0*/  F2FP.BF16.F32.PACK_AB R91, R88, R91 ;  /* 0x0000005b585b723e */ /* 0x000fe200000010ff */
[----:B------:R-:W-:Y:S01]  /*7500*/  FMUL.FTZ R56, R63, R56 ;  /* 0x000000383f387220 */ /* 0x000fe20000410000 */
[----:B------:R-:W-:Y:S01]  /*7510*/  FSEL R59, R118, R197, P1 ;  /* 0x000000c5763b7208 */ /* 0x000fe20000800000 */
[----:B------:R-:W-:Y:S01]  /*7520*/  FMUL.FTZ R90, R31, R90 ;  /* 0x0000005a1f5a7220 */ /* 0x000fe20000410000 */
        /* <DEDUP_REMOVED lines=13> */
[----:B------:R-:W-:Y:S01]  /*7600*/  @P0 FADD.FTZ R197, -R197, R123 ;  /* 0x0000007bc5c50221 */ /* 0x000fe20000010100 */
[----:B------:R-:W-:Y:S01]  /*7610*/  FSETP.GE.FTZ.AND P1, PT, R228, RZ, PT ;  /* 0x000000ffe400720b */ /* 0x000fe20003f36000 */
[----:B------:R-:W-:Y:S01]  /*7620*/  FMUL.FTZ R122, R27, R122 ;  /* 0x0000007a1b7a7220 */ /* 0x000fe20000410000 */
[----:B------:R-:W-:Y:S01]  /*7630*/  FSETP.GE.FTZ.AND P2, PT, R47, RZ, PT ;  /* 0x000000ff2f00720b */ /* 0x000fe20003f56000 */
[----:B------:R-:W-:Y:S01]  /*7640*/  FADD.FTZ R27, -R226, R124 ;  /* 0x0000007ce21b7221 */ /* 0x000fe20000010100 */
[----:B------:R-:W-:Y:S01]  /*7650*/  FSETP.GE.FTZ.AND P3, PT, R238, RZ, PT ;  /* 0x000000ffee00720b */ /* 0x000fe20003f76000 */
[----:B------:R-:W-:Y:S01]  /*7660*/  FMUL.FTZ R92, R229, R92 ;  /* 0x0000005ce55c7220 */ /* 0x000fe20000410000 */
        /* <DEDUP_REMOVED lines=15> */
[----:B------:R-:W-:Y:S01]  /*7760*/  FSEL R31, R31, R224, P3 ;  /* 0x000000e01f1f7208 */ /* 0x000fe20001800000 */
[----:B------:R-:W-:Y:S01]  /*7770*/  @P2 FADD.FTZ R224, -R224, R121 ;  /* 0x00000079e0e02221 */ /* 0x000fe20000010100 */
[----:B------:R-:W-:Y:S01]  /*7780*/  FSETP.GE.FTZ.AND P2, PT, R232, RZ, PT ;  /* 0x000000ffe800720b */ /* 0x000fe20003f56000 */
[----:B------:R-:W-:Y:S01]  /*7790*/  FMUL.FTZ R225, R228, R225 ;  /* 0x000000e1e4e17220 */ /* 0x000fe20000410000 */
[----:B------:R-:W-:Y:S01]  /*77a0*/  F2FP.BF16.F32.PACK_AB R42, R56, R93 ;  /* 0x0000005d382a723e */ /* 0x000fe200000010ff */
[----:B------:R-:W-:Y:S01]  /*77b0*/  FMUL.FTZ R31, R46, R31 ;  /* 0x0000001f2e1f7220 */ /* 0x000fe20000410000 */
[----:B------:R-:W-:Y:S01]  /*77c0*/  FSEL R27, R27, R226, P2 ;  /* 0x000000e21b1b7208 */ /* 0x000fe20001000000 */
[----:B------:R-:W-:Y:S01]  /*77d0*/  FMUL.FTZ R224, R43, R224 ;  /* 0x000000e02be07220 */ /* 0x000fe20000410000 */
[----:B------:R-:W-:Y:S01]  /*77e0*/  F2FP.BF16.F32.PACK_AB R10, R163, R10 ;  /* 0x0000000aa30a723e */ /* 0x000fe200000010ff */
[----:B------:R-:W-:Y:S01]  /*77f0*/  @P4 FADD.FTZ R226, -R226, R125 ;  /* 0x0000007de2e24221 */ /* 0x000fe20000010100 */
[----:B------:R-:W-:Y:S01]  /*7800*/  F2FP.BF16.F32.PACK_AB R81, R160, R81 ;  /* 0x00000051a051723e */ /* 0x000fe200000010ff */
[----:B------:R-:W-:Y:S01]  /*7810*/  FMUL.FTZ R27, R232, R27 ;  /* 0x0000001be81b7220 */ /* 0x000fe20000410000 */
[----:B------:R-:W-:Y:S01]  /*7820*/  F2FP.BF16.F32.PACK_AB R79, R247, R252 ;  /* 0x000000fcf74f723e */ /* 0x000fe200000010ff */
[----:B------:R-:W-:Y:S01]  /*7830*/  FMUL.FTZ R226, R227, R226 ;  /* 0x000000e2e3e27220 */ /* 0x000fe20000410000 */
        /* <DEDUP_REMOVED lines=9> */
[----:B------:R-:W-:Y:S01]  /*78d0*/  LOP3.LUT R56, R186, 0x18, RZ, 0xc0, !PT ;  /* 0x00000018ba387812 */ /* 0x000fe200078ec0ff */
        /* <DEDUP_REMOVED lines=33> */
.L_x_1177:
[----:B------:R-:W-:Y:S01]  /*7af0*/  STS [R189+-0x8000], R72 ;  /* 0xff800048bd007388 */ /* 0x000fe20000000800 */
[----:B------:R-:W-:Y:S01]  /*7b00*/  F2FP.BF16.F32.PACK_AB R27, R226, R27 ;  /* 0x0000001be21b723e */ /* 0x000fe200000010ff */
[----:B------:R-:W2:Y:S01]  /*7b10*/  LDC R57, c[0x0][0x44c] ;  /* 0x00011300ff397b82 */ /* 0x000ea20000000800 */
[----:B------:R-:W-:Y:S01]  /*7b20*/  F2FP.BF16.F32.PACK_AB R225, R225, R126 ;  /* 0x0000007ee1e1723e */ /* 0x000fe200000010ff */
        /* <DEDUP_REMOVED lines=118> */
.L_x_1178:
[----:B------:R-:W-:Y:S01]  /*8290*/  LDSM.16.M88.4 R20, [R179+0xa000] ;  /* 0x00a00000b314783b */ /* 0x000fe20000000200 */
[----:B------:R-:W-:Y:S02]  /*82a0*/  ISETP.GT.AND P4, PT, R211, R194, PT ;  /* 0x000000c2d300720c */ /* 0x000fe40003f84270 */
[----:B------:R-:W-:Y:S01]  /*82b0*/  @P1 IADD3 R196, P2, PT, R196, -0x200, RZ ;  /* 0xfffffe00c4c41810 */ /* 0x000fe20007f5e0ff */
[----:B------:R-:W2:Y:S03]  /*82c0*/  LDSM.16.MT88.4 R16, [R182+0x6000] ;  /* 0x00600000b610783b */ /* 0x000ea60000004200 */
[----:B------:R-:W-:Y:S01]  /*82d0*/  @P1 IADD3.X R195, PT, PT, R195, -0x1, RZ, P2, !PT ;  /* 0xffffffffc3c31810 */ /* 0x000fe200017fe4ff */
[----:B------:R-:W1:Y:S04]  /*82e0*/  LDSM.16.M88.4 R12, [R179+0xc000] ;  /* 0x00c00000b30c783b */ /* 0x000e680000000200 */
[----:B------:R-:W-:Y:S04]  /*82f0*/  LDSM.16.M88.4 R24, [R3+0xa000] ;  /* 0x00a000000318783b */ /* 0x000fe80000000200 */
[----:B------:R-:W3:Y:S04]  /*8300*/  LDSM.16.MT88.4 R28, [R182+0x6400] ;  /* 0x00640000b61c783b */ /* 0x000ee80000004200 */
[----:B------:R-:W4:Y:S04]  /*8310*/  LDSM.16.M88.4 R32, [R3+0xc000] ;  /* 0x00c000000320783b */ /* 0x000f280000000200 */
[----:B------:R-:W-:Y:S04]  /*8320*/  LDSM.16.M88.4 R36, [R178] ;  /* 0x00000000b224783b */ /* 0x000fe80000000200 */
[----:B------:R-:W4:Y:S04]  /*8330*/  LDSM.16.MT88.4 R40, [R182+0x6800] ;  /* 0x00680000b628783b */ /* 0x000f280000004200 */
        /* <DEDUP_REMOVED lines=262> */
.L_x_1180:
[----:B------:R-:W2:Y:S01]  /*93a0*/  LDCU.64 UR12, c[0x0][0x5c0] ;  /* 0x0000b800ff0c77ac */ /* 0x000ea20008000a00 */
[----:B------:R-:W-:-:S05]  /*93b0*/  IADD3 R10, PT, PT, R213, R214, RZ ;  /* 0x000000d6d50a7210 */ /* 0x000fca0007ffe0ff */
[C---:B--2---:R-:W-:Y:S02]  /*93c0*/  IMAD R8, R10.reuse, UR13, RZ ;  /* 0x0000000d0a087c24 */ /* 0x044fe4000f8e02ff */
[----:B------:R-:W-:-:S05]  /*93d0*/  IMAD.WIDE.U32 R10, R10, UR12, RZ ;  /* 0x0000000c0a0a7c25 */ /* 0x000fca000f8e00ff */
[----:B------:R-:W-:Y:S02]  /*93e0*/  IADD3 R8, PT, PT, R11, R8, RZ ;  /* 0x000000080b087210 */ /* 0x000fe40007ffe0ff */
.L_x_1181:
        /* <DEDUP_REMOVED lines=11> */
.L_x_1182:
[----:B------:R-:W2:Y:S01]  /*94a0*/  LDCU.64 UR10, c[0x0][0x5c8] ;  /* 0x0000b900ff0a77ac */ /* 0x000ea20008000a00 */
[----:B------:R-:W-:-:S05]  /*94b0*/  IADD3 R22, PT, PT, R213, R214, RZ ;  /* 0x000000d6d5167210 */ /* 0x000fca0007ffe0ff */
[C---:B--2---:R-:W-:Y:S02]  /*94c0*/  IMAD R18, R22.reuse, UR11, RZ ;  /* 0x0000000b16127c24 */ /* 0x044fe4000f8e02ff */
[----:B------:R-:W-:-:S05]  /*94d0*/  IMAD.WIDE.U32 R22, R22, UR10, RZ ;  /* 0x0000000a16167c25 */ /* 0x000fca000f8e00ff */
[----:B------:R-:W-:Y:S02]  /*94e0*/  IADD3 R18, PT, PT, R23, R18, RZ ;  /* 0x0000001217127210 */ /* 0x000fe40007ffe0ff */
.L_x_1183:
[----:B------:R-:W-:Y:S01]  /*94f0*/  BAR.SYNC.DEFER_BLOCKING 0x0 ;  /* 0x0000000000007b1d */ /* 0x000fe20000010000 */
[C---:B------:R-:W-:Y:S01]  /*9500*/  IMAD.SHL.U32 R19, R191.reuse, 0x80, RZ ;  /* 0x00000080bf137824 */ /* 0x040fe200078e00ff */
[----:B------:R-:W-:Y:S01]  /*9510*/  SHF.R.U32.HI R0, RZ, 0x2, R0 ;  /* 0x00000002ff007819 */ /* 0x000fe20000011600 */
[----:B------:R-:W-:Y:S01]  /*9520*/  IMAD.SHL.U32 R9, R191, 0x80, RZ ;  /* 0x00000080bf097824 */ /* 0x000fe200078e00ff */
[----:B------:R-:W-:Y:S01]  /*9530*/  MOV R57, RZ ;  /* 0x000000ff00397202 */ /* 0x000fe20000000f00 */
[----:B------:R-:W-:Y:S01]  /*9540*/  IMAD.WIDE.U32 R14, R19, UR12, RZ ;  /* 0x0000000c130e7c25 */ /* 0x000fe2000f8e00ff */
[----:B------:R-:W2:Y:S01]  /*9550*/  LDCU UR14, c[0x0][0x440] ;  /* 0x00008800ff0e77ac */ /* 0x000ea20008000800 */
[----:B------:R-:W-:Y:S01]  /*9560*/  SHF.R.S32.HI R20, RZ, 0x1f, R19 ;  /* 0x0000001fff147819 */ /* 0x000fe20000011413 */
[----:B------:R-:W-:Y:S01]  /*9570*/  BSSY.RECONVERGENT B0, `(.L_x_1184) ;  /* 0x000001a000007945 */ /* 0x000fe20003800200 */
[----:B------:R-:W-:Y:S01]  /*9580*/  IMAD.IADD R212, R212, 0x1, -R9 ;  /* 0x00000001d4d47824 */ /* 0x000fe200078e0a09 */
[----:B------:R-:W3:Y:S01]  /*9590*/  LDCU.64 UR8, c[0x0][0x5d8] ;  /* 0x0000bb00ff0877ac */ /* 0x000ee20008000a00 */
[----:B------:R-:W-:Y:S01]  /*95a0*/  LOP3.LUT R11, R14, 0x18, R186, 0xf8, !PT ;  /* 0x000000180e0b7812 */ /* 0x000fe200078ef8ba */
[----:B------:R-:W-:Y:S01]  /*95b0*/  IMAD R12, R20, UR12, RZ ;  /* 0x0000000c140c7c24 */ /* 0x000fe2000f8e02ff */
[----:B------:R-:W-:-:S02]  /*95c0*/  IADD3 R9, PT, PT, R0, 0x40, RZ ;  /* 0x0000004000097810 */ /* 0x000fc40007ffe0ff */
[----:B------:R-:W-:Y:S01]  /*95d0*/  IADD3 R14, P0, PT, R10, R11, RZ ;  /* 0x0000000b0a0e7210 */ /* 0x000fe20007f1e0ff */
[----:B------:R-:W-:-:S05]  /*95e0*/  IMAD R13, R19, UR13, R12 ;  /* 0x0000000d130d7c24 */ /* 0x000fca000f8e020c */
[----:B------:R-:W-:Y:S02]  /*95f0*/  IADD3.X R15, PT, PT, R8, R15, R13, P0, !PT ;  /* 0x0000000f080f7210 */ /* 0x000fe400007fe40d */
[----:B------:R-:W-:Y:S01]  /*9600*/  IADD3 R17, P0, PT, R0, 0x40, RZ ;  /* 0x0000004000117810 */ /* 0x000fe20007f1e0ff */
[----:B-1----:R1:W4:Y:S01]  /*9610*/  LDS.128 R4, [R190+0x7000] ;  /* 0x00700000be047984 */ /* 0x0023220000000c00 */
[----:B--2---:R-:W-:Y:S01]  /*9620*/  ISETP.GE.AND P2, PT, R56, UR14, PT ;  /* 0x0000000e38007c0c */ /* 0x004fe2000bf46270 */
[----:B---3--:R-:W-:-:S03]  /*9630*/  IMAD.WIDE.U32 R14, R187, UR8, R14 ;  /* 0x00000008bb0e7c25 */ /* 0x008fc6000f8e000e */
[-C--:B------:R-:W-:Y:S02]  /*9640*/  ISETP.GE.OR P1, PT, R9, R212.reuse, P2 ;  /* 0x000000d40900720c */ /* 0x080fe40001726670 */
[----:B------:R-:W-:Y:S01]  /*9650*/  ISETP.GE.OR P2, PT, R0, R212, P2 ;  /* 0x000000d40000720c */ /* 0x000fe20001746670 */
[----:B------:R-:W-:Y:S02]  /*9660*/  IMAD R13, R187, UR9, R15 ;  /* 0x00000009bb0d7c24 */ /* 0x000fe4000f8e020f */
[----:B------:R-:W-:-:S10]  /*9670*/  IMAD.X R16, RZ, RZ, RZ, P0 ;  /* 0x000000ffff107224 */ /* 0x000fd400000e06ff */
[----:B------:R-:W-:Y:S05]  /*9680*/  @P2 BRA `(.L_x_1185) ;  /* 0x0000000000202947 */ /* 0x000fea0003800000 */
[----:B------:R-:W2:Y:S01]  /*9690*/  LDS.128 R8, [R190+0x6000] ;  /* 0x00600000be087984 */ /* 0x000ea20000000c00 */
[----:B------:R-:W3:Y:S01]  /*96a0*/  LDCU.64 UR8, c[0x0][0x560] ;  /* 0x0000ac00ff0877ac */ /* 0x000ee20008000a00 */
[----:B------:R-:W-:-:S05]  /*96b0*/  MOV R12, R14 ;  /* 0x0000000e000c7202 */ /* 0x000fca0000000f00 */
[----:B------:R-:W-:-:S04]  /*96c0*/  IMAD.WIDE.U32 R26, R0, UR12, R12 ;  /* 0x0000000c001a7c25 */ /* 0x000fc8000f8e000c */
[----:B------:R-:W-:Y:S01]  /*96d0*/  IMAD R12, R0, UR13, R27 ;  /* 0x0000000d000c7c24 */ /* 0x000fe2000f8e021b */
[----:B---3--:R-:W-:-:S04]  /*96e0*/  LEA R24, P0, R26, UR8, 0x1 ;  /* 0x000000081a187c11 */ /* 0x008fc8000f8008ff */
[----:B------:R-:W-:-:S05]  /*96f0*/  LEA.HI.X R25, R26, UR9, R12, 0x1, P0 ;  /* 0x000000091a197c11 */ /* 0x000fca00080f0c0c */
[----:B--2---:R2:W-:Y:S04]  /*9700*/  STG.E.128 desc[UR22][R24.64], R8 ;  /* 0x0000000818007986 */ /* 0x0045e8000c101d16 */
.L_x_1185:
[----:B------:R-:W-:Y:S05]  /*9710*/  BSYNC.RECONVERGENT B0 ;  /* 0x0000000000007941 */ /* 0x000fea0003800200 */
.L_x_1184:
[----:B------:R-:W-:Y:S04]  /*9720*/  BSSY.RECONVERGENT B0, `(.L_x_1186) ;  /* 0x000000b000007945 */ /* 0x000fe80003800200 */
[----:B------:R-:W-:Y:S05]  /*9730*/  @P1 BRA `(.L_x_1187) ;  /* 0x0000000000241947 */ /* 0x000fea0003800000 */
[----:B------:R-:W3:Y:S01]  /*9740*/  LDCU.64 UR8, c[0x0][0x560] ;  /* 0x0000ac00ff0877ac */ /* 0x000ee20008000a00 */
[----:B------:R-:W-:Y:S01]  /*9750*/  MOV R12, R14 ;  /* 0x0000000e000c7202 */ /* 0x000fe20000000f00 */
[----:B--2---:R-:W-:-:S04]  /*9760*/  IMAD R8, R16, UR12, RZ ;  /* 0x0000000c10087c24 */ /* 0x004fc8000f8e02ff */
[----:B------:R-:W-:-:S04]  /*9770*/  IMAD.WIDE.U32 R10, R17, UR12, R12 ;  /* 0x0000000c110a7c25 */ /* 0x000fc8000f8e000c */
[----:B------:R-:W-:-:S05]  /*9780*/  IMAD R8, R17, UR13, R8 ;  /* 0x0000000d11087c24 */ /* 0x000fca000f8e0208 */
[----:B------:R-:W-:Y:S02]  /*9790*/  IADD3 R8, PT, PT, R8, R11, RZ ;  /* 0x0000000b08087210 */ /* 0x000fe40007ffe0ff */
[----:B---3--:R-:W-:-:S04]  /*97a0*/  LEA R12, P0, R10, UR8, 0x1 ;  /* 0x000000080a0c7c11 */ /* 0x008fc8000f8008ff */
[----:B------:R-:W-:-:S05]  /*97b0*/  LEA.HI.X R13, R10, UR9, R8, 0x1, P0 ;  /* 0x000000090a0d7c11 */ /* 0x000fca00080f0c08 */
[----:B----4-:R3:W-:Y:S04]  /*97c0*/  STG.E.128 desc[UR22][R12.64], R4 ;  /* 0x000000040c007986 */ /* 0x0107e8000c101d16 */
.L_x_1187:
[----:B------:R-:W-:Y:S05]  /*97d0*/  BSYNC.RECONVERGENT B0 ;  /* 0x0000000000007941 */ /* 0x000fea0003800200 */
.L_x_1186:
[----:B------:R-:W1:Y:S01]  /*97e0*/  LDCU.64 UR8, c[0x0][0x5e0] ;  /* 0x0000bc00ff0877ac */ /* 0x000e620008000a00 */
[----:B---3--:R-:W3:Y:S01]  /*97f0*/  LDS.128 R12, [R190+0x8000] ;  /* 0x00800000be0c7984 */ /* 0x008ee20000000c00 */
[----:B------:R-:W-:Y:S01]  /*9800*/  IMAD.WIDE.U32 R56, R19, UR10, R56 ;  /* 0x0000000a13387c25 */ /* 0x000fe2000f8e0038 */
[----:B----4-:R-:W4:Y:S02]  /*9810*/  @!P2 LDC.64 R4, c[0x0][0x568] ;  /* 0x00015a00ff04ab82 */ /* 0x010f240000000a00 */
[----:B--2---:R2:W2:Y:S01]  /*9820*/  LDS.128 R8, [R190+0x9000] ;  /* 0x00900000be087984 */ /* 0x0044a20000000c00 */
[----:B------:R-:W-:Y:S01]  /*9830*/  IMAD R20, R20, UR10, RZ ;  /* 0x0000000a14147c24 */ /* 0x000fe2000f8e02ff */
[----:B------:R-:W-:-:S03]  /*9840*/  IADD3 R6, P0, PT, R22, R56, RZ ;  /* 0x0000003816067210 */ /* 0x000fc60007f1e0ff */
[----:B------:R-:W-:-:S05]  /*9850*/  IMAD R19, R19, UR11, R20 ;  /* 0x0000000b13137c24 */ /* 0x000fca000f8e0214 */
[----:B------:R-:W-:-:S03]  /*9860*/  IADD3.X R7, PT, PT, R18, R57, R19, P0, !PT ;  /* 0x0000003912077210 */ /* 0x000fc600007fe413 */
[----:B-1----:R-:W-:-:S04]  /*9870*/  IMAD.WIDE.U32 R6, R187, UR8, R6 ;  /* 0x00000008bb067c25 */ /* 0x002fc8000f8e0006 */
[----:B------:R-:W-:Y:S01]  /*9880*/  IMAD R19, R187, UR9, R7 ;  /* 0x00000009bb137c24 */ /* 0x000fe2000f8e0207 */
[----:B------:R-:W-:-:S05]  /*9890*/  @!P2 MOV R18, R6 ;  /* 0x000000060012a202 */ /* 0x000fca0000000f00 */
[----:B------:R-:W-:-:S04]  /*98a0*/  @!P2 IMAD.WIDE.U32 R20, R0, UR10, R18 ;  /* 0x0000000a0014ac25 */ /* 0x000fc8000f8e0012 */
[----:B------:R-:W-:Y:S01]  /*98b0*/  @!P2 IMAD R0, R0, UR11, R21 ;  /* 0x0000000b0000ac24 */ /* 0x000fe2000f8e0215 */
[----:B----4-:R-:W-:-:S04]  /*98c0*/  @!P2 LEA R4, P0, R20, R4, 0x1 ;  /* 0x000000041404a211 */ /* 0x010fc800078008ff */
[----:B------:R-:W-:-:S05]  /*98d0*/  @!P2 LEA.HI.X R5, R20, R5, R0, 0x1, P0 ;  /* 0x000000051405a211 */ /* 0x000fca00000f0c00 */
[----:B---3--:R1:W-:Y:S01]  /*98e0*/  @!P2 STG.E.128 desc[UR22][R4.64], R12 ;  /* 0x0000000c0400a986 */ /* 0x0083e2000c101d16 */
[----:B--2---:R-:W-:Y:S05]  /*98f0*/  @P1 BRA `(.L_x_1150) ;  /* 0x0000000000281947 */ /* 0x004fea0003800000 */
        /* <DEDUP_REMOVED lines=10> */
.L_x_1150:
[----:B------:R-:W-:Y:S05]  /*99a0*/  BSYNC.RECONVERGENT B1 ;  /* 0x0000000000017941 */ /* 0x000fea0003800200 */
.L_x_1132:
[----:B------:R-:W2:Y:S01]  /*99b0*/  LDCU UR9, c[0x0][0x438] ;  /* 0x00008700ff0977ac */ /* 0x000ea20008000800 */
[----:B-1-34-:R-:W1:Y:S08]  /*99c0*/  LDC R4, c[0x0][0x370] ;  /* 0x0000dc00ff047b82 */ /* 0x01ae700000000800 */
[----:B------:R-:W3:Y:S01]  /*99d0*/  LDC R0, c[0x0][0x438] ;  /* 0x00010e00ff007b82 */ /* 0x000ee20000000800 */
[----:B--2---:R-:W-:-:S04]  /*99e0*/  UIADD3 UR9, UPT, UPT, UR9, 0x7f, URZ ;  /* 0x0000007f09097890 */ /* 0x004fc8000fffe0ff */
[----:B------:R-:W-:Y:S01]  /*99f0*/  USHF.R.S32.HI UR8, URZ, 0x1f, UR9 ;  /* 0x0000001fff087899 */ /* 0x000fe20008011409 */
[----:B-1----:R-:W-:-:S03]  /*9a00*/  IADD3 R191, PT, PT, R4, R191, RZ ;  /* 0x000000bf04bf7210 */ /* 0x002fc60007ffe0ff */
[----:B------:R-:W-:-:S04]  /*9a10*/  ULEA.HI UR8, UR8, UR9, URZ, 0x7 ;  /* 0x0000000908087291 */ /* 0x000fc8000f8f38ff */
[----:B------:R-:W-:-:S06]  /*9a20*/  USHF.R.S32.HI UR8, URZ, 0x7, UR8 ;  /* 0x00000007ff087899 */ /* 0x000fcc0008011408 */
[----:B------:R-:W-:-:S13]  /*9a30*/  ISETP.GE.AND P0, PT, R191, UR8, PT ;  /* 0x00000008bf007c0c */ /* 0x000fda000bf06270 */
[----:B---3--:R-:W-:Y:S05]  /*9a40*/  @!P0 BRA `(.L_x_1188) ;  /* 0xffffff6800e88947 */ /* 0x008fea000383ffff */
[----:B------:R-:W-:Y:S05]  /*9a50*/  EXIT ;  /* 0x000000000000794d */ /* 0x000fea0003800000 */
.L_x_1189:
        /* <DEDUP_REMOVED lines=10> */
.L_x_1606:


//--------------------- .text._ZN5flash44flash_bwd_dq_dk_dv_loop_seqk_parallel_kernelI23Flash_bwd_kernel_traitsILi32ELi128ELi128ELi8ELi4ELi4ELi4ELb0ELb0EN7cutlass10bfloat16_tE19Flash_kernel_traitsILi32ELi128ELi128ELi8ES3_EELb0ELb0ELb1ELb0ELb0ELb0ELb1EEEvNS_16Flash_bwd_paramsE --------------------------
	.section	.text._ZN5flash44flash_bwd_dq_dk_dv_loop_seqk_parallel_kernelI23Flash_bwd_kernel_traitsILi32ELi128ELi128ELi8ELi4ELi4ELi4ELb0ELb0EN7cutlass10bfloat16_tE19Flash_kernel_traitsILi32ELi128ELi128ELi8ES3_EELb0ELb0ELb1ELb0ELb0ELb0ELb1EEEvNS_16Flash_bwd_paramsE,"ax",@progbits
	.align	128
        .global         _ZN5flash44flash_bwd_dq_dk_dv_loop_seqk_parallel_kernelI23Flash_bwd_kernel_traitsILi32ELi128ELi128ELi8ELi4ELi4ELi4ELb0ELb0EN7cutlass10bfloat16_tE19Flash_kernel_traitsILi32ELi128ELi128ELi8ES3_EELb0ELb0ELb1ELb0ELb0ELb0ELb1EEEvNS_16Flash_bwd_paramsE
        .type           _ZN5flash44flash_bwd_dq_dk_dv_loop_seqk_parallel_kernelI23Flash_bwd_kernel_traitsILi32ELi128ELi128ELi8ELi4ELi4ELi4ELb0ELb0EN7cutlass10bfloat16_tE19Flash_kernel_traitsILi32ELi128ELi128ELi8ES3_EELb0ELb0ELb1ELb0ELb0ELb0ELb1EEEvNS_16Flash_bwd_paramsE,@function
        .size           _ZN5flash44flash_bwd_dq_dk_dv_loop_seqk_parallel_kernelI23Flash_bwd_kernel_traitsILi32ELi128ELi128ELi8ELi4ELi4ELi4ELb0ELb0EN7cutlass10bfloat16_tE19Flash_kernel_traitsILi32ELi128ELi128ELi8ES3_EELb0ELb0ELb1ELb0ELb0ELb0ELb1EEEvNS_16Flash_bwd_paramsE,(.L_x_1607 - _ZN5flash44flash_bwd_dq_dk_dv_loop_seqk_parallel_kernelI23Flash_bwd_kernel_traitsILi32ELi128ELi128ELi8ELi4ELi4ELi4ELb0ELb0EN7cutlass10bfloat16_tE19Flash_kernel_traitsILi32ELi128ELi128ELi8ES3_EELb0ELb0ELb1ELb0ELb0ELb0ELb1EEEvNS_16Flash_bwd_paramsE)
        .other          _ZN5flash44flash_bwd_dq_dk_dv_loop_seqk_parallel_kernelI23Flash_bwd_kernel_traitsILi32ELi128ELi128ELi8ELi4ELi4ELi4ELb0ELb0EN7cutlass10bfloat16_tE19Flash_kernel_traitsILi32ELi128ELi128ELi8ES3_EELb0ELb0ELb1ELb0ELb0ELb0ELb1EEEvNS_16Flash_bwd_paramsE,@"STO_CUDA_ENTRY STV_DEFAULT"
_ZN5flash44flash_bwd_dq_dk_dv_loop_seqk_parallel_kernelI23Flash_bwd_kernel_traitsILi32ELi128ELi128ELi8ELi4ELi4ELi4ELb0ELb0EN7cutlass10bfloat16_tE19Flash_kernel_traitsILi32ELi128ELi128ELi8ES3_EELb0ELb0ELb1ELb0ELb0ELb0ELb1EEEvNS_16Flash_bwd_paramsE:
.text._ZN5flash44flash_bwd_dq_dk_dv_loop_seqk_parallel_kernelI23Flash_bwd_kernel_traitsILi32ELi128ELi128ELi8ELi4ELi4ELi4ELb0ELb0EN7cutlass10bfloat16_tE19Flash_kernel_traitsILi32ELi128ELi128ELi8ES3_EELb0ELb0ELb1ELb0ELb0ELb0ELb1EEEvNS_16Flash_bwd_paramsE:
        /* <DEDUP_REMOVED lines=13> */
[----:B------:R-:W3:Y:S01]  /*00d0*/  S2UR UR24, SR_CgaCtaId ;  /* 0x00000000001879c3 */ /* 0x000ee20000008800 */
[----:B------:R-:W4:Y:S01]  /*00e0*/  LDCU.64 UR4, c[0x0][0x468] ;  /* 0x00008d00ff0477ac */ /* 0x000f220008000a00 */
[----:B------:R-:W5:Y:S06]  /*00f0*/  LDCU.U8 UR8, c[0x0][0x532] ;  /* 0x0000a640ff0877ac */ /* 0x000f6c0008000000 */
[----:B------:R-:W-:Y:S01]  /*0100*/  S2UR UR23, SR_CTAID.Z ;  /* 0x00000000001779c3 */ /* 0x000fe20000002700 */
[----:B------:R-:W3:Y:S01]  /*0110*/  LDCU UR10, c[0x0][0x438] ;  /* 0x00008700ff0a77ac */ /* 0x000ee20008000800 */
[----:B------:R-:W3:Y:S06]  /*0120*/  LDCU.64 UR34, c[0x0][0x358] ;  /* 0x00006b00ff2277ac */ /* 0x000eec0008000a00 */
[----:B------:R-:W-:Y:S01]  /*0130*/  S2UR UR21, SR_CTAID.X ;  /* 0x00000000001579c3 */ /* 0x000fe20000002500 */
[----:B-1----:R-:W-:-:S02]  /*0140*/  ULEA UR38, UP0, UR42, UR38, 0x2 ;  /* 0x000000262a267291 */ /* 0x002fc4000f8010ff */
[----:B--2---:R-:W-:Y:S02]  /*0150*/  UISETP.NE.U32.AND UP1, UPT, UR6, URZ, UPT ;  /* 0x000000ff0600728c */ /* 0x004fe4000bf25070 */
[----:B------:R-:W-:Y:S02]  /*0160*/  ULEA.HI.X UR39, UR42, UR39, URZ, 0x2, UP0 ;  /* 0x000000272a277291 */ /* 0x000fe400080f14ff */
[----:B------:R-:W-:Y:S01]  /*0170*/  UISETP.NE.U32.AND UP0, UPT, UR6, URZ, UPT ;  /* 0x000000ff0600728c */ /* 0x000fe2000bf05070 */
[----:B------:R-:W-:Y:S01]  /*0180*/  S2UR UR18, SR_CTAID.Y ;  /* 0x00000000001279c3 */ /* 0x000fe20000002600 */
[----:B----4-:R-:W-:Y:S02]  /*0190*/  UISETP.EQ.U32.AND UP2, UPT, UR4, URZ, UPT ;  /* 0x000000ff0400728c */ /* 0x010fe4000bf42070 */
[----:B------:R-:W-:Y:S02]  /*01a0*/  UISETP.NE.U32.AND UP6, UPT, UR4, URZ, UPT ;  /* 0x000000ff0400728c */ /* 0x000fe4000bfc5070 */
[----:B------:R-:W-:-:S02]  /*01b0*/  UISETP.NE.AND.EX UP5, UPT, UR7, URZ, UPT, UP1 ;  /* 0x000000ff0700728c */ /* 0x000fc4000bfa5310 */
[----:B------:R-:W-:Y:S01]  /*01c0*/  UISETP.NE.AND.EX UP4, UPT, UR7, URZ, UPT, UP0 ;  /* 0x000000ff0700728c */ /* 0x000fe2000bf85300 */
[----:B------:R-:W1:Y:S01]  /*01d0*/  S2UR UR4, SR_CgaCtaId ;  /* 0x00000000000479c3 */ /* 0x000e620000008800 */
[----:B------:R-:W2:Y:S01]  /*01e0*/  LDCU.64 UR6, c[0x0][0x470] ;  /* 0x00008e00ff0677ac */ /* 0x000ea20008000a00 */
[----:B-----5:R-:W-:Y:S02]  /*01f0*/  UISETP.NE.AND UP3, UPT, UR8, URZ, UPT ;  /* 0x000000ff0800728c */ /* 0x020fe4000bf65270 */
[----:B------:R-:W-:-:S04]  /*0200*/  UISETP.NE.AND.EX UP6, UPT, UR5, URZ, UPT, UP6 ;  /* 0x000000ff0500728c */ /* 0x000fc8000bfc5360 */
[----:B------:R-:W4:Y:S01]  /*0210*/  S2UR UR20, SR_CTAID.Z ;  /* 0x00000000001479c3 */ /* 0x000f220000002700 */
[----:B------:R-:W-:Y:S01]  /*0220*/  UISETP.EQ.OR.EX UP0, UPT, UR5, URZ, !UP3, UP2 ;  /* 0x000000ff0500728c */ /* 0x000fe2000df02720 */
[----:B------:R-:W-:Y:S02]  /*0230*/  UMOV UR8, 0x400 ;  /* 0x0000040000087882 */ /* 0x000fe40000000000 */
[----:B------:R-:W-:Y:S01]  /*0240*/  UMOV UR5, 0x400 ;  /* 0x0000040000057882 */ /* 0x000fe20000000000 */
[----:B------:R-:W-:Y:S02]  /*0250*/  UP2UR UR26, UPR, URZ, 0x1 ;  /* 0x00000001ff1a7883 */ /* 0x000fe40008000000 */
[----:B------:R-:W-:Y:S01]  /*0260*/  UP2UR UR25, UPR, URZ, 0x8 ;  /* 0x00000008ff197883 */ /* 0x000fe20008000000 */
[----:B------:R-:W4:Y:S01]  /*0270*/  LDCU.64 UR28, c[0x0][0x460] ;  /* 0x00008c00ff1c77ac */ /* 0x000f220008000a00 */
[----:B--2---:R-:W-:Y:S01]  /*0280*/  UISETP.NE.U32.AND UP0, UPT, UR6, URZ, UPT ;  /* 0x000000ff0600728c */ /* 0x004fe2000bf05070 */
[----:B------:R-:W2:Y:S01]  /*0290*/  LDCU UR19, c[0x0][0x438] ;  /* 0x00008700ff1377ac */ /* 0x000ea20008000800 */
[----:B------:R-:W2:Y:S01]  /*02a0*/  @!UP4 LDCU UR22, c[0x0][0x434] ;  /* 0x00008680ff16c7ac */ /* 0x000ea20008000800 */
[----:B---3--:R-:W-:-:S02]  /*02b0*/  ULEA UR24, UR24, UR8, 0x18 ;  /* 0x0000000818187291 */ /* 0x008fc4000f8ec0ff */
[----:B-1----:R-:W-:Y:S02]  /*02c0*/  ULEA UR4, UR4, UR5, 0x18 ;  /* 0x0000000504047291 */ /* 0x002fe4000f8ec0ff */
[----:B------:R-:W-:Y:S01]  /*02d0*/  UISETP.NE.AND.EX UP3, UPT, UR7, URZ, UPT, UP0 ;  /* 0x000000ff0700728c */ /* 0x000fe2000bf65300 */
[----:B------:R-:W-:Y:S01]  /*02e0*/  UMOV UR30, 0xffffe000 ;  /* 0xffffe000001e7882 */ /* 0x000fe20000000000 */
[----:B------:R-:W-:Y:S01]  /*02f0*/  UMOV UR31, URZ ;  /* 0x000000ff001f7c82 */ /* 0x000fe20008000000 */
[----:B------:R-:W-:-:S08]  /*0300*/  UMOV UR32, URZ ;  /* 0x000000ff00207c82 */ /* 0x000fd00008000000 */
.L_x_1247:
[----:B-1----:R-:W1:Y:S01]  /*0310*/  LDCU.64 UR8, c[0x0][0x478] ;  /* 0x00008f00ff0877ac */ /* 0x002e620008000a00 */
[----:B------:R-:W-:Y:S02]  /*0320*/  PLOP3.LUT P1, PT, PT, PT, UP3, 0x80, 0x8 ;  /* 0x000000000008781c */ /* 0x000fe40003f2f038 */
[----:B------:R-:W-:Y:S01]  /*0330*/  PLOP3.LUT P4, PT, PT, PT, UP5, 0x80, 0x8 ;  /* 0x000000000008781c */ /* 0x000fe20003f8f058 */
[----:B------:R-:W-:Y:S01]  /*0340*/  @UP3 ULEA UR12, UP0, UR42, UR6, 0x2 ;  /* 0x000000062a0c3291 */ /* 0x000fe2000f8010ff */
[----:B------:R-:W-:Y:S01]  /*0350*/  PLOP3.LUT P2, PT, PT, PT, UP4, 0x80, 0x8 ;  /* 0x000000000008781c */ /* 0x000fe20003f4f048 */
[----:B------:R-:W-:Y:S02]  /*0360*/  UISETP.NE.AND UP2, UPT, UR26, URZ, UPT ;  /* 0x000000ff1a00728c */ /* 0x000fe4000bf45270 */
[----:B------:R-:W-:Y:S02]  /*0370*/  @UP3 ULEA.HI.X UR13, UR42, UR7, URZ, 0x2, UP0 ;  /* 0x000000072a0d3291 */ /* 0x000fe400080f14ff */
[----:B------:R-:W-:-:S04]  /*0380*/  IMAD.U32 R2, RZ, RZ, UR12 ;  /* 0x0000000cff027e24 */ /* 0x000fc8000f8e00ff */
[----:B------:R-:W-:Y:S01]  /*0390*/  IMAD.U32 R3, RZ, RZ, UR13 ;  /* 0x0000000dff037e24 */ /* 0x000fe2000f8e00ff */
[----:B----4-:R-:W-:Y:S02]  /*03a0*/  UIMAD.WIDE.U32 UR12, UR42, 0x4, UR28 ;  /* 0x000000042a0c78a5 */ /* 0x010fe4000f8e001c */
[----:B-1----:R-:W-:Y:S01]  /*03b0*/  UISETP.NE.U32.AND UP0, UPT, UR8, URZ, UPT ;  /* 0x000000ff0800728c */ /* 0x002fe2000bf05070 */
[----:B------:R-:W-:Y:S02]  /*03c0*/  PLOP3.LUT P3, PT, PT, PT, UP2, 0x80, 0x8 ;  /* 0x000000000008781c */ /* 0x000fe40003f6f028 */
[----:B------:R-:W3:Y:S01]  /*03d0*/  @P1 LDG.E R3, desc[UR34][R2.64] ;  /* 0x0000002202031981 */ /* 0x000ee2000c1e1900 */
[----:B------:R-:W-:-:S06]  /*03e0*/  UISETP.NE.AND.EX UP0, UPT, UR9, URZ, UPT, UP0 ;  /* 0x000000ff0900728c */ /* 0x000fcc000bf05300 */
[----:B------:R-:W-:-:S05]  /*03f0*/  PLOP3.LUT P0, PT, PT, PT, UP0, 0x80, 0x8 ;  /* 0x000000000008781c */ /* 0x000fca0003f0f008 */
[----:B------:R-:W-:Y:S01]  /*0400*/  @UP0 ULEA UR14, UP1, UR42, UR8, 0x2 ;  /* 0x000000082a0e0291 */ /* 0x000fe2000f8210ff */
[----:B------:R-:W-:Y:S01]  /*0410*/  IMAD.U32 R6, RZ, RZ, UR12 ;  /* 0x0000000cff067e24 */ /* 0x000fe2000f8e00ff */
[----:B------:R-:W1:Y:S02]  /*0420*/  @!UP0 LDCU UR5, c[0x0][0x43c] ;  /* 0x00008780ff0587ac */ /* 0x000e640008000800 */
[----:B------:R-:W-:Y:S02]  /*0430*/  @UP0 ULEA.HI.X UR15, UR42, UR9, URZ, 0x2, UP1 ;  /* 0x000000092a0f0291 */ /* 0x000fe400088f14ff */
[----:B--2---:R-:W-:Y:S01]  /*0440*/  IMAD.U32 R4, RZ, RZ, UR14 ;  /* 0x0000000eff047e24 */ /* 0x004fe2000f8e00ff */
[----:B------:R-:W4:Y:S01]  /*0450*/  @!UP0 LDCU.64 UR8, c[0x0][0x488] ;  /* 0x00009100ff0887ac */ /* 0x000f220008000a00 */
[----:B------:R-:W-:Y:S02]  /*0460*/  IMAD.U32 R7, RZ, RZ, UR13 ;  /* 0x0000000dff077e24 */ /* 0x000fe4000f8e00ff */
[----:B------:R-:W-:-:S03]  /*0470*/  IMAD.U32 R5, RZ, RZ, UR15 ;  /* 0x0000000fff057e24 */ /* 0x000fc6000f8e00ff */
[----:B-----5:R-:W5:Y:S04]  /*0480*/  @P2 LDG.E R2, desc[UR34][R6.64+0x4] ;  /* 0x0000042206022981 */ /* 0x020f68000c1e1900 */
[----:B------:R-:W2:Y:S01]  /*0490*/  @P0 LDG.E R0, desc[UR34][R4.64] ;  /* 0x0000002204000981 */ /* 0x000ea2000c1e1900 */
[----:B------:R-:W-:Y:S01]  /*04a0*/  UMOV UR36, URZ ;  /* 0x000000ff00247c82 */ /* 0x000fe20008000000 */
[----:B----4-:R-:W-:-:S04]  /*04b0*/  @!UP0 UISETP.NE.U32.AND UP1, UPT, UR8, URZ, UPT ;  /* 0x000000ff0800828c */ /* 0x010fc8000bf25070 */
[----:B------:R-:W-:Y:S01]  /*04c0*/  @!UP0 UISETP.NE.AND.EX UP1, UPT, UR9, URZ, UPT, UP1 ;  /* 0x000000ff0900828c */ /* 0x000fe2000bf25310 */
[----:B------:R-:W-:Y:S01]  /*04d0*/  UMOV UR17, 0xffffffff ;  /* 0xffffffff00117882 */ /* 0x000fe20000000000 */
[----:B------:R-:W-:Y:S02]  /*04e0*/  UMOV UR40, 0xffffffff ;  /* 0xffffffff00287882 */ /* 0x000fe40000000000 */
[----:B-1----:R-:W-:Y:S01]  /*04f0*/  @!UP0 USEL UR8, UR5, URZ, UP1 ;  /* 0x000000ff05088287 */ /* 0x002fe20008800000 */
[----:B------:R1:W4:Y:S02]  /*0500*/  @P4 LDG.E R4, desc[UR34][R6.64] ;  /* 0x0000002206044981 */ /* 0x000324000c1e1900 */
[----:B-1----:R-:W-:Y:S02]  /*0510*/  IMAD.U32 R6, RZ, RZ, UR38 ;  /* 0x00000026ff067e24 */ /* 0x002fe4000f8e00ff */
[----:B------:R-:W-:-:S05]  /*0520*/  IMAD.U32 R7, RZ, RZ, UR39 ;  /* 0x00000027ff077e24 */ /* 0x000fca000f8e00ff */
[----:B------:R-:W4:Y:S01]  /*0530*/  @!P3 LDG.E R6, desc[UR34][R6.64] ;  /* 0x000000220606b981 */ /* 0x000f22000c1e1900 */
[----:B------:R-:W-:Y:S01]  /*0540*/  USHF.L.U32 UR27, UR37, 0x7, URZ ;  /* 0x00000007251b7899 */ /* 0x000fe200080006ff */
[----:B---3--:R-:W-:Y:S02]  /*0550*/  @P1 R2UR UR36, R3 ;  /* 0x00000000032412ca */ /* 0x008fe400000e0000 */
[----:B-----5:R-:W-:Y:S02]  /*0560*/  @P2 R2UR UR5, R2 ;  /* 0x00000000020522ca */ /* 0x020fe400000e0000 */
[----:B--2---:R-:W-:-:S13]  /*0570*/  @P0 R2UR UR33, R0 ;  /* 0x00000000002102ca */ /* 0x004fda00000e0000 */
[----:B------:R-:W-:Y:S01]  /*0580*/  @UP0 UIADD3 UR33, UPT, UPT, UR33, -UR36, URZ ;  /* 0x8000002421210290 */ /* 0x000fe2000fffe0ff */
        /* <DEDUP_REMOVED lines=12> */
.L_x_1190:
        /* <DEDUP_REMOVED lines=43> */
.L_x_1192:
[----:B------:R-:W1:Y:S01]  /*0900*/  LDCU.64 UR14, c[0x0][0x3b8] ;  /* 0x00007700ff0e77ac */ /* 0x000e620008000a00 */
[----:B------:R-:W-:-:S04]  /*0910*/  UIADD3 UR5, UPT, UPT, UR36, UR40, URZ ;  /* 0x0000002824057290 */ /* 0x000fc8000fffe0ff */
[----:B-1----:R-:W-:Y:S02]  /*0920*/  UIMAD.WIDE.U32 UR8, UR5, UR14, URZ ;  /* 0x0000000e050872a5 */ /* 0x002fe4000f8e00ff */
[----:B------:R-:W-:-:S04]  /*0930*/  UIMAD UR5, UR5, UR15, URZ ;  /* 0x0000000f050572a4 */ /* 0x000fc8000f8e02ff */
[----:B------:R-:W-:Y:S01]  /*0940*/  UIADD3 UR5, UPT, UPT, UR9, UR5, URZ ;  /* 0x0000000509057290 */ /* 0x000fe2000fffe0ff */
[----:B------:R-:W-:-:S05]  /*0950*/  UMOV UR52, UR8 ;  /* 0x0000000800347c82 */ /* 0x000fca0008000000 */
[----:B------:R-:W-:-:S07]  /*0960*/  MOV R11, UR5 ;  /* 0x00000005000b7c02 */ /* 0x000fce0008000f00 */
.L_x_1193:
        /* <DEDUP_REMOVED lines=29> */
[----:B------:R-:W-:Y:S06]  /*0b40*/  BRA.U UP2, `(.L_x_1194) ;  /* 0x0000000102307547 */ /* 0x000fec000b800000 */
        /* <DEDUP_REMOVED lines=12> */
.L_x_1194:
[----:B------:R-:W1:Y:S01]  /*0c10*/  LDCU.64 UR12, c[0x0][0x3c0] ;  /* 0x00007800ff0c77ac */ /* 0x000e620008000a00 */
[----:B------:R-:W-:-:S04]  /*0c20*/  UIADD3 UR8, UPT, UPT, UR36, UR40, URZ ;  /* 0x0000002824087290 */ /* 0x000fc8000fffe0ff */
[----:B-1----:R-:W-:Y:S02]  /*0c30*/  UIMAD.WIDE.U32 UR46, UR8, UR12, URZ ;  /* 0x0000000c082e72a5 */ /* 0x002fe4000f8e00ff */
[----:B------:R-:W-:-:S04]  /*0c40*/  UIMAD UR8, UR8, UR13, URZ ;  /* 0x0000000d080872a4 */ /* 0x000fc8000f8e02ff */
[----:B------:R-:W-:-:S06]  /*0c50*/  UIADD3 UR8, UPT, UPT, UR47, UR8, URZ ;  /* 0x000000082f087290 */ /* 0x000fcc000fffe0ff */
[----:B------:R-:W-:-:S07]  /*0c60*/  MOV R5, UR8 ;  /* 0x0000000800057c02 */ /* 0x000fce0008000f00 */
.L_x_1195:
        /* <DEDUP_REMOVED lines=28> */
.L_x_1196:
[----:B------:R-:W-:Y:S02]  /*0e30*/  UIMAD.WIDE.U32 UR10, UR58, UR17, URZ ;  /* 0x000000113a0a72a5 */ /* 0x000fe4000f8e00ff */
[----:B------:R-:W-:-:S04]  /*0e40*/  UIMAD UR8, UR59, UR17, URZ ;  /* 0x000000113b0872a4 */ /* 0x000fc8000f8e02ff */
[----:B------:R-:W-:-:S12]  /*0e50*/  UIADD3 UR8, UPT, UPT, UR11, UR8, URZ ;  /* 0x000000080b087290 */ /* 0x000fd8000fffe0ff */
.L_x_1197:
        /* <DEDUP_REMOVED lines=20> */
.L_x_1198:
[----:B------:R-:W1:Y:S01]  /*0fa0*/  LDCU UR59, c[0x0][0x434] ;  /* 0x00008680ff3b77ac */ /* 0x000e620008000800 */
[----:B------:R-:W-:-:S04]  /*0fb0*/  UIMAD UR9, UR42, UR16, UR23 ;  /* 0x000000102a0972a4 */ /* 0x000fc8000f8e0217 */
[----:B-1----:R-:W-:Y:S02]  /*0fc0*/  UIMAD UR59, UR9, UR59, URZ ;  /* 0x0000003b093b72a4 */ /* 0x002fe4000f8e02ff */
.L_x_1199:
        /* <DEDUP_REMOVED lines=11> */
.L_x_1200:
[----:B------:R-:W1:Y:S01]  /*1080*/  LDCU UR58, c[0x0][0x444] ;  /* 0x00008880ff3a77ac */ /* 0x000e620008000800 */
[----:B------:R-:W-:-:S04]  /*1090*/  UIMAD UR9, UR42, UR16, UR23 ;  /* 0x000000102a0972a4 */ /* 0x000fc8000f8e0217 */
[----:B-1----:R-:W-:-:S12]  /*10a0*/  UIMAD UR58, UR9, UR58, URZ ;  /* 0x0000003a093a72a4 */ /* 0x002fd8000f8e02ff */
.L_x_1201:
[----:B------:R-:W1:Y:S01]  /*10b0*/  LDCU UR47, c[0x0][0x508] ;  /* 0x0000a100ff2f77ac */ /* 0x000e620008000800 */
[----:B------:R-:W2:Y:S01]  /*10c0*/  S2R R6, SR_TID.X ;  /* 0x0000000000067919 */ /* 0x000ea20000002100 */
[----:B------:R-:W-:Y:S01]  /*10d0*/  IMAD.MOV.U32 R9, RZ, RZ, RZ ;  /* 0x000000ffff097224 */ /* 0x000fe200078e00ff */
[----:B------:R-:W-:Y:S01]  /*10e0*/  ISETP.NE.AND P3, PT, RZ, UR60, PT ;  /* 0x0000003cff007c0c */ /* 0x000fe2000bf65270 */
[----:B------:R-:W-:Y:S01]  /*10f0*/  USHF.R.S32.HI UR9, URZ, 0x1f, UR57 ;  /* 0x0000001fff097899 */ /* 0x000fe20008011439 */
[----:B------:R-:W-:Y:S01]  /*1100*/  BSSY.RECONVERGENT B1, `(.L_x_1191) ;  /* 0x00008c3000017945 */ /* 0x000fe20003800200 */
[----:B------:R-:W-:Y:S02]  /*1110*/  UIADD3 UR57, UP1, UP0, UR64, UR10, UR57 ;  /* 0x0000000a40397290 */ /* 0x000fe4000f83e039 */
[----:B------:R-:W-:Y:S02]  /*1120*/  UIMAD UR49, UR16, UR49, URZ ;  /* 0x00000031103172a4 */ /* 0x000fe4000f8e02ff */
[----:B------:R-:W-:Y:S01]  /*1130*/  UIADD3.X UR56, UPT, UPT, UR56, UR8, UR9, UP1, UP0 ;  /* 0x0000000838387290 */ /* 0x000fe20008fe0409 */
[----:B------:R-:W3:Y:S01]  /*1140*/  LDCU.64 UR60, c[0x0][0x420] ;  /* 0x00008400ff3c77ac */ /* 0x000ee20008000a00 */
        /* <DEDUP_REMOVED lines=8> */
[----:B------:R-:W-:Y:S02]  /*11d0*/  SHF.R.U32.HI R7, RZ, 0x2, R6 ;  /* 0x00000002ff077819 */ /* 0x000fe40000011606 */
[----:B------:R-:W-:Y:S01]  /*11e0*/  LOP3.LUT R10, R6, 0x1f, RZ, 0xc0, !PT ;  /* 0x0000001f060a7812 */ /* 0x000fe200078ec0ff */
[----:B------:R-:W-:Y:S01]  /*11f0*/  UISETP.LT.AND UP0, UPT, URZ, UR44, UPT ;  /* 0x0000002cff00728c */ /* 0x000fe2000bf01270 */
[----:B------:R-:W-:Y:S02]  /*1200*/  LOP3.LUT R8, R16, 0x18, RZ, 0xc0, !PT ;  /* 0x0000001810087812 */ /* 0x000fe400078ec0ff */
[----:B------:R-:W1:Y:S02]  /*1210*/  LDCU.128 UR8, c[0x0][0x590] ;  /* 0x0000b200ff0877ac */ /* 0x000e640008000c00 */
[----:B------:R-:W-:Y:S01]  /*1220*/  IADD3 R2, P0, PT, R8, UR62, RZ ;  /* 0x0000003e08027c10 */ /* 0x000fe2000ff1e0ff */
[----:B------:R-:W-:-:S04]  /*1230*/  USEL UR44, URZ, UR44, !UP0 ;  /* 0x0000002cff2c7287 */ /* 0x000fc8000c000000 */
[----:B------:R-:W-:Y:S01]  /*1240*/  IMAD.X R3, RZ, RZ, UR50, P0 ;  /* 0x00000032ff037e24 */ /* 0x000fe200080e06ff */
[----:B------:R-:W-:Y:S02]  /*1250*/  UISETP.GT.AND UP0, UPT, UR45, UR44, UPT ;  /* 0x0000002c2d00728c */ /* 0x000fe4000bf04270 */
[----:B-1----:R-:W-:Y:S01]  /*1260*/  UIMAD UR17, UR55, UR8, URZ ;  /* 0x00000008371172a4 */ /* 0x002fe2000f8e02ff */
[----:B------:R-:W-:Y:S01]  /*1270*/  IMAD.U32 R12, RZ, RZ, UR8 ;  /* 0x00000008ff0c7e24 */ /* 0x000fe2000f8e00ff */
[----:B------:R-:W-:Y:S01]  /*1280*/  USHF.L.U64.HI UR50, UR8, 0x6, UR9 ;  /* 0x0000000608327899 */ /* 0x000fe20008010209 */
[----:B------:R-:W-:Y:S01]  /*1290*/  IMAD.U32 R14, RZ, RZ, UR10 ;  /* 0x0000000aff0e7e24 */ /* 0x000fe2000f8e00ff */
[----:B------:R-:W-:Y:S01]  /*12a0*/  UIMAD UR17, UR51, UR9, UR17 ;  /* 0x00000009331172a4 */ /* 0x000fe2000f8e0211 */
[----:B------:R-:W-:Y:S02]  /*12b0*/  IMAD.WIDE.U32 R12, R12, UR51, R2 ;  /* 0x000000330c0c7c25 */ /* 0x000fe4000f8e0002 */
[----:B------:R-:W1:Y:S02]  /*12c0*/  LDC.64 R2, c[0x0][0x3b0] ;  /* 0x0000ec00ff027b82 */ /* 0x000e640000000a00 */
[----:B------:R-:W-:Y:S01]  /*12d0*/  IMAD.U32 R18, RZ, RZ, UR11 ;  /* 0x0000000bff127e24 */ /* 0x000fe2000f8e00ff */
[----:B------:R-:W-:Y:S01]  /*12e0*/  IADD3 R13, PT, PT, R13, UR17, RZ ;  /* 0x000000110d0d7c10 */ /* 0x000fe2000fffe0ff */
[----:B------:R-:W2:Y:S02]  /*12f0*/  LDCU.64 UR10, c[0x0][0x550] ;  /* 0x0000aa00ff0a77ac */ /* 0x000ea40008000a00 */
[----:B------:R-:W-:-:S02]  /*1300*/  IMAD.WIDE.U32 R14, R14, UR23, R12 ;  /* 0x000000170e0e7c25 */ /* 0x000fc4000f8e000c */
[----:B------:R-:W4:Y:S01]  /*1310*/  LDCU.64 UR16, c[0x0][0x3c8] ;  /* 0x00007900ff1077ac */ /* 0x000f220008000a00 */
[----:B------:R-:W5:Y:S01]  /*1320*/  LDC.64 R12, c[0x0][0x5f8] ;  /* 0x00017e00ff0c7b82 */ /* 0x000f620000000a00 */
[----:B------:R-:W-:Y:S01]  /*1330*/  IMAD R19, R18, UR23, R15 ;  /* 0x0000001712137c24 */ /* 0x000fe2000f8e020f */
[----:B------:R-:W-:Y:S02]  /*1340*/  MOV R18, R14 ;  /* 0x0000000e00127202 */ /* 0x000fe40000000f00 */
[----:B------:R-:W-:-:S03]  /*1350*/  SHF.R.U32.HI R15, RZ, 0x5, R6 ;  /* 0x00000005ff0f7819 */ /* 0x000fc60000011606 */
[----:B------:R-:W-:-:S04]  /*1360*/  IMAD.WIDE.U32 R18, R7, UR8, R18 ;  /* 0x0000000807127c25 */ /* 0x000fc8000f8e0012 */
[----:B------:R-:W-:Y:S01]  /*1370*/  IMAD R10, R15, UR49, R10 ;  /* 0x000000310f0a7c24 */ /* 0x000fe2000f8e020a */
[----:B--2---:R-:W-:Y:S01]  /*1380*/  LEA R121, P2, R18, UR10, 0x1 ;  /* 0x0000000a12797c11 */ /* 0x004fe2000f8408ff */
[C---:B-1----:R-:W-:Y:S02]  /*1390*/  IMAD R14, R2.reuse, UR55, RZ ;  /* 0x00000037020e7c24 */ /* 0x042fe4000f8e02ff */
[----:B------:R-:W-:-:S04]  /*13a0*/  IMAD.WIDE.U32 R20, R2, UR51, R8 ;  /* 0x0000003302147c25 */ /* 0x000fc8000f8e0008 */
[----:B------:R-:W-:Y:S01]  /*13b0*/  IMAD R14, R3, UR51, R14 ;  /* 0x00000033030e7c24 */ /* 0x000fe2000f8e020e */
[----:B------:R-:W-:Y:S01]  /*13c0*/  IADD3 R24, P0, PT, R20, UR54, RZ ;  /* 0x0000003614187c10 */ /* 0x000fe2000ff1e0ff */
[----:B----4-:R-:W-:Y:S01]  /*13d0*/  IMAD.U32 R20, RZ, RZ, UR16 ;  /* 0x00000010ff147e24 */ /* 0x010fe2000f8e00ff */
[----:B------:R-:W-:Y:S01]  /*13e0*/  USHF.L.U32 UR51, UR8, 0x6, URZ ;  /* 0x0000000608337899 */ /* 0x000fe200080006ff */
[----:B-----5:R-:W-:Y:S01]  /*13f0*/  IMAD.WIDE.U32 R22, R12, UR21, RZ ;  /* 0x000000150c167c25 */ /* 0x020fe2000f8e00ff */
[----:B------:R-:W-:Y:S01]  /*1400*/  IADD3.X R25, PT, PT, R21, UR53, R14, P0, !PT ;  /* 0x0000003515197c10 */ /* 0x000fe200087fe40e */
[----:B------:R-:W-:Y:S01]  /*1410*/  USHF.L.U32 UR53, UR49, 0x7, URZ ;  /* 0x0000000731357899 */ /* 0x000fe200080006ff */
[----:B------:R-:W-:Y:S01]  /*1420*/  MOV R14, UR17 ;  /* 0x00000011000e7c02 */ /* 0x000fe20008000f00 */
[----:B------:R-:W1:Y:S01]  /*1430*/  LDCU.64 UR16, c[0x0][0x570] ;  /* 0x0000ae00ff1077ac */ /* 0x000e620008000a00 */
[----:B------:R-:W-:Y:S01]  /*1440*/  SEL R12, R22, RZ, P3 ;  /* 0x000000ff160c7207 */ /* 0x000fe20001800000 */
[----:B------:R-:W-:-:S02]  /*1450*/  IMAD R13, R13, UR21, R23 ;  /* 0x000000150d0d7c24 */ /* 0x000fc4000f8e0217 */
[----:B------:R-:W-:Y:S01]  /*1460*/  IMAD R120, R7, UR9, R19 ;  /* 0x0000000907787c24 */ /* 0x000fe2000f8e0213 */
[----:B------:R-:W2:Y:S01]  /*1470*/  LDCU.64 UR8, c[0x0][0x380] ;  /* 0x00007000ff0877ac */ /* 0x000ea20008000a00 */
[----:B------:R-:W-:Y:S01]  /*1480*/  IADD3 R12, P1, P0, R10, UR57, R12 ;  /* 0x000000390a0c7c10 */ /* 0x000fe2000f83e00c */
[----:B------:R-:W-:Y:S01]  /*1490*/  IMAD.WIDE.U32 R20, R20, UR23, R24 ;  /* 0x0000001714147c25 */ /* 0x000fe2000f8e0018 */
[----:B------:R-:W-:Y:S01]  /*14a0*/  SHF.R.S32.HI R10, RZ, 0x1f, R10 ;  /* 0x0000001fff0a7819 */ /* 0x000fe2000001140a */
[----:B------:R-:W4:Y:S01]  /*14b0*/  LDCU.64 UR54, c[0x0][0x5e8] ;  /* 0x0000bd00ff3677ac */ /* 0x000f220008000a00 */
[----:B------:R-:W-:Y:S01]  /*14c0*/  SEL R13, R13, RZ, P3 ;  /* 0x000000ff0d0d7207 */ /* 0x000fe20001800000 */
[----:B------:R-:W-:Y:S01]  /*14d0*/  IMAD R15, R14, UR23, R21 ;  /* 0x000000170e0f7c24 */ /* 0x000fe2000f8e0215 */
[----:B------:R-:W-:Y:S01]  /*14e0*/  LEA.HI.X R120, R18, UR11, R120, 0x1, P2 ;  /* 0x0000000b12787c11 */ /* 0x000fe200090f0c78 */
[----:B------:R-:W-:Y:S01]  /*14f0*/  IMAD.MOV.U32 R14, RZ, RZ, R20 ;  /* 0x000000ffff0e7224 */ /* 0x000fe200078e0014 */
[----:B------:R-:W-:Y:S01]  /*1500*/  IADD3.X R13, PT, PT, R10, UR56, R13, P1, P0 ;  /* 0x000000380a0d7c10 */ /* 0x000fe20008fe040d */
[----:B------:R-:W-:Y:S01]  /*1510*/  IMAD.U32 R10, RZ, RZ, UR53 ;  /* 0x00000035ff0a7e24 */ /* 0x000fe2000f8e00ff */
[----:B------:R-:W-:Y:S01]  /*1520*/  IADD3 R12, P0, PT, R12, UR53, RZ ;  /* 0x000000350c0c7c10 */ /* 0x000fe2000ff1e0ff */
[----:B------:R-:W-:-:S03]  /*1530*/  IMAD.WIDE.U32 R14, R7, R2, R14 ;  /* 0x00000002070e7225 */ /* 0x000fc600078e000e */
[----:B------:R-:W-:Y:S01]  /*1540*/  LEA.HI.X.SX32 R10, R10, R13, 0x1, P0 ;  /* 0x0000000d0a0a7211 */ /* 0x000fe200000f0eff */
[C---:B------:R-:W-:Y:S01]  /*1550*/  IMAD R118, R7.reuse, R3, R15 ;  /* 0x0000000307767224 */ /* 0x040fe200078e020f */
[----:B-1----:R-:W-:Y:S02]  /*1560*/  LEA R130, P0, R12, UR16, 0x2 ;  /* 0x000000100c827c11 */ /* 0x002fe4000f8010ff */
[----:B--2---:R-:W-:Y:S02]  /*1570*/  LEA R119, P1, R14, UR8, 0x1 ;  /* 0x000000080e777c11 */ /* 0x004fe4000f8208ff */
[----:B------:R-:W-:Y:S01]  /*1580*/  LEA.HI.X R131, R12, UR17, R10, 0x2, P0 ;  /* 0x000000110c837c11 */ /* 0x000fe200080f140a */
[----:B----4-:R-:W-:Y:S01]  /*1590*/  UIMAD.WIDE UR10, UR58, 0x4, UR54 ;  /* 0x000000043a0a78a5 */ /* 0x010fe2000f8e0236 */
[C---:B------:R-:W-:Y:S01]  /*15a0*/  IADD3 R10, P0, PT, R7.reuse, 0x40, RZ ;  /* 0x00000040070a7810 */ /* 0x040fe20007f1e0ff */
[----:B---3--:R-:W-:Y:S01]  /*15b0*/  UIMAD.WIDE UR54, UR59, 0x4, UR60 ;  /* 0x000000043b3678a5 */ /* 0x008fe2000f8e023c */
[----:B------:R-:W-:Y:S01]  /*15c0*/  LEA.HI.X R118, R14, UR9, R118, 0x1, P1 ;  /* 0x000000090e767c11 */ /* 0x000fe200088f0c76 */
[----:B------:R-:W-:Y:S01]  /*15d0*/  VIADD R14, R7, 0x40 ;  /* 0x00000040070e7836 */ /* 0x000fe20000000000 */
[----:B------:R-:W-:-:S02]  /*15e0*/  SHF.L.U64.HI R15, R2, 0x6, R3 ;  /* 0x00000006020f7819 */ /* 0x000fc40000010203 */
[----:B------:R-:W-:Y:S02]  /*15f0*/  SHF.L.U32 R2, R2, 0x6, RZ ;  /* 0x0000000602027819 */ /* 0x000fe400000006ff */
[----:B------:R-:W-:Y:S01]  /*1600*/  IADD3.X R3, PT, PT, RZ, RZ, RZ, P0, !PT ;  /* 0x000000ffff037210 */ /* 0x000fe200007fe4ff */
[----:B------:R-:W-:Y:S06]  /*1610*/  BRA.U UP0, `(.L_x_1202) ;  /* 0x0000000500987547 */ /* 0x000fec000b800000 */
        /* <DEDUP_REMOVED lines=13> */
.L_x_1203:
[----:B------:R-:W1:Y:S01]  /*16f0*/  LDCU.64 UR12, c[0x0][0x5c0] ;  /* 0x0000b800ff0c77ac */ /* 0x000e620008000a00 */
[----:B------:R-:W-:-:S04]  /*1700*/  UIADD3 UR8, UPT, UPT, UR36, UR40, URZ ;  /* 0x0000002824087290 */ /* 0x000fc8000fffe0ff */
[----:B-1----:R-:W-:Y:S02]  /*1710*/  UIMAD.WIDE.U32 UR14, UR8, UR12, URZ ;  /* 0x0000000c080e72a5 */ /* 0x002fe4000f8e00ff */
[----:B------:R-:W-:-:S04]  /*1720*/  UIMAD UR8, UR8, UR13, URZ ;  /* 0x0000000d080872a4 */ /* 0x000fc8000f8e02ff */
[----:B------:R-:W-:-:S06]  /*1730*/  UIADD3 UR8, UPT, UPT, UR15, UR8, URZ ;  /* 0x000000080f087290 */ /* 0x000fcc000fffe0ff */
[----:B------:R-:W-:Y:S02]  /*1740*/  MOV R2, UR8 ;  /* 0x0000000800027c02 */ /* 0x000fe40008000f00 */
.L_x_1204:
        /* <DEDUP_REMOVED lines=12> */
.L_x_1205:
[----:B------:R-:W1:Y:S01]  /*1810*/  LDCU.64 UR10, c[0x0][0x5c8] ;  /* 0x0000b900ff0a77ac */ /* 0x000e620008000a00 */
[----:B------:R-:W-:-:S04]  /*1820*/  UIADD3 UR36, UPT, UPT, UR36, UR40, URZ ;  /* 0x0000002824247290 */ /* 0x000fc8000fffe0ff */
[----:B-1----:R-:W-:Y:S02]  /*1830*/  UIMAD.WIDE.U32 UR16, UR36, UR10, URZ ;  /* 0x0000000a241072a5 */ /* 0x002fe4000f8e00ff */
[----:B------:R-:W-:-:S04]  /*1840*/  UIMAD UR36, UR36, UR11, URZ ;  /* 0x0000000b242472a4 */ /* 0x000fc8000f8e02ff */
[----:B------:R-:W-:-:S06]  /*1850*/  UIADD3 UR36, UPT, UPT, UR17, UR36, URZ ;  /* 0x0000002411247290 */ /* 0x000fcc000fffe0ff */
[----:B------:R-:W-:Y:S02]  /*1860*/  MOV R0, UR36 ;  /* 0x0000002400007c02 */ /* 0x000fe40008000f00 */
.L_x_1206:
[----:B------:R-:W1:Y:S01]  /*1870*/  LDCU UR8, c[0x0][0x440] ;  /* 0x00008800ff0877ac */ /* 0x000e620008000800 */
        /* <DEDUP_REMOVED lines=34> */
.L_x_1208:
[----:B------:R-:W-:Y:S05]  /*1aa0*/  BSYNC.RECONVERGENT B0 ;  /* 0x0000000000007941 */ /* 0x000fea0003800200 */
.L_x_1207:
[----:B------:R-:W3:Y:S01]  /*1ab0*/  LDCU.64 UR8, c[0x0][0x5e0] ;  /* 0x0000bc00ff0877ac */ /* 0x000ee20008000a00 */
[----:B------:R-:W-:Y:S01]  /*1ac0*/  MOV R2, UR10 ;  /* 0x0000000a00027c02 */ /* 0x000fe20008000f00 */
[----:B-1----:R-:W1:Y:S01]  /*1ad0*/  @!P1 LDC.64 R4, c[0x0][0x568] ;  /* 0x00015a00ff049b82 */ /* 0x002e620000000a00 */
[----:B------:R-:W-:-:S03]  /*1ae0*/  UIMAD UR5, UR5, UR10, URZ ;  /* 0x0000000a050572a4 */ /* 0x000fc6000f8e02ff */
[----:B------:R-:W-:Y:S01]  /*1af0*/  IMAD.WIDE.U32 R8, R2, UR27, R8 ;  /* 0x0000001b02087c25 */ /* 0x000fe2000f8e0008 */
[----:B------:R-:W-:Y:S02]  /*1b00*/  UIMAD UR5, UR27, UR11, UR5 ;  /* 0x0000000b1b0572a4 */ /* 0x000fe4000f8e0205 */
[----:B------:R-:W-:-:S04]  /*1b10*/  IADD3 R14, P2, PT, R8, UR16, RZ ;  /* 0x00000010080e7c10 */ /* 0x000fc8000ff5e0ff */
[----:B------:R-:W-:Y:S02]  /*1b20*/  IADD3.X R15, PT, PT, R0, UR5, R9, P2, !PT ;  /* 0x00000005000f7c10 */ /* 0x000fe400097fe409 */
[----:B---3--:R-:W-:Y:S02]  /*1b30*/  MOV R8, UR8 ;  /* 0x0000000800087c02 */ /* 0x008fe40008000f00 */
[----:B--2---:R-:W-:-:S03]  /*1b40*/  MOV R12, UR9 ;  /* 0x00000009000c7c02 */ /* 0x004fc60008000f00 */
        /* <DEDUP_REMOVED lines=19> */
.L_x_1202:
        /* <DEDUP_REMOVED lines=22> */
.L_x_1212:
[----:B------:R2:W-:Y:S01]  /*1de0*/  STS.128 [R13+0x4000], RZ ;  /* 0x004000ff0d007388 */ /* 0x0005e20000000c00 */
[----:B------:R-:W-:Y:S05]  /*1df0*/  BRA `(.L_x_1213) ;  /* 0x0000000000047947 */ /* 0x000fea0003800000 */
.L_x_1211:
[----:B------:R3:W-:Y:S02]  /*1e00*/  STS.128 [R13+0x4000], RZ ;  /* 0x004000ff0d007388 */ /* 0x0007e40000000c00 */
.L_x_1213:
[----:B------:R-:W-:Y:S05]  /*1e10*/  BSYNC.RECONVERGENT B0 ;  /* 0x0000000000007941 */ /* 0x000fea0003800200 */
.L_x_1210:
        /* <DEDUP_REMOVED lines=17> */
.L_x_1215:
[----:B------:R-:W-:Y:S05]  /*1f30*/  BSYNC.RECONVERGENT B0 ;  /* 0x0000000000007941 */ /* 0x000fea0003800200 */
.L_x_1214:
        /* <DEDUP_REMOVED lines=13> */
.L_x_1218:
[----:B------:R1:W-:Y:S01]  /*2010*/  STS.128 [R128], RZ ;  /* 0x000000ff80007388 */ /* 0x0003e20000000c00 */
[----:B------:R-:W-:Y:S05]  /*2020*/  BRA `(.L_x_1219) ;  /* 0x0000000000047947 */ /* 0x000fea0003800000 */
.L_x_1217:
[----:B------:R1:W-:Y:S02]  /*2030*/  STS.128 [R128], RZ ;  /* 0x000000ff80007388 */ /* 0x0003e40000000c00 */
.L_x_1219:
[----:B------:R-:W-:Y:S05]  /*2040*/  BSYNC.RECONVERGENT B0 ;  /* 0x0000000000007941 */ /* 0x000fea0003800200 */
.L_x_1216:
[----:B------:R-:W-:Y:S01]  /*2050*/  SHF.R.U32.HI R12, RZ, 0x1, R6 ;  /* 0x00000001ff0c7819 */ /* 0x000fe20000011606 */
[----:B------:R-:W-:Y:S02]  /*2060*/  IMAD.MOV.U32 R126, RZ, RZ, 0x7f800000 ;  /* 0x7f800000ff7e7424 */ /* 0x000fe400078e00ff */
[----:B------:R-:W-:Y:S01]  /*2070*/  IMAD.MOV.U32 R125, RZ, RZ, 0x7f800000 ;  /* 0x7f800000ff7d7424 */ /* 0x000fe200078e00ff */
[----:B------:R-:W-:Y:S01]  /*2080*/  LOP3.LUT R127, R12, 0x30, RZ, 0xc0, !PT ;  /* 0x000000300c7f7812 */ /* 0x000fe200078ec0ff */
[----:B------:R-:W-:Y:S02]  /*2090*/  IMAD.MOV.U32 R124, RZ, RZ, 0x7f800000 ;  /* 0x7f800000ff7c7424 */ /* 0x000fe400078e00ff */
[----:B------:R-:W-:Y:S01]  /*20a0*/  IMAD.MOV.U32 R123, RZ, RZ, 0x7f800000 ;  /* 0x7f800000ff7b7424 */ /* 0x000fe200078e00ff */
[----:B------:R-:W-:-:S04]  /*20b0*/  LOP3.LUT R127, R127, 0x7, R7, 0xf8, !PT ;  /* 0x000000077f7f7812 */ /* 0x000fc800078ef807 */
[C---:B-1----:R-:W-:Y:S01]  /*20c0*/  LOP3.LUT R17, R127.reuse, 0x40, RZ, 0xfc, !PT ;  /* 0x000000407f117812 */ /* 0x042fe200078efcff */
[C---:B------:R-:W-:Y:S01]  /*20d0*/  VIADD R18, R127.reuse, 0x8 ;  /* 0x000000087f127836 */ /* 0x040fe20000000000 */
[C---:B------:R-:W-:Y:S01]  /*20e0*/  ISETP.GE.AND P3, PT, R127.reuse, UR9, PT ;  /* 0x000000097f007c0c */ /* 0x040fe2000bf66270 */
[----:B------:R-:W-:Y:S01]  /*20f0*/  VIADD R16, R127, 0x48 ;  /* 0x000000487f107836 */ /* 0x000fe20000000000 */
[----:B------:R-:W-:Y:S02]  /*2100*/  ISETP.GE.AND P1, PT, R17, UR9, PT ;  /* 0x0000000911007c0c */ /* 0x000fe4000bf26270 */
[----:B------:R-:W-:Y:S02]  /*2110*/  ISETP.GE.AND P2, PT, R18, UR9, PT ;  /* 0x0000000912007c0c */ /* 0x000fe4000bf46270 */
[----:B------:R-:W-:Y:S01]  /*2120*/  ISETP.GE.AND P0, PT, R16, UR9, PT ;  /* 0x0000000910007c0c */ /* 0x000fe2000bf06270 */
[----:B------:R-:W-:-:S04]  /*2130*/  IMAD.MOV.U32 R16, RZ, RZ, 0x4 ;  /* 0x00000004ff107424 */ /* 0x000fc800078e00ff */
        /* <DEDUP_REMOVED lines=18> */
.L_x_1221:
[----:B------:R-:W-:Y:S05]  /*2260*/  BSYNC.RECONVERGENT B0 ;  /* 0x0000000000007941 */ /* 0x000fea0003800200 */
.L_x_1220:
[----:B------:R-:W3:Y:S01]  /*2270*/  LDCU.64 UR8, c[0x0][0x3d0] ;  /* 0x00007a00ff0877ac */ /* 0x000ee20008000a00 */
[----:B------:R-:W-:Y:S01]  /*2280*/  MOV R2, UR14 ;  /* 0x0000000e00027c02 */ /* 0x000fe20008000f00 */
[----:B------:R-:W-:Y:S01]  /*2290*/  BSSY.RECONVERGENT B0, `(.L_x_1222) ;  /* 0x000001f000007945 */ /* 0x000fe20003800200 */
[----:B------:R-:W-:Y:S02]  /*22a0*/  UIADD3 UR17, UPT, UPT, -UR27, UR33, URZ ;  /* 0x000000211b117290 */ /* 0x000fe4000fffe1ff */
[----:B------:R-:W-:Y:S01]  /*22b0*/  UIMAD UR42, UR5, UR14, URZ ;  /* 0x0000000e052a72a4 */ /* 0x000fe2000f8e02ff */
[----:B-1----:R-:W-:-:S03]  /*22c0*/  IMAD.WIDE.U32 R16, R2, UR27, R8 ;  /* 0x0000001b02107c25 */ /* 0x002fc6000f8e0008 */
[----:B------:R-:W-:Y:S01]  /*22d0*/  UIMAD UR42, UR27, UR15, UR42 ;  /* 0x0000000f1b2a72a4 */ /* 0x000fe2000f8e022a */
[----:B------:R-:W-:Y:S02]  /*22e0*/  ISETP.GE.AND P2, PT, R7, UR17, PT ;  /* 0x0000001107007c0c */ /* 0x000fe4000bf46270 */
[----:B------:R-:W-:-:S04]  /*22f0*/  IADD3 R16, P0, PT, R16, UR52, RZ ;  /* 0x0000003410107c10 */ /* 0x000fc8000ff1e0ff */
[----:B------:R-:W-:Y:S01]  /*2300*/  IADD3.X R17, PT, PT, R11, UR42, R17, P0, !PT ;  /* 0x0000002a0b117c10 */ /* 0x000fe200087fe411 */
[----:B---3--:R-:W-:-:S04]  /*2310*/  IMAD R2, R0, UR8, RZ ;  /* 0x0000000800027c24 */ /* 0x008fc8000f8e02ff */
[C---:B------:R-:W-:Y:S02]  /*2320*/  IMAD R2, R4.reuse, UR9, R2 ;  /* 0x0000000904027c24 */ /* 0x040fe4000f8e0202 */
[----:B------:R-:W-:-:S05]  /*2330*/  IMAD.WIDE.U32 R16, R4, UR8, R16 ;  /* 0x0000000804107c25 */ /* 0x000fca000f8e0010 */
        /* <DEDUP_REMOVED lines=17> */
.L_x_1224:
[----:B------:R1:W-:Y:S01]  /*2450*/  STS.128 [R13+0x6000], RZ ;  /* 0x006000ff0d007388 */ /* 0x0003e20000000c00 */
[----:B------:R-:W-:Y:S05]  /*2460*/  BRA `(.L_x_1225) ;  /* 0x0000000000047947 */ /* 0x000fea0003800000 */
.L_x_1223:
[----:B------:R1:W-:Y:S02]  /*2470*/  STS.128 [R13+0x6000], RZ ;  /* 0x006000ff0d007388 */ /* 0x0003e40000000c00 */
.L_x_1225:
[----:B------:R-:W-:Y:S05]  /*2480*/  BSYNC.RECONVERGENT B0 ;  /* 0x0000000000007941 */ /* 0x000fea0003800200 */
.L_x_1222:
[----:B------:R-:W-:Y:S01]  /*2490*/  ISETP.GE.AND P1, PT, R14, UR17, PT ;  /* 0x000000110e007c0c */ /* 0x000fe2000bf26270 */
        /* <DEDUP_REMOVED lines=20> */
.L_x_1227:
[----:B------:R-:W-:Y:S05]  /*25e0*/  BSYNC.RECONVERGENT B0 ;  /* 0x0000000000007941 */ /* 0x000fea0003800200 */
.L_x_1226:
[----:B------:R-:W3:Y:S01]  /*25f0*/  LDCU.64 UR8, c[0x0][0x3d8] ;  /* 0x00007b00ff0877ac */ /* 0x000ee20008000a00 */
[----:B------:R-:W-:Y:S01]  /*2600*/  MOV R2, UR12 ;  /* 0x0000000c00027c02 */ /* 0x000fe20008000f00 */
[----:B------:R-:W-:Y:S01]  /*2610*/  BSSY.RECONVERGENT B0, `(.L_x_1228) ;  /* 0x000001d000007945 */ /* 0x000fe20003800200 */
[----:B------:R-:W-:-:S03]  /*2620*/  UIMAD UR5, UR5, UR12, URZ ;  /* 0x0000000c050572a4 */ /* 0x000fc6000f8e02ff */
[----:B------:R-:W-:Y:S01]  /*2630*/  IMAD.WIDE.U32 R14, R2, UR27, R8 ;  /* 0x0000001b020e7c25 */ /* 0x000fe2000f8e0008 */
[----:B------:R-:W-:Y:S02]  /*2640*/  UIMAD UR5, UR27, UR13, UR5 ;  /* 0x0000000d1b0572a4 */ /* 0x000fe4000f8e0205 */
[----:B------:R-:W-:-:S04]  /*2650*/  IADD3 R14, P0, PT, R14, UR46, RZ ;  /* 0x0000002e0e0e7c10 */ /* 0x000fc8000ff1e0ff */
        /* <DEDUP_REMOVED lines=21> */
.L_x_1230:
[----:B------:R3:W-:Y:S01]  /*27b0*/  STS.128 [R13+0x8000], RZ ;  /* 0x008000ff0d007388 */ /* 0x0007e20000000c00 */
[----:B------:R-:W-:Y:S05]  /*27c0*/  BRA `(.L_x_1231) ;  /* 0x0000000000047947 */ /* 0x000fea0003800000 */
.L_x_1229:
[----:B------:R3:W-:Y:S02]  /*27d0*/  STS.128 [R13+0x8000], RZ ;  /* 0x008000ff0d007388 */ /* 0x0007e40000000c00 */
.L_x_1231:
[----:B------:R-:W-:Y:S05]  /*27e0*/  BSYNC.RECONVERGENT B0 ;  /* 0x0000000000007941 */ /* 0x000fea0003800200 */
.L_x_1228:
[----:B------:R1:W-:Y:S01]  /*27f0*/  @P1 STS.128 [R13+0x9000], RZ ;  /* 0x009000ff0d001388 */ /* 0x0003e20000000c00 */
[----:B------:R-:W1:Y:S01]  /*2800*/  LDCU UR5, c[0x0][0x440] ;  /* 0x00008800ff0577ac */ /* 0x000e620008000800 */
[----:B------:R-:W-:Y:S01]  /*2810*/  BSSY.RECONVERGENT B0, `(.L_x_1232) ;  /* 0x0000015000007945 */ /* 0x000fe20003800200 */
[----:B------:R-:W-:Y:S01]  /*2820*/  SHF.L.U32 R2, R6, 0x5, RZ ;  /* 0x0000000506027819 */ /* 0x000fe200000006ff */
[----:B------:R-:W1:Y:S02]  /*2830*/  LDCU UR14, c[0x0][0x504] ;  /* 0x0000a080ff0e77ac */ /* 0x000e640008000800 */
        /* <DEDUP_REMOVED lines=18> */
.L_x_1233:
[----:B-1----:R-:W-:Y:S05]  /*2960*/  BSYNC.RECONVERGENT B0 ;  /* 0x0000000000007941 */ /* 0x002fea0003800200 */
.L_x_1232:
[----:B------:R-:W-:Y:S01]  /*2970*/  SHF.R.U32.HI R0, RZ, 0x4, R6 ;  /* 0x00000004ff007819 */ /* 0x000fe20000011606 */
[----:B------:R-:W-:Y:S01]  /*2980*/  IMAD.SHL.U32 R3, R6, 0x10, RZ ;  /* 0x0000001006037824 */ /* 0x000fe200078e00ff */
[----:B------:R-:W-:Y:S01]  /*2990*/  LOP3.LUT R112, R2, 0x20, RZ, 0xc0, !PT ;  /* 0x0000002002707812 */ /* 0x000fe200078ec0ff */
[----:B------:R-:W-:Y:S01]  /*29a0*/  IMAD.SHL.U32 R4, R6, 0x4, RZ ;  /* 0x0000000406047824 */ /* 0x000fe200078e00ff */
[----:B------:R-:W-:Y:S01]  /*29b0*/  LOP3.LUT R0, R0, 0x8, RZ, 0xc0, !PT ;  /* 0x0000000800007812 */ /* 0x000fe200078ec0ff */
[----:B------:R-:W0:Y:S01]  /*29c0*/  LDGDEPBAR ;  /* 0x00000000000079af */ /* 0x000e220000000000 */
[----:B------:R-:W-:Y:S01]  /*29d0*/  LOP3.LUT R5, R2, 0x120, RZ, 0xc0, !PT ;  /* 0x0000012002057812 */ /* 0x000fe200078ec0ff */
[----:B------:R-:W1:Y:S01]  /*29e0*/  LDCU UR15, c[0x0][0x590] ;  /* 0x0000b200ff0f77ac */ /* 0x000e620008000800 */
[--C-:B------:R-:W-:Y:S01]  /*29f0*/  LOP3.LUT R112, R112, 0x3800, R3.reuse, 0xf8, !PT ;  /* 0x0000380070707812 */ /* 0x100fe200078ef803 */
[----:B------:R-:W-:Y:S01]  /*2a00*/  IMAD.MOV.U32 R113, RZ, RZ, 0x20 ;  /* 0x00000020ff717424 */ /* 0x000fe200078e00ff */
[----:B------:R-:W-:Y:S01]  /*2a10*/  LOP3.LUT R4, R4, 0x18, RZ, 0xc0, !PT ;  /* 0x0000001804047812 */ /* 0x000fe200078ec0ff */
[----:B------:R-:W-:Y:S01]  /*2a20*/  IMAD.MOV.U32 R122, RZ, RZ, R128 ;  /* 0x000000ffff7a7224 */ /* 0x000fe200078e0080 */
[----:B------:R-:W-:Y:S01]  /*2a30*/  LOP3.LUT R0, R0, 0x10, R6, 0xf8, !PT ;  /* 0x0000001000007812 */ /* 0x000fe200078ef806 */
[----:B------:R-:W-:Y:S01]  /*2a40*/  IMAD.MOV.U32 R117, RZ, RZ, 0x4 ;  /* 0x00000004ff757424 */ /* 0x000fe200078e00ff */
[----:B------:R-:W-:-:S02]  /*2a50*/  LOP3.LUT R5, R5, 0x600, R3, 0xf8, !PT ;  /* 0x0000060005057812 */ /* 0x000fc400078ef803 */
[----:B------:R-:W-:Y:S02]  /*2a60*/  CS2R R94, SRZ ;  /* 0x00000000005e7805 */ /* 0x000fe4000001ff00 */
[----:B------:R-:W-:Y:S02]  /*2a70*/  LOP3.LUT R112, R112, 0x100, R3, 0xf8, !PT ;  /* 0x0000010070707812 */ /* 0x000fe400078ef803 */
[----:B------:R-:W-:Y:S02]  /*2a80*/  CS2R R92, SRZ ;  /* 0x00000000005c7805 */ /* 0x000fe4000001ff00 */
[--C-:B------:R-:W-:Y:S02]  /*2a90*/  LOP3.LUT R3, R4, 0xc0, R2.reuse, 0xf8, !PT ;  /* 0x000000c004037812 */ /* 0x100fe400078ef802 */
[----:B------:R-:W-:Y:S02]  /*2aa0*/  CS2R R98, SRZ ;  /* 0x0000000000627805 */ /* 0x000fe4000001ff00 */
[----:B------:R-:W-:-:S02]  /*2ab0*/  LOP3.LUT R0, R0, 0xc0, R2, 0xf8, !PT ;  /* 0x000000c000007812 */ /* 0x000fc400078ef802 */
[----:B------:R-:W-:Y:S02]  /*2ac0*/  CS2R R96, SRZ ;  /* 0x0000000000607805 */ /* 0x000fe4000001ff00 */
[----:B------:R-:W-:Y:S02]  /*2ad0*/  LOP3.LUT P0, RZ, R6, 0x4, RZ, 0xc0, !PT ;  /* 0x0000000406ff7812 */ /* 0x000fe4000780c0ff */
[----:B------:R-:W-:Y:S02]  /*2ae0*/  CS2R R90, SRZ ;  /* 0x00000000005a7805 */ /* 0x000fe4000001ff00 */
[C---:B------:R-:W-:Y:S02]  /*2af0*/  LOP3.LUT R12, R3.reuse, 0x8, R12, 0x78, !PT ;  /* 0x00000008030c7812 */ /* 0x040fe400078e780c */
[----:B------:R-:W-:Y:S02]  /*2b00*/  CS2R R88, SRZ ;  /* 0x0000000000587805 */ /* 0x000fe4000001ff00 */
[----:B------:R-:W-:-:S02]  /*2b10*/  LOP3.LUT R6, R3, 0x8, R6, 0x78, !PT ;  /* 0x0000000803067812 */ /* 0x000fc400078e7806 */
[----:B------:R-:W-:Y:S02]  /*2b20*/  CS2R R86, SRZ ;  /* 0x0000000000567805 */ /* 0x000fe4000001ff00 */
[----:B------:R-:W-:Y:S02]  /*2b30*/  LOP3.LUT R0, R0, R4, RZ, 0x3c, !PT ;  /* 0x0000000400007212 */ /* 0x000fe400078e3cff */
[----:B------:R-:W-:Y:S02]  /*2b40*/  CS2R R84, SRZ ;  /* 0x0000000000547805 */ /* 0x000fe4000001ff00 */
[----:B------:R-:W-:Y:S02]  /*2b50*/  LOP3.LUT R3, R5, R12, RZ, 0xfc, !PT ;  /* 0x0000000c05037212 */ /* 0x000fe400078efcff */
[----:B------:R-:W-:Y:S02]  /*2b60*/  CS2R R78, SRZ ;  /* 0x00000000004e7805 */ /* 0x000fe4000001ff00 */
[----:B------:R-:W-:-:S02]  /*2b70*/  LOP3.LUT R112, R112, R6, RZ, 0xfc, !PT ;  /* 0x0000000670707212 */ /* 0x000fc400078efcff */
[----:B------:R-:W-:Y:S02]  /*2b80*/  CS2R R76, SRZ ;  /* 0x00000000004c7805 */ /* 0x000fe4000001ff00 */
[----:B------:R-:W-:Y:S01]  /*2b90*/  LOP3.LUT R2, R0, 0x120, R2, 0xf8, !PT ;  /* 0x0000012000027812 */ /* 0x000fe200078ef802 */
[----:B------:R-:W-:Y:S01]  /*2ba0*/  IMAD.MOV.U32 R0, RZ, RZ, 0x20 ;  /* 0x00000020ff007424 */ /* 0x000fe200078e00ff */
[----:B------:R-:W-:Y:S02]  /*2bb0*/  SEL R113, R113, 0xffffffe0, !P0 ;  /* 0xffffffe071717807 */ /* 0x000fe40004000000 */
[----:B------:R-:W-:Y:S02]  /*2bc0*/  CS2R R82, SRZ ;  /* 0x0000000000527805 */ /* 0x000fe4000001ff00 */
[----:B------:R-:W-:Y:S02]  /*2bd0*/  LEA R3, R3, UR24, 0x1 ;  /* 0x0000001803037c11 */ /* 0x000fe4000f8e08ff */
[----:B------:R-:W-:-:S02]  /*2be0*/  CS2R R80, SRZ ;  /* 0x0000000000507805 */ /* 0x000fc4000001ff00 */
[----:B------:R-:W-:Y:S02]  /*2bf0*/  LEA R2, R2, UR24, 0x1 ;  /* 0x0000001802027c11 */ /* 0x000fe4000f8e08ff */
[----:B------:R-:W-:Y:S02]  /*2c00*/  CS2R R74, SRZ ;  /* 0x00000000004a7805 */ /* 0x000fe4000001ff00 */
[----:B------:R-:W-:Y:S02]  /*2c10*/  LEA R112, R112, UR24, 0x1 ;  /* 0x0000001870707c11 */ /* 0x000fe4000f8e08ff */
[----:B------:R-:W-:Y:S02]  /*2c20*/  CS2R R72, SRZ ;  /* 0x0000000000487805 */ /* 0x000fe4000001ff00 */
[----:B------:R-:W-:Y:S02]  /*2c30*/  CS2R R70, SRZ ;  /* 0x0000000000467805 */ /* 0x000fe4000001ff00 */
[----:B------:R-:W-:Y:S01]  /*2c40*/  CS2R R68, SRZ ;  /* 0x0000000000447805 */ /* 0x000fe2000001ff00 */
[----:B------:R-:W-:Y:S01]  /*2c50*/  VIADD R3, R3, UR16 ;  /* 0x0000001003037c36 */ /* 0x000fe20008000000 */
[----:B------:R-:W2:Y:S01]  /*2c60*/  LDCU UR9, c[0x0][0x508] ;  /* 0x0000a100ff0977ac */ /* 0x000ea20008000800 */
[----:B------:R-:W-:-:S02]  /*2c70*/  VIADD R2, R2, UR16 ;  /* 0x0000001002027c36 */ /* 0x000fc40008000000 */
[----:B------:R-:W-:Y:S01]  /*2c80*/  IMAD.IADD R116, R113, 0x1, R112 ;  /* 0x0000000171747824 */ /* 0x000fe200078e0270 */
[----:B------:R-:W2:Y:S01]  /*2c90*/  LDCU UR8, c[0x0][0x3e0] ;  /* 0x00007c00ff0877ac */ /* 0x000ea20008000800 */
[----:B------:R-:W2:Y:S01]  /*2ca0*/  LDCU UR13, c[0x0][0x50c] ;  /* 0x0000a180ff0d77ac */ /* 0x000ea20008000800 */
[----:B------:R-:W2:Y:S01]  /*2cb0*/  LDCU UR12, c[0x0][0x45c] ;  /* 0x00008b80ff0c77ac */ /* 0x000ea20008000800 */
[----:B-1----:R-:W-:Y:S02]  /*2cc0*/  USHF.L.U32 UR15, UR15, 0x7, URZ ;  /* 0x000000070f0f7899 */ /* 0x002fe400080006ff */
[----:B------:R-:W-:Y:S02]  /*2cd0*/  UIADD3 UR41, UPT, UPT, -UR47, UR41, URZ ;  /* 0x000000292f297290 */ /* 0x000fe4000fffe1ff */
[----:B------:R-:W-:-:S12]  /*2ce0*/  USHF.L.U32 UR49, UR49, 0x3, URZ ;  /* 0x0000000331317899 */ /* 0x000fd800080006ff */
.L_x_1238:
[----:B------:R-:W0:Y:S01]  /*2cf0*/  LDGDEPBAR ;  /* 0x00000000000079af */ /* 0x000e220000000000 */
[----:B------:R-:W-:Y:S01]  /*2d00*/  IADD3 R113, PT, PT, R3, R113, RZ ;  /* 0x0000007103717210 */ /* 0x000fe20007ffe0ff */
[----:B------:R-:W-:Y:S04]  /*2d10*/  USHF.L.U32 UR17, UR48, 0x7, URZ ;  /* 0x0000000730117899 */ /* 0x000fe800080006ff */
[----:B------:R-:W-:Y:S01]  /*2d20*/  UISETP.GE.AND UP0, UPT, UR17, UR41, UPT ;  /* 0x000000291100728c */ /* 0x000fe2000bf06270 */
[----:B------:R-:W-:Y:S04]  /*2d30*/  DEPBAR.LE SB0, 0x0 ;  /* 0x000080000000791a */ /* 0x000fe80000000000 */
[----:B------:R-:W-:Y:S06]  /*2d40*/  BAR.SYNC.DEFER_BLOCKING 0x0 ;  /* 0x0000000000007b1d */ /* 0x000fec0000010000 */
[----:B------:R-:W-:Y:S08]  /*2d50*/  LDSM.16.M88.4 R64, [R3] ;  /* 0x000000000340783b */ /* 0x000ff00000000200 */
[----:B------:R-:W1:Y:S08]  /*2d60*/  LDSM.16.M88.4 R16, [R112+0x6000] ;  /* 0x006000007010783b */ /* 0x000e700000000200 */
[----:B------:R-:W3:Y:S08]  /*2d70*/  LDSM.16.M88.4 R60, [R3+0x1000] ;  /* 0x00100000033c783b */ /* 0x000ef00000000200 */
[----:B------:R-:W2:Y:S08]  /*2d80*/  LDSM.16.M88.4 R32, [R112+0x6400] ;  /* 0x006400007020783b */ /* 0x000eb00000000200 */
[----:B------:R-:W2:Y:S08]  /*2d90*/  LDSM.16.M88.4 R48, [R112+0x6800] ;  /* 0x006800007030783b */ /* 0x000eb00000000200 */
[----:B------:R-:W2:Y:S08]  /*2da0*/  LDSM.16.M88.4 R100, [R112+0x6c00] ;  /* 0x006c00007064783b */ /* 0x000eb00000000200 */
[----:B------:R-:W-:Y:S01]  /*2db0*/  LDSM.16.M88.4 R104, [R113] ;  /* 0x000000007168783b */ /* 0x000fe20000000200 */
[-C--:B-1----:R-:W-:Y:S07]  /*2dc0*/  HMMA.16816.F32.BF16 R4, R64, R16.reuse, RZ ;  /* 0x000000104004723c */ /* 0x082fee00000418ff */
[----:B------:R-:W1:Y:S01]  /*2dd0*/  LDSM.16.M88.4 R108, [R116+0x6000] ;  /* 0x00600000746c783b */ /* 0x000e620000000200 */
[C---:B---3--:R-:W-:Y:S07]  /*2de0*/  HMMA.16816.F32.BF16 R8, R60.reuse, R16, RZ ;  /* 0x000000103c08723c */ /* 0x048fee00000418ff */
[----:B------:R-:W3:Y:S01]  /*2df0*/  LDSM.16.M88.4 R112, [R113+0x1000] ;  /* 0x001000007170783b */ /* 0x000ee20000000200 */
[-C--:B--2-4-:R-:W-:Y:S08]  /*2e00*/  HMMA.16816.F32.BF16 R12, R60, R18.reuse, RZ ;  /* 0x000000123c0c723c */ /* 0x094ff000000418ff */
        /* <DEDUP_REMOVED lines=25> */
[----:B------:R-:W2:Y:S01]  /*2fa0*/  MUFU.TANH R136, R5 ;  /* 0x0000000500887308 */ /* 0x000ea20000002400 */
[----:B------:R-:W-:Y:S01]  /*2fb0*/  FMUL.FTZ R9, R9, UR13 ;  /* 0x0000000d09097c20 */ /* 0x000fe20008410000 */
[----:B------:R-:W-:Y:S01]  /*2fc0*/  FMUL.FTZ R12, R12, UR13 ;  /* 0x0000000d0c0c7c20 */ /* 0x000fe20008410000 */
[----:B------:R-:W-:Y:S01]  /*2fd0*/  FMUL.FTZ R13, R13, UR13 ;  /* 0x0000000d0d0d7c20 */ /* 0x000fe20008410000 */
[----:B------:R-:W-:Y:S01]  /*2fe0*/  FMUL.FTZ R14, R14, UR13 ;  /* 0x0000000d0e0e7c20 */ /* 0x000fe20008410000 */
[----:B------:R-:W-:Y:S05]  /*2ff0*/  FMUL.FTZ R15, R15, UR13 ;  /* 0x0000000d0f0f7c20 */ /* 0x000fea0008410000 */
[----:B------:R3:W4:Y:S01]  /*3000*/  MUFU.TANH R139, R8 ;  /* 0x00000008008b7308 */ /* 0x0007220000002400 */
[----:B------:R-:W-:Y:S01]  /*3010*/  FMUL.FTZ R16, R16, UR13 ;  /* 0x0000000d10107c20 */ /* 0x000fe20008410000 */
[----:B------:R-:W-:Y:S01]  /*3020*/  FMUL.FTZ R17, R17, UR13 ;  /* 0x0000000d11117c20 */ /* 0x000fe20008410000 */
[----:B------:R-:W-:Y:S01]  /*3030*/  FMUL.FTZ R18, R18, UR13 ;  /* 0x0000000d12127c20 */ /* 0x000fe20008410000 */
[----:B------:R-:W-:Y:S06]  /*3040*/  FMUL.FTZ R19, R19, UR13 ;  /* 0x0000000d13137c20 */ /* 0x000fec0008410000 */
[----:B------:R-:W1:Y:S10]  /*3050*/  MUFU.TANH R137, R6 ;  /* 0x0000000600897308 */ /* 0x000e740000002400 */
[----:B------:R2:W1:Y:S01]  /*3060*/  MUFU.TANH R140, R9 ;  /* 0x00000009008c7308 */ /* 0x0004620000002400 */
[----:B---3--:R-:W-:Y:S04]  /*3070*/  MOV R8, UR10 ;  /* 0x0000000a00087c02 */ /* 0x008fe80008000f00 */
[C---:B------:R-:W-:Y:S05]  /*3080*/  LEA R8, P0, R127.reuse, R8, 0x2 ;  /* 0x000000087f087211 */ /* 0x040fea00078010ff */
[----:B------:R3:W1:Y:S10]  /*3090*/  MUFU.TANH R138, R7 ;  /* 0x00000007008a7308 */ /* 0x0006740000002400 */
[----:B------:R-:W1:Y:S01]  /*30a0*/  MUFU.TANH R141, R10 ;  /* 0x0000000a008d7308 */ /* 0x000e620000002400 */
[----:B--2---:R-:W-:Y:S04]  /*30b0*/  MOV R9, UR11 ;  /* 0x0000000b00097c02 */ /* 0x004fe80008000f00 */
[----:B------:R-:W-:Y:S05]  /*30c0*/  LEA.HI.X R9, R127, R9, RZ, 0x2, P0 ;  /* 0x000000097f097211 */ /* 0x000fea00000f14ff */
[----:B------:R2:W1:Y:S01]  /*30d0*/  MUFU.TANH R142, R11 ;  /* 0x0000000b008e7308 */ /* 0x0004620000002400 */
[----:B---3--:R-:W3:Y:S09]  /*30e0*/  LDSM.16.M88.4 R4, [R116+0x6400] ;  /* 0x006400007404783b */ /* 0x008ef20000000200 */
[----:B------:R1:W1:Y:S01]  /*30f0*/  MUFU.TANH R143, R12 ;  /* 0x0000000c008f7308 */ /* 0x0002620000002400 */
[----:B-----5:R-:W5:Y:S04]  /*3100*/  LDG.E R134, desc[UR34][R8.64] ;  /* 0x0000002208867981 */ /* 0x020f68000c1e1900 */
[----:B------:R-:W5:Y:S05]  /*3110*/  LDG.E R133, desc[UR34][R8.64+0x20] ;  /* 0x0000202208857981 */ /* 0x000f6a000c1e1900 */
[----:B------:R1:W1:Y:S01]  /*3120*/  MUFU.TANH R144, R13 ;  /* 0x0000000d00907308 */ /* 0x0002620000002400 */
[----:B------:R-:W5:Y:S04]  /*3130*/  LDG.E R132, desc[UR34][R8.64+0x100] ;  /* 0x0001002208847981 */ /* 0x000f68000c1e1900 */
[----:B------:R2:W5:Y:S05]  /*3140*/  LDG.E R129, desc[UR34][R8.64+0x120] ;  /* 0x0001202208817981 */ /* 0x00056a000c1e1900 */
[----:B------:R1:W1:Y:S10]  /*3150*/  MUFU.TANH R145, R14 ;  /* 0x0000000e00917308 */ /* 0x0002740000002400 */
[----:B------:R1:W1:Y:S10]  /*3160*/  MUFU.TANH R146, R15 ;  /* 0x0000000f00927308 */ /* 0x0002740000002400 */
[----:B------:R1:W1:Y:S01]  /*3170*/  MUFU.TANH R148, R16 ;  /* 0x0000001000947308 */ /* 0x0002620000002400 */
[-C--:B---3--:R-:W-:Y:S01]  /*3180*/  HMMA.16816.F32.BF16 R20, R104, R4.reuse, R20 ;  /* 0x000000046814723c */ /* 0x088fe20000041814 */
[----:B--2---:R-:W2:Y:S08]  /*3190*/  LDSM.16.M88.4 R8, [R116+0x6800] ;  /* 0x006800007408783b */ /* 0x004eb00000000200 */
        /* <DEDUP_REMOVED lines=21> */
[----:B------:R-:W-:Y:S01]  /*32f0*/  FMUL.FTZ R32, R32, UR13 ;  /* 0x0000000d20207c20 */ /* 0x000fe20008410000 */
[----:B------:R-:W-:Y:S01]  /*3300*/  FMUL.FTZ R33, R33, UR13 ;  /* 0x0000000d21217c20 */ /* 0x000fe20008410000 */
[-C--:B--2---:R-:W-:Y:S06]  /*3310*/  HMMA.16816.F32.BF16 R36, R104, R8.reuse, R36 ;  /* 0x000000086824723c */ /* 0x084fec0000041824 */
[----:B------:R3:W2:Y:S01]  /*3320*/  MUFU.TANH R153, R22 ;  /* 0x0000001600997308 */ /* 0x0006a20000002400 */
[----:B------:R-:W-:Y:S01]  /*3330*/  FMUL.FTZ R34, R34, UR13 ;  /* 0x0000000d22227c20 */ /* 0x000fe20008410000 */
[----:B------:R-:W-:Y:S01]  /*3340*/  FMUL.FTZ R35, R35, UR13 ;  /* 0x0000000d23237c20 */ /* 0x000fe20008410000 */
[C---:B------:R-:W-:Y:S07]  /*3350*/  HMMA.16816.F32.BF16 R40, R112.reuse, R8, R40 ;  /* 0x000000087028723c */ /* 0x040fee0000041828 */
[----:B------:R3:W1:Y:S01]  /*3360*/  MUFU.TANH R154, R23 ;  /* 0x00000017009a7308 */ /* 0x0006620000002400 */
[-C--:B------:R-:W-:Y:S09]  /*3370*/  HMMA.16816.F32.BF16 R44, R112, R10.reuse, R44 ;  /* 0x0000000a702c723c */ /* 0x080ff2000004182c */
[----:B------:R3:W1:Y:S01]  /*3380*/  MUFU.TANH R155, R24 ;  /* 0x00000018009b7308 */ /* 0x0006620000002400 */
[----:B------:R-:W-:Y:S01]  /*3390*/  FMUL.FTZ R36, R36, UR13 ;  /* 0x0000000d24247c20 */ /* 0x000fe20008410000 */
[----:B------:R-:W-:Y:S01]  /*33a0*/  FMUL.FTZ R37, R37, UR13 ;  /* 0x0000000d25257c20 */ /* 0x000fe20008410000 */
[----:B------:R-:W-:Y:S01]  /*33b0*/  FMUL.FTZ R38, R38, UR13 ;  /* 0x0000000d26267c20 */ /* 0x000fe20008410000 */
[----:B------:R-:W-:Y:S01]  /*33c0*/  FMUL.FTZ R39, R39, UR13 ;  /* 0x0000000d27277c20 */ /* 0x000fe20008410000 */
[C---:B------:R-:W-:Y:S05]  /*33d0*/  HMMA.16816.F32.BF16 R48, R104.reuse, R10, R48 ;  /* 0x0000000a6830723c */ /* 0x040fea0000041830 */
[----:B------:R3:W1:Y:S01]  /*33e0*/  MUFU.TANH R156, R25 ;  /* 0x00000019009c7308 */ /* 0x0006620000002400 */
[----:B------:R-:W-:Y:S01]  /*33f0*/  FMUL.FTZ R40, R40, UR13 ;  /* 0x0000000d28287c20 */ /* 0x000fe20008410000 */
[----:B------:R-:W-:Y:S01]  /*3400*/  FMUL.FTZ R41, R41, UR13 ;  /* 0x0000000d29297c20 */ /* 0x000fe20008410000 */
[----:B------:R-:W-:Y:S01]  /*3410*/  FMUL.FTZ R42, R42, UR13 ;  /* 0x0000000d2a2a7c20 */ /* 0x000fe20008410000 */
[----:B------:R-:W-:Y:S01]  /*3420*/  FMUL.FTZ R43, R43, UR13 ;  /* 0x0000000d2b2b7c20 */ /* 0x000fe20008410000 */
[-C--:B----4-:R-:W-:Y:S05]  /*3430*/  HMMA.16816.F32.BF16 R52, R104, R4.reuse, R52 ;  /* 0x000000046834723c */ /* 0x090fea0000041834 */
[----:B------:R3:W4:Y:S01]  /*3440*/  MUFU.TANH R159, R26 ;  /* 0x0000001a009f7308 */ /* 0x0007220000002400 */
        /* <DEDUP_REMOVED lines=10> */
[-C--:B------:R-:W-:Y:S05]  /*34f0*/  HMMA.16816.F32.BF16 R60, R112, R6.reuse, R60 ;  /* 0x00000006703c723c */ /* 0x080fea000004183c */
[----:B------:R3:W1:Y:S01]  /*3500*/  MUFU.TANH R158, R28 ;  /* 0x0000001c009e7308 */ /* 0x0006620000002400 */
[----:B------:R-:W-:Y:S01]  /*3510*/  FMUL.FTZ R52, R52, UR13 ;  /* 0x0000000d34347c20 */ /* 0x000fe20008410000 */
[----:B------:R-:W-:Y:S01]  /*3520*/  FMUL.FTZ R53, R53, UR13 ;  /* 0x0000000d35357c20 */ /* 0x000fe20008410000 */
[----:B------:R-:W-:Y:S01]  /*3530*/  FMUL.FTZ R54, R54, UR13 ;  /* 0x0000000d36367c20 */ /* 0x000fe20008410000 */
[----:B------:R-:W-:Y:S01]  /*3540*/  FMUL.FTZ R55, R55, UR13 ;  /* 0x0000000d37377c20 */ /* 0x000fe20008410000 */
[----:B------:R-:W-:Y:S05]  /*3550*/  HMMA.16816.F32.BF16 R64, R104, R6, R64 ;  /* 0x000000066840723c */ /* 0x000fea0000041840 */
[----:B------:R3:W1:Y:S01]  /*3560*/  MUFU.TANH R160, R29 ;  /* 0x0000001d00a07308 */ /* 0x0006620000002400 */
[----:B------:R-:W-:Y:S01]  /*3570*/  FMUL.FTZ R56, R56, UR13 ;  /* 0x0000000d38387c20 */ /* 0x000fe20008410000 */
[----:B------:R-:W-:Y:S01]  /*3580*/  FMUL.FTZ R57, R57, UR13 ;  /* 0x0000000d39397c20 */ /* 0x000fe20008410000 */
[----:B------:R-:W-:Y:S01]  /*3590*/  FMUL.FTZ R58, R58, UR13 ;  /* 0x0000000d3a3a7c20 */ /* 0x000fe20008410000 */
[----:B------:R-:W-:Y:S06]  /*35a0*/  FMUL.FTZ R59, R59, UR13 ;  /* 0x0000000d3b3b7c20 */ /* 0x000fec0008410000 */
        /* <DEDUP_REMOVED lines=46> */
[----:B--2-4-:R-:W-:Y:S05]  /*3890*/  BRA.U !UP0, `(.L_x_1234) ;  /* 0x0000000508347547 */ /* 0x014fea000b800000 */
[----:B-1----:R-:W-:Y:S01]  /*38a0*/  MOV R4, R194 ;  /* 0x000000c200047202 */ /* 0x002fe20000000f00 */
[----:B------:R-:W-:Y:S01]  /*38b0*/  USHF.L.U32 UR16, UR37, 0x7, URZ ;  /* 0x0000000725107899 */ /* 0x000fe200080006ff */
[----:B------:R-:W-:Y:S01]  /*38c0*/  MOV R12, R192 ;  /* 0x000000c0000c7202 */ /* 0x000fe20000000f00 */
[----:B------:R-:W-:Y:S01]  /*38d0*/  IMAD.MOV.U32 R13, RZ, RZ, R191 ;  /* 0x000000ffff0d7224 */ /* 0x000fe200078e00bf */
[----:B---3--:R-:W-:Y:S01]  /*38e0*/  MOV R20, R200 ;  /* 0x000000c800147202 */ /* 0x008fe20000000f00 */
        /* <DEDUP_REMOVED lines=55> */
[----:B------:R-:W-:Y:S01]  /*3c60*/  MOV R58, R140 ;  /* 0x0000008c003a7202 */ /* 0x000fe20000000f00 */
[----:B------:R-:W-:Y:S01]  /*3c70*/  UIADD3 UR16, UPT, UPT, UR16, 0x80, URZ ;  /* 0x0000008010107890 */ /* 0x000fe2000fffe0ff */
[----:B------:R-:W-:Y:S01]  /*3c80*/  IMAD.U32 R5, RZ, RZ, UR27 ;  /* 0x0000001bff057e24 */ /* 0x000fe2000f8e00ff */
[----:B------:R-:W-:Y:S01]  /*3c90*/  UIADD3 UR27, UPT, UPT, UR17, 0x80, URZ ;  /* 0x00000080111b7890 */ /* 0x000fe2000fffe0ff */
[----:B------:R-:W-:Y:S01]  /*3ca0*/  MOV R64, R138 ;  /* 0x0000008a00407202 */ /* 0x000fe20000000f00 */
[----:B------:R-:W-:Y:S01]  /*3cb0*/  IMAD.MOV.U32 R59, RZ, RZ, R139 ;  /* 0x000000ffff3b7224 */ /* 0x000fe200078e008b */
[----:B------:R-:W-:Y:S01]  /*3cc0*/  UIADD3 UR16, UPT, UPT, UR16, UR14, -UR33 ;  /* 0x0000000e10107290 */ /* 0x000fe2000fffe821 */
[----:B------:R-:W-:Y:S01]  /*3cd0*/  ISETP.LT.AND P0, PT, R5, UR33, PT ;  /* 0x0000002105007c0c */ /* 0x000fe2000bf01270 */
[----:B------:R-:W-:Y:S01]  /*3ce0*/  IMAD.MOV.U32 R5, RZ, RZ, R193 ;  /* 0x000000ffff057224 */ /* 0x000fe200078e00c1 */
[----:B------:R-:W-:Y:S01]  /*3cf0*/  MOV R67, R136 ;  /* 0x0000008800437202 */ /* 0x000fe20000000f00 */
[----:B------:R-:W-:Y:S01]  /*3d00*/  UIADD3 UR16, UPT, UPT, UR16, -0x80, URZ ;  /* 0xffffff8010107890 */ /* 0x000fe2000fffe0ff */
[----:B------:R-:W-:Y:S02]  /*3d10*/  IMAD.MOV.U32 R65, RZ, RZ, R137 ;  /* 0x000000ffff417224 */ /* 0x000fe400078e0089 */
[----:B------:R-:W-:Y:S01]  /*3d20*/  IMAD.MOV.U32 R66, RZ, RZ, R135 ;  /* 0x000000ffff427224 */ /* 0x000fe200078e0087 */
[----:B------:R-:W-:Y:S06]  /*3d30*/  UISETP.GE.AND UP0, UPT, UR27, UR16, UPT ;  /* 0x000000101b00728c */ /* 0x000fec000bf06270 */
[----:B------:R-:W-:Y:S11]  /*3d40*/  PLOP3.LUT P1, PT, PT, PT, UP0, 0x80, 0x8 ;  /* 0x000000000008781c */ /* 0x000ff60003f2f008 */
[----:B------:R-:W-:Y:S02]  /*3d50*/  @!UPT UIADD3 URZ, UPT, UPT, URZ, URZ, URZ ;  /* 0x000000fffffff290 */ /* 0x000fe4000fffe0ff */
[----:B------:R-:W-:Y:S05]  /*3d60*/  @!P1 BRA P0, `(.L_x_1235) ;  /* 0x00000010009c9947 */ /* 0x000fea0000000000 */
.L_x_1234:
[----:B------:R-:W2:Y:S01]  /*3d70*/  S2R R5, SR_TID.X ;  /* 0x0000000000057919 */ /* 0x000ea20000002100 */
[----:B------:R-:W-:Y:S01]  /*3d80*/  UIADD3 UR16, UPT, UPT, UR33, UR9, -UR43 ;  /* 0x0000000921107290 */ /* 0x000fe2000fffe82b */
[----:B------:R-:W-:Y:S01]  /*3d90*/  IMAD.MOV.U32 R199, RZ, RZ, 0x1 ;  /* 0x00000001ffc77424 */ /* 0x000fe200078e00ff */
[----:B------:R-:W-:Y:S01]  /*3da0*/  UIADD3 UR27, UPT, UPT, UR33, -UR14, -UR43 ;  /* 0x8000000e211b7290 */ /* 0x000fe2000fffe82b */
[----:B------:R-:W-:Y:S02]  /*3db0*/  IMAD.MOV.U32 R197, RZ, RZ, 0x9 ;  /* 0x00000009ffc57424 */ /* 0x000fe400078e00ff */
[----:B------:R-:W-:Y:S02]  /*3dc0*/  IMAD.MOV.U32 R116, RZ, RZ, 0x41 ;  /* 0x00000041ff747424 */ /* 0x000fe400078e00ff */
[----:B------:R-:W-:Y:S02]  /*3dd0*/  IMAD.MOV.U32 R100, RZ, RZ, 0x49 ;  /* 0x00000049ff647424 */ /* 0x000fe400078e00ff */
[----:B------:R-:W-:Y:S02]  /*3de0*/  IMAD.U32 R101, RZ, RZ, UR37 ;  /* 0x00000025ff657e24 */ /* 0x000fe4000f8e00ff */
[----:B--2---:R-:W-:Y:S01]  /*3df0*/  IMAD.SHL.U32 R4, R5, 0x2, RZ ;  /* 0x0000000205047824 */ /* 0x004fe200078e00ff */
[----:B------:R-:W-:Y:S04]  /*3e00*/  SHF.R.U32.HI R5, RZ, 0x1, R5 ;  /* 0x00000001ff057819 */ /* 0x000fe80000011605 */
[----:B------:R-:W-:Y:S04]  /*3e10*/  LOP3.LUT R4, R4, 0x6, RZ, 0xc0, !PT ;  /* 0x0000000604047812 */ /* 0x000fe800078ec0ff */
[----:B------:R-:W-:Y:S01]  /*3e20*/  LOP3.LUT R5, R4, 0x1c0, R5, 0xf8, !PT ;  /* 0x000001c004057812 */ /* 0x000fe200078ef805 */
[----:B------:R-:W-:Y:S04]  /*3e30*/  VIADD R4, R127, UR17 ;  /* 0x000000117f047c36 */ /* 0x000fe80008000000 */
[C---:B------:R-:W-:Y:S02]  /*3e40*/  VIADD R6, R4.reuse, UR16 ;  /* 0x0000001004067c36 */ /* 0x040fe40008000000 */
[----:B------:R-:W-:Y:S02]  /*3e50*/  VIADD R4, R4, UR27 ;  /* 0x0000001b04047c36 */ /* 0x000fe40008000000 */
[----:B------:R-:W-:Y:S01]  /*3e60*/  IMAD R101, R101, 0x80, R5 ;  /* 0x0000008065657824 */ /* 0x000fe200078e0205 */
[C---:B------:R-:W-:Y:S02]  /*3e70*/  VIADDMNMX R199, R6.reuse, R199, UR33, PT ;  /* 0x0000002106c77e46 */ /* 0x040fe4000b8001c7 */
[C---:B------:R-:W-:Y:S01]  /*3e80*/  VIADDMNMX R197, R6.reuse, R197, UR33, PT ;  /* 0x0000002106c57e46 */ /* 0x040fe2000b8001c5 */
[C---:B------:R-:W-:Y:S01]  /*3e90*/  VIADD R115, R101.reuse, 0x1 ;  /* 0x0000000165737836 */ /* 0x040fe20000000000 */
[C---:B------:R-:W-:Y:S01]  /*3ea0*/  VIADDMNMX R116, R6.reuse, R116, UR33, PT ;  /* 0x0000002106747e46 */ /* 0x040fe2000b800174 */
[C---:B------:R-:W-:Y:S01]  /*3eb0*/  VIADD R114, R101.reuse, 0x8 ;  /* 0x0000000865727836 */ /* 0x040fe20000000000 */
[----:B------:R-:W-:Y:S01]  /*3ec0*/  VIADDMNMX R100, R6, R100, UR33, PT ;  /* 0x0000002106647e46 */ /* 0x000fe2000b800164 */
[C---:B------:R-:W-:Y:S01]  /*3ed0*/  VIADD R113, R101.reuse, 0x9 ;  /* 0x0000000965717836 */ /* 0x040fe20000000000 */
[----:B------:R-:W-:Y:S01]  /*3ee0*/  VIMNMX R7, PT, PT, RZ, R4, !PT ;  /* 0x00000004ff077248 */ /* 0x000fe20007fe0100 */
[C---:B------:R-:W-:Y:S01]  /*3ef0*/  VIADD R112, R101.reuse, 0x10 ;  /* 0x0000001065707836 */ /* 0x040fe20000000000 */
[C---:B------:R-:W-:Y:S01]  /*3f00*/  VIADDMNMX R6, R4.reuse, 0x8, RZ, !PT ;  /* 0x0000000804067846 */ /* 0x040fe200078001ff */
[C---:B------:R-:W-:Y:S01]  /*3f10*/  VIADD R111, R101.reuse, 0x11 ;  /* 0x00000011656f7836 */ /* 0x040fe20000000000 */
[C---:B------:R-:W-:Y:S01]  /*3f20*/  VIADDMNMX R5, R4.reuse, 0x40, RZ, !PT ;  /* 0x0000004004057846 */ /* 0x040fe200078001ff */
[C---:B------:R-:W-:Y:S01]  /*3f30*/  VIADD R110, R101.reuse, 0x18 ;  /* 0x00000018656e7836 */ /* 0x040fe20000000000 */
[----:B------:R-:W-:Y:S01]  /*3f40*/  VIADDMNMX R4, R4, 0x48, RZ, !PT ;  /* 0x0000004804047846 */ /* 0x000fe200078001ff */
        /* <DEDUP_REMOVED lines=9> */
[----:B-1-3--:R-:W-:Y:S01]  /*3fe0*/  FSEL R66, R135, -INF , P4 ;  /* 0xff80000087427808 */ /* 0x00afe20002000000 */
[----:B------:R-:W-:Y:S01]  /*3ff0*/  VIADD R104, R101, 0x30 ;  /* 0x0000003065687836 */ /* 0x000fe20000000000 */
[----:B------:R-:W-:Y:S01]  /*4000*/  FSEL R65, R137, -INF , P3 ;  /* 0xff80000089417808 */ /* 0x000fe20001800000 */
[C---:B------:R-:W-:Y:S01]  /*4010*/  VIADD R103, R101.reuse, 0x31 ;  /* 0x0000003165677836 */ /* 0x040fe20000000000 */
[C---:B------:R-:W-:Y:S01]  /*4020*/  ISETP.GE.AND P0, PT, R101.reuse, R199, PT ;  /* 0x000000c76500720c */ /* 0x040fe20003f06270 */
[C---:B------:R-:W-:Y:S01]  /*4030*/  VIADD R102, R101.reuse, 0x38 ;  /* 0x0000003865667836 */ /* 0x040fe20000000000 */
[C---:B------:R-:W-:Y:S02]  /*4040*/  ISETP.GE.AND P6, PT, R101.reuse, R197, PT ;  /* 0x000000c56500720c */ /* 0x040fe40003fc6270 */
[C---:B------:R-:W-:Y:S02]  /*4050*/  ISETP.GE.AND P5, PT, R101.reuse, R116, PT ;  /* 0x000000746500720c */ /* 0x040fe40003fa6270 */
[C---:B------:R-:W-:Y:S01]  /*4060*/  ISETP.GE.AND P4, PT, R101.reuse, R100, PT ;  /* 0x000000646500720c */ /* 0x040fe20003f86270 */
[----:B------:R-:W-:Y:S01]  /*4070*/  VIADD R101, R101, 0x39 ;  /* 0x0000003965657836 */ /* 0x000fe20000000000 */
[-C--:B------:R-:W-:Y:S02]  /*4080*/  ISETP.GE.AND P3, PT, R115, R7.reuse, PT ;  /* 0x000000077300720c */ /* 0x080fe40003f66270 */
[----:B------:R-:W-:Y:S02]  /*4090*/  FSEL R59, R139, -INF , P2 ;  /* 0xff8000008b3b7808 */ /* 0x000fe40001000000 */
[----:B------:R-:W-:Y:S02]  /*40a0*/  FSEL R57, R141, -INF , P1 ;  /* 0xff8000008d397808 */ /* 0x000fe40000800000 */
[----:B------:R-:W-:Y:S02]  /*40b0*/  FSEL R66, R66, -INF , !P0 ;  /* 0xff80000042427808 */ /* 0x000fe40004000000 */
[----:B------:R-:W-:Y:S02]  /*40c0*/  FSEL R65, R65, -INF , !P6 ;  /* 0xff80000041417808 */ /* 0x000fe40007000000 */
[----:B------:R-:W-:Y:S02]  /*40d0*/  FSEL R59, R59, -INF , !P5 ;  /* 0xff8000003b3b7808 */ /* 0x000fe40006800000 */
[----:B------:R-:W-:Y:S02]  /*40e0*/  FSEL R57, R57, -INF , !P4 ;  /* 0xff80000039397808 */ /* 0x000fe40006000000 */
        /* <DEDUP_REMOVED lines=57> */
[----:B------:R-:W-:Y:S02]  /*4480*/  ISETP.GE.AND P2, PT, R101, R6, PT ;  /* 0x000000066500720c */ /* 0x000fe40003f46270 */
        /* <DEDUP_REMOVED lines=57> */
[----:B------:R-:W-:Y:S02]  /*4820*/  ISETP.GE.AND P0, PT, R101, R4, PT ;  /* 0x000000046500720c */ /* 0x000fe40003f06270 */
[-C--:B------:R-:W-:Y:S02]  /*4830*/  ISETP.GE.AND P6, PT, R115, R199.reuse, PT ;  /* 0x000000c77300720c */ /* 0x080fe40003fc6270 */
[-C--:B------:R-:W-:Y:S02]  /*4840*/  ISETP.GE.AND P5, PT, R114, R199.reuse, PT ;  /* 0x000000c77200720c */ /* 0x080fe40003fa6270 */
[-C--:B------:R-:W-:Y:S02]  /*4850*/  ISETP.GE.AND P4, PT, R113, R199.reuse, PT ;  /* 0x000000c77100720c */ /* 0x080fe40003f86270 */
[-C--:B------:R-:W-:Y:S02]  /*4860*/  ISETP.GE.AND P3, PT, R112, R199.reuse, PT ;  /* 0x000000c77000720c */ /* 0x080fe40003f66270 */
[----:B------:R-:W-:Y:S02]  /*4870*/  FSEL R6, R190, -INF , P2 ;  /* 0xff800000be067808 */ /* 0x000fe40001000000 */
[----:B------:R-:W-:Y:S02]  /*4880*/  FSEL R5, R193, -INF , P1 ;  /* 0xff800000c1057808 */ /* 0x000fe40000800000 */
[----:B------:R-:W-:Y:S02]  /*4890*/  FSEL R4, R194, -INF , P0 ;  /* 0xff800000c2047808 */ /* 0x000fe40000000000 */
        /* <DEDUP_REMOVED lines=116> */
.L_x_1235:
[----:B------:R-:W-:Y:S01]  /*4fe0*/  STL [R1+0x38], R80 ;  /* 0x0000385001007387 */ /* 0x000fe20000100800 */
[C---:B------:R-:W-:Y:S01]  /*4ff0*/  FMUL.FTZ R219, R125.reuse, 1.4426950216293334961 ;  /* 0x3fb8aa3b7ddb7820 */ /* 0x040fe20000410000 */
[----:B------:R-:W-:Y:S01]  /*5000*/  FSETP.NEU.FTZ.AND P0, PT, R125, -INF , PT ;  /* 0xff8000007d00780b */ /* 0x000fe20003f1d000 */
[----:B------:R-:W-:Y:S01]  /*5010*/  FMUL.FTZ R211, R123, 1.4426950216293334961 ;  /* 0x3fb8aa3b7bd37820 */ /* 0x000fe20000410000 */
[----:B------:R-:W1:Y:S01]  /*5020*/  S2R R114, SR_TID.X ;  /* 0x0000000000727919 */ /* 0x000e620000002100 */
[----:B------:R-:W-:Y:S01]  /*5030*/  FMUL.FTZ R221, R126, 1.4426950216293334961 ;  /* 0x3fb8aa3b7edd7820 */ /* 0x000fe20000410000 */
[----:B------:R-:W-:Y:S01]  /*5040*/  FSEL R219, R219, RZ, P0 ;  /* 0x000000ffdbdb7208 */ /* 0x000fe20000000000 */
[----:B------:R-:W-:Y:S01]  /*5050*/  FMUL.FTZ R215, R124, 1.4426950216293334961 ;  /* 0x3fb8aa3b7cd77820 */ /* 0x000fe20000410000 */
[----:B------:R-:W-:Y:S01]  /*5060*/  STL [R1+0x34], R79 ;  /* 0x0000344f01007387 */ /* 0x000fe20000100800 */
[----:B------:R-:W-:Y:S01]  /*5070*/  FSETP.NEU.FTZ.AND P0, PT, R123, -INF , PT ;  /* 0xff8000007b00780b */ /* 0x000fe20003f1d000 */
[----:B------:R-:W-:Y:S01]  /*5080*/  FFMA.FTZ R135, -R135, R135, 1 ;  /* 0x3f80000087877423 */ /* 0x000fe20000010187 */
[--C-:B------:R-:W-:Y:S01]  /*5090*/  FFMA.FTZ R115, R65, UR12, -R219.reuse ;  /* 0x0000000c41737c23 */ /* 0x100fe200080108db */
[----:B------:R2:W-:Y:S01]  /*50a0*/  STL [R1+0x30], R78 ;  /* 0x0000304e01007387 */ /* 0x0005e20000100800 */
[----:B------:R-:W-:Y:S01]  /*50b0*/  FSEL R211, R211, RZ, P0 ;  /* 0x000000ffd3d37208 */ /* 0x000fe20000000000 */
[--C-:B------:R-:W-:Y:S01]  /*50c0*/  FFMA.FTZ R64, R64, UR12, -R219.reuse ;  /* 0x0000000c40407c23 */ /* 0x100fe200080108db */
[--C-:B------:R-:W-:Y:S01]  /*50d0*/  FFMA.FTZ R61, R61, UR12, -R219.reuse ;  /* 0x0000000c3d3d7c23 */ /* 0x100fe200080108db */
[----:B------:R-:W-:Y:S01]  /*50e0*/  STL [R1+0x2c], R77 ;  /* 0x00002c4d01007387 */ /* 0x000fe20000100800 */
[----:B------:R-:W-:Y:S01]  /*50f0*/  FFMA.FTZ R60, R60, UR12, -R219 ;  /* 0x0000000c3c3c7c23 */ /* 0x000fe200080108db */
[----:B------:R-:W-:Y:S01]  /*5100*/  FFMA.FTZ R243, R34, UR12, -R211 ;  /* 0x0000000c22f37c23 */ /* 0x000fe200080108d3 */
[--C-:B------:R-:W-:Y:S01]  /*5110*/  FFMA.FTZ R49, R49, UR12, -R219.reuse ;  /* 0x0000000c31317c23 */ /* 0x100fe200080108db */
[----:B------:R-:W-:Y:S01]  /*5120*/  STL [R1+0x28], R76 ;  /* 0x0000284c01007387 */ /* 0x000fe20000100800 */
[----:B------:R-:W-:Y:S01]  /*5130*/  FFMA.FTZ R48, R48, UR12, -R219 ;  /* 0x0000000c30307c23 */ /* 0x000fe200080108db */
[--C-:B------:R-:W-:Y:S01]  /*5140*/  FFMA.FTZ R57, R57, UR12, -R211.reuse ;  /* 0x0000000c39397c23 */ /* 0x100fe200080108d3 */
[----:B------:R-:W-:Y:S01]  /*5150*/  MUFU.EX2 R117, R49 ;  /* 0x0000003100757308 */ /* 0x000fe20000000800 */
[----:B------:R3:W-:Y:S01]  /*5160*/  STL [R1+0x24], R75 ;  /* 0x0000244b01007387 */ /* 0x0007e20000100800 */
[--C-:B------:R-:W-:Y:S01]  /*5170*/  FFMA.FTZ R56, R56, UR12, -R211.reuse ;  /* 0x0000000c38387c23 */ /* 0x100fe200080108d3 */
[--C-:B------:R-:W-:Y:S07]  /*5180*/  FFMA.FTZ R252, R53, UR12, -R211.reuse ;  /* 0x0000000c35fc7c23 */ /* 0x100fee00080108d3 */
[----:B------:R-:W-:Y:S01]  /*5190*/  MUFU.EX2 R0, R48 ;  /* 0x0000003000007308 */ /* 0x000fe20000000800 */
[----:B------:R4:W-:Y:S01]  /*51a0*/  STL [R1+0x20], R74 ;  /* 0x0000204a01007387 */ /* 0x0009e20000100800 */
[--C-:B------:R-:W-:Y:S01]  /*51b0*/  FFMA.FTZ R251, R52, UR12, -R211.reuse ;  /* 0x0000000c34fb7c23 */ /* 0x100fe200080108d3 */
[----:B------:R-:W-:Y:S07]  /*51c0*/  FMUL.FTZ R135, R135, UR13 ;  /* 0x0000000d87877c20 */ /* 0x000fee0008410000 */
[----:B------:R-:W-:Y:S01]  /*51d0*/  MUFU.EX2 R115, R115 ;  /* 0x0000007300737308 */ /* 0x000fe20000000800 */
[----:B------:R-:W-:Y:S01]  /*51e0*/  STL [R1+0x1c], R73 ;  /* 0x00001c4901007387 */ /* 0x000fe20000100800 */
[--C-:B------:R-:W-:Y:S01]  /*51f0*/  FFMA.FTZ R212, R5, UR12, -R211.reuse ;  /* 0x0000000c05d47c23 */ /* 0x100fe200080108d3 */
[--C-:B------:R-:W-:Y:S07]  /*5200*/  FFMA.FTZ R246, R41, UR12, -R211.reuse ;  /* 0x0000000c29f67c23 */ /* 0x100fee00080108d3 */
[----:B------:R-:W-:Y:S01]  /*5210*/  MUFU.EX2 R252, R252 ;  /* 0x000000fc00fc7308 */ /* 0x000fe20000000800 */
[----:B------:R-:W-:Y:S01]  /*5220*/  STL [R1+0x18], R72 ;  /* 0x0000184801007387 */ /* 0x000fe20000100800 */
[--C-:B------:R-:W-:Y:S01]  /*5230*/  FFMA.FTZ R245, R40, UR12, -R211.reuse ;  /* 0x0000000c28f57c23 */ /* 0x100fe200080108d3 */
[--C-:B------:R-:W-:Y:S07]  /*5240*/  FFMA.FTZ R244, R37, UR12, -R211.reuse ;  /* 0x0000000c25f47c23 */ /* 0x100fee00080108d3 */
[----:B--2---:R-:W2:Y:S01]  /*5250*/  MUFU.EX2 R78, R64 ;  /* 0x00000040004e7308 */ /* 0x004ea20000000800 */
[----:B------:R1:W-:Y:S01]  /*5260*/  STL [R1+0x14], R71 ;  /* 0x0000144701007387 */ /* 0x0003e20000100800 */
[--C-:B------:R-:W-:Y:S01]  /*5270*/  FFMA.FTZ R227, R11, UR12, -R211.reuse ;  /* 0x0000000c0be37c23 */ /* 0x100fe200080108d3 */
[--C-:B------:R-:W-:Y:S07]  /*5280*/  FFMA.FTZ R230, R9, UR12, -R211.reuse ;  /* 0x0000000c09e67c23 */ /* 0x100fee00080108d3 */
[----:B------:R-:W-:Y:S01]  /*5290*/  MUFU.EX2 R251, R251 ;  /* 0x000000fb00fb7308 */ /* 0x000fe20000000800 */
[----:B------:R2:W-:Y:S01]  /*52a0*/  STL [R1+0x10], R70 ;  /* 0x0000104601007387 */ /* 0x0005e20000100800 */
[--C-:B------:R-:W-:Y:S01]  /*52b0*/  FFMA.FTZ R233, R10, UR12, -R211.reuse ;  /* 0x0000000c0ae97c23 */ /* 0x100fe200080108d3 */
[--C-:B------:R-:W-:Y:S07]  /*52c0*/  FFMA.FTZ R234, R8, UR12, -R211.reuse ;  /* 0x0000000c08ea7c23 */ /* 0x100fee00080108d3 */
[----:B------:R-:W-:Y:S01]  /*52d0*/  MUFU.EX2 R246, R246 ;  /* 0x000000f600f67308 */ /* 0x000fe20000000800 */
[----:B------:R2:W-:Y:S01]  /*52e0*/  STL [R1+0xc], R69 ;  /* 0x00000c4501007387 */ /* 0x0005e20000100800 */
[--C-:B------:R-:W-:Y:S01]  /*52f0*/  FFMA.FTZ R214, R7, UR12, -R211.reuse ;  /* 0x0000000c07d67c23 */ /* 0x100fe200080108d3 */
[--C-:B------:R-:W-:Y:S07]  /*5300*/  FFMA.FTZ R213, R6, UR12, -R211.reuse ;  /* 0x0000000c06d57c23 */ /* 0x100fee00080108d3 */
[----:B---3--:R-:W-:Y:S01]  /*5310*/  MUFU.EX2 R75, R57 ;  /* 0x00000039004b7308 */ /* 0x008fe20000000800 */
[----:B------:R3:W-:Y:S01]  /*5320*/  STL [R1+0x8], R68 ;  /* 0x0000084401007387 */ /* 0x0007e20000100800 */
[----:B------:R-:W-:Y:S01]  /*5330*/  FFMA.FTZ R211, R4, UR12, -R211 ;  /* 0x0000000c04d37c23 */ /* 0x000fe200080108d3 */
[----:B------:R-:W-:Y:S07]  /*5340*/  FSETP.NEU.FTZ.AND P1, PT, R126, -INF , PT ;  /* 0xff8000007e00780b */ /* 0x000fee0003f3d000 */
[----:B----4-:R-:W-:Y:S01]  /*5350*/  MUFU.EX2 R74, R56 ;  /* 0x00000038004a7308 */ /* 0x010fe20000000800 */
[----:B------:R-:W-:Y:S01]  /*5360*/  MOV R197, 0x10 ;  /* 0x0000001000c57802 */ /* 0x000fe20000000f00 */
[----:B------:R4:W-:Y:S01]  /*5370*/  STL [R1+0x4], R3 ;  /* 0x0000040301007387 */ /* 0x0009e20000100800 */
[----:B------:R-:W-:Y:S07]  /*5380*/  FSEL R221, R221, RZ, P1 ;  /* 0x000000ffdddd7208 */ /* 0x000fee0000800000 */
[----:B------:R-:W-:Y:S01]  /*5390*/  MUFU.EX2 R245, R245 ;  /* 0x000000f500f57308 */ /* 0x000fe20000000800 */
[----:B------:R-:W-:Y:S01]  /*53a0*/  FSETP.NEU.FTZ.AND P1, PT, R124, -INF , PT ;  /* 0xff8000007c00780b */ /* 0x000fe20003f3d000 */
[----:B------:R4:W-:Y:S01]  /*53b0*/  STL [R1], R2 ;  /* 0x0000000201007387 */ /* 0x0009e20000100800 */
[----:B------:R-:W-:Y:S01]  /*53c0*/  FFMA.FTZ R238, R45, UR12, -R219 ;  /* 0x0000000c2dee7c23 */ /* 0x000fe200080108db */
[--C-:B------:R-:W-:Y:S01]  /*53d0*/  FFMA.FTZ R100, R66, UR12, -R221.reuse ;  /* 0x0000000c42647c23 */ /* 0x100fe200080108dd */
[--C-:B------:R-:W-:Y:S01]  /*53e0*/  FFMA.FTZ R66, R67, UR12, -R221.reuse ;  /* 0x0000000c43427c23 */ /* 0x100fe200080108dd */
[--C-:B------:R-:W-:Y:S01]  /*53f0*/  FFMA.FTZ R63, R63, UR12, -R221.reuse ;  /* 0x0000000c3f3f7c23 */ /* 0x100fe200080108dd */
[--C-:B------:R-:W-:Y:S03]  /*5400*/  FFMA.FTZ R62, R62, UR12, -R221.reuse ;  /* 0x0000000c3e3e7c23 */ /* 0x100fe600080108dd */
[----:B------:R-:W-:Y:S01]  /*5410*/  MUFU.EX2 R80, R100 ;  /* 0x0000006400507308 */ /* 0x000fe20000000800 */
[----:B------:R-:W-:Y:S01]  /*5420*/  FSEL R215, R215, RZ, P1 ;  /* 0x000000ffd7d77208 */ /* 0x000fe20000800000 */
[--C-:B------:R-:W-:Y:S01]  /*5430*/  FFMA.FTZ R51, R51, UR12, -R221.reuse ;  /* 0x0000000c33337c23 */ /* 0x100fe200080108dd */
[--C-:B------:R-:W-:Y:S07]  /*5440*/  FFMA.FTZ R50, R50, UR12, -R221.reuse ;  /* 0x0000000c32327c23 */ /* 0x100fee00080108dd */
[----:B------:R-:W-:Y:S01]  /*5450*/  MUFU.EX2 R79, R66 ;  /* 0x00000042004f7308 */ /* 0x000fe20000000800 */
[--C-:B------:R-:W-:Y:S01]  /*5460*/  FFMA.FTZ R240, R35, UR12, -R221.reuse ;  /* 0x0000000c23f07c23 */ /* 0x100fe200080108dd */
[--C-:B------:R-:W-:Y:S01]  /*5470*/  FFMA.FTZ R210, R33, UR12, -R221.reuse ;  /* 0x0000000c21d27c23 */ /* 0x100fe200080108dd */
[----:B------:R-:W-:Y:S07]  /*5480*/  FFMA.FTZ R209, R32, UR12, -R221 ;  /* 0x0000000c20d17c23 */ /* 0x000fee00080108dd */
[----:B-1----:R-:W-:Y:S01]  /*5490*/  MUFU.EX2 R71, R63 ;  /* 0x0000003f00477308 */ /* 0x002fe20000000800 */
[--C-:B------:R-:W-:Y:S01]  /*54a0*/  FFMA.FTZ R229, R19, UR12, -R215.reuse ;  /* 0x0000000c13e57c23 */ /* 0x100fe200080108d7 */
[--C-:B------:R-:W-:Y:S01]  /*54b0*/  FFMA.FTZ R228, R18, UR12, -R215.reuse ;  /* 0x0000000c12e47c23 */ /* 0x100fe200080108d7 */
[--C-:B------:R-:W-:Y:S07]  /*54c0*/  FFMA.FTZ R231, R17, UR12, -R215.reuse ;  /* 0x0000000c11e77c23 */ /* 0x100fee00080108d7 */
[----:B--2---:R-:W-:Y:S01]  /*54d0*/  MUFU.EX2 R70, R62 ;  /* 0x0000003e00467308 */ /* 0x004fe20000000800 */
[--C-:B------:R-:W-:Y:S01]  /*54e0*/  FFMA.FTZ R232, R16, UR12, -R215.reuse ;  /* 0x0000000c10e87c23 */ /* 0x100fe200080108d7 */
[--C-:B------:R-:W-:Y:S01]  /*54f0*/  FFMA.FTZ R59, R59, UR12, -R215.reuse ;  /* 0x0000000c3b3b7c23 */ /* 0x100fe200080108d7 */
[--C-:B------:R-:W-:Y:S07]  /*5500*/  FFMA.FTZ R58, R58, UR12, -R215.reuse ;  /* 0x0000000c3a3a7c23 */ /* 0x100fee00080108d7 */
[----:B------:R-:W-:Y:S01]  /*5510*/  MUFU.EX2 R69, R61 ;  /* 0x0000003d00457308 */ /* 0x000fe20000000800 */
[--C-:B------:R-:W-:Y:S01]  /*5520*/  FFMA.FTZ R55, R55, UR12, -R215.reuse ;  /* 0x0000000c37377c23 */ /* 0x100fe200080108d7 */
[----:B------:R-:W-:Y:S01]  /*5530*/  FFMA.FTZ R54, R54, UR12, -R215 ;  /* 0x0000000c36367c23 */ /* 0x000fe200080108d7 */
[--C-:B------:R-:W-:Y:S07]  /*5540*/  FFMA.FTZ R242, R47, UR12, -R221.reuse ;  /* 0x0000000c2ff27c23 */ /* 0x100fee00080108dd */
[----:B---3--:R-:W-:Y:S01]  /*5550*/  MUFU.EX2 R68, R60 ;  /* 0x0000003c00447308 */ /* 0x008fe20000000800 */
[----:B------:R-:W-:Y:S01]  /*5560*/  FFMA.FTZ R241, R46, UR12, -R221 ;  /* 0x0000000c2ef17c23 */ /* 0x000fe200080108dd */
[----:B------:R-:W-:Y:S01]  /*5570*/  FFMA.FTZ R237, R44, UR12, -R219 ;  /* 0x0000000c2ced7c23 */ /* 0x000fe200080108db */
[----:B------:R-:W-:Y:S07]  /*5580*/  MOV R113, 0x20 ;  /* 0x0000002000717802 */ /* 0x000fee0000000f00 */
[----:B------:R-:W-:Y:S01]  /*5590*/  MUFU.EX2 R77, R59 ;  /* 0x0000003b004d7308 */ /* 0x000fe20000000800 */
[--C-:B------:R-:W-:Y:S01]  /*55a0*/  FFMA.FTZ R250, R43, UR12, -R215.reuse ;  /* 0x0000000c2bfa7c23 */ /* 0x100fe200080108d7 */
[--C-:B------:R-:W-:Y:S01]  /*55b0*/  FFMA.FTZ R249, R42, UR12, -R215.reuse ;  /* 0x0000000c2af97c23 */ /* 0x100fe200080108d7 */
[--C-:B------:R-:W-:Y:S07]  /*55c0*/  FFMA.FTZ R248, R39, UR12, -R215.reuse ;  /* 0x0000000c27f87c23 */ /* 0x100fee00080108d7 */
[----:B------:R-:W1:Y:S01]  /*55d0*/  MUFU.EX2 R76, R58 ;  /* 0x0000003a004c7308 */ /* 0x000e620000000800 */
[----:B------:R-:W-:Y:S01]  /*55e0*/  FFMA.FTZ R247, R38, UR12, -R215 ;  /* 0x0000000c26f77c23 */ /* 0x000fe200080108d7 */
        /* <DEDUP_REMOVED lines=10> */
[----:B----4-:R-:W-:Y:S01]  /*5690*/  MUFU.EX2 R3, R51 ;  /* 0x0000003300037308 */ /* 0x010fe20000000800 */
[----:B------:R-:W-:Y:S01]  /*56a0*/  FFMA.FTZ R223, R22, UR12, -R219 ;  /* 0x0000000c16df7c23 */ /* 0x000fe200080108db */
        /* <DEDUP_REMOVED lines=11> */
[----:B------:R-:W-:Y:S01]  /*5760*/  FFMA.FTZ R136, -R136, R136, 1 ;  /* 0x3f80000088887423 */ /* 0x000fe20000010188 */
[----:B------:R-:W-:Y:S01]  /*5770*/  FFMA.FTZ R137, -R137, R137, 1 ;  /* 0x3f80000089897423 */ /* 0x000fe20000010189 */
[----:B------:R-:W-:Y:S07]  /*5780*/  FFMA.FTZ R143, -R143, R143, 1 ;  /* 0x3f8000008f8f7423 */ /* 0x000fee000001018f */
[----:B------:R-:W-:Y:S01]  /*5790*/  MUFU.EX2 R238, R238 ;  /* 0x000000ee00ee7308 */ /* 0x000fe20000000800 */
[----:B------:R-:W-:Y:S01]  /*57a0*/  FMUL.FTZ R136, R136, UR13 ;  /* 0x0000000d88887c20 */ /* 0x000fe20008410000 */
[----:B------:R-:W-:Y:S01]  /*57b0*/  FMUL.FTZ R137, R137, UR13 ;  /* 0x0000000d89897c20 */ /* 0x000fe20008410000 */
[----:B------:R-:W-:Y:S07]  /*57c0*/  FMUL.FTZ R143, R143, UR13 ;  /* 0x0000000d8f8f7c20 */ /* 0x000fee0008410000 */
        /* <DEDUP_REMOVED lines=23> */
[----:B------:R-:W-:Y:S07]  /*5940*/  FFMA.FTZ R194, -R194, R194, 1 ;  /* 0x3f800000c2c27423 */ /* 0x000fee00000101c2 */
[----:B------:R-:W-:Y:S01]  /*5950*/  MUFU.EX2 R243, R243 ;  /* 0x000000f300f37308 */ /* 0x000fe20000000800 */
[----:B------:R-:W-:Y:S01]  /*5960*/  FFMA.FTZ R155, -R155, R155, 1 ;  /* 0x3f8000009b9b7423 */ /* 0x000fe2000001019b */
[----:B------:R-:W-:Y:S01]  /*5970*/  FFMA.FTZ R171, -R171, R171, 1 ;  /* 0x3f800000abab7423 */ /* 0x000fe200000101ab */
        /* <DEDUP_REMOVED lines=14> */
[----:B------:R-:W-:Y:S01]  /*5a60*/  UISETP.GT.AND UP0, UPT, UR48, UR44, UPT ;  /* 0x0000002c3000728c */ /* 0x000fe2000bf04270 */
[----:B------:R-:W-:Y:S01]  /*5a70*/  FMUL.FTZ R193, R193, UR13 ;  /* 0x0000000dc1c17c20 */ /* 0x000fe20008410000 */
[----:B------:R-:W-:Y:S07]  /*5a80*/  FMUL.FTZ R194, R194, UR13 ;  /* 0x0000000dc2c27c20 */ /* 0x000fee0008410000 */
[----:B------:R-:W-:Y:S01]  /*5a90*/  MUFU.EX2 R210, R210 ;  /* 0x000000d200d27308 */ /* 0x000fe20000000800 */
[----:B------:R-:W-:Y:S01]  /*5aa0*/  FMUL.FTZ R155, R155, UR13 ;  /* 0x0000000d9b9b7c20 */ /* 0x000fe20008410000 */
        /* <DEDUP_REMOVED lines=19> */
[----:B------:R-:W-:Y:S01]  /*5be0*/  FFMA.FTZ R200, -R200, R200, 1 ;  /* 0x3f800000c8c87423 */ /* 0x000fe200000101c8 */
[----:B------:R-:W-:Y:S01]  /*5bf0*/  FMUL.FTZ R195, R195, UR13 ;  /* 0x0000000dc3c37c20 */ /* 0x000fe20008410000 */
[----:B------:R-:W-:Y:S07]  /*5c00*/  FMUL.FTZ R196, R196, UR13 ;  /* 0x0000000dc4c47c20 */ /* 0x000fee0008410000 */
[----:B------:R-:W-:Y:S01]  /*5c10*/  MUFU.EX2 R227, R227 ;  /* 0x000000e300e37308 */ /* 0x000fe20000000800 */
[----:B------:R-:W-:Y:S01]  /*5c20*/  FMUL.FTZ R198, R198, UR13 ;  /* 0x0000000dc6c67c20 */ /* 0x000fe20008410000 */
[----:B------:R-:W-:Y:S08]  /*5c30*/  FMUL.FTZ R200, R200, UR13 ;  /* 0x0000000dc8c87c20 */ /* 0x000ff00008410000 */
        /* <DEDUP_REMOVED lines=14> */
[----:B------:R-:W2:Y:S10]  /*5d20*/  MUFU.EX2 R217, R217 ;  /* 0x000000d900d97308 */ /* 0x000eb40000000800 */
[----:B------:R-:W-:Y:S10]  /*5d30*/  MUFU.EX2 R214, R214 ;  /* 0x000000d600d67308 */ /* 0x000ff40000000800 */
[----:B------:R-:W3:Y:S10]  /*5d40*/  MUFU.EX2 R213, R213 ;  /* 0x000000d500d57308 */ /* 0x000ef40000000800 */
[----:B------:R-:W-:Y:S10]  /*5d50*/  MUFU.EX2 R216, R216 ;  /* 0x000000d800d87308 */ /* 0x000ff40000000800 */
[----:B------:R-:W4:Y:S10]  /*5d60*/  MUFU.EX2 R215, R215 ;  /* 0x000000d700d77308 */ /* 0x000f340000000800 */
[----:B------:R-:W-:Y:S10]  /*5d70*/  MUFU.EX2 R212, R212 ;  /* 0x000000d400d47308 */ /* 0x000ff40000000800 */
[----:B------:R-:W4:Y:S01]  /*5d80*/  MUFU.EX2 R211, R211 ;  /* 0x000000d300d37308 */ /* 0x000f220000000800 */
[C---:B------:R-:W-:Y:S02]  /*5d90*/  SHF.L.U32 R5, R114.reuse, 0x5, RZ ;  /* 0x0000000572057819 */ /* 0x040fe400000006ff */
[C---:B------:R-:W-:Y:S02]  /*5da0*/  SHF.L.U32 R7, R114.reuse, 0x4, RZ ;  /* 0x0000000472077819 */ /* 0x040fe400000006ff */
[C---:B------:R-:W-:Y:S02]  /*5db0*/  SHF.L.U32 R6, R114.reuse, 0x2, RZ ;  /* 0x0000000272067819 */ /* 0x040fe400000006ff */
[----:B------:R-:W-:Y:S02]  /*5dc0*/  LOP3.LUT R4, R5, 0xc0, RZ, 0xc0, !PT ;  /* 0x000000c005047812 */ /* 0x000fe400078ec0ff */
[C---:B------:R-:W-:Y:S02]  /*5dd0*/  SHF.L.U32 R10, R114.reuse, 0x6, RZ ;  /* 0x00000006720a7819 */ /* 0x040fe400000006ff */
[----:B------:R-:W-:Y:S02]  /*5de0*/  SHF.L.U32 R8, R114, 0x1, RZ ;  /* 0x0000000172087819 */ /* 0x000fe400000006ff */
[----:B------:R-:W-:Y:S02]  /*5df0*/  LOP3.LUT R9, R7, 0x1c0, RZ, 0xc0, !PT ;  /* 0x000001c007097812 */ /* 0x000fe400078ec0ff */
[----:B------:R-:W-:Y:S02]  /*5e00*/  LOP3.LUT R6, R4, 0x18, R6, 0xf8, !PT ;  /* 0x0000001804067812 */ /* 0x000fe400078ef806 */
[----:B------:R-:W-:Y:S02]  /*5e10*/  LOP3.LUT R4, R8, 0xe006, R10, 0xc8, !PT ;  /* 0x0000e00608047812 */ /* 0x000fe400078ec80a */
[----:B------:R-:W-:Y:S02]  /*5e20*/  LOP3.LUT R112, R5, 0x20, RZ, 0xc0, !PT ;  /* 0x0000002005707812 */ /* 0x000fe400078ec0ff */
[----:B------:R-:W-:Y:S02]  /*5e30*/  LOP3.LUT R8, R9, 0x38, R8, 0xf8, !PT ;  /* 0x0000003809087812 */ /* 0x000fe400078ef808 */
[----:B------:R-:W-:Y:S02]  /*5e40*/  LOP3.LUT R9, R4, 0xc00, R5, 0xf8, !PT ;  /* 0x00000c0004097812 */ /* 0x000fe400078ef805 */
[----:B------:R-:W-:Y:S02]  /*5e50*/  SHF.R.U32.HI R4, RZ, 0x1, R114 ;  /* 0x00000001ff047819 */ /* 0x000fe40000011672 */
[--C-:B------:R-:W-:Y:S02]  /*5e60*/  LOP3.LUT R112, R112, 0x3800, R7.reuse, 0xf8, !PT ;  /* 0x0000380070707812 */ /* 0x100fe400078ef807 */
[----:B------:R-:W-:Y:S02]  /*5e70*/  LOP3.LUT R4, R6, 0x8, R4, 0x78, !PT ;  /* 0x0000000806047812 */ /* 0x000fe400078e7804 */
[--C-:B------:R-:W-:Y:S02]  /*5e80*/  LOP3.LUT R112, R112, 0x100, R7.reuse, 0xf8, !PT ;  /* 0x0000010070707812 */ /* 0x100fe400078ef807 */
[----:B------:R-:W-:Y:S02]  /*5e90*/  LOP3.LUT R6, R6, 0x8, R114, 0x78, !PT ;  /* 0x0000000806067812 */ /* 0x000fe400078e7872 */
[----:B------:R-:W-:Y:S02]  /*5ea0*/  LOP3.LUT R8, R9, R8, RZ, 0xfc, !PT ;  /* 0x0000000809087212 */ /* 0x000fe400078efcff */
[----:B------:R-:W-:Y:S02]  /*5eb0*/  LOP3.LUT R112, R112, R6, RZ, 0xfc, !PT ;  /* 0x0000000670707212 */ /* 0x000fe400078efcff */
[----:B------:R-:W-:Y:S02]  /*5ec0*/  LEA R206, R8, UR4, 0x1 ;  /* 0x0000000408ce7c11 */ /* 0x000fe4000f8e08ff */
[----:B------:R-:W-:Y:S02]  /*5ed0*/  F2FP.BF16.F32.PACK_AB R6, R78, R115 ;  /* 0x000000734e06723e */ /* 0x000fe400000010ff */
[----:B-1----:R-:W-:Y:S02]  /*5ee0*/  F2FP.BF16.F32.PACK_AB R8, R76, R77 ;  /* 0x0000004d4c08723e */ /* 0x002fe400000010ff */
[----:B--2---:R-:W-:Y:S01]  /*5ef0*/  F2FP.BF16.F32.PACK_AB R9, R217, R218 ;  /* 0x000000dad909723e */ /* 0x004fe200000010ff */
[----:B------:R1:W-:Y:S01]  /*5f00*/  STS [R206+0x12400], R6 ;  /* 0x01240006ce007388 */ /* 0x0003e20000000800 */
[----:B------:R-:W-:Y:S02]  /*5f10*/  LOP3.LUT R5, R5, 0x120, RZ, 0xc0, !PT ;  /* 0x0000012005057812 */ /* 0x000fe400078ec0ff */
[----:B------:R-:W-:Y:S02]  /*5f20*/  LOP3.LUT P1, RZ, R114, 0x4, RZ, 0xc0, !PT ;  /* 0x0000000472ff7812 */ /* 0x000fe4000782c0ff */
[----:B------:R-:W-:Y:S02]  /*5f30*/  LOP3.LUT R5, R5, 0x600, R7, 0xf8, !PT ;  /* 0x0000060005057812 */ /* 0x000fe400078ef807 */
[----:B------:R-:W-:Y:S02]  /*5f40*/  SEL R197, R197, 0xfffffff0, !P1 ;  /* 0xfffffff0c5c57807 */ /* 0x000fe40004800000 */
[----:B------:R-:W-:Y:S02]  /*5f50*/  LOP3.LUT R4, R5, R4, RZ, 0xfc, !PT ;  /* 0x0000000405047212 */ /* 0x000fe400078efcff */
[----:B------:R-:W-:Y:S02]  /*5f60*/  F2FP.BF16.F32.PACK_AB R5, R79, R80 ;  /* 0x000000504f05723e */ /* 0x000fe400000010ff */
[----:B------:R-:W-:Y:S02]  /*5f70*/  F2FP.BF16.F32.PACK_AB R7, R70, R71 ;  /* 0x000000474607723e */ /* 0x000fe400000010ff */
[----:B------:R-:W-:Y:S01]  /*5f80*/  IADD3 R205, PT, PT, R197, R206, RZ ;  /* 0x000000cec5cd7210 */ /* 0x000fe20007ffe0ff */
[----:B------:R2:W-:Y:S01]  /*5f90*/  STS [R206+0x12000], R5 ;  /* 0x01200005ce007388 */ /* 0x0005e20000000800 */
[----:B------:R-:W-:Y:S02]  /*5fa0*/  LEA R104, R4, UR4, 0x1 ;  /* 0x0000000404687c11 */ /* 0x000fe4000f8e08ff */
[----:B------:R-:W-:Y:S01]  /*5fb0*/  LEA R112, R112, UR4, 0x1 ;  /* 0x0000000470707c11 */ /* 0x000fe2000f8e08ff */
[----:B------:R3:W-:Y:S01]  /*5fc0*/  STS [R205+0x12000], R7 ;  /* 0x01200007cd007388 */ /* 0x0007e20000000800 */
[----:B------:R-:W-:Y:S02]  /*5fd0*/  R2P PR, R114, 0x18 ;  /* 0x0000001872007804 */ /* 0x000fe40000000000 */
[----:B------:R-:W-:Y:S02]  /*5fe0*/  IADD3 R202, PT, PT, R206, 0x12040, RZ ;  /* 0x00012040ceca7810 */ /* 0x000fe40007ffe0ff */
[----:B-1----:R-:W-:Y:S02]  /*5ff0*/  F2FP.BF16.F32.PACK_AB R6, R68, R69 ;  /* 0x000000454406723e */ /* 0x002fe400000010ff */
[C---:B------:R-:W-:Y:S02]  /*6000*/  SEL R199, R113.reuse, 0xffffffe0, !P3 ;  /* 0xffffffe071c77807 */ /* 0x040fe40005800000 */
[----:B------:R-:W-:Y:S01]  /*6010*/  SEL R113, R113, 0xffffffe0, !P1 ;  /* 0xffffffe071717807 */ /* 0x000fe20004800000 */
[----:B------:R1:W-:Y:S01]  /*6020*/  STS [R205+0x12400], R6 ;  /* 0x01240006cd007388 */ /* 0x0003e20000000800 */
[----:B------:R-:W-:Y:S02]  /*6030*/  IADD3 R204, PT, PT, R206, R199, RZ ;  /* 0x000000c7cecc7210 */ /* 0x000fe40007ffe0ff */
[----:B------:R-:W-:Y:S01]  /*6040*/  IADD3 R108, PT, PT, R104, R113, RZ ;  /* 0x00000071686c7210 */ /* 0x000fe20007ffe0ff */
[----:B------:R4:W-:Y:S01]  /*6050*/  STS [R206+0x14000], R8 ;  /* 0x01400008ce007388 */ /* 0x0009e20000000800 */
[----:B------:R-:W-:Y:S02]  /*6060*/  IADD3 R203, PT, PT, R197, R204, RZ ;  /* 0x000000ccc5cb7210 */ /* 0x000fe40007ffe0ff */
[----:B------:R-:W-:Y:S02]  /*6070*/  IADD3 R116, PT, PT, R113, R112, RZ ;  /* 0x0000007071747210 */ /* 0x000fe40007ffe0ff */
[----:B--2---:R-:W-:Y:S02]  /*6080*/  IADD3 R5, PT, PT, R206, 0x12000, RZ ;  /* 0x00012000ce057810 */ /* 0x004fe40007ffe0ff */
[----:B---3--:R-:W-:Y:S02]  /*6090*/  F2FP.BF16.F32.PACK_AB R7, R74, R75 ;  /* 0x0000004b4a07723e */ /* 0x008fe400000010ff */
[----:B------:R-:W-:Y:S02]  /*60a0*/  @P4 IADD3 R202, PT, PT, R5, -0x40, RZ ;  /* 0xffffffc005ca4810 */ /* 0x000fe40007ffe0ff */
[----:B------:R-:W-:Y:S01]  /*60b0*/  F2FP.BF16.F32.PACK_AB R5, R251, R252 ;  /* 0x000000fcfb05723e */ /* 0x000fe200000010ff */
[----:B------:R2:W-:Y:S01]  /*60c0*/  STS [R206+0x14400], R7 ;  /* 0x01440007ce007388 */ /* 0x0005e20000000800 */
[-C--:B------:R-:W-:Y:S02]  /*60d0*/  IADD3 R201, PT, PT, R197, R202.reuse, RZ ;  /* 0x000000cac5c97210 */ /* 0x080fe40007ffe0ff */
[----:B------:R-:W-:Y:S01]  /*60e0*/  IADD3 R199, PT, PT, R199, R202, RZ ;  /* 0x000000cac7c77210 */ /* 0x000fe20007ffe0ff */
[----:B------:R3:W-:Y:S01]  /*60f0*/  STS [R205+0x14400], R5 ;  /* 0x01440005cd007388 */ /* 0x0007e20000000800 */
[----:B-1----:R-:W-:Y:S02]  /*6100*/  F2FP.BF16.F32.PACK_AB R6, R72, R73 ;  /* 0x000000494806723e */ /* 0x002fe400000010ff */
[----:B------:R-:W-:Y:S02]  /*6110*/  IADD3 R197, PT, PT, R197, R199, RZ ;  /* 0x000000c7c5c57210 */ /* 0x000fe40007ffe0ff */
[----:B----4-:R-:W-:Y:S01]  /*6120*/  F2FP.BF16.F32.PACK_AB R8, R2, R3 ;  /* 0x000000030208723e */ /* 0x010fe200000010ff */
[----:B------:R1:W-:Y:S04]  /*6130*/  STS [R205+0x14000], R6 ;  /* 0x01400006cd007388 */ /* 0x0003e80000000800 */
[----:B------:R4:W-:Y:S01]  /*6140*/  STS [R204+0x12000], R8 ;  /* 0x01200008cc007388 */ /* 0x0009e20000000800 */
[----:B--2---:R-:W-:Y:S02]  /*6150*/  F2FP.BF16.F32.PACK_AB R7, R0, R117 ;  /* 0x000000750007723e */ /* 0x004fe400000010ff */
[----:B---3--:R-:W-:Y:S03]  /*6160*/  F2FP.BF16.F32.PACK_AB R5, R237, R238 ;  /* 0x000000eeed05723e */ /* 0x008fe600000010ff */
[----:B------:R2:W-:Y:S04]  /*6170*/  STS [R204+0x12400], R7 ;  /* 0x01240007cc007388 */ /* 0x0005e80000000800 */
[----:B------:R3:W-:Y:S01]  /*6180*/  STS [R203+0x12400], R5 ;  /* 0x01240005cb007388 */ /* 0x0007e20000000800 */
[----:B-1----:R-:W-:Y:S02]  /*6190*/  F2FP.BF16.F32.PACK_AB R6, R241, R242 ;  /* 0x000000f2f106723e */ /* 0x002fe400000010ff */
[----:B----4-:R-:W-:Y:S03]  /*61a0*/  F2FP.BF16.F32.PACK_AB R8, R249, R250 ;  /* 0x000000faf908723e */ /* 0x010fe600000010ff */
        /* <DEDUP_REMOVED lines=9> */
[----:B------:R4:W-:Y:S01]  /*6240*/  STS [R202], R8 ;  /* 0x00000008ca007388 */ /* 0x0009e20000000800 */
[----:B--2---:R-:W-:Y:S02]  /*6250*/  F2FP.BF16.F32.PACK_AB R7, R235, R236 ;  /* 0x000000eceb07723e */ /* 0x004fe400000010ff */
[----:B---3--:R-:W-:Y:S03]  /*6260*/  F2FP.BF16.F32.PACK_AB R5, R207, R208 ;  /* 0x000000d0cf05723e */ /* 0x008fe600000010ff */
[----:B------:R2:W-:Y:S04]  /*6270*/  STS [R202+0x400], R7 ;  /* 0x00040007ca007388 */ /* 0x0005e80000000800 */
[----:B------:R3:W-:Y:S01]  /*6280*/  STS [R201+0x400], R5 ;  /* 0x00040005c9007388 */ /* 0x0007e20000000800 */
[----:B-1----:R-:W-:Y:S02]  /*6290*/  F2FP.BF16.F32.PACK_AB R6, R209, R210 ;  /* 0x000000d2d106723e */ /* 0x002fe400000010ff */
[----:B----4-:R-:W-:Y:S03]  /*62a0*/  F2FP.BF16.F32.PACK_AB R8, R228, R229 ;  /* 0x000000e5e408723e */ /* 0x010fe600000010ff */
[----:B------:R1:W-:Y:S04]  /*62b0*/  STS [R201], R6 ;  /* 0x00000006c9007388 */ /* 0x0003e80000000800 */
[----:B------:R4:W-:Y:S01]  /*62c0*/  STS [R202+0x2000], R8 ;  /* 0x00200008ca007388 */ /* 0x0009e20000000800 */
[----:B--2---:R-:W-:Y:S02]  /*62d0*/  F2FP.BF16.F32.PACK_AB R7, R230, R227 ;  /* 0x000000e3e607723e */ /* 0x004fe400000010ff */
[----:B---3--:R-:W-:Y:S03]  /*62e0*/  F2FP.BF16.F32.PACK_AB R5, R234, R233 ;  /* 0x000000e9ea05723e */ /* 0x008fe600000010ff */
[----:B------:R2:W-:Y:S04]  /*62f0*/  STS [R202+0x2400], R7 ;  /* 0x00240007ca007388 */ /* 0x0005e80000000800 */
[----:B------:R3:W-:Y:S01]  /*6300*/  STS [R201+0x2400], R5 ;  /* 0x00240005c9007388 */ /* 0x0007e20000000800 */
[----:B-1----:R-:W-:Y:S02]  /*6310*/  F2FP.BF16.F32.PACK_AB R6, R232, R231 ;  /* 0x000000e7e806723e */ /* 0x002fe400000010ff */
[----:B----4-:R-:W-:Y:S03]  /*6320*/  F2FP.BF16.F32.PACK_AB R8, R219, R220 ;  /* 0x000000dcdb08723e */ /* 0x010fe600000010ff */
[----:B------:R1:W-:Y:S01]  /*6330*/  STS [R201+0x2000], R6 ;  /* 0x00200006c9007388 */ /* 0x0003e20000000800 */
[----:B--2---:R-:W-:Y:S02]  /*6340*/  F2FP.BF16.F32.PACK_AB R7, R225, R226 ;  /* 0x000000e2e107723e */ /* 0x004fe400000010ff */
[----:B---3--:R-:W-:Y:S03]  /*6350*/  F2FP.BF16.F32.PACK_AB R5, R221, R222 ;  /* 0x000000dedd05723e */ /* 0x008fe600000010ff */
[----:B------:R2:W-:Y:S01]  /*6360*/  STS [R199], R7 ;  /* 0x00000007c7007388 */ /* 0x0005e20000000800 */
[----:B-1----:R-:W-:Y:S05]  /*6370*/  F2FP.BF16.F32.PACK_AB R6, R223, R224 ;  /* 0x000000e0df06723e */ /* 0x002fea00000010ff */
[----:B------:R1:W-:Y:S04]  /*6380*/  STS [R199+0x400], R6 ;  /* 0x00040006c7007388 */ /* 0x0003e80000000800 */
[----:B------:R3:W-:Y:S04]  /*6390*/  STS [R197], R5 ;  /* 0x00000005c5007388 */ /* 0x0007e80000000800 */
[----:B------:R-:W-:Y:S04]  /*63a0*/  STS [R197+0x400], R8 ;  /* 0x00040008c5007388 */ /* 0x000fe80000000800 */
[----:B------:R-:W-:Y:S01]  /*63b0*/  STS [R199+0x2000], R9 ;  /* 0x00200009c7007388 */ /* 0x000fe20000000800 */
[----:B--2---:R-:W-:Y:S05]  /*63c0*/  F2FP.BF16.F32.PACK_AB R7, R213, R214 ;  /* 0x000000d6d507723e */ /* 0x004fea00000010ff */
[----:B------:R-:W-:Y:S01]  /*63d0*/  STS [R199+0x2400], R7 ;  /* 0x00240007c7007388 */ /* 0x000fe20000000800 */
[----:B-1----:R-:W-:Y:S02]  /*63e0*/  F2FP.BF16.F32.PACK_AB R6, R215, R216 ;  /* 0x000000d8d706723e */ /* 0x002fe400000010ff */
[----:B---3--:R-:W-:Y:S03]  /*63f0*/  F2FP.BF16.F32.PACK_AB R5, R211, R212 ;  /* 0x000000d4d305723e */ /* 0x008fe600000010ff */
        /* <DEDUP_REMOVED lines=29> */
[-C--:B------:R-:W-:Y:S08]  /*65d0*/  HMMA.16816.F32.BF16 R12, R108, R102.reuse, R12 ;  /* 0x000000666c0c723c */ /* 0x080ff0000004180c */
[C---:B------:R-:W-:Y:S01]  /*65e0*/  HMMA.16816.F32.BF16 R16, R104.reuse, R102, R16 ;  /* 0x000000666810723c */ /* 0x040fe20000041810 */
[----:B------:R-:W1:Y:S03]  /*65f0*/  LDSM.16.M88.4 R100, [R116+0x8400] ;  /* 0x008400007464783b */ /* 0x000e660000000200 */
[C---:B-----5:R-:W-:Y:S01]  /*6600*/  FADD.FTZ R8, -R132.reuse, R8 ;  /* 0x0000000884087221 */ /* 0x060fe20000010100 */
[----:B------:R-:W-:Y:S01]  /*6610*/  FADD.FTZ R9, -R132, R9 ;  /* 0x0000000984097221 */ /* 0x000fe20000010100 */
        /* <DEDUP_REMOVED lines=9> */
[----:B------:R-:W-:Y:S01]  /*66b0*/  FMUL.FTZ R9, R9, R140 ;  /* 0x0000008c09097220 */ /* 0x000fe20000410000 */
[----:B------:R-:W-:Y:S01]  /*66c0*/  FMUL.FTZ R10, R10, R141 ;  /* 0x0000008d0a0a7220 */ /* 0x000fe20000410000 */
        /* <DEDUP_REMOVED lines=11> */
[----:B------:R-:W-:Y:S03]  /*6780*/  FADD.FTZ R14, -R129, R14 ;  /* 0x0000000e810e7221 */ /* 0x000fe60000010100 */
[----:B------:R-:W-:Y:S01]  /*6790*/  FMUL.FTZ R146, R15, R146 ;  /* 0x000000920f927220 */ /* 0x000fe20000410000 */
[----:B------:R-:W-:Y:S01]  /*67a0*/  F2FP.BF16.F32.PACK_AB R15, R9, R8 ;  /* 0x00000008090f723e */ /* 0x000fe200000010ff */
[----:B------:R-:W-:Y:S04]  /*67b0*/  FMUL.FTZ R14, R252, R14 ;  /* 0x0000000efc0e7220 */ /* 0x000fe80000410000 */
[----:B------:R-:W-:Y:S01]  /*67c0*/  FMUL.FTZ R145, R14, R145 ;  /* 0x000000910e917220 */ /* 0x000fe20000410000 */
[----:B------:R-:W-:Y:S01]  /*67d0*/  F2FP.BF16.F32.PACK_AB R14, R11, R10 ;  /* 0x0000000a0b0e723e */ /* 0x000fe200000010ff */
[----:B------:R-:W-:Y:S01]  /*67e0*/  FFMA.FTZ R11, -R148, R148, 1 ;  /* 0x3f800000940b7423 */ /* 0x000fe20000010194 */
[-C--:B-1----:R-:W-:Y:S03]  /*67f0*/  HMMA.16816.F32.BF16 R20, R104, R100.reuse, R20 ;  /* 0x000000646814723c */ /* 0x082fe60000041814 */
[----:B------:R-:W-:Y:S04]  /*6800*/  FMUL.FTZ R11, R11, UR13 ;  /* 0x0000000d0b0b7c20 */ /* 0x000fe80008410000 */
[----:B------:R-:W-:Y:S01]  /*6810*/  FMUL.FTZ R11, R16, R11 ;  /* 0x0000000b100b7220 */ /* 0x000fe20000410000 */
[C---:B------:R-:W-:Y:S04]  /*6820*/  HMMA.16816.F32.BF16 R24, R108.reuse, R100, R24 ;  /* 0x000000646c18723c */ /* 0x040fe80000041818 */
[----:B------:R-:W-:Y:S01]  /*6830*/  FADD.FTZ R101, -R134, R5 ;  /* 0x0000000586657221 */ /* 0x000fe20000010100 */
[C---:B------:R-:W-:Y:S01]  /*6840*/  FADD.FTZ R100, -R133.reuse, R7 ;  /* 0x0000000785647221 */ /* 0x040fe20000010100 */
[----:B------:R-:W-:Y:S02]  /*6850*/  F2FP.BF16.F32.PACK_AB R16, R146, R145 ;  /* 0x000000919210723e */ /* 0x000fe400000010ff */
[-C--:B------:R-:W-:Y:S03]  /*6860*/  HMMA.16816.F32.BF16 R28, R108, R102.reuse, R28 ;  /* 0x000000666c1c723c */ /* 0x080fe6000004181c */
[C---:B------:R-:W-:Y:S01]  /*6870*/  FADD.FTZ R8, -R134.reuse, R20 ;  /* 0x0000001486087221 */ /* 0x040fe20000010100 */
[----:B------:R-:W-:Y:S01]  /*6880*/  FADD.FTZ R9, -R134, R21 ;  /* 0x0000001586097221 */ /* 0x000fe20000010100 */
[----:B------:R-:W-:Y:S01]  /*6890*/  FADD.FTZ R10, -R133, R22 ;  /* 0x00000016850a7221 */ /* 0x000fe20000010100 */
[----:B------:R-:W-:Y:S01]  /*68a0*/  FFMA.FTZ R22, -R153, R153, 1 ;  /* 0x3f80000099167423 */ /* 0x000fe20000010199 */
[----:B------:R-:W-:Y:S01]  /*68b0*/  FMUL.FTZ R8, R3, R8 ;  /* 0x0000000803087220 */ /* 0x000fe20000410000 */
[C---:B------:R-:W-:Y:S04]  /*68c0*/  HMMA.16816.F32.BF16 R32, R104.reuse, R102, R32 ;  /* 0x000000666820723c */ /* 0x040fe80000041820 */
[----:B------:R-:W-:Y:S01]  /*68d0*/  FMUL.FTZ R9, R2, R9 ;  /* 0x0000000902097220 */ /* 0x000fe20000410000 */
[----:B------:R-:W-:Y:S01]  /*68e0*/  SHF.R.U32.HI R103, RZ, 0x1, R114 ;  /* 0x00000001ff677819 */ /* 0x000fe20000011672 */
[----:B------:R-:W-:Y:S01]  /*68f0*/  FADD.FTZ R102, -R134, R4 ;  /* 0x0000000486667221 */ /* 0x000fe20000010100 */
[----:B------:R-:W-:Y:S01]  /*6900*/  FADD.FTZ R4, -R133, R6 ;  /* 0x0000000685047221 */ /* 0x000fe20000010100 */
[----:B------:R-:W-:Y:S01]  /*6910*/  FMUL.FTZ R6, R79, R101 ;  /* 0x000000654f067220 */ /* 0x000fe20000410000 */
[----:B------:R-:W-:Y:S01]  /*6920*/  FMUL.FTZ R10, R117, R10 ;  /* 0x0000000a750a7220 */ /* 0x000fe20000410000 */
[----:B------:R-:W-:Y:S01]  /*6930*/  FMUL.FTZ R5, R80, R102 ;  /* 0x0000006650057220 */ /* 0x000fe20000410000 */
[----:B------:R-:W-:Y:S01]  /*6940*/  LOP3.LUT R102, R103, 0x30, RZ, 0xc0, !PT ;  /* 0x0000003067667812 */ /* 0x000fe200078ec0ff */
[----:B------:R1:W5:Y:S01]  /*6950*/  LDL.LU R80, [R1+0x38] ;  /* 0x0000380001507983 */ /* 0x0003620000300800 */
[----:B------:R-:W-:Y:S01]  /*6960*/  FMUL.FTZ R103, R78, R100 ;  /* 0x000000644e677220 */ /* 0x000fe20000410000 */
[----:B------:R-:W-:Y:S01]  /*6970*/  FMUL.FTZ R6, R6, R136 ;  /* 0x0000008806067220 */ /* 0x000fe20000410000 */
[----:B------:R-:W-:Y:S01]  /*6980*/  FMUL.FTZ R7, R115, R4 ;  /* 0x0000000473077220 */ /* 0x000fe20000410000 */
[----:B------:R1:W5:Y:S01]  /*6990*/  LDL.LU R79, [R1+0x34] ;  /* 0x00003400014f7983 */ /* 0x0003620000300800 */
[----:B------:R-:W-:Y:S01]  /*69a0*/  SHF.L.U32 R115, R114, 0x6, RZ ;  /* 0x0000000672737819 */ /* 0x000fe200000006ff */
[----:B------:R-:W-:Y:S01]  /*69b0*/  FMUL.FTZ R5, R5, R135 ;  /* 0x0000008705057220 */ /* 0x000fe20000410000 */
[----:B------:R-:W-:Y:S01]  /*69c0*/  LOP3.LUT R4, R102, 0x8, R114, 0xf8, !PT ;  /* 0x0000000866047812 */ /* 0x000fe200078ef872 */
[----:B------:R1:W5:Y:S01]  /*69d0*/  LDL.LU R78, [R1+0x30] ;  /* 0x00003000014e7983 */ /* 0x0003620000300800 */
[----:B------:R-:W-:Y:S01]  /*69e0*/  SHF.L.U32 R100, R114, 0x3, RZ ;  /* 0x0000000372647819 */ /* 0x000fe200000006ff */
[----:B------:R-:W-:Y:S01]  /*69f0*/  FMUL.FTZ R135, R72, R13 ;  /* 0x0000000d48877220 */ /* 0x000fe20000410000 */
[----:B------:R-:W-:Y:S01]  /*6a00*/  LOP3.LUT R4, R4, 0x1c0, R115, 0xf8, !PT ;  /* 0x000001c004047812 */ /* 0x000fe200078ef873 */
[----:B------:R1:W5:Y:S01]  /*6a10*/  LDL.LU R77, [R1+0x2c] ;  /* 0x00002c00014d7983 */ /* 0x0003620000300800 */
[----:B------:R-:W-:Y:S01]  /*6a20*/  LOP3.LUT R101, R115, 0x400, RZ, 0xc0, !PT ;  /* 0x0000040073657812 */ /* 0x000fe200078ec0ff */
[----:B------:R-:W-:Y:S01]  /*6a30*/  FMUL.FTZ R7, R7, R137 ;  /* 0x0000008907077220 */ /* 0x000fe20000410000 */
[----:B------:R-:W-:Y:S01]  /*6a40*/  LOP3.LUT R4, R4, 0x38, R100, 0x78, !PT ;  /* 0x0000003804047812 */ /* 0x000fe200078e7864 */
[----:B------:R1:W5:Y:S01]  /*6a50*/  LDL.LU R76, [R1+0x28] ;  /* 0x00002800014c7983 */ /* 0x0003620000300800 */
[----:B------:R-:W-:Y:S01]  /*6a60*/  F2FP.BF16.F32.PACK_AB R13, R6, R5 ;  /* 0x00000005060d723e */ /* 0x000fe200000010ff */
[----:B------:R-:W-:Y:S01]  /*6a70*/  FFMA.FTZ R5, -R150, R150, 1 ;  /* 0x3f80000096057423 */ /* 0x000fe20000010196 */
[----:B------:R-:W-:Y:S01]  /*6a80*/  LEA R101, R4, R101, 0x1 ;  /* 0x0000006504657211 */ /* 0x000fe200078e08ff */
[----:B------:R1:W5:Y:S01]  /*6a90*/  LDL.LU R75, [R1+0x24] ;  /* 0x00002400014b7983 */ /* 0x0003620000300800 */
[----:B------:R-:W-:Y:S01]  /*6aa0*/  FMUL.FTZ R4, R73, R12 ;  /* 0x0000000c49047220 */ /* 0x000fe20000410000 */
[----:B------:R-:W-:Y:S01]  /*6ab0*/  FMUL.FTZ R5, R5, UR13 ;  /* 0x0000000d05057c20 */ /* 0x000fe20008410000 */
[----:B------:R-:W-:Y:S01]  /*6ac0*/  FMUL.FTZ R138, R103, R138 ;  /* 0x0000008a678a7220 */ /* 0x000fe20000410000 */
[----:B------:R1:W5:Y:S01]  /*6ad0*/  LDL.LU R74, [R1+0x20] ;  /* 0x00002000014a7983 */ /* 0x0003620000300800 */
[----:B------:R-:W-:Y:S01]  /*6ae0*/  FMUL.FTZ R4, R4, R143 ;  /* 0x0000008f04047220 */ /* 0x000fe20000410000 */
[----:B------:R-:W-:Y:S01]  /*6af0*/  FMUL.FTZ R18, R18, R5 ;  /* 0x0000000512127220 */ /* 0x000fe20000410000 */
[----:B------:R-:W-:Y:S01]  /*6b00*/  FMUL.FTZ R135, R135, R144 ;  /* 0x0000009087877220 */ /* 0x000fe20000410000 */
[----:B------:R1:W5:Y:S01]  /*6b10*/  LDL.LU R73, [R1+0x1c] ;  /* 0x00001c0001497983 */ /* 0x0003620000300800 */
[----:B------:R-:W-:Y:S01]  /*6b20*/  F2FP.BF16.F32.PACK_AB R12, R138, R7 ;  /* 0x000000078a0c723e */ /* 0x000fe200000010ff */
[----:B------:R-:W-:Y:S01]  /*6b30*/  FMUL.FTZ R22, R22, UR13 ;  /* 0x0000000d16167c20 */ /* 0x000fe20008410000 */
[----:B------:R-:W-:Y:S01]  /*6b40*/  FADD.FTZ R27, -R129, R27 ;  /* 0x0000001b811b7221 */ /* 0x000fe20000010100 */
[----:B------:R1:W5:Y:S01]  /*6b50*/  LDL.LU R72, [R1+0x18] ;  /* 0x0000180001487983 */ /* 0x0003620000300800 */
[----:B------:R-:W-:Y:S01]  /*6b60*/  FADD.FTZ R32, -R134, R32 ;  /* 0x0000002086207221 */ /* 0x000fe20000010100 */
[----:B------:R-:W-:Y:S01]  /*6b70*/  FMUL.FTZ R10, R10, R22 ;  /* 0x000000160a0a7220 */ /* 0x000fe20000410000 */
[----:B------:R-:W-:Y:S01]  /*6b80*/  FMUL.FTZ R27, R245, R27 ;  /* 0x0000001bf51b7220 */ /* 0x000fe20000410000 */
[----:B------:R1:W5:Y:S01]  /*6b90*/  LDL.LU R71, [R1+0x14] ;  /* 0x0000140001477983 */ /* 0x0003620000300800 */
[----:B------:R-:W-:Y:S01]  /*6ba0*/  FMUL.FTZ R32, R242, R32 ;  /* 0x00000020f2207220 */ /* 0x000fe20000410000 */
[----:B------:R-:W-:Y:S01]  /*6bb0*/  FADD.FTZ R33, -R134, R33 ;  /* 0x0000002186217221 */ /* 0x000fe20000010100 */
[----:B------:R-:W-:Y:S01]  /*6bc0*/  FFMA.FTZ R20, -R149, R149, 1 ;  /* 0x3f80000095147423 */ /* 0x000fe20000010195 */
[----:B------:R1:W5:Y:S01]  /*6bd0*/  LDL.LU R70, [R1+0x10] ;  /* 0x0000100001467983 */ /* 0x0003620000300800 */
[----:B------:R-:W-:Y:S01]  /*6be0*/  FADD.FTZ R23, -R133, R23 ;  /* 0x0000001785177221 */ /* 0x000fe20000010100 */
[----:B------:R-:W-:Y:S01]  /*6bf0*/  FMUL.FTZ R33, R241, R33 ;  /* 0x00000021f1217220 */ /* 0x000fe20000410000 */
[----:B------:R-:W-:Y:S01]  /*6c00*/  FMUL.FTZ R20, R20, UR13 ;  /* 0x0000000d14147c20 */ /* 0x000fe20008410000 */
[----:B------:R1:W5:Y:S01]  /*6c10*/  LDL.LU R69, [R1+0xc] ;  /* 0x00000c0001457983 */ /* 0x0003620000300800 */
[----:B------:R-:W-:Y:S01]  /*6c20*/  FMUL.FTZ R23, R0, R23 ;  /* 0x0000001700177220 */ /* 0x000fe20000410000 */
[----:B------:R-:W-:Y:S01]  /*6c30*/  FADD.FTZ R26, -R129, R26 ;  /* 0x0000001a811a7221 */ /* 0x000fe20000010100 */
[----:B------:R-:W-:Y:S01]  /*6c40*/  FMUL.FTZ R20, R17, R20 ;  /* 0x0000001411147220 */ /* 0x000fe20000410000 */
[----:B------:R1:W5:Y:S01]  /*6c50*/  LDL.LU R68, [R1+0x8] ;  /* 0x0000080001447983 */ /* 0x0003620000300800 */
[----:B------:R-:W-:Y:S01]  /*6c60*/  F2FP.BF16.F32.PACK_AB R17, R135, R4 ;  /* 0x000000048711723e */ /* 0x000fe200000010ff */
[----:B------:R-:W-:Y:S01]  /*6c70*/  FMUL.FTZ R26, R246, R26 ;  /* 0x0000001af61a7220 */ /* 0x000fe20000410000 */
[C---:B------:R-:W-:Y:S01]  /*6c80*/  FADD.FTZ R28, -R132.reuse, R28 ;  /* 0x0000001c841c7221 */ /* 0x040fe20000010100 */
[----:B------:R1:W5:Y:S01]  /*6c90*/  LDL.LU R3, [R1+0x4] ;  /* 0x0000040001037983 */ /* 0x0003620000300800 */
[----:B------:R-:W-:Y:S01]  /*6ca0*/  FADD.FTZ R29, -R132, R29 ;  /* 0x0000001d841d7221 */ /* 0x000fe20000010100 */
[----:B------:R-:W-:Y:S01]  /*6cb0*/  FFMA.FTZ R21, -R151, R151, 1 ;  /* 0x3f80000097157423 */ /* 0x000fe20000010197 */
[----:B------:R-:W-:Y:S01]  /*6cc0*/  FMUL.FTZ R248, R248, R28 ;  /* 0x0000001cf8f87220 */ /* 0x000fe20000410000 */
[----:B------:R1:W5:Y:S01]  /*6cd0*/  LDL.LU R2, [R1] ;  /* 0x0000000001027983 */ /* 0x0003620000300800 */
[----:B------:R-:W-:Y:S01]  /*6ce0*/  FMUL.FTZ R247, R247, R29 ;  /* 0x0000001df7f77220 */ /* 0x000fe20000410000 */
[----:B------:R-:W-:Y:S01]  /*6cf0*/  FMUL.FTZ R21, R21, UR13 ;  /* 0x0000000d15157c20 */ /* 0x000fe20008410000 */
[----:B------:R-:W-:Y:S01]  /*6d00*/  FFMA.FTZ R136, -R147, R147, 1 ;  /* 0x3f80000093887423 */ /* 0x000fe20000010193 */
[----:B------:R-:W2:Y:S01]  /*6d10*/  LDSM.16.M88.4 R4, [R116+0x8800] ;  /* 0x008800007404783b */ /* 0x000ea20000000200 */
[----:B------:R-:W-:Y:S01]  /*6d20*/  FFMA.FTZ R135, -R152, R152, 1 ;  /* 0x3f80000098877423 */ /* 0x000fe20000010198 */
[----:B------:R-:W-:Y:S01]  /*6d30*/  FMUL.FTZ R21, R19, R21 ;  /* 0x0000001513157220 */ /* 0x000fe20000410000 */
[----:B------:R-:W-:Y:S01]  /*6d40*/  FFMA.FTZ R19, -R154, R154, 1 ;  /* 0x3f8000009a137423 */ /* 0x000fe2000001019a */
[----:B------:R-:W-:Y:S01]  /*6d50*/  FMUL.FTZ R136, R136, UR13 ;  /* 0x0000000d88887c20 */ /* 0x000fe20008410000 */
[----:B------:R-:W-:Y:S01]  /*6d60*/  FMUL.FTZ R135, R135, UR13 ;  /* 0x0000000d87877c20 */ /* 0x000fe20008410000 */
[----:B------:R-:W-:Y:S01]  /*6d70*/  FADD.FTZ R25, -R132, R25 ;  /* 0x0000001984197221 */ /* 0x000fe20000010100 */
        /* <DEDUP_REMOVED lines=8> */
[----:B------:R-:W-:Y:S01]  /*6e00*/  F2FP.BF16.F32.PACK_AB R18, R21, R18 ;  /* 0x000000121512723e */ /* 0x000fe200000010ff */
[----:B------:R-:W-:Y:S01]  /*6e10*/  FFMA.FTZ R21, -R156, R156, 1 ;  /* 0x3f8000009c157423 */ /* 0x000fe2000001019c */
[----:B------:R-:W-:Y:S01]  /*6e20*/  FMUL.FTZ R11, R11, UR13 ;  /* 0x0000000d0b0b7c20 */ /* 0x000fe20008410000 */
[----:B------:R-:W-:Y:S01]  /*6e30*/  FMUL.FTZ R20, R20, UR13 ;  /* 0x0000000d14147c20 */ /* 0x000fe20008410000 */
[----:B------:R-:W-:Y:S01]  /*6e40*/  FADD.FTZ R30, -R129, R30 ;  /* 0x0000001e811e7221 */ /* 0x000fe20000010100 */
[----:B------:R-:W-:Y:S01]  /*6e50*/  FMUL.FTZ R21, R21, UR13 ;  /* 0x0000000d15157c20 */ /* 0x000fe20008410000 */
[----:B------:R-:W-:Y:S01]  /*6e60*/  FMUL.FTZ R27, R27, R11 ;  /* 0x0000000b1b1b7220 */ /* 0x000fe20000410000 */
[----:B------:R-:W-:Y:S01]  /*6e70*/  FMUL.FTZ R26, R26, R20 ;  /* 0x000000141a1a7220 */ /* 0x000fe20000410000 */
[----:B------:R-:W-:Y:S01]  /*6e80*/  F2FP.BF16.F32.PACK_AB R20, R23, R10 ;  /* 0x0000000a1714723e */ /* 0x000fe200000010ff */
[----:B------:R-:W-:Y:S01]  /*6e90*/  FMUL.FTZ R25, R25, R21 ;  /* 0x0000001519197220 */ /* 0x000fe20000410000 */
[----:B------:R-:W-:Y:S01]  /*6ea0*/  F2FP.BF16.F32.PACK_AB R21, R9, R8 ;  /* 0x000000080915723e */ /* 0x000fe200000010ff */
[----:B------:R-:W-:Y:S01]  /*6eb0*/  FFMA.FTZ R9, -R158, R158, 1 ;  /* 0x3f8000009e097423 */ /* 0x000fe2000001019e */
[----:B------:R-:W-:Y:S01]  /*6ec0*/  FFMA.FTZ R8, -R160, R160, 1 ;  /* 0x3f800000a0087423 */ /* 0x000fe200000101a0 */
[----:B------:R-:W-:Y:S01]  /*6ed0*/  FMUL.FTZ R244, R244, R30 ;  /* 0x0000001ef4f47220 */ /* 0x000fe20000410000 */
[----:B------:R-:W-:Y:S01]  /*6ee0*/  SHF.R.U32.HI R103, RZ, 0x1, R114 ;  /* 0x00000001ff677819 */ /* 0x000fe20000011672 */
[----:B------:R-:W-:Y:S01]  /*6ef0*/  FMUL.FTZ R9, R9, UR13 ;  /* 0x0000000d09097c20 */ /* 0x000fe20008410000 */
[----:B------:R-:W-:Y:S01]  /*6f00*/  FMUL.FTZ R8, R8, UR13 ;  /* 0x0000000d08087c20 */ /* 0x000fe20008410000 */
[----:B------:R-:W-:Y:S01]  /*6f10*/  FADD.FTZ R31, -R129, R31 ;  /* 0x0000001f811f7221 */ /* 0x000fe20000010100 */
[----:B------:R-:W-:Y:S01]  /*6f20*/  FADD.FTZ R34, -R133, R34 ;  /* 0x0000002285227221 */ /* 0x000fe20000010100 */
[----:B------:R-:W-:Y:S01]  /*6f30*/  FMUL.FTZ R248, R248, R9 ;  /* 0x00000009f8f87220 */ /* 0x000fe20000410000 */
[----:B------:R-:W-:Y:S01]  /*6f40*/  FFMA.FTZ R9, -R166, R166, 1 ;  /* 0x3f800000a6097423 */ /* 0x000fe200000101a6 */
[----:B------:R-:W-:Y:S01]  /*6f50*/  FMUL.FTZ R247, R247, R8 ;  /* 0x00000008f7f77220 */ /* 0x000fe20000410000 */
[----:B------:R-:W-:Y:S01]  /*6f60*/  FFMA.FTZ R8, -R168, R168, 1 ;  /* 0x3f800000a8087423 */ /* 0x000fe200000101a8 */
[----:B------:R-:W-:Y:S01]  /*6f70*/  FMUL.FTZ R243, R243, R31 ;  /* 0x0000001ff3f37220 */ /* 0x000fe20000410000 */
[----:B------:R-:W-:Y:S01]  /*6f80*/  FMUL.FTZ R9, R9, UR13 ;  /* 0x0000000d09097c20 */ /* 0x000fe20008410000 */
[-C--:B--2---:R-:W-:Y:S01]  /*6f90*/  HMMA.16816.F32.BF16 R36, R104, R4.reuse, R36 ;  /* 0x000000046824723c */ /* 0x084fe20000041824 */
[----:B------:R-:W-:Y:S02]  /*6fa0*/  MOV R117, 0x4 ;  /* 0x0000000400757802 */ /* 0x000fe40000000f00 */
[----:B------:R-:W-:Y:S01]  /*6fb0*/  FMUL.FTZ R8, R8, UR13 ;  /* 0x0000000d08087c20 */ /* 0x000fe20008410000 */
[----:B------:R-:W-:Y:S01]  /*6fc0*/  FMUL.FTZ R32, R32, R9 ;  /* 0x0000000920207220 */ /* 0x000fe20000410000 */
[----:B------:R-:W-:Y:S01]  /*6fd0*/  FMUL.FTZ R34, R238, R34 ;  /* 0x00000022ee227220 */ /* 0x000fe20000410000 */
[----:B------:R-:W-:Y:S01]  /*6fe0*/  FADD.FTZ R35, -R133, R35 ;  /* 0x0000002385237221 */ /* 0x000fe20000010100 */
[----:B------:R-:W-:Y:S01]  /*6ff0*/  FMUL.FTZ R33, R33, R8 ;  /* 0x0000000821217220 */ /* 0x000fe20000410000 */
[----:B------:R-:W-:Y:S01]  /*7000*/  FADD.FTZ R24, -R132, R24 ;  /* 0x0000001884187221 */ /* 0x000fe20000010100 */
[----:B------:R-:W2:Y:S01]  /*7010*/  LDSM.16.M88.4 R8, [R116+0x8c00] ;  /* 0x008c00007408783b */ /* 0x000ea20000000200 */
[C---:B------:R-:W-:Y:S01]  /*7020*/  HMMA.16816.F32.BF16 R40, R108.reuse, R4, R40 ;  /* 0x000000046c28723c */ /* 0x040fe20000041828 */
[----:B------:R-:W-:Y:S03]  /*7030*/  MOV R0, 0x20 ;  /* 0x0000002000007802 */ /* 0x000fe60000000f00 */
[----:B------:R-:W-:Y:S01]  /*7040*/  FFMA.FTZ R5, -R162, R162, 1 ;  /* 0x3f800000a2057423 */ /* 0x000fe200000101a2 */
[----:B------:R-:W-:Y:S01]  /*7050*/  FFMA.FTZ R4, -R163, R163, 1 ;  /* 0x3f800000a3047423 */ /* 0x000fe200000101a3 */
[----:B------:R-:W-:Y:S01]  /*7060*/  FMUL.FTZ R35, R237, R35 ;  /* 0x00000023ed237220 */ /* 0x000fe20000410000 */
[----:B------:R-:W-:Y:S01]  /*7070*/  FFMA.FTZ R22, -R179, R179, 1 ;  /* 0x3f800000b3167423 */ /* 0x000fe200000101b3 */
[-C--:B------:R-:W-:Y:S03]  /*7080*/  HMMA.16816.F32.BF16 R44, R108, R6.reuse, R44 ;  /* 0x000000066c2c723c */ /* 0x080fe6000004182c */
[C---:B------:R-:W-:Y:S01]  /*7090*/  FADD.FTZ R36, -R134.reuse, R36 ;  /* 0x0000002486247221 */ /* 0x040fe20000010100 */
[----:B------:R-:W-:Y:S01]  /*70a0*/  FMUL.FTZ R5, R5, UR13 ;  /* 0x0000000d05057c20 */ /* 0x000fe20008410000 */
[----:B------:R-:W-:Y:S01]  /*70b0*/  FADD.FTZ R37, -R134, R37 ;  /* 0x0000002586257221 */ /* 0x000fe20000010100 */
[----:B------:R-:W-:Y:S01]  /*70c0*/  FMUL.FTZ R4, R4, UR13 ;  /* 0x0000000d04047c20 */ /* 0x000fe20008410000 */
[----:B------:R-:W-:Y:S01]  /*70d0*/  FMUL.FTZ R240, R240, R36 ;  /* 0x00000024f0f07220 */ /* 0x000fe20000410000 */
[C---:B------:R-:W-:Y:S04]  /*70e0*/  HMMA.16816.F32.BF16 R48, R104.reuse, R6, R48 ;  /* 0x000000066830723c */ /* 0x040fe80000041830 */
[----:B------:R-:W-:Y:S01]  /*70f0*/  FFMA.FTZ R7, -R157, R157, 1 ;  /* 0x3f8000009d077423 */ /* 0x000fe2000001019d */
[----:B------:R-:W-:Y:S01]  /*7100*/  FMUL.FTZ R244, R244, R5 ;  /* 0x00000005f4f47220 */ /* 0x000fe20000410000 */
[----:B------:R-:W-:Y:S01]  /*7110*/  FFMA.FTZ R5, -R169, R169, 1 ;  /* 0x3f800000a9057423 */ /* 0x000fe200000101a9 */
[----:B------:R-:W-:Y:S01]  /*7120*/  FADD.FTZ R41, -R132, R41 ;  /* 0x0000002984297221 */ /* 0x000fe20000010100 */
[----:B------:R-:W-:Y:S01]  /*7130*/  FMUL.FTZ R7, R7, UR13 ;  /* 0x0000000d07077c20 */ /* 0x000fe20008410000 */
[----:B------:R-:W-:Y:S01]  /*7140*/  FFMA.FTZ R6, -R164, R164, 1 ;  /* 0x3f800000a4067423 */ /* 0x000fe200000101a4 */
[----:B------:R-:W-:Y:S01]  /*7150*/  FMUL.FTZ R239, R239, R37 ;  /* 0x00000025efef7220 */ /* 0x000fe20000410000 */
[----:B------:R-:W-:Y:S01]  /*7160*/  FMUL.FTZ R5, R5, UR13 ;  /* 0x0000000d05057c20 */ /* 0x000fe20008410000 */
        /* <DEDUP_REMOVED lines=8> */
[----:B------:R-:W-:Y:S01]  /*71f0*/  FADD.FTZ R38, -R133, R38 ;  /* 0x0000002685267221 */ /* 0x000fe20000010100 */
[----:B------:R-:W-:Y:S01]  /*7200*/  FMUL.FTZ R41, R41, R7 ;  /* 0x0000000729297220 */ /* 0x000fe20000410000 */
[----:B------:R-:W-:Y:S01]  /*7210*/  FFMA.FTZ R4, -R170, R170, 1 ;  /* 0x3f800000aa047423 */ /* 0x000fe200000101aa */
[-C--:B--2---:R-:W-:Y:S03]  /*7220*/  HMMA.16816.F32.BF16 R52, R104, R8.reuse, R52 ;  /* 0x000000086834723c */ /* 0x084fe60000041834 */
[----:B------:R-:W-:Y:S01]  /*7230*/  FADD.FTZ R42, -R129, R42 ;  /* 0x0000002a812a7221 */ /* 0x000fe20000010100 */
[----:B------:R-:W-:Y:S01]  /*7240*/  FFMA.FTZ R5, -R165, R165, 1 ;  /* 0x3f800000a5057423 */ /* 0x000fe200000101a5 */
[C---:B------:R-:W-:Y:S01]  /*7250*/  FADD.FTZ R44, -R132.reuse, R44 ;  /* 0x0000002c842c7221 */ /* 0x040fe20000010100 */
[----:B------:R-:W-:Y:S01]  /*7260*/  FADD.FTZ R45, -R132, R45 ;  /* 0x0000002d842d7221 */ /* 0x000fe20000010100 */
[----:B------:R-:W-:Y:S01]  /*7270*/  FADD.FTZ R46, -R129, R46 ;  /* 0x0000002e812e7221 */ /* 0x000fe20000010100 */
[C---:B------:R-:W-:Y:S04]  /*7280*/  HMMA.16816.F32.BF16 R56, R108.reuse, R8, R56 ;  /* 0x000000086c38723c */ /* 0x040fe80000041838 */
[----:B------:R-:W-:Y:S01]  /*7290*/  FFMA.FTZ R6, -R174, R174, 1 ;  /* 0x3f800000ae067423 */ /* 0x000fe200000101ae */
[----:B------:R-:W-:Y:S01]  /*72a0*/  FFMA.FTZ R9, -R173, R173, 1 ;  /* 0x3f800000ad097423 */ /* 0x000fe200000101ad */
[----:B------:R-:W-:Y:S01]  /*72b0*/  FFMA.FTZ R8, -R175, R175, 1 ;  /* 0x3f800000af087423 */ /* 0x000fe200000101af */
[----:B------:R-:W-:Y:S01]  /*72c0*/  FFMA.FTZ R7, -R177, R177, 1 ;  /* 0x3f800000b1077423 */ /* 0x000fe200000101b1 */
[-C--:B------:R-:W-:Y:S03]  /*72d0*/  HMMA.16816.F32.BF16 R60, R108, R10.reuse, R60 ;  /* 0x0000000a6c3c723c */ /* 0x080fe6000004183c */
[----:B------:R-:W-:Y:S01]  /*72e0*/  FMUL.FTZ R236, R236, R38 ;  /* 0x00000026ecec7220 */ /* 0x000fe20000410000 */
[----:B------:R-:W-:Y:S01]  /*72f0*/  FMUL.FTZ R4, R4, UR13 ;  /* 0x0000000d04047c20 */ /* 0x000fe20008410000 */
[----:B------:R-:W-:Y:S01]  /*7300*/  FMUL.FTZ R42, R227, R42 ;  /* 0x0000002ae32a7220 */ /* 0x000fe20000410000 */
[----:B------:R-:W-:Y:S01]  /*7310*/  FMUL.FTZ R5, R5, UR13 ;  /* 0x0000000d05057c20 */ /* 0x000fe20008410000 */
[----:B------:R-:W-:Y:S01]  /*7320*/  FMUL.FTZ R231, R231, R44 ;  /* 0x0000002ce7e77220 */ /* 0x000fe20000410000 */
[----:B------:R-:W-:Y:S04]  /*7330*/  HMMA.16816.F32.BF16 R64, R104, R10, R64 ;  /* 0x0000000a6840723c */ /* 0x000fe80000041840 */
[----:B------:R-:W-:Y:S01]  /*7340*/  FMUL.FTZ R232, R232, R45 ;  /* 0x0000002de8e87220 */ /* 0x000fe20000410000 */
[----:B------:R-:W-:Y:S01]  /*7350*/  FMUL.FTZ R233, R233, R46 ;  /* 0x0000002ee9e97220 */ /* 0x000fe20000410000 */
[----:B------:R-:W-:Y:S01]  /*7360*/  FMUL.FTZ R6, R6, UR13 ;  /* 0x0000000d06067c20 */ /* 0x000fe20008410000 */
[----:B------:R-:W-:Y:S01]  /*7370*/  FMUL.FTZ R9, R9, UR13 ;  /* 0x0000000d09097c20 */ /* 0x000fe20008410000 */
[----:B------:R-:W-:Y:S01]  /*7380*/  FMUL.FTZ R8, R8, UR13 ;  /* 0x0000000d08087c20 */ /* 0x000fe20008410000 */
[----:B------:R-:W-:Y:S01]  /*7390*/  FMUL.FTZ R7, R7, UR13 ;  /* 0x0000000d07077c20 */ /* 0x000fe20008410000 */
[----:B------:R-:W-:Y:S01]  /*73a0*/  FMUL.FTZ R35, R35, R4 ;  /* 0x0000000423237220 */ /* 0x000fe20000410000 */
[----:B------:R-:W-:Y:S01]  /*73b0*/  FMUL.FTZ R236, R236, R5 ;  /* 0x00000005ecec7220 */ /* 0x000fe20000410000 */
[----:B------:R-:W-:Y:S01]  /*73c0*/  FMUL.FTZ R42, R42, R6 ;  /* 0x000000062a2a7220 */ /* 0x000fe20000410000 */
[----:B------:R-:W-:Y:S01]  /*73d0*/  FMUL.FTZ R231, R231, R9 ;  /* 0x00000009e7e77220 */ /* 0x000fe20000410000 */
[----:B------:R-:W-:Y:S01]  /*73e0*/  FMUL.FTZ R232, R232, R8 ;  /* 0x00000008e8e87220 */ /* 0x000fe20000410000 */
[----:B------:R-:W-:Y:S01]  /*73f0*/  FMUL.FTZ R233, R233, R7 ;  /* 0x00000007e9e97220 */ /* 0x000fe20000410000 */
[C---:B------:R-:W-:Y:S01]  /*7400*/  FADD.FTZ R62, -R129.reuse, R62 ;  /* 0x0000003e813e7221 */ /* 0x040fe20000010100 */
[----:B------:R-:W-:Y:S01]  /*7410*/  FADD.FTZ R63, -R129, R63 ;  /* 0x0000003f813f7221 */ /* 0x000fe20000010100 */
[----:B------:R-:W-:Y:S01]  /*7420*/  FADD.FTZ R39, -R133, R39 ;  /* 0x0000002785277221 */ /* 0x000fe20000010100 */
[----:B------:R-:W-:Y:S01]  /*7430*/  FADD.FTZ R40, -R132, R40 ;  /* 0x0000002884287221 */ /* 0x000fe20000010100 */
[----:B------:R-:W-:Y:S01]  /*7440*/  FADD.FTZ R43, -R129, R43 ;  /* 0x0000002b812b7221 */ /* 0x000fe20000010100 */
[----:B------:R-:W-:Y:S01]  /*7450*/  FFMA.FTZ R4, -R167, R167, 1 ;  /* 0x3f800000a7047423 */ /* 0x000fe200000101a7 */
[----:B------:R-:W-:Y:S01]  /*7460*/  FADD.FTZ R47, -R129, R47 ;  /* 0x0000002f812f7221 */ /* 0x000fe20000010100 */
[----:B------:R-:W-:Y:S01]  /*7470*/  FFMA.FTZ R5, -R176, R176, 1 ;  /* 0x3f800000b0057423 */ /* 0x000fe200000101b0 */
[C---:B------:R-:W-:Y:S01]  /*7480*/  FADD.FTZ R48, -R134.reuse, R48 ;  /* 0x0000003086307221 */ /* 0x040fe20000010100 */
[----:B------:R-:W-:Y:S01]  /*7490*/  FADD.FTZ R49, -R134, R49 ;  /* 0x0000003186317221 */ /* 0x000fe20000010100 */
[C---:B------:R-:W-:Y:S01]  /*74a0*/  FADD.FTZ R50, -R133.reuse, R50 ;  /* 0x0000003285327221 */ /* 0x040fe20000010100 */
[C---:B------:R-:W-:Y:S01]  /*74b0*/  FADD.FTZ R51, -R133.reuse, R51 ;  /* 0x0000003385337221 */ /* 0x040fe20000010100 */
[----:B------:R-:W-:Y:S01]  /*74c0*/  FFMA.FTZ R6, -R178, R178, 1 ;  /* 0x3f800000b2067423 */ /* 0x000fe200000101b2 */
[C---:B------:R-:W-:Y:S01]  /*74d0*/  FADD.FTZ R52, -R134.reuse, R52 ;  /* 0x0000003486347221 */ /* 0x040fe20000010100 */
[----:B------:R-:W-:Y:S01]  /*74e0*/  FADD.FTZ R53, -R134, R53 ;  /* 0x0000003586357221 */ /* 0x000fe20000010100 */
[C---:B------:R-:W-:Y:S01]  /*74f0*/  FADD.FTZ R54, -R133.reuse, R54 ;  /* 0x0000003685367221 */ /* 0x040fe20000010100 */
[----:B------:R-:W-:Y:S01]  /*7500*/  FADD.FTZ R55, -R133, R55 ;  /* 0x0000003785377221 */ /* 0x000fe20000010100 */
[----:B------:R-:W-:Y:S01]  /*7510*/  FFMA.FTZ R9, -R180, R180, 1 ;  /* 0x3f800000b4097423 */ /* 0x000fe200000101b4 */
[----:B------:R-:W-:Y:S01]  /*7520*/  FFMA.FTZ R8, -R181, R181, 1 ;  /* 0x3f800000b5087423 */ /* 0x000fe200000101b5 */
[----:B------:R-:W-:Y:S01]  /*7530*/  FFMA.FTZ R7, -R182, R182, 1 ;  /* 0x3f800000b6077423 */ /* 0x000fe200000101b6 */
[C---:B------:R-:W-:Y:S01]  /*7540*/  FADD.FTZ R56, -R132.reuse, R56 ;  /* 0x0000003884387221 */ /* 0x040fe20000010100 */
[C---:B------:R-:W-:Y:S01]  /*7550*/  FADD.FTZ R57, -R132.reuse, R57 ;  /* 0x0000003984397221 */ /* 0x040fe20000010100 */
        /* <DEDUP_REMOVED lines=17> */
[----:B------:R-:W-:Y:S01]  /*7670*/  FMUL.FTZ R6, R6, UR13 ;  /* 0x0000000d06067c20 */ /* 0x000fe20008410000 */
[----:B------:R-:W-:Y:S01]  /*7680*/  FMUL.FTZ R52, R226, R52 ;  /* 0x00000034e2347220 */ /* 0x000fe20000410000 */
[----:B------:R-:W-:Y:S01]  /*7690*/  FMUL.FTZ R53, R225, R53 ;  /* 0x00000035e1357220 */ /* 0x000fe20000410000 */
[----:B------:R-:W-:Y:S01]  /*76a0*/  FMUL.FTZ R54, R224, R54 ;  /* 0x00000036e0367220 */ /* 0x000fe20000410000 */
[----:B------:R-:W-:Y:S01]  /*76b0*/  FMUL.FTZ R55, R223, R55 ;  /* 0x00000037df377220 */ /* 0x000fe20000410000 */
[----:B------:R-:W-:Y:S01]  /*76c0*/  FMUL.FTZ R22, R22, UR13 ;  /* 0x0000000d16167c20 */ /* 0x000fe20008410000 */
[----:B------:R-:W-:Y:S01]  /*76d0*/  FMUL.FTZ R9, R9, UR13 ;  /* 0x0000000d09097c20 */ /* 0x000fe20008410000 */
[----:B------:R-:W-:Y:S01]  /*76e0*/  F2FP.BF16.F32.PACK_AB R26, R27, R26 ;  /* 0x0000001a1b1a723e */ /* 0x000fe200000010ff */
[----:B------:R-:W-:Y:S01]  /*76f0*/  FMUL.FTZ R8, R8, UR13 ;  /* 0x0000000d08087c20 */ /* 0x000fe20008410000 */
[----:B------:R-:W-:Y:S01]  /*7700*/  FMUL.FTZ R7, R7, UR13 ;  /* 0x0000000d07077c20 */ /* 0x000fe20008410000 */
        /* <DEDUP_REMOVED lines=10> */
[C---:B------:R-:W-:Y:S01]  /*77b0*/  FADD.FTZ R64, -R134.reuse, R64 ;  /* 0x0000004086407221 */ /* 0x040fe20000010100 */
[----:B------:R-:W-:Y:S01]  /*77c0*/  FADD.FTZ R65, -R134, R65 ;  /* 0x0000004186417221 */ /* 0x000fe20000010100 */
[----:B------:R-:W-:Y:S01]  /*77d0*/  F2FP.BF16.F32.PACK_AB R239, R239, R240 ;  /* 0x000000f0efef723e */ /* 0x000fe200000010ff */
[C---:B------:R-:W-:Y:S01]  /*77e0*/  FADD.FTZ R66, -R133.reuse, R66 ;  /* 0x0000004285427221 */ /* 0x040fe20000010100 */
[----:B------:R-:W-:Y:S01]  /*77f0*/  FADD.FTZ R67, -R133, R67 ;  /* 0x0000004385437221 */ /* 0x000fe20000010100 */
        /* <DEDUP_REMOVED lines=42> */
[----:B------:R-:W-:Y:S01]  /*7aa0*/  LOP3.LUT R63, R100, 0x18, RZ, 0xc0, !PT ;  /* 0x00000018643f7812 */ /* 0x000fe200078ec0ff */
[----:B------:R-:W-:Y:S01]  /*7ab0*/  FMUL.FTZ R67, R67, R200 ;  /* 0x000000c843437220 */ /* 0x000fe20000410000 */
[----:B-1----:R-:W-:Y:S06]  /*7ac0*/  BRA.U !UP0, `(.L_x_1236) ;  /* 0x0000000108847547 */ /* 0x002fec000b800000 */
        /* <DEDUP_REMOVED lines=9> */
[----:B-----5:R-:W-:Y:S02]  /*7b60*/  VIADD R3, R3, UR16 ;  /* 0x0000001003037c36 */ /* 0x020fe40008000000 */
        /* <DEDUP_REMOVED lines=8> */
[----:B--2---:R-:W-:Y:S01]  /*7bf0*/  @!P0 LEA.HI.X R23, R10, R118, R9, 0x7, P3 ;  /* 0x000000760a178211 */ /* 0x004fe200018f3c09 */
        /* <DEDUP_REMOVED lines=14> */
.L_x_1236:
[----:B------:R-:W-:Y:S01]  /*7ce0*/  STS [R206+0xa000], R13 ;  /* 0x00a0000dce007388 */ /* 0x000fe20000000800 */
[----:B------:R-:W-:Y:S01]  /*7cf0*/  F2FP.BF16.F32.PACK_AB R64, R65, R64 ;  /* 0x000000404140723e */ /* 0x000fe200000010ff */
[C---:B------:R-:W-:Y:S01]  /*7d00*/  IMAD.SHL.U32 R36, R114.reuse, 0x20, RZ ;  /* 0x0000002072247824 */ /* 0x040fe200078e00ff */
[----:B------:R-:W-:Y:S01]  /*7d10*/  F2FP.BF16.F32.PACK_AB R66, R67, R66 ;  /* 0x000000424342723e */ /* 0x000fe200000010ff */
[----:B------:R-:W-:Y:S01]  /*7d20*/  STS [R206+0xa400], R12 ;  /* 0x00a4000cce007388 */ /* 0x000fe20000000800 */
[--C-:B------:R-:W-:Y:S01]  /*7d30*/  SHF.R.U32.HI R57, RZ, 0x4, R114.reuse ;  /* 0x00000004ff397819 */ /* 0x100fe20000011672 */
[----:B------:R-:W-:Y:S01]  /*7d40*/  IMAD.SHL.U32 R56, R114, 0x4, RZ ;  /* 0x0000000472387824 */ /* 0x000fe200078e00ff */
[----:B------:R-:W2:Y:S01]  /*7d50*/  LDC R65, c[0x0][0x44c] ;  /* 0x00011300ff417b82 */ /* 0x000ea20000000800 */
[----:B------:R-:W-:Y:S01]  /*7d60*/  STS [R205+0xa000], R19 ;  /* 0x00a00013cd007388 */ /* 0x000fe20000000800 */
[----:B------:R-:W-:Y:S03]  /*7d70*/  LOP3.LUT R57, R57, 0x8, RZ, 0xc0, !PT ;  /* 0x0000000839397812 */ /* 0x000fe600078ec0ff */
[----:B------:R-:W-:Y:S01]  /*7d80*/  STS [R205+0xa400], R18 ;  /* 0x00a40012cd007388 */ /* 0x000fe20000000800 */
[----:B------:R-:W-:Y:S03]  /*7d90*/  LOP3.LUT R58, R57, 0x10, R114, 0xf8, !PT ;  /* 0x00000010393a7812 */ /* 0x000fe600078ef872 */
[----:B------:R-:W-:Y:S01]  /*7da0*/  STS [R206+0xc000], R15 ;  /* 0x00c0000fce007388 */ /* 0x000fe20000000800 */
[----:B------:R-:W-:Y:S03]  /*7db0*/  LOP3.LUT R58, R58, 0xc0, R36, 0xf8, !PT ;  /* 0x000000c03a3a7812 */ /* 0x000fe600078ef824 */
[----:B------:R-:W-:Y:S01]  /*7dc0*/  STS [R206+0xc400], R14 ;  /* 0x00c4000ece007388 */ /* 0x000fe20000000800 */
[----:B------:R-:W-:Y:S03]  /*7dd0*/  LOP3.LUT R58, R58, 0x18, R56, 0x78, !PT ;  /* 0x000000183a3a7812 */ /* 0x000fe600078e7838 */
[----:B------:R-:W-:Y:S01]  /*7de0*/  STS [R205+0xc000], R17 ;  /* 0x00c00011cd007388 */ /* 0x000fe20000000800 */
[----:B------:R-:W-:Y:S03]  /*7df0*/  LOP3.LUT R58, R58, 0x120, R36, 0xf8, !PT ;  /* 0x000001203a3a7812 */ /* 0x000fe600078ef824 */
[----:B------:R-:W-:Y:S01]  /*7e00*/  STS [R205+0xc400], R16 ;  /* 0x00c40010cd007388 */ /* 0x000fe20000000800 */
[----:B------:R-:W-:Y:S01]  /*7e10*/  LEA R58, R58, UR4, 0x1 ;  /* 0x000000043a3a7c11 */ /* 0x000fe2000f8e08ff */
[----:B--2---:R-:W-:Y:S02]  /*7e20*/  IMAD R65, R65, UR8, RZ ;  /* 0x0000000841417c24 */ /* 0x004fe4000f8e02ff */
        /* <DEDUP_REMOVED lines=24> */
[----:B------:R-:W-:Y:S01]  /*7fb0*/  BAR.SYNC.DEFER_BLOCKING 0x0 ;  /* 0x0000000000007b1d */ /* 0x000fe20000010000 */
[----:B--2---:R-:W-:Y:S04]  /*7fc0*/  LOP3.LUT R64, R100, 0xd8, RZ, 0xc0, !PT ;  /* 0x000000d864407812 */ /* 0x004fe800078ec0ff */
[----:B------:R-:W-:Y:S04]  /*7fd0*/  LOP3.LUT R64, R64, 0x18, R114, 0x78, !PT ;  /* 0x0000001840407812 */ /* 0x000fe800078e7872 */
[----:B------:R-:W-:Y:S04]  /*7fe0*/  LOP3.LUT R64, R64, 0x1f20, R100, 0xf8, !PT ;  /* 0x00001f2040407812 */ /* 0x000fe800078ef864 */
[----:B------:R-:W-:Y:S01]  /*7ff0*/  LEA R64, R64, UR4, 0x1 ;  /* 0x0000000440407c11 */ /* 0x000fe2000f8e08ff */
        /* <DEDUP_REMOVED lines=58> */
[----:B------:R-:W-:Y:S02]  /*83a0*/  LOP3.LUT R4, R115, 0x1c0, RZ, 0xc0, !PT ;  /* 0x000001c073047812 */ /* 0x000fe400078ec0ff */
[-C--:B------:R-:W-:Y:S08]  /*83b0*/  HMMA.16816.F32.BF16 R76, R28, R22.reuse, R76 ;  /* 0x000000161c4c723c */ /* 0x080ff0000004184c */
        /* <DEDUP_REMOVED lines=14> */
[----:B------:R-:W-:Y:S01]  /*84a0*/  @!P3 IMAD.MOV.U32 R7, RZ, RZ, R120 ;  /* 0x000000ffff07b224 */ /* 0x000fe200078e0078 */
[----:B------:R-:W-:Y:S01]  /*84b0*/  @!P2 LEA.HI.X R9, R6, R120, R5, 0x1, P0 ;  /* 0x000000780609a211 */ /* 0x000fe200000f0c05 */
        /* <DEDUP_REMOVED lines=12> */
.L_x_1237:
[----:B------:R-:W-:Y:S01]  /*8580*/  LOP3.LUT R115, R115, 0x200, RZ, 0xc0, !PT ;  /* 0x0000020073737812 */ /* 0x000fe200078ec0ff */
[----:B------:R-:W-:Y:S01]  /*8590*/  LDSM.16.MT88.4 R20, [R58+0x6000] ;  /* 0x006000003a14783b */ /* 0x000fe20000004200 */
[----:B------:R-:W-:Y:S01]  /*85a0*/  LOP3.LUT R4, R4, 0x38, R100, 0xf8, !PT ;  /* 0x0000003804047812 */ /* 0x000fe200078ef864 */
[----:B------:R-:W-:Y:S01]  /*85b0*/  @UP0 UIADD3 UR27, UP1, UPT, UR54, -0x200, URZ ;  /* 0xfffffe00361b0890 */ /* 0x000fe2000ff3e0ff */
[----:B------:R-:W-:Y:S01]  /*85c0*/  LOP3.LUT R115, R115, 0xc00, R36, 0xf8, !PT ;  /* 0x00000c0073737812 */ /* 0x000fe200078ef824 */
[----:B------:R-:W-:Y:S01]  /*85d0*/  LDSM.16.MT88.4 R28, [R58+0x6400] ;  /* 0x006400003a1c783b */ /* 0x000fe20000004200 */
[----:B------:R-:W-:Y:S01]  /*85e0*/  LOP3.LUT R4, R4, 0x8, R103, 0x78, !PT ;  /* 0x0000000804047812 */ /* 0x000fe200078e7867 */
[----:B------:R-:W-:Y:S01]  /*85f0*/  @UP0 UIADD3.X UR17, UPT, UPT, UR55, -0x1, URZ, UP1, !UPT ;  /* 0xffffffff37110890 */ /* 0x000fe20008ffe4ff */
[----:B------:R-:W-:Y:S01]  /*8600*/  LOP3.LUT P0, RZ, R114, 0x2, RZ, 0xc0, !PT ;  /* 0x0000000272ff7812 */ /* 0x000fe2000780c0ff */
[----:B------:R-:W-:Y:S01]  /*8610*/  LDSM.16.MT88.4 R40, [R58+0x6800] ;  /* 0x006800003a28783b */ /* 0x000fe20000004200 */
[----:B------:R-:W-:Y:S01]  /*8620*/  LOP3.LUT R4, R115, R4, RZ, 0xfc, !PT ;  /* 0x0000000473047212 */ /* 0x000fe200078efcff */
[----:B------:R-:W-:Y:S01]  /*8630*/  @UP0 UIADD3 UR10, UP1, UPT, UR10, -0x200, URZ ;  /* 0xfffffe000a0a0890 */ /* 0x000fe2000ff3e0ff */
[----:B------:R-:W-:Y:S01]  /*8640*/  SEL R59, R0, 0xffffffe0, !P0 ;  /* 0xffffffe0003b7807 */ /* 0x000fe20004000000 */
[----:B------:R-:W-:Y:S01]  /*8650*/  LDSM.16.MT88.4 R48, [R58+0x6c00] ;  /* 0x006c00003a30783b */ /* 0x000fe20000004200 */
[----:B------:R-:W-:Y:S01]  /*8660*/  LEA R62, R4, UR4, 0x1 ;  /* 0x00000004043e7c11 */ /* 0x000fe2000f8e08ff */
[----:B------:R-:W-:Y:S02]  /*8670*/  ULOP3.LUT UR16, UR48, 0x1, URZ, 0xc0, !UPT ;  /* 0x0000000130107892 */ /* 0x000fe4000f8ec0ff */
[----:B------:R-:W-:Y:S02]  /*8680*/  @UP0 UIADD3.X UR11, UPT, UPT, UR11, -0x1, URZ, UP1, !UPT ;  /* 0xffffffff0b0b0890 */ /* 0x000fe40008ffe4ff */
[----:B------:R-:W2:Y:S01]  /*8690*/  LDSM.16.M88.4 R16, [R62+0xa000] ;  /* 0x00a000003e10783b */ /* 0x000ea20000000200 */
[C---:B------:R-:W-:Y:S01]  /*86a0*/  IMAD.IADD R61, R62.reuse, 0x1, R59 ;  /* 0x000000013e3d7824 */ /* 0x040fe200078e023b */
[----:B------:R-:W-:Y:S01]  /*86b0*/  UISETP.NE.U32.AND UP1, UPT, UR16, 0x1, UPT ;  /* 0x000000011000788c */ /* 0x000fe2000bf25070 */
[C---:B-1----:R-:W-:Y:S01]  /*86c0*/  VIADD R8, R62.reuse, 0xa000 ;  /* 0x0000a0003e087836 */ /* 0x042fe20000000000 */
[----:B------:R-:W1:Y:S01]  /*86d0*/  LDSM.16.M88.4 R12, [R62+0xc000] ;  /* 0x00c000003e0c783b */ /* 0x000e620000000200 */
[----:B------:R-:W-:Y:S02]  /*86e0*/  VIADD R60, R62, 0xa040 ;  /* 0x0000a0403e3c7836 */ /* 0x000fe40000000000 */
[----:B------:R-:W-:Y:S01]  /*86f0*/  @P1 VIADD R60, R8, 0xffffffc0 ;  /* 0xffffffc0083c1836 */ /* 0x000fe20000000000 */
[----:B------:R-:W3:Y:S01]  /*8700*/  LDSM.16.M88.4 R24, [R61+0xa000] ;  /* 0x00a000003d18783b */ /* 0x000ee20000000200 */
[----:B------:R-:W-:Y:S02]  /*8710*/  PLOP3.LUT P1, PT, PT, PT, UP0, 0x80, 0x8 ;  /* 0x000000000008781c */ /* 0x000fe40003f2f008 */
[----:B------:R-:W-:Y:S01]  /*8720*/  IMAD.IADD R59, R59, 0x1, R60 ;  /* 0x000000013b3b7824 */ /* 0x000fe200078e023c */
[----:B------:R-:W4:Y:S01]  /*8730*/  LDSM.16.M88.4 R32, [R61+0xc000] ;  /* 0x00c000003d20783b */ /* 0x000f220000000200 */
[----:B------:R-:W-:Y:S03]  /*8740*/  PLOP3.LUT P2, PT, PT, PT, UP1, 0x80, 0x8 ;  /* 0x000000000008781c */ /* 0x000fe60003f4f018 */
        /* <DEDUP_REMOVED lines=42> */
[----:B------:R4:W2:Y:S04]  /*89f0*/  LDSM.16.M88.4 R24, [R60+0x6000] ;  /* 0x006000003c18783b */ /* 0x0008a80000000200 */
[----:B------:R-:W-:Y:S03]  /*8a00*/  LDSM.16.MT88.4 R28, [R58+0x7c00] ;  /* 0x007c00003a1c783b */ /* 0x000fe60000004200 */
[-C--:B---3--:R-:W-:Y:S08]  /*8a10*/  HMMA.16816.F32.BF16 R4, R36, R40.reuse, R4 ;  /* 0x000000282404723c */ /* 0x088ff00000041804 */
[C---:B-1----:R-:W-:Y:S08]  /*8a20*/  HMMA.16816.F32.BF16 R8, R20.reuse, R40, R8 ;  /* 0x000000281408723c */ /* 0x042ff00000041808 */
[-C--:B------:R-:W-:Y:S01]  /*8a30*/  HMMA.16816.F32.BF16 R12, R20, R42.reuse, R12 ;  /* 0x0000002a140c723c */ /* 0x080fe2000004180c */
[----:B------:R-:W1:Y:S02]  /*8a40*/  LDSM.16.M88.4 R20, [R59+0x4000] ;  /* 0x004000003b14783b */ /* 0x000e640000000200 */
[C---:B----4-:R-:W-:Y:S04]  /*8a50*/  LEA R60, P0, R65.reuse, R54, 0x5 ;  /* 0x00000036413c7211 */ /* 0x050fe800078028ff */
[C---:B------:R-:W-:Y:S01]  /*8a60*/  LEA.HI.X.SX32 R61, R65.reuse, R55, 0x5, P0 ;  /* 0x00000037413d7211 */ /* 0x040fe200000f2eff */
[----:B------:R-:W-:Y:S01]  /*8a70*/  HMMA.16816.F32.BF16 R16, R36, R42, R16 ;  /* 0x0000002a2410723c */ /* 0x000fe20000041810 */
[----:B------:R-:W3:Y:S03]  /*8a80*/  LDSM.16.M88.4 R36, [R59+0x6000] ;  /* 0x006000003b24783b */ /* 0x000ee60000000200 */
[C---:B------:R-:W-:Y:S04]  /*8a90*/  LEA R40, P0, R65.reuse, R60, 0x5 ;  /* 0x0000003c41287211 */ /* 0x040fe800078028ff */
[-C--:B--2---:R-:W-:Y:S05]  /*8aa0*/  HMMA.16816.F32.BF16 R4, R32, R44.reuse, R4 ;  /* 0x0000002c2004723c */ /* 0x084fea0000041804 */
        /* <DEDUP_REMOVED lines=14> */
[C---:B---3--:R-:W-:Y:S04]  /*8b90*/  HMMA.16816.F32.BF16 R8, R36.reuse, R28, R8 ;  /* 0x0000001c2408723c */ /* 0x048fe80000041808 */
[----:B------:R-:W-:Y:S02]  /*8ba0*/  @P1 SHF.R.U32.HI R28, RZ, 0x2, R114 ;  /* 0x00000002ff1c1819 */ /* 0x000fe40000011672 */
[C---:B------:R-:W-:Y:S02]  /*8bb0*/  LEA.HI.X.SX32 R27, R65.reuse, R25, 0x5, P0 ;  /* 0x00000019411b7211 */ /* 0x040fe400000f2eff */
[-C--:B------:R-:W-:Y:S03]  /*8bc0*/  HMMA.16816.F32.BF16 R12, R36, R30.reuse, R12 ;  /* 0x0000001e240c723c */ /* 0x080fe6000004180c */
[----:B------:R-:W-:Y:S02]  /*8bd0*/  @P1 LOP3.LUT R127, R102, 0x7, R28, 0xf8, !PT ;  /* 0x00000007667f1812 */ /* 0x000fe400078ef81c */
[----:B------:R-:W-:Y:S03]  /*8be0*/  LEA R32, P0, R65, R26, 0x5 ;  /* 0x0000001a41207211 */ /* 0x000fe600078028ff */
[----:B------:R-:W-:Y:S01]  /*8bf0*/  HMMA.16816.F32.BF16 R16, R20, R30, R16 ;  /* 0x0000001e1410723c */ /* 0x000fe20000041810 */
[----:B------:R-:W-:Y:S03]  /*8c00*/  LDSM.16.MT88.4 R20, [R2+0x400] ;  /* 0x000400000214783b */ /* 0x000fe60000004200 */
[----:B------:R-:W-:Y:S01]  /*8c10*/  @P1 IMAD.WIDE.U32 R28, R127, R117, UR54 ;  /* 0x000000367f1c1e25 */ /* 0x000fe2000f8e0075 */
[C---:B------:R-:W-:Y:S01]  /*8c20*/  LEA.HI.X.SX32 R33, R65.reuse, R27, 0x5, P0 ;  /* 0x0000001b41217211 */ /* 0x040fe200000f2eff */
[----:B------:R-:W-:Y:S01]  /*8c30*/  @UP0 UMOV UR54, UR27 ;  /* 0x0000001b00360c82 */ /* 0x000fe20008000000 */
[C---:B------:R-:W-:Y:S01]  /*8c40*/  LEA R34, P0, R65.reuse, R32, 0x5 ;  /* 0x0000002041227211 */ /* 0x040fe200078028ff */
[----:B------:R-:W-:Y:S01]  /*8c50*/  @UP0 UMOV UR55, UR17 ;  /* 0x0000001100370c82 */ /* 0x000fe20008000000 */
[----:B------:R-:W5:Y:S01]  /*8c60*/  @P1 LDG.E R126, desc[UR34][R28.64+-0x200] ;  /* 0xfffe00221c7e1981 */ /* 0x000f62000c1e1900 */
[----:B------:R-:W-:Y:S01]  /*8c70*/  UISETP.GT.AND UP0, UPT, UR48, UR44, UPT ;  /* 0x0000002c3000728c */ /* 0x000fe2000bf04270 */
[C---:B------:R-:W-:Y:S01]  /*8c80*/  LEA.HI.X.SX32 R35, R65.reuse, R33, 0x5, P0 ;  /* 0x0000002141237211 */ /* 0x040fe200000f2eff */
[----:B------:R-:W-:Y:S01]  /*8c90*/  UIADD3 UR48, UPT, UPT, UR48, -0x1, URZ ;  /* 0xffffffff30307890 */ /* 0x000fe2000fffe0ff */
        /* <DEDUP_REMOVED lines=26> */
[----:B------:R-:W4:Y:S04]  /*8e40*/  LDSM.16.MT88.4 R16, [R101+UR4+0xa800] ;  /* 0x00a800046510783b */ /* 0x000f280008004200 */
[----:B------:R-:W4:Y:S04]  /*8e50*/  LDSM.16.MT88.4 R24, [R101+UR4+0xe800] ;  /* 0x00e800046518783b */ /* 0x000f280008004200 */
[----:B-1----:R-:W-:Y:S04]  /*8e60*/  LDSM.16.MT88.4 R28, [R101+UR4+0xb000] ;  /* 0x00b00004651c783b */ /* 0x002fe80008004200 */
[----:B------:R-:W1:Y:S04]  /*8e70*/  LDSM.16.MT88.4 R32, [R2+0x800] ;  /* 0x000800000220783b */ /* 0x000e680000004200 */
        /* <DEDUP_REMOVED lines=18> */
[----:B------:R-:W-:Y:S01]  /*8fa0*/  HMMA.16816.F32.BF16 R96, R28, R34, R96 ;  /* 0x000000221c60723c */ /* 0x000fe20000041860 */
[----:B------:R-:W-:Y:S04]  /*8fb0*/  LDSM.16.MT88.4 R28, [R2+0x1400] ;  /* 0x00140000021c783b */ /* 0x000fe80000004200 */
[----:B------:R-:W-:Y:S03]  /*8fc0*/  LDSM.16.MT88.4 R32, [R101+UR4+0x10800] ;  /* 0x010800046520783b */ /* 0x000fe60008004200 */
[-C--:B--2---:R-:W-:Y:S08]  /*8fd0*/  HMMA.16816.F32.BF16 R84, R4, R8.reuse, R84 ;  /* 0x000000080454723c */ /* 0x084ff00000041854 */
[C---:B------:R-:W-:Y:S08]  /*8fe0*/  HMMA.16816.F32.BF16 R88, R12.reuse, R8, R88 ;  /* 0x000000080c58723c */ /* 0x040ff00000041858 */
[-C--:B------:R-:W-:Y:S01]  /*8ff0*/  HMMA.16816.F32.BF16 R92, R12, R10.reuse, R92 ;  /* 0x0000000a0c5c723c */ /* 0x080fe2000004185c */
[----:B------:R-:W1:Y:S07]  /*9000*/  LDSM.16.MT88.4 R12, [R101+UR4+0xc800] ;  /* 0x00c80004650c783b */ /* 0x000e6e0008004200 */
[----:B------:R-:W-:Y:S01]  /*9010*/  HMMA.16816.F32.BF16 R96, R4, R10, R96 ;  /* 0x0000000a0460723c */ /* 0x000fe20000041860 */
[----:B------:R-:W-:Y:S04]  /*9020*/  LDSM.16.MT88.4 R4, [R101+UR4+0xd000] ;  /* 0x00d000046504783b */ /* 0x000fe80008004200 */
[----:B------:R-:W2:Y:S03]  /*9030*/  LDSM.16.MT88.4 R8, [R2+0x1800] ;  /* 0x001800000208783b */ /* 0x000ea60000004200 */
[-C--:B---3--:R-:W-:Y:S08]  /*9040*/  HMMA.16816.F32.BF16 R84, R16, R20.reuse, R84 ;  /* 0x000000141054723c */ /* 0x088ff00000041854 */
[C---:B------:R-:W-:Y:S08]  /*9050*/  HMMA.16816.F32.BF16 R88, R24.reuse, R20, R88 ;  /* 0x000000141858723c */ /* 0x040ff00000041858 */
        /* <DEDUP_REMOVED lines=9> */
[----:B------:R-:W-:Y:S08]  /*90f0*/  HMMA.16816.F32.BF16 R96, R12, R30, R96 ;  /* 0x0000001e0c60723c */ /* 0x000ff00000041860 */
[-C--:B--2---:R-:W-:Y:S08]  /*9100*/  HMMA.16816.F32.BF16 R84, R4, R8.reuse, R84 ;  /* 0x000000080454723c */ /* 0x084ff00000041854 */
[C---:B---3--:R-:W-:Y:S08]  /*9110*/  HMMA.16816.F32.BF16 R88, R24.reuse, R8, R88 ;  /* 0x000000081858723c */ /* 0x048ff00000041858 */
[-C--:B------:R-:W-:Y:S08]  /*9120*/  HMMA.16816.F32.BF16 R92, R24, R10.reuse, R92 ;  /* 0x0000000a185c723c */ /* 0x080ff0000004185c */
[----:B------:R-:W-:Y:S04]  /*9130*/  HMMA.16816.F32.BF16 R96, R4, R10, R96 ;  /* 0x0000000a0460723c */ /* 0x000fe80000041860 */
[C---:B------:R-:W-:Y:S02]  /*9140*/  VIADD R4, R2.reuse, 0xffffe000 ;  /* 0xffffe00002047836 */ /* 0x040fe40000000000 */
[----:B------:R-:W-:Y:S02]  /*9150*/  @P2 VIADD R4, R2, 0x2000 ;  /* 0x0000200002042836 */ /* 0x000fe40000000000 */
[-C--:B----4-:R-:W-:Y:S05]  /*9160*/  HMMA.16816.F32.BF16 R84, R16, R20.reuse, R84 ;  /* 0x000000141054723c */ /* 0x090fea0000041854 */
[----:B------:R-:W-:Y:S03]  /*9170*/  IMAD.MOV.U32 R2, RZ, RZ, R4 ;  /* 0x000000ffff027224 */ /* 0x000fe600078e0004 */
[C---:B-1----:R-:W-:Y:S08]  /*9180*/  HMMA.16816.F32.BF16 R88, R32.reuse, R20, R88 ;  /* 0x000000142058723c */ /* 0x042ff00000041858 */
[-C--:B------:R-:W-:Y:S08]  /*9190*/  HMMA.16816.F32.BF16 R92, R32, R22.reuse, R92 ;  /* 0x00000016205c723c */ /* 0x080ff0000004185c */
[----:B------:R-:W-:Y:S01]  /*91a0*/  HMMA.16816.F32.BF16 R96, R16, R22, R96 ;  /* 0x000000161060723c */ /* 0x000fe20000041860 */
[----:B------:R-:W-:Y:S08]  /*91b0*/  @!UPT UIADD3 URZ, UPT, UPT, URZ, URZ, URZ ;  /* 0x000000fffffff290 */ /* 0x000ff0000fffe0ff */
[----:B------:R-:W-:Y:S11]  /*91c0*/  BRA.U UP0, `(.L_x_1238) ;  /* 0xffffff9900c87547 */ /* 0x000ff6000b83ffff */
[C---:B------:R-:W-:Y:S01]  /*91d0*/  IMAD.SHL.U32 R0, R114.reuse, 0x10, RZ ;  /* 0x0000001072007824 */ /* 0x040fe200078e00ff */
[----:B------:R-:W1:Y:S01]  /*91e0*/  LDCU UR5, c[0x0][0x500] ;  /* 0x0000a000ff0577ac */ /* 0x000e620008000800 */
[----:B------:R-:W-:Y:S01]  /*91f0*/  IMAD.SHL.U32 R2, R114, 0x2, RZ ;  /* 0x0000000272027824 */ /* 0x000fe200078e00ff */
[----:B------:R-:W-:Y:S02]  /*9200*/  LOP3.LUT R56, R56, 0x40, RZ, 0xc0, !PT ;  /* 0x0000004038387812 */ /* 0x000fe400078ec0ff */
[----:B------:R-:W-:Y:S01]  /*9210*/  LOP3.LUT R0, R0, 0x600, RZ, 0xc0, !PT ;  /* 0x0000060000007812 */ /* 0x000fe200078ec0ff */
[----:B------:R-:W-:Y:S01]  /*9220*/  UISETP.NE.AND UP0, UPT, UR40, -0x1, UPT ;  /* 0xffffffff2800788c */ /* 0x000fe2000bf05270 */
[----:B------:R-:W-:Y:S01]  /*9230*/  F2FP.BF16.F32.PACK_AB R68, R69, R68 ;  /* 0x000000444544723e */ /* 0x000fe200000010ff */
[----:B------:R-:W-:Y:S01]  /*9240*/  UMOV UR42, UR18 ;  /* 0x00000012002a7c82 */ /* 0x000fe20008000000 */
[----:B------:R-:W-:Y:S02]  /*9250*/  LOP3.LUT R2, R0, 0x6, R2, 0xf8, !PT ;  /* 0x0000000600027812 */ /* 0x000fe400078ef802 */
[----:B------:R-:W-:-:S02]  /*9260*/  LOP3.LUT R0, R100, 0xc0, RZ, 0xc0, !PT ;  /* 0x000000c064007812 */ /* 0x000fc400078ec0ff */
        /* <DEDUP_REMOVED lines=65> */
.L_x_1239:
[----:B------:R-:W2:Y:S01]  /*9680*/  LDCU.64 UR10, c[0x0][0x5c0] ;  /* 0x0000b800ff0a77ac */ /* 0x000ea20008000a00 */
[----:B------:R-:W-:-:S04]  /*9690*/  UIADD3 UR5, UPT, UPT, UR36, UR40, URZ ;  /* 0x0000002824057290 */ /* 0x000fc8000fffe0ff */
[----:B--2---:R-:W-:Y:S02]  /*96a0*/  UIMAD.WIDE.U32 UR16, UR5, UR10, URZ ;  /* 0x0000000a051072a5 */ /* 0x004fe4000f8e00ff */
[----:B------:R-:W-:-:S04]  /*96b0*/  UIMAD UR5, UR5, UR11, URZ ;  /* 0x0000000b050572a4 */ /* 0x000fc8000f8e02ff */
[----:B------:R-:W-:-:S06]  /*96c0*/  UIADD3 UR5, UPT, UPT, UR17, UR5, URZ ;  /* 0x0000000511057290 */ /* 0x000fcc000fffe0ff */
[----:B------:R-:W-:Y:S02]  /*96d0*/  MOV R6, UR5 ;  /* 0x0000000500067c02 */ /* 0x000fe40008000f00 */
.L_x_1240:
        /* <DEDUP_REMOVED lines=9> */
[----:B------:R-:W-:-:S03]  /*9770*/  UIMAD UR13, UR42, UR13, UR15 ;  /* 0x0000000d2a0d72a4 */ /* 0x000fc6000f8e020f */
[----:B------:R-:W-:-:S03]  /*9780*/  UMOV UR36, UR14 ;  /* 0x0000000e00247c82 */ /* 0x000fc60008000000 */
[----:B-1----:R-:W-:Y:S01]  /*9790*/  MOV R0, UR13 ;  /* 0x0000000d00007c02 */ /* 0x002fe20008000f00 */
[----:B------:R-:W-:Y:S06]  /*97a0*/  BRA `(.L_x_1242) ;  /* 0x00000000001c7947 */ /* 0x000fec0003800000 */
.L_x_1241:
[----:B------:R-:W2:Y:S01]  /*97b0*/  LDCU.64 UR8, c[0x0][0x5c8] ;  /* 0x0000b900ff0877ac */ /* 0x000ea20008000a00 */
[----:B------:R-:W-:-:S04]  /*97c0*/  UIADD3 UR5, UPT, UPT, UR36, UR40, URZ ;  /* 0x0000002824057290 */ /* 0x000fc8000fffe0ff */
[----:B--2---:R-:W-:Y:S02]  /*97d0*/  UIMAD.WIDE.U32 UR12, UR5, UR8, URZ ;  /* 0x00000008050c72a5 */ /* 0x004fe4000f8e00ff */
[----:B------:R-:W-:-:S04]  /*97e0*/  UIMAD UR5, UR5, UR9, URZ ;  /* 0x00000009050572a4 */ /* 0x000fc8000f8e02ff */
[----:B------:R-:W-:Y:S01]  /*97f0*/  UIADD3 UR5, UPT, UPT, UR13, UR5, URZ ;  /* 0x000000050d057290 */ /* 0x000fe2000fffe0ff */
[----:B------:R-:W-:-:S05]  /*9800*/  UMOV UR36, UR12 ;  /* 0x0000000c00247c82 */ /* 0x000fca0008000000 */
[----:B-1----:R-:W-:-:S07]  /*9810*/  MOV R0, UR5 ;  /* 0x0000000500007c02 */ /* 0x002fce0008000f00 */
.L_x_1242:
[----:B------:R-:W-:Y:S01]  /*9820*/  BAR.SYNC.DEFER_BLOCKING 0x0 ;  /* 0x0000000000007b1d */ /* 0x000fe20000010000 */
[----:B------:R-:W-:Y:S01]  /*9830*/  USHF.L.U32 UR5, UR37, 0x7, URZ ;  /* 0x0000000725057899 */ /* 0x000fe200080006ff */
[----:B------:R-:W-:Y:S01]  /*9840*/  SHF.R.U32.HI R7, RZ, 0x2, R114 ;  /* 0x00000002ff077819 */ /* 0x000fe20000011672 */
[----:B------:R-:W-:Y:S01]  /*9850*/  USHF.L.U32 UR15, UR37, 0x7, URZ ;  /* 0x00000007250f7899 */ /* 0x000fe200080006ff */
[----:B------:R-:W-:Y:S01]  /*9860*/  IMAD.U32 R18, RZ, RZ, UR8 ;  /* 0x00000008ff127e24 */ /* 0x000fe2000f8e00ff */
        /* <DEDUP_REMOVED lines=17> */
[----:B------:R-:W-:Y:S01]  /*9980*/  ISETP.GE.OR P1, PT, R13, UR33, P2 ;  /* 0x000000210d007c0c */ /* 0x000fe20009726670 */
[----:B------:R-:W-:Y:S01]  /*9990*/  IMAD.MOV.U32 R13, RZ, RZ, RZ ;  /* 0x000000ffff0d7224 */ /* 0x000fe200078e00ff */
[----:B------:R-:W-:-:S02]  /*99a0*/  ISETP.GE.OR P2, PT, R7, UR33, P2 ;  /* 0x0000002107007c0c */ /* 0x000fc40009746670 */
[----:B------:R-:W-:Y:S02]  /*99b0*/  IADD3.X R21, PT, PT, R6, UR41, R12, P0, !PT ;  /* 0x0000002906157c10 */ /* 0x000fe400087fe40c */
        /* <DEDUP_REMOVED lines=15> */
.L_x_1244:
[----:B------:R-:W-:Y:S05]  /*9ab0*/  BSYNC.RECONVERGENT B0 ;  /* 0x0000000000007941 */ /* 0x000fea0003800200 */
.L_x_1243:
        /* <DEDUP_REMOVED lines=12> */
.L_x_1246:
[----:B------:R-:W-:Y:S05]  /*9b80*/  BSYNC.RECONVERGENT B0 ;  /* 0x0000000000007941 */ /* 0x000fea0003800200 */
.L_x_1245:
[----:B--23--:R-:W2:Y:S01]  /*9b90*/  LDS.128 R8, [R64+0x8000] ;  /* 0x0080000040087984 */ /* 0x00cea20000000c00 */
[----:B------:R-:W-:Y:S01]  /*9ba0*/  UIMAD UR14, UR14, UR8, URZ ;  /* 0x000000080e0e72a4 */ /* 0x000fe2000f8e02ff */
[----:B-1----:R-:W-:Y:S01]  /*9bb0*/  IADD3 R12, P0, PT, R18, UR36, RZ ;  /* 0x00000024120c7c10 */ /* 0x002fe2000ff1e0ff */
[----:B------:R-:W1:Y:S01]  /*9bc0*/  @!P2 LDC.64 R2, c[0x0][0x568] ;  /* 0x00015a00ff02ab82 */ /* 0x000e620000000a00 */
[----:B------:R-:W3:Y:S01]  /*9bd0*/  LDS.128 R64, [R64+0x9000] ;  /* 0x0090000040407984 */ /* 0x000ee20000000c00 */
[----:B------:R-:W-:-:S06]  /*9be0*/  UIMAD UR14, UR5, UR9, UR14 ;  /* 0x00000009050e72a4 */ /* 0x000fcc000f8e020e */
[----:B------:R-:W-:-:S03]  /*9bf0*/  IADD3.X R13, PT, PT, R0, UR14, R19, P0, !PT ;  /* 0x0000000e000d7c10 */ /* 0x000fc600087fe413 */
        /* <DEDUP_REMOVED lines=8> */
[----:B---3--:R-:W-:Y:S05]  /*9c80*/  @P1 BRA `(.L_x_1209) ;  /* 0x0000000000281947 */ /* 0x008fea0003800000 */
        /* <DEDUP_REMOVED lines=10> */
.L_x_1209:
[----:B------:R-:W-:Y:S05]  /*9d30*/  BSYNC.RECONVERGENT B1 ;  /* 0x0000000000017941 */ /* 0x000fea0003800200 */
.L_x_1191:
[----:B------:R-:W3:Y:S01]  /*9d40*/  LDCU UR8, c[0x0][0x438] ;  /* 0x00008700ff0877ac */ /* 0x000ee20008000800 */
[----:B------:R-:W4:Y:S01]  /*9d50*/  LDCU UR9, c[0x0][0x370] ;  /* 0x00006e00ff0977ac */ /* 0x000f220008000800 */
[----:B------:R-:W-:Y:S01]  /*9d60*/  UMOV UR10, UR19 ;  /* 0x00000013000a7c82 */ /* 0x000fe20008000000 */
        /* <DEDUP_REMOVED lines=8> */
.L_x_1248:
        /* <DEDUP_REMOVED lines=9> */
.L_x_1607:


//--------------------- .text._ZN5flash44flash_bwd_dq_dk_dv_loop_seqk_parallel_kernelI23Flash_bwd_kernel_traitsILi32ELi128ELi128ELi8ELi4ELi4ELi4ELb0ELb0EN7cutlass10bfloat16_tE19Flash_kernel_traitsILi32ELi128ELi128ELi8ES3_EELb1ELb0ELb0ELb0ELb1ELb1ELb0EEEvNS_16Flash_bwd_paramsE --------------------------
	.section	.text._ZN5flash44flash_bwd_dq_dk_dv_loop_seqk_parallel_kernelI23Flash_bwd_kernel_traitsILi32ELi128ELi128ELi8ELi4ELi4ELi4ELb0ELb0EN7cutlass10bfloat16_tE19Flash_kernel_traitsILi32ELi128ELi128ELi8ES3_EELb1ELb0ELb0ELb0ELb1ELb1ELb0EEEvNS_16Flash_bwd_paramsE,"ax",@progbits
	.align	128
        .global         _ZN5flash44flash_bwd_dq_dk_dv_loop_seqk_parallel_kernelI23Flash_bwd_kernel_traitsILi32ELi128ELi128ELi8ELi4ELi4ELi4ELb0ELb0EN7cutlass10bfloat16_tE19Flash_kernel_traitsILi32ELi128ELi128ELi8ES3_EELb1ELb0ELb0ELb0ELb1ELb1ELb0EEEvNS_16Flash_bwd_paramsE
        .type           _ZN5flash44flash_bwd_dq_dk_dv_loop_seqk_parallel_kernelI23Flash_bwd_kernel_traitsILi32ELi128ELi128ELi8ELi4ELi4ELi4ELb0ELb0EN7cutlass10bfloat16_tE19Flash_kernel_traitsILi32ELi128ELi128ELi8ES3_EELb1ELb0ELb0ELb0ELb1ELb1ELb0EEEvNS_16Flash_bwd_paramsE,@function
        .size           _ZN5flash44flash_bwd_dq_dk_dv_loop_seqk_parallel_kernelI23Flash_bwd_kernel_traitsILi32ELi128ELi128ELi8ELi4ELi4ELi4ELb0ELb0EN7cutlass10bfloat16_tE19Flash_kernel_traitsILi32ELi128ELi128ELi8ES3_EELb1ELb0ELb0ELb0ELb1ELb1ELb0EEEvNS_16Flash_bwd_paramsE,(.L_x_1608 - _ZN5flash44flash_bwd_dq_dk_dv_loop_seqk_parallel_kernelI23Flash_bwd_kernel_traitsILi32ELi128ELi128ELi8ELi4ELi4ELi4ELb0ELb0EN7cutlass10bfloat16_tE19Flash_kernel_traitsILi32ELi128ELi128ELi8ES3_EELb1ELb0ELb0ELb0ELb1ELb1ELb0EEEvNS_16Flash_bwd_paramsE)
        .other          _ZN5flash44flash_bwd_dq_dk_dv_loop_seqk_parallel_kernelI23Flash_bwd_kernel_traitsILi32ELi128ELi128ELi8ELi4ELi4ELi4ELb0ELb0EN7cutlass10bfloat16_tE19Flash_kernel_traitsILi32ELi128ELi128ELi8ES3_EELb1ELb0ELb0ELb0ELb1ELb1ELb0EEEvNS_16Flash_bwd_paramsE,@"STO_CUDA_ENTRY STV_DEFAULT"
_ZN5flash44flash_bwd_dq_dk_dv_loop_seqk_parallel_kernelI23Flash_bwd_kernel_traitsILi32ELi128ELi128ELi8ELi4ELi4ELi4ELb0ELb0EN7cutlass10bfloat16_tE19Flash_kernel_traitsILi32ELi128ELi128ELi8ES3_EELb1ELb0ELb0ELb0ELb1ELb1ELb0EEEvNS_16Flash_bwd_paramsE:
.text._ZN5flash44flash_bwd_dq_dk_dv_loop_seqk_parallel_kernelI23Flash_bwd_kernel_traitsILi32ELi128ELi128ELi8ELi4ELi4ELi4ELb0ELb0EN7cutlass10bfloat16_tE19Flash_kernel_traitsILi32ELi128ELi128ELi8ES3_EELb1ELb0ELb0ELb0ELb1ELb1ELb0EEEvNS_16Flash_bwd_paramsE:
        /* <DEDUP_REMOVED lines=13> */
[----:B------:R-:W3:Y:S01]  /*00d0*/  S2R R141, SR_CTAID.Y ;  /* 0x00000000008d7919 */ /* 0x000ee20000002600 */
[----:B------:R-:W4:Y:S01]  /*00e0*/  LDCU.64 UR14, c[0x0][0x358] ;  /* 0x00006b00ff0e77ac */ /* 0x000f220008000a00 */
[----:B------:R-:W3:Y:S01]  /*00f0*/  S2R R140, SR_CTAID.Z ;  /* 0x00000000008c7919 */ /* 0x000ee20000002700 */
[----:B------:R-:W-:Y:S01]  /*0100*/  UMOV UR13, URZ ;  /* 0x000000ff000d7c82 */ /* 0x000fe20008000000 */
[----:B--2---:R-:W-:-:S04]  /*0110*/  ULEA UR5, UR5, UR4, 0x18 ;  /* 0x0000000405057291 */ /* 0x004fc8000f8ec0ff */
[----:B------:R-:W-:Y:S02]  /*0120*/  UIADD3 UR6, UPT, UPT, UR5, 0x12000, URZ ;  /* 0x0001200005067890 */ /* 0x000fe4000fffe0ff */
[----:B------:R-:W-:Y:S01]  /*0130*/  UIADD3 UR4, UPT, UPT, UR5, 0x6000, URZ ;  /* 0x0000600005047890 */ /* 0x000fe2000fffe0ff */
[C---:B-1----:R-:W-:Y:S01]  /*0140*/  IMAD.SHL.U32 R9, R5.reuse, 0x10, RZ ;  /* 0x0000001005097824 */ /* 0x042fe200078e00ff */
[----:B------:R-:W-:Y:S01]  /*0150*/  SHF.R.U32.HI R8, RZ, 0x4, R5 ;  /* 0x00000004ff087819 */ /* 0x000fe20000011605 */
[C---:B------:R-:W-:Y:S01]  /*0160*/  IMAD.SHL.U32 R135, R5.reuse, 0x20, RZ ;  /* 0x0000002005877824 */ /* 0x040fe200078e00ff */
[C---:B------:R-:W-:Y:S01]  /*0170*/  LOP3.LUT P3, RZ, R5.reuse, 0x2, RZ, 0xc0, !PT ;  /* 0x0000000205ff7812 */ /* 0x040fe2000786c0ff */
[----:B------:R-:W-:Y:S01]  /*0180*/  IMAD.SHL.U32 R144, R5, 0x2, RZ ;  /* 0x0000000205907824 */ /* 0x000fe200078e00ff */
[----:B------:R-:W-:Y:S01]  /*0190*/  LOP3.LUT R3, R9, 0x1c0, RZ, 0xc0, !PT ;  /* 0x000001c009037812 */ /* 0x000fe200078ec0ff */
[----:B------:R-:W-:Y:S01]  /*01a0*/  IMAD.SHL.U32 R131, R5, 0x40, RZ ;  /* 0x0000004005837824 */ /* 0x000fe200078e00ff */
[----:B------:R-:W-:Y:S01]  /*01b0*/  LOP3.LUT R7, R9, 0x600, RZ, 0xc0, !PT ;  /* 0x0000060009077812 */ /* 0x000fe200078ec0ff */
[----:B------:R-:W-:Y:S01]  /*01c0*/  IMAD.SHL.U32 R139, R5, 0x8, RZ ;  /* 0x00000008058b7824 */ /* 0x000fe200078e00ff */
[----:B------:R-:W-:-:S02]  /*01d0*/  LOP3.LUT R0, R135, 0x120, RZ, 0xc0, !PT ;  /* 0x0000012087007812 */ /* 0x000fc400078ec0ff */
[----:B------:R-:W-:Y:S02]  /*01e0*/  LOP3.LUT R142, R144, 0xe006, R131, 0xc8, !PT ;  /* 0x0000e006908e7812 */ /* 0x000fe400078ec883 */
[--C-:B------:R-:W-:Y:S02]  /*01f0*/  LOP3.LUT R3, R3, 0x38, R144.reuse, 0xf8, !PT ;  /* 0x0000003803037812 */ /* 0x100fe400078ef890 */
[----:B------:R-:W-:Y:S02]  /*0200*/  LOP3.LUT R144, R7, 0x6, R144, 0xf8, !PT ;  /* 0x0000000607907812 */ /* 0x000fe400078ef890 */
[----:B------:R-:W-:Y:S01]  /*0210*/  LOP3.LUT R7, R0, 0x600, R9, 0xf8, !PT ;  /* 0x0000060000077812 */ /* 0x000fe200078ef809 */
[----:B------:R-:W-:Y:S01]  /*0220*/  IMAD.SHL.U32 R0, R5, 0x4, RZ ;  /* 0x0000000405007824 */ /* 0x000fe200078e00ff */
[----:B------:R-:W-:Y:S02]  /*0230*/  LOP3.LUT R134, R135, 0x20, RZ, 0xc0, !PT ;  /* 0x0000002087867812 */ /* 0x000fe400078ec0ff */
[----:B------:R-:W-:-:S02]  /*0240*/  LOP3.LUT R142, R142, 0xc00, R135, 0xf8, !PT ;  /* 0x00000c008e8e7812 */ /* 0x000fc400078ef887 */
[----:B------:R-:W-:Y:S02]  /*0250*/  LOP3.LUT R134, R134, 0x3800, R9, 0xf8, !PT ;  /* 0x0000380086867812 */ /* 0x000fe400078ef809 */
[----:B------:R-:W-:Y:S02]  /*0260*/  LOP3.LUT R142, R142, R3, RZ, 0xfc, !PT ;  /* 0x000000038e8e7212 */ /* 0x000fe400078efcff */
[----:B------:R-:W-:Y:S02]  /*0270*/  SHF.R.U32.HI R3, RZ, 0x1, R5 ;  /* 0x00000001ff037819 */ /* 0x000fe40000011605 */
[----:B------:R-:W-:Y:S02]  /*0280*/  LOP3.LUT R0, R0, 0x18, RZ, 0xc0, !PT ;  /* 0x0000001800007812 */ /* 0x000fe400078ec0ff */
[----:B------:R-:W-:Y:S02]  /*0290*/  LOP3.LUT R130, R131, 0x1c0, RZ, 0xc0, !PT ;  /* 0x000001c083827812 */ /* 0x000fe400078ec0ff */
[----:B------:R-:W-:-:S02]  /*02a0*/  LOP3.LUT R134, R134, 0x100, R9, 0xf8, !PT ;  /* 0x0000010086867812 */ /* 0x000fc400078ef809 */
[----:B------:R-:W-:Y:S02]  /*02b0*/  SHF.R.U32.HI R9, RZ, 0x2, R5 ;  /* 0x00000002ff097819 */ /* 0x000fe40000011605 */
[----:B------:R-:W-:Y:S02]  /*02c0*/  LOP3.LUT R4, R3, 0x30, RZ, 0xc0, !PT ;  /* 0x0000003003047812 */ /* 0x000fe400078ec0ff */
[----:B------:R-:W-:Y:S02]  /*02d0*/  LOP3.LUT R130, R130, 0x38, R139, 0xf8, !PT ;  /* 0x0000003882827812 */ /* 0x000fe400078ef88b */
[----:B------:R-:W-:Y:S02]  /*02e0*/  LOP3.LUT R6, R0, 0xc0, R135, 0xf8, !PT ;  /* 0x000000c000067812 */ /* 0x000fe400078ef887 */
[C---:B------:R-:W-:Y:S02]  /*02f0*/  LOP3.LUT R10, R139.reuse, 0xc0, RZ, 0xc0, !PT ;  /* 0x000000c08b0a7812 */ /* 0x040fe400078ec0ff */
[----:B------:R-:W-:-:S02]  /*0300*/  LOP3.LUT R2, R139, 0xd8, RZ, 0xc0, !PT ;  /* 0x000000d88b027812 */ /* 0x000fc400078ec0ff */
[----:B------:R-:W-:Y:S02]  /*0310*/  LOP3.LUT R138, R4, 0x7, R9, 0xf8, !PT ;  /* 0x00000007048a7812 */ /* 0x000fe400078ef809 */
[--C-:B------:R-:W-:Y:S02]  /*0320*/  LOP3.LUT R130, R130, 0x8, R3.reuse, 0x78, !PT ;  /* 0x0000000882827812 */ /* 0x100fe400078e7803 */
[----:B------:R-:W-:Y:S02]  /*0330*/  LOP3.LUT R136, R6, 0x8, R3, 0x78, !PT ;  /* 0x0000000806887812 */ /* 0x000fe400078e7803 */
[C---:B------:R-:W-:Y:S02]  /*0340*/  LOP3.LUT P0, RZ, R5.reuse, 0x4, RZ, 0xc0, !PT ;  /* 0x0000000405ff7812 */ /* 0x040fe4000780c0ff */
[----:B------:R-:W-:Y:S02]  /*0350*/  LOP3.LUT P2, RZ, R5, 0x8, RZ, 0xc0, !PT ;  /* 0x0000000805ff7812 */ /* 0x000fe4000784c0ff */
[----:B------:R-:W-:-:S02]  /*0360*/  LOP3.LUT R4, R4, 0x8, R5, 0xf8, !PT ;  /* 0x0000000804047812 */ /* 0x000fc400078ef805 */
[--C-:B------:R-:W-:Y:S02]  /*0370*/  LOP3.LUT R9, R10, 0x18, R5.reuse, 0xf8, !PT ;  /* 0x000000180a097812 */ /* 0x100fe400078ef805 */
[--C-:B------:R-:W-:Y:S02]  /*0380*/  LOP3.LUT R2, R2, 0x18, R5.reuse, 0x78, !PT ;  /* 0x0000001802027812 */ /* 0x100fe400078e7805 */
[----:B------:R-:W-:Y:S02]  /*0390*/  LOP3.LUT R3, R6, 0x8, R5, 0x78, !PT ;  /* 0x0000000806037812 */ /* 0x000fe400078e7805 */
[----:B------:R-:W-:Y:S02]  /*03a0*/  LOP3.LUT P1, R5, R5, 0x10, RZ, 0xc0, !PT ;  /* 0x0000001005057812 */ /* 0x000fe4000782c0ff */
[----:B------:R-:W-:Y:S02]  /*03b0*/  LOP3.LUT R8, R8, 0x8, RZ, 0xc0, !PT ;  /* 0x0000000808087812 */ /* 0x000fe400078ec0ff */
[----:B------:R-:W-:-:S02]  /*03c0*/  LOP3.LUT R10, R131, 0x200, RZ, 0xc0, !PT ;  /* 0x00000200830a7812 */ /* 0x000fc400078ec0ff */
[----:B------:R-:W-:Y:S02]  /*03d0*/  LOP3.LUT R6, R8, R5, RZ, 0xfc, !PT ;  /* 0x0000000508067212 */ /* 0x000fe400078efcff */
[--C-:B------:R-:W-:Y:S02]  /*03e0*/  LOP3.LUT R5, R10, 0xc00, R135.reuse, 0xf8, !PT ;  /* 0x00000c000a057812 */ /* 0x100fe400078ef887 */
[----:B------:R-:W-:Y:S02]  /*03f0*/  LOP3.LUT R134, R134, R3, RZ, 0xfc, !PT ;  /* 0x0000000386867212 */ /* 0x000fe400078efcff */
[----:B------:R-:W-:Y:S02]  /*0400*/  LOP3.LUT R130, R5, R130, RZ, 0xfc, !PT ;  /* 0x0000008205827212 */ /* 0x000fe400078efcff */
[----:B------:R-:W-:Y:S02]  /*0410*/  LOP3.LUT R5, R6, 0xc0, R135, 0xf8, !PT ;  /* 0x000000c006057812 */ /* 0x000fe400078ef887 */
[----:B------:R-:W-:-:S02]  /*0420*/  LEA R130, R130, UR5, 0x1 ;  /* 0x0000000582827c11 */ /* 0x000fc4000f8e08ff */
[----:B------:R-:W-:Y:S02]  /*0430*/  LOP3.LUT R6, R4, 0x1c0, R131, 0xf8, !PT ;  /* 0x000001c004067812 */ /* 0x000fe400078ef883 */
[----:B------:R-:W-:Y:S01]  /*0440*/  LEA R142, R142, UR6, 0x1 ;  /* 0x000000068e8e7c11 */ /* 0x000fe2000f8e08ff */
[C---:B------:R-:W-:Y:S01]  /*0450*/  VIADD R3, R130.reuse, 0xa000 ;  /* 0x0000a00082037836 */ /* 0x040fe20000000000 */
[----:B------:R-:W-:Y:S01]  /*0460*/  LOP3.LUT R4, R5, R0, RZ, 0x3c, !PT ;  /* 0x0000000005047212 */ /* 0x000fe200078e3cff */
[----:B------:R-:W-:Y:S01]  /*0470*/  VIADD R129, R130, 0xa040 ;  /* 0x0000a04082817836 */ /* 0x000fe20000000000 */
[----:B------:R-:W-:Y:S01]  /*0480*/  LOP3.LUT R131, R131, 0x400, RZ, 0xc0, !PT ;  /* 0x0000040083837812 */ /* 0x000fe200078ec0ff */
[----:B------:R-:W-:Y:S01]  /*0490*/  @P0 VIADD R129, R3, 0xffffffc0 ;  /* 0xffffffc003810836 */ /* 0x000fe20000000000 */
[--C-:B------:R-:W-:Y:S01]  /*04a0*/  LOP3.LUT R0, R6, 0x38, R139.reuse, 0x78, !PT ;  /* 0x0000003806007812 */ /* 0x100fe200078e788b */
[----:B------:R-:W-:Y:S01]  /*04b0*/  IMAD.MOV.U32 R3, RZ, RZ, 0x20 ;  /* 0x00000020ff037424 */ /* 0x000fe200078e00ff */
[----:B------:R-:W-:Y:S01]  /*04c0*/  LOP3.LUT R136, R7, R136, RZ, 0xfc, !PT ;  /* 0x0000008807887212 */ /* 0x000fe200078efcff */
[----:B------:R-:W-:Y:S01]  /*04d0*/  VIADD R146, R142, 0x40 ;  /* 0x000000408e927836 */ /* 0x000fe20000000000 */
[----:B------:R-:W-:Y:S01]  /*04e0*/  LOP3.LUT R144, R144, 0x20, R139, 0xf8, !PT ;  /* 0x0000002090907812 */ /* 0x000fe200078ef88b */
[----:B------:R-:W-:Y:S01]  /*04f0*/  @P1 VIADD R146, R142, 0xffffffc0 ;  /* 0xffffffc08e921836 */ /* 0x000fe20000000000 */
[C---:B------:R-:W-:Y:S01]  /*0500*/  SEL R5, R3.reuse, 0xffffffe0, !P2 ;  /* 0xffffffe003057807 */ /* 0x040fe20005000000 */
[----:B------:R-:W-:Y:S01]  /*0510*/  IMAD R131, R0, 0x2, R131 ;  /* 0x0000000200837824 */ /* 0x000fe200078e0283 */
[----:B------:R-:W-:-:S02]  /*0520*/  SEL R0, R3, 0xffffffe0, !P3 ;  /* 0xffffffe003007807 */ /* 0x000fc40005800000 */
[----:B------:R-:W-:Y:S01]  /*0530*/  SEL R3, R3, 0xffffffe0, !P0 ;  /* 0xffffffe003037807 */ /* 0x000fe20004000000 */
[----:B------:R-:W-:Y:S01]  /*0540*/  IMAD.IADD R148, R142, 0x1, R5 ;  /* 0x000000018e947824 */ /* 0x000fe200078e0205 */
[----:B------:R-:W-:Y:S01]  /*0550*/  SEL R137, R137, 0xfffffff0, !P0 ;  /* 0xfffffff089897807 */ /* 0x000fe20004000000 */
[----:B------:R-:W-:Y:S01]  /*0560*/  IMAD.IADD R150, R5, 0x1, R146 ;  /* 0x0000000105967824 */ /* 0x000fe200078e0292 */
[----:B------:R-:W-:Y:S02]  /*0570*/  LEA R136, R136, UR5, 0x1 ;  /* 0x0000000588887c11 */ /* 0x000fe4000f8e08ff */
[----:B------:R-:W-:Y:S01]  /*0580*/  LEA R134, R134, UR4, 0x1 ;  /* 0x0000000486867c11 */ /* 0x000fe2000f8e08ff */
[----:B------:R-:W-:Y:S01]  /*0590*/  IMAD.IADD R145, R137, 0x1, R142 ;  /* 0x0000000189917824 */ /* 0x000fe200078e028e */
[----:B------:R-:W-:Y:S01]  /*05a0*/  LOP3.LUT R135, R4, 0x120, R135, 0xf8, !PT ;  /* 0x0000012004877812 */ /* 0x000fe200078ef887 */
[----:B------:R-:W-:Y:S01]  /*05b0*/  IMAD.IADD R132, R136, 0x1, R3 ;  /* 0x0000000188847824 */ /* 0x000fe200078e0203 */
[----:B------:R-:W-:Y:S01]  /*05c0*/  LOP3.LUT R143, R2, 0x1f20, R139, 0xf8, !PT ;  /* 0x00001f20028f7812 */ /* 0x000fe200078ef88b */
[----:B------:R-:W-:Y:S01]  /*05d0*/  IMAD.IADD R2, R0, 0x1, R130 ;  /* 0x0000000100027824 */ /* 0x000fe200078e0282 */
[----:B------:R-:W-:Y:S01]  /*05e0*/  LOP3.LUT R144, R144, R9, R8, 0xf6, !PT ;  /* 0x0000000990907212 */ /* 0x000fe200078ef608 */
[----:B------:R-:W-:Y:S01]  /*05f0*/  IMAD.IADD R133, R134, 0x1, R3 ;  /* 0x0000000186857824 */ /* 0x000fe200078e0203 */
[----:B------:R-:W-:Y:S01]  /*0600*/  LEA R143, R143, UR5, 0x1 ;  /* 0x000000058f8f7c11 */ /* 0x000fe2000f8e08ff */
[----:B------:R-:W-:Y:S01]  /*0610*/  IMAD.IADD R149, R137, 0x1, R148 ;  /* 0x0000000189957824 */ /* 0x000fe200078e0294 */
[----:B------:R-:W-:Y:S01]  /*0620*/  LEA R135, R135, UR5, 0x1 ;  /* 0x0000000587877c11 */ /* 0x000fe2000f8e08ff */
[C---:B------:R-:W-:Y:S01]  /*0630*/  IMAD.IADD R147, R137.reuse, 0x1, R146 ;  /* 0x0000000189937824 */ /* 0x040fe200078e0292 */
[----:B------:R-:W-:Y:S01]  /*0640*/  LEA R144, R144, UR4, 0x1 ;  /* 0x0000000490907c11 */ /* 0x000fe2000f8e08ff */
[----:B------:R-:W-:Y:S01]  /*0650*/  IMAD.IADD R0, R0, 0x1, R129 ;  /* 0x0000000100007824 */ /* 0x000fe200078e0281 */
[----:B------:R-:W-:Y:S01]  /*0660*/  UMOV UR4, URZ ;  /* 0x000000ff00047c82 */ /* 0x000fe20008000000 */
[----:B---34-:R-:W-:-:S07]  /*0670*/  IMAD.IADD R152, R137, 0x1, R150 ;  /* 0x0000000189987824 */ /* 0x018fce00078e0296 */
.L_x_1256:
[----:B-1----:R-:W1:Y:S08]  /*0680*/  LDC.64 R6, c[0x0][0x470] ;  /* 0x00011c00ff067b82 */ /* 0x002e700000000a00 */
[----:B------:R-:W2:Y:S01]  /*0690*/  LDC.64 R4, c[0x0][0x478] ;  /* 0x00011e00ff047b82 */ /* 0x000ea20000000a00 */
[----:B-1----:R-:W-:-:S04]  /*06a0*/  ISETP.NE.U32.AND P2, PT, R6, RZ, PT ;  /* 0x000000ff0600720c */ /* 0x002fc80003f45070 */
[----:B------:R-:W-:Y:S02]  /*06b0*/  ISETP.NE.AND.EX P2, PT, R7, RZ, PT, P2 ;  /* 0x000000ff0700720c */ /* 0x000fe40003f45320 */
[----:B--2---:R-:W-:-:S04]  /*06c0*/  ISETP.NE.U32.AND P1, PT, R4, RZ, PT ;  /* 0x000000ff0400720c */ /* 0x004fc80003f25070 */
[----:B------:R-:W-:-:S07]  /*06d0*/  ISETP.NE.AND.EX P1, PT, R5, RZ, PT, P1 ;  /* 0x000000ff0500720c */ /* 0x000fce0003f25310 */
[----:B------:R-:W-:-:S04]  /*06e0*/  @P2 LEA R10, P0, R141, R6, 0x2 ;  /* 0x000000068d0a2211 */ /* 0x000fc800078010ff */
[C---:B------:R-:W-:Y:S02]  /*06f0*/  @P2 LEA.HI.X R11, R141.reuse, R7, RZ, 0x2, P0 ;  /* 0x000000078d0b2211 */ /* 0x040fe400000f14ff */
[----:B------:R-:W1:Y:S03]  /*0700*/  @!P1 LDC.64 R6, c[0x0][0x488] ;  /* 0x00012200ff069b82 */ /* 0x000e660000000a00 */
[----:B------:R-:W2:Y:S01]  /*0710*/  @P2 LDG.E R3, desc[UR14][R10.64] ;  /* 0x0000000e0a032981 */ /* 0x000ea2000c1e1900 */
[----:B------:R-:W-:-:S04]  /*0720*/  @P1 LEA R8, P0, R141, R4, 0x2 ;  /* 0x000000048d081211 */ /* 0x000fc800078010ff */
[----:B------:R-:W-:Y:S02]  /*0730*/  @P1 LEA.HI.X R9, R141, R5, RZ, 0x2, P0 ;  /* 0x000000058d091211 */ /* 0x000fe400000f14ff */
[----:B------:R-:W3:Y:S03]  /*0740*/  @!P1 LDC.64 R4, c[0x0][0x438] ;  /* 0x00010e00ff049b82 */ /* 0x000ee60000000a00 */
[----:B------:R-:W4:Y:S01]  /*0750*/  @P1 LDG.E R8, desc[UR14][R8.64] ;  /* 0x0000000e08081981 */ /* 0x000f22000c1e1900 */
[----:B------:R-:W-:Y:S01]  /*0760*/  UMOV UR18, URZ ;  /* 0x000000ff00127c82 */ /* 0x000fe20008000000 */
[----:B------:R-:W-:Y:S01]  /*0770*/  USHF.L.U32 UR16, UR12, 0x7, URZ ;  /* 0x000000070c107899 */ /* 0x000fe200080006ff */
[----:B-1----:R-:W-:-:S04]  /*0780*/  @!P1 ISETP.NE.U32.AND P0, PT, R6, RZ, PT ;  /* 0x000000ff0600920c */ /* 0x002fc80003f05070 */
[----:B------:R-:W-:-:S04]  /*0790*/  @!P1 ISETP.NE.AND.EX P0, PT, R7, RZ, PT, P0 ;  /* 0x000000ff0700920c */ /* 0x000fc80003f05300 */
[----:B---3--:R-:W-:Y:S02]  /*07a0*/  @!P1 SEL R5, R5, RZ, P0 ;  /* 0x000000ff05059207 */ /* 0x008fe40000000000 */
[----:B--2---:R-:W-:-:S13]  /*07b0*/  @P2 R2UR UR18, R3 ;  /* 0x00000000031222ca */ /* 0x004fda00000e0000 */
[----:B----4-:R-:W-:Y:S01]  /*07c0*/  @P1 VIADD R3, R8, -UR18 ;  /* 0x8000001208031c36 */ /* 0x010fe20008000000 */
[----:B------:R-:W-:-:S04]  /*07d0*/  @!P1 IADD3 R3, PT, PT, R5, -UR18, R4 ;  /* 0x8000001205039c10 */ /* 0x000fc8000fffe004 */
[----:B------:R-:W-:-:S13]  /*07e0*/  ISETP.LE.AND P0, PT, R3, UR16, PT ;  /* 0x0000001003007c0c */ /* 0x000fda000bf03270 */
[----:B-----5:R-:W-:Y:S05]  /*07f0*/  @P0 BRA `(.L_x_1249) ;  /* 0x0000006400600947 */ /* 0x020fea0003800000 */
[----:B------:R-:W1:Y:S01]  /*0800*/  LDC R3, c[0x0][0x3e8] ;  /* 0x0000fa00ff037b82 */ /* 0x000e620000000800 */
[----:B------:R-:W2:Y:S01]  /*0810*/  LDCU.U8 UR6, c[0x0][0x548] ;  /* 0x0000a900ff0677ac */ /* 0x000ea20008000000 */
[----:B------:R-:W3:Y:S01]  /*0820*/  LDCU.U8 UR17, c[0x0][0x5f0] ;  /* 0x0000be00ff1177ac */ /* 0x000ee20008000000 */
[----:B--2---:R-:W-:Y:S02]  /*0830*/  ISETP.NE.AND P0, PT, RZ, UR6, PT ;  /* 0x00000006ff007c0c */ /* 0x004fe4000bf05270 */
[----:B-1----:R-:W-:-:S04]  /*0840*/  IABS R6, R3 ;  /* 0x0000000300067213 */ /* 0x002fc80000000000 */
[----:B------:R-:W1:Y:S07]  /*0850*/  I2F.RP R7, R6 ;  /* 0x0000000600077306 */ /* 0x000e6e0000209400 */
[----:B------:R-:W2:Y:S01]  /*0860*/  @P0 LDC R17, c[0x0][0x454] ;  /* 0x00011500ff110b82 */ /* 0x000ea20000000800 */
[----:B-1----:R-:W1:Y:S01]  /*0870*/  MUFU.RCP R8, R7 ;  /* 0x0000000700087308 */ /* 0x002e620000001000 */
[----:B--2---:R-:W-:Y:S02]  /*0880*/  @P0 IMAD R17, R140, R17, RZ ;  /* 0x000000118c110224 */ /* 0x004fe400078e02ff */
[----:B-1----:R-:W-:-:S05]  /*0890*/  VIADD R8, R8, 0xffffffe ;  /* 0x0ffffffe08087836 */ /* 0x002fca0000000000 */
[----:B------:R-:W1:Y:S02]  /*08a0*/  F2I.FTZ.U32.TRUNC.NTZ R9, R8 ;  /* 0x0000000800097305 */ /* 0x000e64000021f000 */
[----:B-1----:R-:W-:Y:S01]  /*08b0*/  IMAD.MOV R4, RZ, RZ, -R9 ;  /* 0x000000ffff047224 */ /* 0x002fe200078e0a09 */
[----:B------:R-:W-:-:S03]  /*08c0*/  MOV R8, RZ ;  /* 0x000000ff00087202 */ /* 0x000fc60000000f00 */
[----:B------:R-:W-:Y:S01]  /*08d0*/  IMAD R5, R4, R6, RZ ;  /* 0x0000000604057224 */ /* 0x000fe200078e02ff */
[----:B------:R-:W-:-:S03]  /*08e0*/  IABS R4, R140 ;  /* 0x0000008c00047213 */ /* 0x000fc60000000000 */
[----:B------:R-:W-:-:S04]  /*08f0*/  IMAD.HI.U32 R5, R9, R5, R8 ;  /* 0x0000000509057227 */ /* 0x000fc800078e0008 */
[----:B------:R-:W-:Y:S02]  /*0900*/  IMAD.SHL.U32 R8, R141, 0x80, RZ ;  /* 0x000000808d087824 */ /* 0x000fe400078e00ff */
[----:B------:R-:W-:Y:S02]  /*0910*/  IMAD.HI.U32 R32, R5, R4, RZ ;  /* 0x0000000405207227 */ /* 0x000fe400078e00ff */
[----:B------:R-:W1:Y:S02]  /*0920*/  @!P0 LDC R5, c[0x0][0x3e0] ;  /* 0x0000f800ff058b82 */ /* 0x000e640000000800 */
[----:B------:R-:W-:-:S04]  /*0930*/  IMAD.MOV R7, RZ, RZ, -R32 ;  /* 0x000000ffff077224 */ /* 0x000fc800078e0a20 */
[C---:B------:R-:W-:Y:S02]  /*0940*/  IMAD R7, R6.reuse, R7, R4 ;  /* 0x0000000706077224 */ /* 0x040fe400078e0204 */
[----:B------:R-:W2:Y:S03]  /*0950*/  LDC R4, c[0x0][0x434] ;  /* 0x00010d00ff047b82 */ /* 0x000ea60000000800 */
[----:B------:R-:W-:-:S13]  /*0960*/  ISETP.GT.U32.AND P2, PT, R6, R7, PT ;  /* 0x000000070600720c */ /* 0x000fda0003f44070 */
[----:B------:R-:W-:Y:S01]  /*0970*/  @!P2 IMAD.IADD R7, R7, 0x1, -R6 ;  /* 0x000000010707a824 */ /* 0x000fe200078e0a06 */
[----:B------:R-:W-:Y:S01]  /*0980*/  @!P2 IADD3 R32, PT, PT, R32, 0x1, RZ ;  /* 0x000000012020a810 */ /* 0x000fe20007ffe0ff */
[----:B-1----:R-:W-:Y:S01]  /*0990*/  @!P0 IMAD R5, R141, R5, R140 ;  /* 0x000000058d058224 */ /* 0x002fe200078e028c */
[----:B------:R-:W-:Y:S02]  /*09a0*/  ISETP.NE.AND P2, PT, R3, RZ, PT ;  /* 0x000000ff0300720c */ /* 0x000fe40003f45270 */
[----:B------:R-:W-:Y:S02]  /*09b0*/  ISETP.GE.U32.AND P3, PT, R7, R6, PT ;  /* 0x000000060700720c */ /* 0x000fe40003f66070 */
[----:B------:R-:W-:Y:S01]  /*09c0*/  LOP3.LUT R6, R140, R3, RZ, 0x3c, !PT ;  /* 0x000000038c067212 */ /* 0x000fe200078e3cff */
[-C--:B--2---:R-:W-:Y:S02]  /*09d0*/  @P0 IMAD R17, R141, R4.reuse, R17 ;  /* 0x000000048d110224 */ /* 0x084fe400078e0211 */
[----:B------:R-:W-:Y:S01]  /*09e0*/  @!P0 IMAD R17, R5, R4, RZ ;  /* 0x0000000405118224 */ /* 0x000fe200078e02ff */
[----:B------:R-:W-:Y:S01]  /*09f0*/  ISETP.GE.AND P1, PT, R6, RZ, PT ;  /* 0x000000ff0600720c */ /* 0x000fe20003f26270 */
[----:B------:R-:W-:-:S05]  /*0a00*/  VIADD R6, R4, 0x7f ;  /* 0x0000007f04067836 */ /* 0x000fca0000000000 */
[----:B------:R-:W-:Y:S01]  /*0a10*/  SHF.R.S32.HI R9, RZ, 0x1f, R6 ;  /* 0x0000001fff097819 */ /* 0x000fe20000011406 */
[----:B------:R-:W-:-:S03]  /*0a20*/  @P3 VIADD R32, R32, 0x1 ;  /* 0x0000000120203836 */ /* 0x000fc60000000000 */
[----:B------:R-:W-:-:S03]  /*0a30*/  LEA.HI R9, R9, R6, RZ, 0x7 ;  /* 0x0000000609097211 */ /* 0x000fc600078f38ff */
[----:B------:R-:W-:Y:S02]  /*0a40*/  @!P1 IADD3 R32, PT, PT, -R32, RZ, RZ ;  /* 0x000000ff20209210 */ /* 0x000fe40007ffe1ff */
[----:B------:R-:W-:Y:S02]  /*0a50*/  SHF.R.S32.HI R9, RZ, 0x7, R9 ;  /* 0x00000007ff097819 */ /* 0x000fe40000011409 */
[----:B------:R-:W-:Y:S02]  /*0a60*/  @!P2 LOP3.LUT R32, RZ, R3, RZ, 0x33, !PT ;  /* 0x00000003ff20a212 */ /* 0x000fe400078e33ff */
[----:B------:R-:W-:Y:S02]  /*0a70*/  IADD3 R166, PT, PT, R9, -0x1, RZ ;  /* 0xffffffff09a67810 */ /* 0x000fe40007ffe0ff */
[----:B------:R-:W-:Y:S01]  /*0a80*/  SHF.R.S32.HI R21, RZ, 0x1f, R32 ;  /* 0x0000001fff157819 */ /* 0x000fe20000011420 */
[----:B---3--:R-:W-:Y:S06]  /*0a90*/  @!P0 BRA `(.L_x_1250) ;  /* 0x00000000001c8947 */ /* 0x008fec0003800000 */
[----:B------:R-:W1:Y:S01]  /*0aa0*/  LDC R6, c[0x0][0x444] ;  /* 0x00011100ff067b82 */ /* 0x000e620000000800 */
[----:B------:R-:W2:Y:S01]  /*0ab0*/  LDCU UR7, c[0x0][0x430] ;  /* 0x00008600ff0777ac */ /* 0x000ea20008000800 */
[----:B------:R-:W2:Y:S02]  /*0ac0*/  LDCU UR6, c[0x0][0x454] ;  /* 0x00008a80ff0677ac */ /* 0x000ea40008000800 */
[----:B--2---:R-:W-:Y:S01]  /*0ad0*/  ULEA UR6, UR7, UR6, 0x7 ;  /* 0x0000000607067291 */ /* 0x004fe2000f8e38ff */
[----:B-1----:R-:W-:-:S05]  /*0ae0*/  IMAD R15, R141, R6, R8 ;  /* 0x000000068d0f7224 */ /* 0x002fca00078e0208 */
[----:B------:R-:W-:Y:S01]  /*0af0*/  IMAD R15, R140, UR6, R15 ;  /* 0x000000068c0f7c24 */ /* 0x000fe2000f8e020f */
[----:B------:R-:W-:Y:S06]  /*0b00*/  BRA `(.L_x_1251) ;  /* 0x0000000000107947 */ /* 0x000fec0003800000 */
.L_x_1250:
[----:B------:R-:W1:Y:S01]  /*0b10*/  LDC R6, c[0x0][0x444] ;  /* 0x00011100ff067b82 */ /* 0x000e620000000800 */
[----:B------:R-:W2:Y:S02]  /*0b20*/  LDCU UR6, c[0x0][0x3e0] ;  /* 0x00007c00ff0677ac */ /* 0x000ea40008000800 */
[----:B--2---:R-:W-:-:S04]  /*0b30*/  IMAD R15, R141, UR6, R140 ;  /* 0x000000068d0f7c24 */ /* 0x004fc8000f8e028c */
[----:B-1----:R-:W-:-:S07]  /*0b40*/  IMAD R15, R15, R6, RZ ;  /* 0x000000060f0f7224 */ /* 0x002fce00078e02ff */
.L_x_1251:
[----:B------:R-:W1:Y:S01]  /*0b50*/  LDCU.64 UR8, c[0x0][0x588] ;  /* 0x0000b100ff0877ac */ /* 0x000e620008000a00 */
[----:B------:R-:W-:Y:S01]  /*0b60*/  LOP3.LUT R26, R139, 0x18, RZ, 0xc0, !PT ;  /* 0x000000188b1a7812 */ /* 0x000fe200078ec0ff */
[----:B------:R-:W-:Y:S01]  /*0b70*/  IMAD.MOV.U32 R27, RZ, RZ, RZ ;  /* 0x000000ffff1b7224 */ /* 0x000fe200078e00ff */
[----:B------:R-:W-:Y:S01]  /*0b80*/  ISETP.GE.AND P2, PT, R4, 0x1, PT ;  /* 0x000000010400780c */ /* 0x000fe20003f46270 */
[----:B------:R-:W2:Y:S01]  /*0b90*/  LDCU.64 UR10, c[0x0][0x3a0] ;  /* 0x00007400ff0a77ac */ /* 0x000ea20008000a00 */
[----:B------:R-:W-:Y:S01]  /*0ba0*/  SHF.R.S32.HI R4, RZ, 0x1f, R6 ;  /* 0x0000001fff047819 */ /* 0x000fe20000011406 */
[----:B------:R-:W-:Y:S01]  /*0bb0*/  IMAD.WIDE.U32 R6, R141, R6, RZ ;  /* 0x000000068d067225 */ /* 0x000fe200078e00ff */
[----:B------:R-:W3:Y:S01]  /*0bc0*/  LDC.64 R10, c[0x0][0x590] ;  /* 0x00016400ff0a7b82 */ /* 0x000ee20000000a00 */
[----:B------:R-:W4:Y:S01]  /*0bd0*/  LDCU.64 UR6, c[0x0][0x3a8] ;  /* 0x00007500ff0677ac */ /* 0x000f220008000a00 */
[----:B------:R-:W-:Y:S01]  /*0be0*/  LOP3.LUT R3, R166, 0x80000001, RZ, 0xc0, !PT ;  /* 0x80000001a6037812 */ /* 0x000fe200078ec0ff */
[----:B------:R-:W-:Y:S01]  /*0bf0*/  IMAD R19, R4, R141, RZ ;  /* 0x0000008d04137224 */ /* 0x000fe200078e02ff */
[----:B------:R-:W-:Y:S01]  /*0c00*/  LEA R24, R9, 0xffffff80, 0x7 ;  /* 0xffffff8009187811 */ /* 0x000fe200078e38ff */
[----:B------:R-:W5:Y:S01]  /*0c10*/  LDCU UR19, c[0x0][0x3e0] ;  /* 0x00007c00ff1377ac */ /* 0x000f620008000800 */
[----:B------:R-:W-:Y:S01]  /*0c20*/  ISETP.NE.AND P3, PT, R3, 0x1, PT ;  /* 0x000000010300780c */ /* 0x000fe20003f65270 */
[----:B------:R-:W-:Y:S01]  /*0c30*/  IMAD.IADD R19, R7, 0x1, R19 ;  /* 0x0000000107137824 */ /* 0x000fe200078e0213 */
[----:B------:R-:W3:Y:S01]  /*0c40*/  S2R R3, SR_TID.X ;  /* 0x0000000000037919 */ /* 0x000ee20000002100 */
[----:B------:R-:W5:Y:S01]  /*0c50*/  LDCU UR20, c[0x0][0x44c] ;  /* 0x00008980ff1477ac */ /* 0x000f620008000800 */
[----:B------:R-:W3:Y:S01]  /*0c60*/  LDC.64 R12, c[0x0][0x598] ;  /* 0x00016600ff0c7b82 */ /* 0x000ee20000000a00 */
[C---:B-1----:R-:W-:Y:S01]  /*0c70*/  IMAD.WIDE.U32 R30, R141.reuse, UR8, R26 ;  /* 0x000000088d1e7c25 */ /* 0x042fe2000f8e001a */
[----:B------:R-:W-:Y:S01]  /*0c80*/  SHF.R.S32.HI R23, RZ, 0x1f, R24 ;  /* 0x0000001fff177819 */ /* 0x000fe20000011418 */
[----:B------:R-:W1:Y:S01]  /*0c90*/  S2R R16, SR_CTAID.X ;  /* 0x0000000000107919 */ /* 0x000e620000002500 */
[----:B------:R-:W-:Y:S01]  /*0ca0*/  ISETP.NE.AND P4, PT, RZ, UR17, PT ;  /* 0x00000011ff007c0c */ /* 0x000fe2000bf85270 */
[C---:B------:R-:W-:Y:S01]  /*0cb0*/  IMAD R31, R141.reuse, UR9, R31 ;  /* 0x000000098d1f7c24 */ /* 0x040fe2000f8e021f */
[----:B------:R-:W3:Y:S01]  /*0cc0*/  LDCU.64 UR8, c[0x0][0x3d0] ;  /* 0x00007a00ff0877ac */ /* 0x000ee20008000a00 */
[----:B--2---:R-:W-:Y:S01]  /*0cd0*/  IMAD.WIDE.U32 R34, R141, UR10, R26 ;  /* 0x0000000a8d227c25 */ /* 0x004fe2000f8e001a */
[----:B------:R-:W2:Y:S01]  /*0ce0*/  LDC.64 R176, c[0x0][0x420] ;  /* 0x00010800ffb07b82 */ /* 0x000ea20000000a00 */
[----:B------:R-:W-:-:S02]  /*0cf0*/  LEA R15, R166, R15, 0x7 ;  /* 0x0000000fa60f7211 */ /* 0x000fc400078e38ff */
[----:B------:R-:W-:Y:S01]  /*0d00*/  CS2R R94, SRZ ;  /* 0x00000000005e7805 */ /* 0x000fe2000001ff00 */
[C---:B----4-:R-:W-:Y:S01]  /*0d10*/  IMAD.WIDE.U32 R26, R141.reuse, UR6, R26 ;  /* 0x000000068d1a7c25 */ /* 0x050fe2000f8e001a */
[----:B------:R-:W-:Y:S02]  /*0d20*/  CS2R R92, SRZ ;  /* 0x00000000005c7805 */ /* 0x000fe4000001ff00 */
[----:B------:R-:W-:Y:S02]  /*0d30*/  CS2R R98, SRZ ;  /* 0x0000000000627805 */ /* 0x000fe4000001ff00 */
[----:B------:R-:W-:Y:S01]  /*0d40*/  CS2R R96, SRZ ;  /* 0x0000000000607805 */ /* 0x000fe2000001ff00 */
[C---:B------:R-:W-:Y:S01]  /*0d50*/  IMAD R27, R141.reuse, UR7, R27 ;  /* 0x000000078d1b7c24 */ /* 0x040fe2000f8e021b */
[----:B------:R-:W4:Y:S01]  /*0d60*/  LDCU.64 UR6, c[0x0][0x3d8] ;  /* 0x00007b00ff0677ac */ /* 0x000f220008000a00 */
[----:B------:R-:W-:Y:S01]  /*0d70*/  IMAD R35, R141, UR11, R35 ;  /* 0x0000000b8d237c24 */ /* 0x000fe2000f8e0223 */
[----:B------:R-:W2:Y:S01]  /*0d80*/  LDC.64 R154, c[0x0][0x5e8] ;  /* 0x00017a00ff9a7b82 */ /* 0x000ea20000000a00 */
[----:B-----5:R-:W-:Y:S01]  /*0d90*/  IMAD R19, R19, UR19, RZ ;  /* 0x0000001313137c24 */ /* 0x020fe2000f8e02ff */
[----:B------:R-:W5:Y:S01]  /*0da0*/  LDCU.64 UR10, c[0x0][0x3c8] ;  /* 0x00007900ff0a77ac */ /* 0x000f620008000a00 */
[----:B------:R-:W-:Y:S01]  /*0db0*/  IMAD R28, R140, UR20, RZ ;  /* 0x000000148c1c7c24 */ /* 0x000fe2000f8e02ff */
[----:B------:R-:W-:Y:S01]  /*0dc0*/  CS2R R90, SRZ ;  /* 0x00000000005a7805 */ /* 0x000fe2000001ff00 */
[----:B---3--:R-:W-:Y:S01]  /*0dd0*/  IMAD R14, R23, R10, RZ ;  /* 0x0000000a170e7224 */ /* 0x008fe200078e02ff */
[----:B------:R-:W-:Y:S01]  /*0de0*/  CS2R R88, SRZ ;  /* 0x0000000000587805 */ /* 0x000fe2000001ff00 */
[----:B------:R-:W-:Y:S01]  /*0df0*/  IMAD R5, R21, UR8, RZ ;  /* 0x0000000815057c24 */ /* 0x000fe2000f8e02ff */
[----:B------:R-:W-:Y:S01]  /*0e00*/  SHF.R.S32.HI R29, RZ, 0x1f, R28 ;  /* 0x0000001fff1d7819 */ /* 0x000fe2000001141c */
[----:B------:R-:W-:Y:S01]  /*0e10*/  IMAD.WIDE.U32 R34, R32, UR8, R34 ;  /* 0x0000000820227c25 */ /* 0x000fe2000f8e0022 */
[----:B------:R-:W-:Y:S01]  /*0e20*/  USHF.R.S32.HI UR8, URZ, 0x1f, UR19 ;  /* 0x0000001fff087899 */ /* 0x000fe20008011413 */
[----:B------:R-:W-:-:S02]  /*0e30*/  CS2R R86, SRZ ;  /* 0x0000000000567805 */ /* 0x000fc4000001ff00 */
[----:B------:R-:W-:Y:S01]  /*0e40*/  CS2R R84, SRZ ;  /* 0x0000000000547805 */ /* 0x000fe2000001ff00 */
[----:B------:R-:W-:Y:S01]  /*0e50*/  IMAD R20, R32, UR9, R5 ;  /* 0x0000000920147c24 */ /* 0x000fe2000f8e0205 */
[----:B------:R-:W-:Y:S01]  /*0e60*/  CS2R R78, SRZ ;  /* 0x00000000004e7805 */ /* 0x000fe2000001ff00 */
[----:B------:R-:W3:Y:S01]  /*0e70*/  LDC.64 R4, c[0x0][0x3b0] ;  /* 0x0000ec00ff047b82 */ /* 0x000ee20000000a00 */
[----:B----4-:R-:W-:Y:S01]  /*0e80*/  IMAD R21, R21, UR6, RZ ;  /* 0x0000000615157c24 */ /* 0x010fe2000f8e02ff */
[----:B------:R-:W-:Y:S01]  /*0e90*/  CS2R R76, SRZ ;  /* 0x00000000004c7805 */ /* 0x000fe2000001ff00 */
[C---:B------:R-:W-:Y:S01]  /*0ea0*/  IMAD R19, R6.reuse, UR8, R19 ;  /* 0x0000000806137c24 */ /* 0x040fe2000f8e0213 */
[----:B------:R-:W-:Y:S01]  /*0eb0*/  USHF.R.S32.HI UR8, URZ, 0x1f, UR20 ;  /* 0x0000001fff087899 */ /* 0x000fe20008011414 */
[----:B------:R-:W-:Y:S01]  /*0ec0*/  IMAD.WIDE.U32 R6, R6, UR19, RZ ;  /* 0x0000001306067c25 */ /* 0x000fe2000f8e00ff */
[----:B------:R-:W-:Y:S02]  /*0ed0*/  CS2R R82, SRZ ;  /* 0x0000000000527805 */ /* 0x000fe4000001ff00 */
[----:B------:R-:W-:-:S02]  /*0ee0*/  CS2R R80, SRZ ;  /* 0x0000000000507805 */ /* 0x000fc4000001ff00 */
[----:B------:R-:W-:Y:S01]  /*0ef0*/  CS2R R74, SRZ ;  /* 0x00000000004a7805 */ /* 0x000fe2000001ff00 */
[C---:B------:R-:W-:Y:S01]  /*0f00*/  IMAD R18, R32.reuse, UR7, R21 ;  /* 0x0000000720127c24 */ /* 0x040fe2000f8e0215 */
[----:B------:R-:W-:Y:S01]  /*0f10*/  CS2R R72, SRZ ;  /* 0x0000000000487805 */ /* 0x000fe2000001ff00 */
[----:B------:R-:W-:Y:S01]  /*0f20*/  IMAD.WIDE.U32 R32, R32, UR6, R26 ;  /* 0x0000000620207c25 */ /* 0x000fe2000f8e001a */
[----:B------:R-:W-:Y:S01]  /*0f30*/  IADD3 R26, PT, PT, R7, R19, RZ ;  /* 0x00000013071a7210 */ /* 0x000fe20007ffe0ff */
[----:B------:R-:W4:Y:S01]  /*0f40*/  LDCU.64 UR6, c[0x0][0x550] ;  /* 0x0000aa00ff0677ac */ /* 0x000f220008000a00 */
[----:B------:R-:W-:Y:S01]  /*0f50*/  CS2R R70, SRZ ;  /* 0x0000000000467805 */ /* 0x000fe2000001ff00 */
[----:B------:R-:W-:Y:S01]  /*0f60*/  IMAD.WIDE.U32 R28, R6, UR20, R28 ;  /* 0x00000014061c7c25 */ /* 0x000fe2000f8e001c */
[----:B------:R-:W-:Y:S02]  /*0f70*/  IADD3 R19, PT, PT, R33, R18, RZ ;  /* 0x0000001221137210 */ /* 0x000fe40007ffe0ff */
[----:B------:R-:W-:Y:S01]  /*0f80*/  CS2R R68, SRZ ;  /* 0x0000000000447805 */ /* 0x000fe2000001ff00 */
[----:B------:R-:W-:-:S02]  /*0f90*/  IMAD R26, R26, UR20, RZ ;  /* 0x000000141a1a7c24 */ /* 0x000fc4000f8e02ff */
[----:B------:R-:W-:Y:S02]  /*0fa0*/  IMAD R14, R24, R11, R14 ;  /* 0x0000000b180e7224 */ /* 0x000fe400078e020e */
[----:B------:R-:W-:Y:S01]  /*0fb0*/  IMAD R26, R6, UR8, R26 ;  /* 0x00000008061a7c24 */ /* 0x000fe2000f8e021a */
[----:B------:R-:W1:Y:S01]  /*0fc0*/  LDCU.64 UR8, c[0x0][0x398] ;  /* 0x00007300ff0877ac */ /* 0x000e620008000a00 */
[----:B------:R-:W5:Y:S01]  /*0fd0*/  LDC.64 R6, c[0x0][0x460] ;  /* 0x00011800ff067b82 */ /* 0x000f620000000a00 */
[----:B------:R-:W-:-:S04]  /*0fe0*/  IMAD.WIDE.U32 R30, R24, R10, R30 ;  /* 0x0000000a181e7225 */ /* 0x000fc800078e001e */
[----:B------:R-:W-:Y:S01]  /*0ff0*/  IMAD.IADD R31, R31, 0x1, R14 ;  /* 0x000000011f1f7824 */ /* 0x000fe200078e020e */
[--C-:B------:R-:W-:Y:S01]  /*1000*/  SHF.R.U32.HI R14, RZ, 0x2, R3.reuse ;  /* 0x00000002ff0e7819 */ /* 0x100fe20000011603 */
[----:B------:R-:W-:Y:S01]  /*1010*/  IMAD.IADD R21, R35, 0x1, R20 ;  /* 0x0000000123157824 */ /* 0x000fe200078e0214 */
[----:B------:R-:W-:Y:S01]  /*1020*/  SHF.R.U32.HI R3, RZ, 0x5, R3 ;  /* 0x00000005ff037819 */ /* 0x000fe20000011603 */
[----:B------:R-:W-:-:S04]  /*1030*/  IMAD.WIDE.U32 R36, R140, R12, R30 ;  /* 0x0000000c8c247225 */ /* 0x000fc800078e001e */
[----:B------:R-:W-:Y:S02]  /*1040*/  IMAD R37, R140, R13, R37 ;  /* 0x0000000d8c257224 */ /* 0x000fe400078e0225 */
[-C--:B---3--:R-:W-:Y:S02]  /*1050*/  IMAD R12, R23, R4.reuse, RZ ;  /* 0x00000004170c7224 */ /* 0x088fe400078e02ff */
[----:B------:R-:W-:-:S04]  /*1060*/  IMAD.WIDE.U32 R30, R24, R4, RZ ;  /* 0x00000004181e7225 */ /* 0x000fc800078e00ff */
[----:B------:R-:W-:Y:S01]  /*1070*/  IMAD.MOV.U32 R20, RZ, RZ, R34 ;  /* 0x000000ffff147224 */ /* 0x000fe200078e0022 */
[----:B------:R-:W-:Y:S01]  /*1080*/  LOP3.LUT R30, R30, 0x18, R139, 0xf8, !PT ;  /* 0x000000181e1e7812 */ /* 0x000fe200078ef88b */
[----:B------:R-:W-:Y:S01]  /*1090*/  IMAD.WIDE.U32 R34, R14, R10, R36 ;  /* 0x0000000a0e227225 */ /* 0x000fe200078e0024 */
[----:B-----5:R-:W-:Y:S02]  /*10a0*/  ISETP.NE.U32.AND P1, PT, R6, RZ, PT ;  /* 0x000000ff0600720c */ /* 0x020fe40003f25070 */
[----:B------:R-:W-:Y:S01]  /*10b0*/  SEL R6, RZ, 0x2000, P3 ;  /* 0x00002000ff067807 */ /* 0x000fe20001800000 */
[----:B------:R-:W-:Y:S01]  /*10c0*/  IMAD R12, R24, R5, R12 ;  /* 0x00000005180c7224 */ /* 0x000fe200078e020c */
[----:B----4-:R-:W-:Y:S01]  /*10d0*/  LEA R158, P0, R34, UR6, 0x1 ;  /* 0x00000006229e7c11 */ /* 0x010fe2000f8008ff */
[----:B------:R-:W-:Y:S01]  /*10e0*/  IMAD R159, R14, R11, R35 ;  /* 0x0000000b0e9f7224 */ /* 0x000fe200078e0223 */
[----:B------:R-:W-:Y:S01]  /*10f0*/  ISETP.NE.AND.EX P1, PT, R7, RZ, PT, P1 ;  /* 0x000000ff0700720c */ /* 0x000fe20003f25310 */
[----:B------:R-:W-:Y:S01]  /*1100*/  IMAD.IADD R31, R31, 0x1, R12 ;  /* 0x000000011f1f7824 */ /* 0x000fe200078e020c */
[C---:B------:R-:W-:Y:S01]  /*1110*/  SHF.L.U64.HI R12, R10.reuse, 0x6, R11 ;  /* 0x000000060a0c7819 */ /* 0x040fe2000001020b */
[----:B------:R-:W-:Y:S01]  /*1120*/  IMAD.MOV.U32 R18, RZ, RZ, R32 ;  /* 0x000000ffff127224 */ /* 0x000fe200078e0020 */
[----:B------:R-:W-:Y:S01]  /*1130*/  SHF.L.U32 R11, R10, 0x6, RZ ;  /* 0x000000060a0b7819 */ /* 0x000fe200000006ff */
[----:B-1----:R-:W-:Y:S01]  /*1140*/  IMAD.WIDE.U32 R32, R141, UR8, R30 ;  /* 0x000000088d207c25 */ /* 0x002fe2000f8e001e */
[----:B------:R-:W-:Y:S01]  /*1150*/  LEA.HI.X R159, R34, UR7, R159, 0x1, P0 ;  /* 0x00000007229f7c11 */ /* 0x000fe200080f0c9f */
[----:B------:R-:W1:Y:S01]  /*1160*/  S2R R7, SR_TID.X ;  /* 0x0000000000077919 */ /* 0x000e620000002100 */
[----:B------:R-:W-:Y:S01]  /*1170*/  @P4 BAR.SYNC.DEFER_BLOCKING 0x0 ;  /* 0x0000000000004b1d */ /* 0x000fe20000010000 */
[----:B------:R-:W-:Y:S01]  /*1180*/  LEA R30, P0, R11, R158, 0x1 ;  /* 0x0000009e0b1e7211 */ /* 0x000fe200078008ff */
[----:B------:R-:W-:Y:S01]  /*1190*/  IMAD R33, R141, UR9, R33 ;  /* 0x000000098d217c24 */ /* 0x000fe2000f8e0221 */
[----:B------:R-:W-:Y:S01]  /*11a0*/  UIMAD.WIDE UR8, UR19, UR20, URZ ;  /* 0x00000014130872a5 */ /* 0x000fe2000f8e02ff */
[----:B------:R-:W-:Y:S01]  /*11b0*/  IMAD.IADD R27, R29, 0x1, R26 ;  /* 0x000000011d1b7824 */ /* 0x000fe200078e021a */
[----:B------:R-:W-:Y:S01]  /*11c0*/  LEA.HI.X R31, R11, R159, R12, 0x1, P0 ;  /* 0x0000009f0b1f7211 */ /* 0x000fe200000f0c0c */
[----:B------:R-:W3:Y:S01]  /*11d0*/  LDCU.64 UR6, c[0x0][0x380] ;  /* 0x00007000ff0677ac */ /* 0x000ee20008000a00 */
[----:B------:R-:W-:Y:S01]  /*11e0*/  SEL R11, R8, RZ, P1 ;  /* 0x000000ff080b7207 */ /* 0x000fe20000800000 */
[----:B------:R-:W-:Y:S01]  /*11f0*/  IMAD.MOV.U32 R26, RZ, RZ, R28 ;  /* 0x000000ffff1a7224 */ /* 0x000fe200078e001c */
[----:B------:R-:W4:Y:S01]  /*1200*/  LDC.64 R12, c[0x0][0x5f8] ;  /* 0x00017e00ff0c7b82 */ /* 0x000f220000000a00 */
[----:B------:R-:W-:Y:S01]  /*1210*/  IMAD.WIDE.U32 R28, R140, UR10, R32 ;  /* 0x0000000a8c1c7c25 */ /* 0x000fe2000f8e0020 */
[----:B------:R-:W-:Y:S01]  /*1220*/  IADD3 R24, P0, PT, R24, R11, RZ ;  /* 0x0000000b18187210 */ /* 0x000fe20007f1e0ff */
[----:B------:R-:W-:-:S02]  /*1230*/  UIMAD UR20, UR19, UR20, URZ ;  /* 0x00000014131472a4 */ /* 0x000fc4000f8e02ff */
[----:B------:R-:W-:Y:S01]  /*1240*/  IMAD R29, R140, UR11, R29 ;  /* 0x0000000b8c1d7c24 */ /* 0x000fe2000f8e021d */
[----:B------:R-:W-:Y:S01]  /*1250*/  IADD3.X R23, PT, PT, RZ, R23, RZ, P0, !PT ;  /* 0x00000017ff177210 */ /* 0x000fe200007fe4ff */
[----:B------:R-:W-:Y:S01]  /*1260*/  IMAD R22, R24, UR9, RZ ;  /* 0x0000000918167c24 */ /* 0x000fe2000f8e02ff */
[----:B------:R-:W5:Y:S01]  /*1270*/  LDC.64 R10, c[0x0][0x3b8] ;  /* 0x0000ee00ff0a7b82 */ /* 0x000f620000000a00 */
[----:B------:R-:W-:Y:S01]  /*1280*/  IMAD.WIDE.U32 R28, R14, R4, R28 ;  /* 0x000000040e1c7225 */ /* 0x000fe200078e001c */
[----:B------:R-:W2:Y:S03]  /*1290*/  LDCU.64 UR10, c[0x0][0x570] ;  /* 0x0000ae00ff0a77ac */ /* 0x000ea60008000a00 */
[----:B------:R-:W-:Y:S01]  /*12a0*/  IMAD R22, R23, UR8, R22 ;  /* 0x0000000817167c24 */ /* 0x000fe2000f8e0216 */
[----:B------:R-:W-:Y:S01]  /*12b0*/  SHF.L.U64.HI R23, R4, 0x6, R5 ;  /* 0x0000000604177819 */ /* 0x000fe20000010205 */
[----:B------:R-:W-:Y:S01]  /*12c0*/  IMAD R157, R14, R5, R29 ;  /* 0x000000050e9d7224 */ /* 0x000fe200078e021d */
[----:B---3--:R-:W-:Y:S01]  /*12d0*/  LEA R156, P0, R28, UR6, 0x1 ;  /* 0x000000061c9c7c11 */ /* 0x008fe2000f8008ff */
[----:B------:R-:W-:Y:S01]  /*12e0*/  IMAD.SHL.U32 R8, R4, 0x40, RZ ;  /* 0x0000004004087824 */ /* 0x000fe200078e00ff */
[----:B------:R-:W-:Y:S01]  /*12f0*/  USHF.R.S32.HI UR6, URZ, 0x1f, UR18 ;  /* 0x0000001fff067899 */ /* 0x000fe20008011412 */
[----:B------:R-:W3:Y:S01]  /*1300*/  LDC.64 R4, c[0x0][0x3c0] ;  /* 0x0000f000ff047b82 */ /* 0x000ee20000000a00 */
[----:B------:R-:W-:Y:S01]  /*1310*/  IMAD.WIDE.U32 R24, R24, UR8, R26 ;  /* 0x0000000818187c25 */ /* 0x000fe2000f8e001a */
[----:B------:R-:W-:Y:S01]  /*1320*/  LEA.HI.X R157, R28, UR7, R157, 0x1, P0 ;  /* 0x000000071c9d7c11 */ /* 0x000fe200080f0c9d */
[----:B------:R-:W-:Y:S01]  /*1330*/  UIADD3 UR18, UP0, UPT, UR16, UR18, URZ ;  /* 0x0000001210127290 */ /* 0x000fe2000ff1e0ff */
[----:B------:R-:W-:Y:S01]  /*1340*/  LEA R26, P0, R8, R156, 0x1 ;  /* 0x0000009c081a7211 */ /* 0x000fe200078008ff */
[----:B----4-:R-:W-:Y:S01]  /*1350*/  IMAD.WIDE.U32 R28, R16, R12, RZ ;  /* 0x0000000c101c7225 */ /* 0x010fe200078e00ff */
[----:B------:R-:W-:Y:S01]  /*1360*/  IADD3 R22, PT, PT, R25, R22, RZ ;  /* 0x0000001619167210 */ /* 0x000fe20007ffe0ff */
[----:B------:R-:W-:Y:S01]  /*1370*/  ULEA.HI.X.SX32 UR16, UR16, UR6, 0x1, UP0 ;  /* 0x0000000610107291 */ /* 0x000fe200080f0eff */
[----:B------:R-:W-:Y:S01]  /*1380*/  LEA.HI.X R27, R8, R157, R23, 0x1, P0 ;  /* 0x0000009d081b7211 */ /* 0x000fe200000f0c17 */
[----:B------:R-:W-:Y:S01]  /*1390*/  IMAD R13, R16, R13, R29 ;  /* 0x0000000d100d7224 */ /* 0x000fe200078e021d */
[----:B-1----:R-:W-:Y:S01]  /*13a0*/  LOP3.LUT R8, R7, 0x1f, RZ, 0xc0, !PT ;  /* 0x0000001f07087812 */ /* 0x002fe200078ec0ff */
[----:B------:R-:W1:Y:S01]  /*13b0*/  LDCU.64 UR8, c[0x0][0x388] ;  /* 0x00007100ff0877ac */ /* 0x000e620008000a00 */
[----:B------:R-:W-:Y:S01]  /*13c0*/  SEL R23, R28, RZ, P4 ;  /* 0x000000ff1c177207 */ /* 0x000fe20002000000 */
[----:B-----5:R-:W-:Y:S01]  /*13d0*/  IMAD R16, R10, UR16, RZ ;  /* 0x000000100a107c24 */ /* 0x020fe2000f8e02ff */
[----:B------:R-:W-:Y:S01]  /*13e0*/  SEL R13, R13, RZ, P4 ;  /* 0x000000ff0d0d7207 */ /* 0x000fe20002000000 */
[----:B------:R-:W-:Y:S01]  /*13f0*/  IMAD R12, R3, UR20, R8 ;  /* 0x00000014030c7c24 */ /* 0x000fe2000f8e0208 */
[----:B------:R-:W-:Y:S01]  /*1400*/  USHF.L.U32 UR17, UR20, 0x7, URZ ;  /* 0x0000000714117899 */ /* 0x000fe200080006ff */
[----:B------:R-:W-:Y:S01]  /*1410*/  IMAD R16, R11, UR18, R16 ;  /* 0x000000120b107c24 */ /* 0x000fe2000f8e0210 */
[----:B------:R-:W4:Y:S01]  /*1420*/  LDCU.64 UR6, c[0x0][0x390] ;  /* 0x00007200ff0677ac */ /* 0x000f220008000a00 */
[----:B------:R-:W-:Y:S01]  /*1430*/  IMAD.IADD R167, R143, 0x1, R6 ;  /* 0x000000018fa77824 */ /* 0x000fe200078e0206 */
[----:B------:R-:W-:Y:S01]  /*1440*/  IADD3 R23, P1, P0, R12, R24, R23 ;  /* 0x000000180c177210 */ /* 0x000fe2000783e017 */
[----:B------:R-:W-:Y:S01]  /*1450*/  IMAD.WIDE.U32 R24, R10, UR18, R20 ;  /* 0x000000120a187c25 */ /* 0x000fe2000f8e0014 */
[----:B------:R-:W-:Y:S01]  /*1460*/  SHF.R.S32.HI R21, RZ, 0x1f, R12 ;  /* 0x0000001fff157819 */ /* 0x000fe2000001140c */
[----:B------:R-:W-:Y:S01]  /*1470*/  @!PT LDS RZ, [RZ] ;  /* 0x00000000fffff984 */ /* 0x000fe20000000800 */
[----:B------:R-:W-:Y:S01]  /*1480*/  @!PT LDS RZ, [RZ] ;  /* 0x00000000fffff984 */ /* 0x000fe20000000800 */
[----:B------:R-:W-:Y:S01]  /*1490*/  @!PT LDS RZ, [RZ] ;  /* 0x00000000fffff984 */ /* 0x000fe20000000800 */
[----:B------:R4:W-:Y:S02]  /*14a0*/  LDGSTS.E.BYPASS.LTC128B.128 [R143+0x4000], desc[UR14][R158.64] ;  /* 0x040000009e8f7fae */ /* 0x0009e4000b981a0e */
[C---:B---3--:R-:W-:Y:S01]  /*14b0*/  IMAD R12, R4.reuse, UR16, RZ ;  /* 0x00000010040c7c24 */ /* 0x048fe2000f8e02ff */
[----:B------:R-:W-:Y:S01]  /*14c0*/  IADD3.X R13, PT, PT, R21, R22, R13, P1, P0 ;  /* 0x00000016150d7210 */ /* 0x000fe20000fe040d */
[----:B------:R-:W-:Y:S01]  /*14d0*/  IMAD.IADD R25, R25, 0x1, R16 ;  /* 0x0000000119197824 */ /* 0x000fe200078e0210 */
[----:B------:R-:W-:Y:S01]  /*14e0*/  IADD3 R23, P1, PT, R23, UR17, RZ ;  /* 0x0000001117177c10 */ /* 0x000fe2000ff3e0ff */
[----:B------:R-:W-:Y:S01]  /*14f0*/  IMAD R12, R5, UR18, R12 ;  /* 0x00000012050c7c24 */ /* 0x000fe2000f8e020c */
[----:B------:R3:W-:Y:S01]  /*1500*/  LDGSTS.E.BYPASS.LTC128B.128 [R143+0x5000], desc[UR14][R30.64] ;  /* 0x050000001e8f7fae */ /* 0x0007e2000b981a0e */
[----:B------:R-:W-:Y:S01]  /*1510*/  IMAD.WIDE.U32 R20, R4, UR18, R18 ;  /* 0x0000001204147c25 */ /* 0x000fe2000f8e0012 */
[----:B--2---:R-:W-:-:S02]  /*1520*/  LEA R174, P3, R23, UR10, 0x2 ;  /* 0x0000000a17ae7c11 */ /* 0x004fc4000f8610ff */
[----:B------:R3:W-:Y:S01]  /*1530*/  LDGSTS.E.BYPASS.LTC128B.128 [R167], desc[UR14][R156.64] ;  /* 0x000000009ca77fae */ /* 0x0007e2000b981a0e */
[----:B------:R-:W-:Y:S01]  /*1540*/  IMAD.WIDE.U32 R24, R14, R10, R24 ;  /* 0x0000000a0e187225 */ /* 0x000fe200078e0018 */
[----:B------:R-:W-:Y:S02]  /*1550*/  IADD3 R21, PT, PT, R21, R12, RZ ;  /* 0x0000000c15157210 */ /* 0x000fe40007ffe0ff */
[----:B------:R3:W-:Y:S01]  /*1560*/  LDGSTS.E.BYPASS.LTC128B.128 [R167+0x1000], desc[UR14][R26.64] ;  /* 0x010000001aa77fae */ /* 0x0007e2000b981a0e */
[----:B------:R-:W-:Y:S01]  /*1570*/  IMAD.U32 R16, RZ, RZ, UR17 ;  /* 0x00000011ff107e24 */ /* 0x000fe2000f8e00ff */
[----:B------:R-:W-:Y:S01]  /*1580*/  LEA R18, P0, R10, R24, 0x6 ;  /* 0x000000180a127211 */ /* 0x000fe200078030ff */
[C---:B------:R-:W-:Y:S02]  /*1590*/  IMAD R12, R14.reuse, R11, R25 ;  /* 0x0000000b0e0c7224 */ /* 0x040fe400078e0219 */
[----:B------:R-:W-:Y:S01]  /*15a0*/  IMAD.WIDE.U32 R20, R14, R4, R20 ;  /* 0x000000040e147225 */ /* 0x000fe200078e0014 */
[----:B------:R-:W-:-:S02]  /*15b0*/  LEA.HI.X.SX32 R16, R16, R13, 0x1, P1 ;  /* 0x0000000d10107211 */ /* 0x000fc400008f0eff */
[----:B------:R-:W-:Y:S01]  /*15c0*/  LEA.HI.X R11, R10, R12, R11, 0x6, P0 ;  /* 0x0000000c0a0b7211 */ /* 0x000fe200000f340b */
[----:B------:R-:W-:Y:S01]  /*15d0*/  IMAD R13, R14, R5, R21 ;  /* 0x000000050e0d7224 */ /* 0x000fe200078e0215 */
[----:B-1----:R-:W-:Y:S01]  /*15e0*/  LEA R22, P1, R24, UR8, 0x1 ;  /* 0x0000000818167c11 */ /* 0x002fe2000f8208ff */
[----:B------:R-:W-:Y:S01]  /*15f0*/  IMAD R17, R166, 0x80, R17 ;  /* 0x00000080a6117824 */ /* 0x000fe200078e0211 */
[----:B------:R-:W-:Y:S01]  /*1600*/  LEA R10, P0, R18, UR8, 0x1 ;  /* 0x00000008120a7c11 */ /* 0x000fe2000f8008ff */
[----:B------:R-:W-:Y:S01]  /*1610*/  IMAD.WIDE R154, R15, 0x4, R154 ;  /* 0x000000040f9a7825 */ /* 0x000fe200078e029a */
[----:B------:R-:W-:Y:S02]  /*1620*/  LEA.HI.X R175, R23, UR11, R16, 0x2, P3 ;  /* 0x0000000b17af7c11 */ /* 0x000fe400098f1410 */
[----:B------:R-:W-:Y:S01]  /*1630*/  LEA.HI.X R23, R24, UR9, R12, 0x1, P1 ;  /* 0x0000000918177c11 */ /* 0x000fe200088f0c0c */
[----:B------:R-:W-:Y:S01]  /*1640*/  IMAD.WIDE R176, R17, 0x4, R176 ;  /* 0x0000000411b07825 */ /* 0x000fe200078e02b0 */
[----:B------:R-:W-:-:S02]  /*1650*/  LEA.HI.X R11, R18, UR9, R11, 0x1, P0 ;  /* 0x00000009120b7c11 */ /* 0x000fc400080f0c0b */
[----:B------:R-:W-:Y:S01]  /*1660*/  LEA R12, P0, R4, R20, 0x6 ;  /* 0x00000014040c7211 */ /* 0x000fe200078030ff */
[----:B------:R3:W-:Y:S01]  /*1670*/  LDGSTS.E.BYPASS.LTC128B.128 [R143+0x6000], desc[UR14][R22.64] ;  /* 0x06000000168f7fae */ /* 0x0007e2000b981a0e */
[----:B----4-:R-:W-:Y:S02]  /*1680*/  LEA R18, P1, R20, UR6, 0x1 ;  /* 0x0000000614127c11 */ /* 0x010fe4000f8208ff */
[----:B------:R-:W-:Y:S01]  /*1690*/  LEA.HI.X R5, R4, R13, R5, 0x6, P0 ;  /* 0x0000000d04057211 */ /* 0x000fe200000f3405 */
[----:B------:R3:W-:Y:S01]  /*16a0*/  LDGSTS.E.BYPASS.LTC128B.128 [R143+0x7000], desc[UR14][R10.64] ;  /* 0x070000000a8f7fae */ /* 0x0007e2000b981a0e */
[----:B------:R-:W-:Y:S02]  /*16b0*/  LEA R4, P0, R12, UR6, 0x1 ;  /* 0x000000060c047c11 */ /* 0x000fe4000f8008ff */
[----:B------:R-:W-:Y:S02]  /*16c0*/  LEA.HI.X R19, R20, UR7, R13, 0x1, P1 ;  /* 0x0000000714137c11 */ /* 0x000fe400088f0c0d */
[----:B------:R-:W-:-:S03]  /*16d0*/  LEA.HI.X R5, R12, UR7, R5, 0x1, P0 ;  /* 0x000000070c057c11 */ /* 0x000fc600080f0c05 */
[----:B------:R3:W-:Y:S04]  /*16e0*/  LDGSTS.E.BYPASS.LTC128B.128 [R143+0x8000], desc[UR14][R18.64] ;  /* 0x08000000128f7fae */ /* 0x0007e8000b981a0e */
[----:B------:R3:W-:Y:S04]  /*16f0*/  LDGSTS.E.BYPASS.LTC128B.128 [R143+0x9000], desc[UR14][R4.64] ;  /* 0x09000000048f7fae */ /* 0x0007e8000b981a0e */
[----:B------:R-:W0:Y:S01]  /*1700*/  LDGDEPBAR ;  /* 0x00000000000079af */ /* 0x000e220000000000 */
[----:B------:R-:W-:Y:S05]  /*1710*/  @!P2 BRA `(.L_x_1252) ;  /* 0x0000004c00bca947 */ /* 0x000fea0003800000 */
[----:B------:R-:W1:Y:S01]  /*1720*/  LDC.64 R12, c[0x0][0x528] ;  /* 0x00014a00ff0c7b82 */ /* 0x000e620000000a00 */
[----:B------:R-:W-:Y:S01]  /*1730*/  IMAD.WIDE.U32 R14, R138, 0x4, R176 ;  /* 0x000000048a0e7825 */ /* 0x000fe200078e00b0 */
[----:B------:R-:W-:-:S03]  /*1740*/  SHF.R.U32.HI R7, RZ, 0x6, R7 ;  /* 0x00000006ff077819 */ /* 0x000fc60000011607 */
[----:B---3--:R-:W-:Y:S01]  /*1750*/  IMAD R10, R141, UR19, R140 ;  /* 0x000000138d0a7c24 */ /* 0x008fe2000f8e028c */
[----:B------:R-:W5:Y:S01]  /*1760*/  LDG.E R165, desc[UR14][R14.64] ;  /* 0x0000000e0ea57981 */ /* 0x000f62000c1e1900 */
[----:B------:R-:W-:Y:S01]  /*1770*/  IMAD.MOV.U32 R153, RZ, RZ, R155 ;  /* 0x000000ffff997224 */ /* 0x000fe200078e009b */
[----:B------:R-:W2:Y:S01]  /*1780*/  LDC R151, c[0x0][0x44c] ;  /* 0x00011300ff977b82 */ /* 0x000ea20000000800 */
[----:B------:R-:W-:Y:S01]  /*1790*/  USHF.L.U32 UR9, UR20, 0x3, URZ ;  /* 0x0000000314097899 */ /* 0x000fe200080006ff */
[----:B------:R-:W5:Y:S01]  /*17a0*/  LDG.E R164, desc[UR14][R14.64+0x20] ;  /* 0x0000200e0ea47981 */ /* 0x000f62000c1e1900 */
[----:B------:R-:W3:Y:S03]  /*17b0*/  LDCU UR6, c[0x0][0x3e0] ;  /* 0x00007c00ff0677ac */ /* 0x000ee60008000800 */
[----:B------:R-:W5:Y:S01]  /*17c0*/  LDG.E R163, desc[UR14][R14.64+0x100] ;  /* 0x0001000e0ea37981 */ /* 0x000f62000c1e1900 */
[----:B------:R-:W4:Y:S03]  /*17d0*/  LDCU UR8, c[0x0][0x45c] ;  /* 0x00008b80ff0877ac */ /* 0x000f260008000800 */
[----:B------:R-:W5:Y:S01]  /*17e0*/  LDG.E R162, desc[UR14][R14.64+0x120] ;  /* 0x0001200e0ea27981 */ /* 0x000f62000c1e1900 */
[----:B------:R-:W1:Y:S03]  /*17f0*/  LDCU.U8 UR7, c[0x0][0x4f8] ;  /* 0x00009f00ff0777ac */ /* 0x000e660008000000 */
[----:B-1----:R-:W3:Y:S04]  /*1800*/  LDG.E.64 R4, desc[UR14][R12.64] ;  /* 0x0000000e0c047981 */ /* 0x002ee8000c1e1b00 */
[----:B------:R1:W4:Y:S01]  /*1810*/  LDG.E.64 R160, desc[UR14][R12.64+0x8] ;  /* 0x0000080e0ca07981 */ /* 0x000322000c1e1b00 */
[----:B------:R-:W-:-:S02]  /*1820*/  IMAD.IADD R128, R136, 0x1, R6 ;  /* 0x0000000188807824 */ /* 0x000fc400078e0206 */
[----:B------:R-:W-:Y:S01]  /*1830*/  IMAD.MOV.U32 R95, RZ, RZ, RZ ;  /* 0x000000ffff5f7224 */ /* 0x000fe200078e00ff */
[----:B-1----:R-:W-:Y:S01]  /*1840*/  LOP3.LUT R12, R3, 0x3, RZ, 0xc0, !PT ;  /* 0x00000003030c7812 */ /* 0x002fe200078ec0ff */
[----:B------:R-:W-:-:S04]  /*1850*/  IMAD.U32 R3, RZ, RZ, UR12 ;  /* 0x0000000cff037e24 */ /* 0x000fc8000f8e00ff */
[----:B------:R-:W-:Y:S01]  /*1860*/  IMAD R9, R9, 0x8, R12 ;  /* 0x0000000809097824 */ /* 0x000fe200078e020c */
[----:B---3--:R-:W-:Y:S01]  /*1870*/  R2UR UR17, R5 ;  /* 0x00000000051172ca */ /* 0x008fe200000e0000 */
[----:B------:R-:W-:Y:S01]  /*1880*/  IMAD.SHL.U32 R5, R10, 0x20, RZ ;  /* 0x000000200a057824 */ /* 0x000fe200078e00ff */
[----:B------:R-:W-:-:S05]  /*1890*/  LOP3.LUT R10, R7, 0xe, RZ, 0xc0, !PT ;  /* 0x0000000e070a7812 */ /* 0x000fca00078ec0ff */
[----:B------:R-:W-:Y:S01]  /*18a0*/  IMAD R3, R3, 0x4, R10 ;  /* 0x0000000403037824 */ /* 0x000fe200078e020a */
[----:B----4-:R-:W-:Y:S02]  /*18b0*/  IADD3 R172, P1, P0, R5, R160, R8 ;  /* 0x000000a005ac7210 */ /* 0x010fe4000783e008 */
[----:B------:R-:W-:Y:S01]  /*18c0*/  SHF.R.S32.HI R160, RZ, 0x1f, R5 ;  /* 0x0000001fffa07819 */ /* 0x000fe20000011405 */
[C---:B------:R-:W-:Y:S01]  /*18d0*/  VIADD R5, R3.reuse, 0x1 ;  /* 0x0000000103057836 */ /* 0x040fe20000000000 */
[----:B------:R-:W-:Y:S01]  /*18e0*/  R2UR UR24, R4 ;  /* 0x00000000041872ca */ /* 0x000fe200000e0000 */
[----:B------:R-:W-:Y:S01]  /*18f0*/  IMAD.WIDE.U32 R172, R172, -0x2daee0ad, RZ ;  /* 0xd2511f53acac7825 */ /* 0x000fe200078e00ff */
[----:B------:R-:W-:Y:S02]  /*1900*/  LOP3.LUT R7, R3, UR17, RZ, 0x3c, !PT ;  /* 0x0000001103077c12 */ /* 0x000fe4000f8e3cff */
[----:B------:R-:W-:Y:S01]  /*1910*/  LOP3.LUT R5, R5, UR17, RZ, 0x3c, !PT ;  /* 0x0000001105057c12 */ /* 0x000fe2000f8e3cff */
[----:B------:R-:W-:Y:S01]  /*1920*/  IMAD.IADD R3, R135, 0x1, R6 ;  /* 0x0000000187037824 */ /* 0x000fe200078e0206 */
[----:B------:R-:W-:-:S02]  /*1930*/  IADD3.X R160, PT, PT, R160, R161, RZ, P1, P0 ;  /* 0x000000a1a0a07210 */ /* 0x000fc40000fe04ff */
[C---:B------:R-:W-:Y:S02]  /*1940*/  LOP3.LUT R170, R173.reuse, R7, RZ, 0x3c, !PT ;  /* 0x00000007adaa7212 */ /* 0x040fe400078e3cff */
[----:B------:R-:W-:Y:S01]  /*1950*/  LOP3.LUT R168, R173, R5, RZ, 0x3c, !PT ;  /* 0x00000005ada87212 */ /* 0x000fe200078e3cff */
[----:B------:R-:W-:Y:S02]  /*1960*/  UIADD3 UR23, UPT, UPT, UR17, -0x4498517b, URZ ;  /* 0xbb67ae8511177890 */ /* 0x000fe4000fffe0ff */
[----:B------:R-:W-:Y:S02]  /*1970*/  UIADD3 UR22, UPT, UPT, UR17, 0x76cf5d0a, URZ ;  /* 0x76cf5d0a11167890 */ /* 0x000fe4000fffe0ff */
[----:B------:R-:W-:Y:S02]  /*1980*/  UIADD3 UR21, UPT, UPT, UR17, 0x32370b8f, URZ ;  /* 0x32370b8f11157890 */ /* 0x000fe4000fffe0ff */
[----:B------:R-:W-:Y:S02]  /*1990*/  UIADD3 UR20, UPT, UPT, UR17, -0x126145ec, URZ ;  /* 0xed9eba1411147890 */ /* 0x000fe4000fffe0ff */
[----:B------:R-:W-:-:S02]  /*19a0*/  UIADD3 UR19, UPT, UPT, UR17, -0x56f99767, URZ ;  /* 0xa906689911137890 */ /* 0x000fc4000fffe0ff */
[----:B------:R-:W-:Y:S01]  /*19b0*/  UIADD3 UR17, UPT, UPT, UR17, 0x646e171e, URZ ;  /* 0x646e171e11117890 */ /* 0x000fe2000fffe0ff */
[----:B------:R-:W-:Y:S01]  /*19c0*/  IADD3 R161, PT, PT, R9, -0x8, RZ ;  /* 0xfffffff809a17810 */ /* 0x000fe20007ffe0ff */
[----:B------:R-:W-:-:S04]  /*19d0*/  IMAD.WIDE.U32 R170, R170, -0x326172a9, RZ ;  /* 0xcd9e8d57aaaa7825 */ /* 0x000fc800078e00ff */
[----:B--2---:R-:W-:-:S07]  /*19e0*/  IMAD.WIDE.U32 R168, R168, -0x326172a9, RZ ;  /* 0xcd9e8d57a8a87825 */ /* 0x004fce00078e00ff */
.L_x_1255:
[----:B------:R-:W-:Y:S01]  /*19f0*/  LEA R60, P0, R138, R154, 0x2 ;  /* 0x0000009a8a3c7211 */ /* 0x000fe200078010ff */
[----:B------:R-:W0:Y:S01]  /*1a00*/  LDGDEPBAR ;  /* 0x00000000000079af */ /* 0x000e220000000000 */
[C---:B-----5:R-:W-:Y:S01]  /*1a10*/  FSETP.NEU.FTZ.AND P2, PT, R164.reuse, -INF , PT ;  /* 0xff800000a400780b */ /* 0x060fe20003f5d000 */
[----:B------:R-:W-:Y:S01]  /*1a20*/  IMAD.MOV.U32 R155, RZ, RZ, R153 ;  /* 0x000000ffff9b7224 */ /* 0x000fe200078e0099 */
[----:B------:R-:W-:Y:S01]  /*1a30*/  FSETP.NEU.FTZ.AND P1, PT, R163, -INF , PT ;  /* 0xff800000a300780b */ /* 0x000fe20003f3d000 */
[----:B------:R-:W-:Y:S01]  /*1a40*/  FMUL.FTZ R235, R165, 1.4426950216293334961 ;  /* 0x3fb8aa3ba5eb7820 */ /* 0x000fe20000410000 */
[----:B------:R-:W-:Y:S01]  /*1a50*/  FMUL.FTZ R241, R164, 1.4426950216293334961 ;  /* 0x3fb8aa3ba4f17820 */ /* 0x000fe20000410000 */
[----:B------:R-:W-:Y:S01]  /*1a60*/  FMUL.FTZ R240, R162, 1.4426950216293334961 ;  /* 0x3fb8aa3ba2f07820 */ /* 0x000fe20000410000 */
[----:B------:R-:W-:Y:S01]  /*1a70*/  LEA.HI.X R61, R138, R155, RZ, 0x2, P0 ;  /* 0x0000009b8a3d7211 */ /* 0x000fe200000f14ff */
[----:B------:R-:W-:Y:S01]  /*1a80*/  VIADD R62, R161, 0x4 ;  /* 0x00000004a13e7836 */ /* 0x000fe20000000000 */
[----:B------:R-:W-:Y:S01]  /*1a90*/  FSETP.NEU.FTZ.AND P0, PT, R165, -INF , PT ;  /* 0xff800000a500780b */ /* 0x000fe20003f1d000 */
[----:B------:R-:W-:Y:S01]  /*1aa0*/  IMAD.WIDE.U32 R126, R161, -0x326172a9, RZ ;  /* 0xcd9e8d57a17e7825 */ /* 0x000fe200078e00ff */
[----:B------:R-:W-:Y:S01]  /*1ab0*/  FSEL R241, R241, RZ, P2 ;  /* 0x000000fff1f17208 */ /* 0x000fe20001000000 */
[----:B------:R-:W-:Y:S01]  /*1ac0*/  UIADD3 UR10, UPT, UPT, UR24, -0x61c88647, URZ ;  /* 0x9e3779b9180a7890 */ /* 0x000fe2000fffe0ff */
[----:B------:R-:W-:Y:S01]  /*1ad0*/  FSEL R235, R235, RZ, P0 ;  /* 0x000000ffebeb7208 */ /* 0x000fe20000000000 */
[----:B------:R-:W-:Y:S01]  /*1ae0*/  IMAD.WIDE.U32 R62, R62, -0x326172a9, RZ ;  /* 0xcd9e8d573e3e7825 */ /* 0x000fe200078e00ff */
[----:B------:R-:W-:Y:S01]  /*1af0*/  LOP3.LUT R52, R160, UR24, R127, 0x96, !PT ;  /* 0x00000018a0347c12 */ /* 0x000fe2000f8e967f */
[----:B------:R-:W-:Y:S01]  /*1b00*/  UIADD3 UR11, UPT, UPT, UR24, 0x3c6ef372, URZ ;  /* 0x3c6ef372180b7890 */ /* 0x000fe2000fffe0ff */
[----:B------:R-:W-:Y:S01]  /*1b10*/  FSETP.NEU.FTZ.AND P2, PT, R162, -INF , PT ;  /* 0xff800000a200780b */ /* 0x000fe20003f5d000 */
[----:B------:R-:W-:Y:S01]  /*1b20*/  FMUL.FTZ R237, R163, 1.4426950216293334961 ;  /* 0x3fb8aa3ba3ed7820 */ /* 0x000fe20000410000 */
[----:B------:R-:W-:Y:S01]  /*1b30*/  LOP3.LUT R216, R160, UR24, R63, 0x96, !PT ;  /* 0x00000018a0d87c12 */ /* 0x000fe2000f8e963f */
[----:B------:R-:W-:Y:S01]  /*1b40*/  IMAD.WIDE.U32 R52, R52, -0x2daee0ad, RZ ;  /* 0xd2511f5334347825 */ /* 0x000fe200078e00ff */
[C---:B------:R-:W-:Y:S02]  /*1b50*/  LOP3.LUT R124, R62.reuse, UR10, R171, 0x96, !PT ;  /* 0x0000000a3e7c7c12 */ /* 0x040fe4000f8e96ab */
[----:B------:R-:W-:Y:S01]  /*1b60*/  LOP3.LUT R62, R62, UR10, R169, 0x96, !PT ;  /* 0x0000000a3e3e7c12 */ /* 0x000fe2000f8e96a9 */
[----:B------:R-:W-:Y:S04]  /*1b70*/  DEPBAR.LE SB0, 0x0 ;  /* 0x000080000000791a */ /* 0x000fe80000000000 */
[----:B------:R-:W-:Y:S01]  /*1b80*/  LOP3.LUT R48, R126, UR10, R171, 0x96, !PT ;  /* 0x0000000a7e307c12 */ /* 0x000fe2000f8e96ab */
[----:B------:R-:W-:Y:S01]  /*1b90*/  BAR.SYNC.DEFER_BLOCKING 0x0 ;  /* 0x0000000000007b1d */ /* 0x000fe20000010000 */
[----:B------:R-:W-:Y:S01]  /*1ba0*/  LOP3.LUT R58, R172, UR23, R53, 0x96, !PT ;  /* 0x00000017ac3a7c12 */ /* 0x000fe2000f8e9635 */
[----:B------:R-:W-:Y:S01]  /*1bb0*/  IMAD.WIDE.U32 R216, R216, -0x2daee0ad, RZ ;  /* 0xd2511f53d8d87825 */ /* 0x000fe200078e00ff */
[----:B------:R-:W-:Y:S01]  /*1bc0*/  LOP3.LUT R126, R126, UR10, R169, 0x96, !PT ;  /* 0x0000000a7e7e7c12 */ /* 0x000fe2000f8e96a9 */
[----:B------:R-:W-:Y:S01]  /*1bd0*/  UIADD3 UR10, UPT, UPT, UR24, -0x255992d5, URZ ;  /* 0xdaa66d2b180a7890 */ /* 0x000fe2000fffe0ff */
[----:B------:R-:W-:Y:S01]  /*1be0*/  FSEL R240, R240, RZ, P2 ;  /* 0x000000fff0f07208 */ /* 0x000fe20001000000 */
[----:B------:R-:W-:Y:S01]  /*1bf0*/  IMAD.WIDE.U32 R124, R124, -0x2daee0ad, RZ ;  /* 0xd2511f537c7c7825 */ /* 0x000fe200078e00ff */
[----:B------:R-:W-:Y:S02]  /*1c00*/  LOP3.LUT R66, R172, UR23, R217, 0x96, !PT ;  /* 0x00000017ac427c12 */ /* 0x000fe4000f8e96d9 */
[----:B------:R-:W-:Y:S01]  /*1c10*/  FSEL R237, R237, RZ, P1 ;  /* 0x000000ffeded7208 */ /* 0x000fe20000800000 */
[----:B------:R-:W-:Y:S01]  /*1c20*/  IMAD.WIDE.U32 R62, R62, -0x2daee0ad, RZ ;  /* 0xd2511f533e3e7825 */ /* 0x000fe200078e00ff */
[----:B------:R-:W-:Y:S03]  /*1c30*/  LOP3.LUT R56, R216, UR22, R125, 0x96, !PT ;  /* 0x00000016d8387c12 */ /* 0x000fe6000f8e967d */
[----:B------:R-:W-:Y:S01]  /*1c40*/  IMAD.WIDE.U32 R48, R48, -0x2daee0ad, RZ ;  /* 0xd2511f5330307825 */ /* 0x000fe200078e00ff */
[----:B------:R-:W-:Y:S03]  /*1c50*/  LOP3.LUT R216, R216, UR22, R63, 0x96, !PT ;  /* 0x00000016d8d87c12 */ /* 0x000fe6000f8e963f */
[----:B------:R-:W-:Y:S01]  /*1c60*/  IMAD.WIDE.U32 R58, R58, -0x326172a9, RZ ;  /* 0xcd9e8d573a3a7825 */ /* 0x000fe200078e00ff */
[----:B------:R-:W-:Y:S03]  /*1c70*/  LOP3.LUT R64, R52, UR22, R49, 0x96, !PT ;  /* 0x0000001634407c12 */ /* 0x000fe6000f8e9631 */
[----:B------:R-:W-:Y:S01]  /*1c80*/  IMAD.WIDE.U32 R56, R56, -0x326172a9, RZ ;  /* 0xcd9e8d5738387825 */ /* 0x000fe200078e00ff */
[--C-:B------:R-:W-:Y:S01]  /*1c90*/  LOP3.LUT R184, R170, UR11, R59.reuse, 0x96, !PT ;  /* 0x0000000baab87c12 */ /* 0x100fe2000f8e963b */
[----:B------:R-:W-:Y:S01]  /*1ca0*/  LDSM.16.M88.4 R100, [R128] ;  /* 0x000000008064783b */ /* 0x000fe20000000200 */
[----:B------:R-:W-:Y:S01]  /*1cb0*/  LOP3.LUT R51, R168, UR11, R59, 0x96, !PT ;  /* 0x0000000ba8337c12 */ /* 0x000fe2000f8e963b */
[----:B------:R-:W-:Y:S04]  /*1cc0*/  IMAD.WIDE.U32 R66, R66, -0x326172a9, RZ ;  /* 0xcd9e8d5742427825 */ /* 0x000fe800078e00ff */
[----:B------:R-:W-:Y:S01]  /*1cd0*/  IMAD.WIDE.U32 R216, R216, -0x326172a9, RZ ;  /* 0xcd9e8d57d8d87825 */ /* 0x000fe200078e00ff */
[--C-:B------:R-:W-:Y:S01]  /*1ce0*/  LOP3.LUT R50, R170, UR11, R67.reuse, 0x96, !PT ;  /* 0x0000000baa327c12 */ /* 0x100fe2000f8e9643 */
[----:B------:R-:W1:Y:S01]  /*1cf0*/  LDSM.16.M88.4 R104, [R134] ;  /* 0x000000008668783b */ /* 0x000e620000000200 */
[----:B------:R-:W-:Y:S01]  /*1d00*/  LOP3.LUT R49, R168, UR11, R67, 0x96, !PT ;  /* 0x0000000ba8317c12 */ /* 0x000fe2000f8e9643 */
[----:B------:R-:W-:Y:S01]  /*1d10*/  IMAD.WIDE.U32 R126, R126, -0x2daee0ad, RZ ;  /* 0xd2511f537e7e7825 */ /* 0x000fe200078e00ff */
[----:B------:R-:W-:Y:S03]  /*1d20*/  UIADD3 UR11, UPT, UPT, UR24, 0x78dde6e4, URZ ;  /* 0x78dde6e4180b7890 */ /* 0x000fe6000fffe0ff */
        /* <DEDUP_REMOVED lines=12> */
[----:B------:R-:W4:Y:S02]  /*1df0*/  LDG.E R178, desc[UR14][R60.64] ;  /* 0x0000000e3cb27981 */ /* 0x000f24000c1e1900 */
        /* <DEDUP_REMOVED lines=10> */
[-C--:B-1----:R-:W-:Y:S01]  /*1ea0*/  HMMA.16816.F32.BF16 R4, R100, R104.reuse, RZ ;  /* 0x000000686404723c */ /* 0x082fe200000418ff */
[----:B------:R-:W-:Y:S02]  /*1eb0*/  LDSM.16.M88.4 R120, [R133] ;  /* 0x000000008578783b */ /* 0x000fe40000000200 */
[----:B------:R-:W-:Y:S01]  /*1ec0*/  LOP3.LUT R48, R64, UR11, R127, 0x96, !PT ;  /* 0x0000000b40307c12 */ /* 0x000fe2000f8e967f */
[----:B------:R-:W-:Y:S04]  /*1ed0*/  IMAD.WIDE.U32 R124, R51, -0x326172a9, RZ ;  /* 0xcd9e8d57337c7825 */ /* 0x000fe800078e00ff */
[C---:B--2---:R-:W-:Y:S01]  /*1ee0*/  HMMA.16816.F32.BF16 R8, R108.reuse, R104, RZ ;  /* 0x000000686c08723c */ /* 0x044fe200000418ff */
[----:B------:R-:W5:Y:S01]  /*1ef0*/  LDG.E R180, desc[UR14][R60.64+0x100] ;  /* 0x0001000e3cb47981 */ /* 0x000f62000c1e1900 */
[----:B------:R-:W-:Y:S01]  /*1f00*/  LOP3.LUT R52, R52, UR11, R125, 0x96, !PT ;  /* 0x0000000b34347c12 */ /* 0x000fe2000f8e967d */
[----:B------:R-:W-:Y:S02]  /*1f10*/  IMAD.WIDE.U32 R186, R50, -0x326172a9, RZ ;  /* 0xcd9e8d5732ba7825 */ /* 0x000fe400078e00ff */
[----:B------:R1:W5:Y:S02]  /*1f20*/  LDG.E R179, desc[UR14][R60.64+0x120] ;  /* 0x0001200e3cb37981 */ /* 0x000364000c1e1900 */
        /* <DEDUP_REMOVED lines=8> */
[----:B------:R-:W2:Y:S01]  /*1fb0*/  LDSM.16.M88.4 R104, [R134+0xc00] ;  /* 0x000c00008668783b */ /* 0x000ea20000000200 */
[----:B------:R-:W-:Y:S06]  /*1fc0*/  IMAD.WIDE.U32 R184, R184, -0x326172a9, RZ ;  /* 0xcd9e8d57b8b87825 */ /* 0x000fec00078e00ff */
[-C--:B---3--:R-:W-:Y:S01]  /*1fd0*/  HMMA.16816.F32.BF16 R20, R100, R112.reuse, RZ ;  /* 0x000000706414723c */ /* 0x088fe200000418ff */
[C---:B-1----:R-:W-:Y:S02]  /*1fe0*/  LOP3.LUT R60, R66.reuse, UR10, R57, 0x96, !PT ;  /* 0x0000000a423c7c12 */ /* 0x042fe4000f8e9639 */
[----:B------:R-:W-:Y:S05]  /*1ff0*/  LOP3.LUT R66, R66, UR10, R217, 0x96, !PT ;  /* 0x0000000a42427c12 */ /* 0x000fea000f8e96d9 */
[C---:B------:R-:W-:Y:S01]  /*2000*/  HMMA.16816.F32.BF16 R24, R108.reuse, R112, RZ ;  /* 0x000000706c18723c */ /* 0x040fe200000418ff */
[----:B------:R-:W-:Y:S01]  /*2010*/  UIADD3 UR10, UPT, UPT, UR24, 0x1715609d, URZ ;  /* 0x1715609d180a7890 */ /* 0x000fe2000fffe0ff */
[----:B------:R-:W-:Y:S04]  /*2020*/  IMAD.WIDE.U32 R60, R60, -0x2daee0ad, RZ ;  /* 0xd2511f533c3c7825 */ /* 0x000fe800078e00ff */
[----:B------:R-:W-:Y:S01]  /*2030*/  IMAD.WIDE.U32 R66, R66, -0x2daee0ad, RZ ;  /* 0xd2511f5342427825 */ /* 0x000fe200078e00ff */
[----:B------:R-:W-:Y:S01]  /*2040*/  LOP3.LUT R182, R182, UR20, R61, 0x96, !PT ;  /* 0x00000014b6b67c12 */ /* 0x000fe2000f8e963d */
[-C--:B------:R-:W-:Y:S01]  /*2050*/  HMMA.16816.F32.BF16 R28, R108, R114.reuse, RZ ;  /* 0x000000726c1c723c */ /* 0x080fe200000418ff */
[----:B------:R-:W-:Y:S01]  /*2060*/  LOP3.LUT R62, R126, UR10, R185, 0x96, !PT ;  /* 0x0000000a7e3e7c12 */ /* 0x000fe2000f8e96b9 */
[----:B------:R-:W-:Y:S01]  /*2070*/  IMAD.WIDE.U32 R126, R52, -0x2daee0ad, RZ ;  /* 0xd2511f53347e7825 */ /* 0x000fe200078e00ff */
[----:B------:R-:W-:Y:S02]  /*2080*/  LOP3.LUT R210, R210, UR20, R67, 0x96, !PT ;  /* 0x00000014d2d27c12 */ /* 0x000fe4000f8e9643 */
[----:B------:R-:W-:Y:S01]  /*2090*/  LOP3.LUT R124, R124, UR10, R209, 0x96, !PT ;  /* 0x0000000a7c7c7c12 */ /* 0x000fe2000f8e96d1 */
[----:B------:R-:W-:Y:S01]  /*20a0*/  IMAD.WIDE.U32 R182, R182, -0x326172a9, RZ ;  /* 0xcd9e8d57b6b67825 */ /* 0x000fe200078e00ff */
[----:B------:R-:W-:Y:S01]  /*20b0*/  LOP3.LUT R207, R58, UR19, R127, 0x96, !PT ;  /* 0x000000133acf7c12 */ /* 0x000fe2000f8e967f */
[C---:B------:R-:W-:Y:S02]  /*20c0*/  HMMA.16816.F32.BF16 R32, R100.reuse, R114, RZ ;  /* 0x000000726420723c */ /* 0x040fe400000418ff */
[----:B------:R-:W-:Y:S01]  /*20d0*/  IMAD.WIDE.U32 R210, R210, -0x326172a9, RZ ;  /* 0xcd9e8d57d2d27825 */ /* 0x000fe200078e00ff */
[----:B------:R-:W-:Y:S03]  /*20e0*/  LOP3.LUT R186, R186, UR10, R183, 0x96, !PT ;  /* 0x0000000ababa7c12 */ /* 0x000fe6000f8e96b7 */
[----:B------:R-:W-:Y:S01]  /*20f0*/  IMAD.WIDE.U32 R124, R124, -0x2daee0ad, RZ ;  /* 0xd2511f537c7c7825 */ /* 0x000fe200078e00ff */
[----:B------:R-:W-:Y:S01]  /*2100*/  LOP3.LUT R203, R50, UR10, R211, 0x96, !PT ;  /* 0x0000000a32cb7c12 */ /* 0x000fe2000f8e96d3 */
[-C--:B------:R-:W-:Y:S01]  /*2110*/  HMMA.16816.F32.BF16 R36, R100, R116.reuse, RZ ;  /* 0x000000746424723c */ /* 0x080fe200000418ff */
[----:B------:R-:W-:Y:S01]  /*2120*/  UIADD3 UR10, UPT, UPT, UR24, -0x4ab325aa, URZ ;  /* 0xb54cda56180a7890 */ /* 0x000fe2000fffe0ff */
[----:B------:R-:W-:Y:S01]  /*2130*/  IMAD.WIDE.U32 R62, R62, -0x2daee0ad, RZ ;  /* 0xd2511f533e3e7825 */ /* 0x000fe200078e00ff */
[----:B------:R-:W-:Y:S02]  /*2140*/  PRMT R213, R124, 0x7770, RZ ;  /* 0x000077707cd57816 */ /* 0x000fe400000000ff */
[----:B------:R-:W-:Y:S01]  /*2150*/  LOP3.LUT R127, R126, UR17, R125, 0x96, !PT ;  /* 0x000000117e7f7c12 */ /* 0x000fe2000f8e967d */
[----:B------:R-:W-:Y:S01]  /*2160*/  IMAD.WIDE.U32 R186, R186, -0x2daee0ad, RZ ;  /* 0xd2511f53baba7825 */ /* 0x000fe200078e00ff */
[----:B------:R-:W-:Y:S01]  /*2170*/  LOP3.LUT R197, R64, UR17, R63, 0x96, !PT ;  /* 0x0000001140c57c12 */ /* 0x000fe2000f8e963f */
[C---:B------:R-:W-:Y:S02]  /*2180*/  HMMA.16816.F32.BF16 R40, R108.reuse, R116, RZ ;  /* 0x000000746c28723c */ /* 0x040fe400000418ff */
[C---:B------:R-:W-:Y:S01]  /*2190*/  PRMT R64, R62.reuse, 0x7770, RZ ;  /* 0x000077703e407816 */ /* 0x040fe200000000ff */
[----:B------:R-:W-:Y:S01]  /*21a0*/  IMAD R116, R137, 0x2, R128 ;  /* 0x0000000289747824 */ /* 0x000fe200078e0280 */
[----:B------:R-:W-:Y:S01]  /*21b0*/  PRMT R181, R62, 0x7771, RZ ;  /* 0x000077713eb57816 */ /* 0x000fe200000000ff */
[----:B------:R-:W-:Y:S01]  /*21c0*/  IMAD.WIDE.U32 R216, R216, -0x2daee0ad, RZ ;  /* 0xd2511f53d8d87825 */ /* 0x000fe200078e00ff */
[C---:B------:R-:W-:Y:S02]  /*21d0*/  PRMT R206, R62.reuse, 0x7772, RZ ;  /* 0x000077723ece7816 */ /* 0x040fe400000000ff */
[----:B------:R-:W-:Y:S01]  /*21e0*/  PRMT R205, R62, 0x7773, RZ ;  /* 0x000077733ecd7816 */ /* 0x000fe200000000ff */
[-C--:B------:R-:W-:Y:S01]  /*21f0*/  HMMA.16816.F32.BF16 R44, R108, R118.reuse, RZ ;  /* 0x000000766c2c723c */ /* 0x080fe200000418ff */
[C---:B------:R-:W-:Y:S01]  /*2200*/  PRMT R214, R186.reuse, 0x7770, RZ ;  /* 0x00007770bad67816 */ /* 0x040fe200000000ff */
[----:B------:R-:W1:Y:S01]  /*2210*/  LDSM.16.M88.4 R112, [R116] ;  /* 0x000000007470783b */ /* 0x000e620000000200 */
[----:B------:R-:W-:Y:S01]  /*2220*/  PRMT R215, R186, 0x7771, RZ ;  /* 0x00007771bad77816 */ /* 0x000fe200000000ff */
[----:B------:R-:W-:Y:S01]  /*2230*/  IMAD.WIDE.U32 R62, R56, -0x2daee0ad, RZ ;  /* 0xd2511f53383e7825 */ /* 0x000fe200078e00ff */
[C---:B------:R-:W-:Y:S02]  /*2240*/  PRMT R212, R186.reuse, 0x7772, RZ ;  /* 0x00007772bad47816 */ /* 0x040fe400000000ff */
[----:B------:R-:W-:Y:S01]  /*2250*/  PRMT R211, R186, 0x7773, RZ ;  /* 0x00007773bad37816 */ /* 0x000fe200000000ff */
[C---:B------:R-:W-:Y:S02]  /*2260*/  HMMA.16816.F32.BF16 R48, R100.reuse, R118, RZ ;  /* 0x000000766430723c */ /* 0x040fe400000418ff */
[----:B------:R-:W-:Y:S01]  /*2270*/  LOP3.LUT R183, R60, UR19, R63, 0x96, !PT ;  /* 0x000000133cb77c12 */ /* 0x000fe2000f8e963f */
[----:B------:R-:W3:Y:S01]  /*2280*/  LDSM.16.M88.4 R116, [R116+0x1000] ;  /* 0x001000007474783b */ /* 0x000ee20000000200 */
[----:B------:R-:W-:Y:S01]  /*2290*/  LOP3.LUT R202, R62, UR17, R187, 0x96, !PT ;  /* 0x000000113eca7c12 */ /* 0x000fe2000f8e96bb */
[----:B------:R-:W-:Y:S01]  /*22a0*/  IMAD.WIDE.U32 R186, R65, -0x326172a9, RZ ;  /* 0xcd9e8d5741ba7825 */ /* 0x000fe200078e00ff */
[----:B------:R-:W-:Y:S02]  /*22b0*/  LOP3.LUT R209, R66, UR19, R217, 0x96, !PT ;  /* 0x0000001342d17c12 */ /* 0x000fe4000f8e96d9 */
[----:B------:R-:W-:Y:S01]  /*22c0*/  ISETP.LE.U32.AND P5, PT, R64, UR7, PT ;  /* 0x0000000740007c0c */ /* 0x000fe2000bfa3070 */
[-C--:B--2---:R-:W-:Y:S01]  /*22d0*/  HMMA.16816.F32.BF16 R52, R100, R104.reuse, RZ ;  /* 0x000000686434723c */ /* 0x084fe200000418ff */
[----:B------:R-:W-:Y:S01]  /*22e0*/  ISETP.GT.U32.AND P6, PT, R181, UR7, PT ;  /* 0x00000007b5007c0c */ /* 0x000fe2000bfc4070 */
[----:B------:R-:W-:Y:S01]  /*22f0*/  IMAD.WIDE.U32 R220, R203, -0x2daee0ad, RZ ;  /* 0xd2511f53cbdc7825 */ /* 0x000fe200078e00ff */
[----:B------:R-:W-:Y:S02]  /*2300*/  LOP3.LUT R181, R184, UR10, R187, 0x96, !PT ;  /* 0x0000000ab8b57c12 */ /* 0x000fe4000f8e96bb */
[C---:B------:R-:W-:Y:S01]  /*2310*/  PRMT R196, R186.reuse, 0x7771, RZ ;  /* 0x00007771bac47816 */ /* 0x040fe200000000ff */
[----:B------:R-:W-:Y:S01]  /*2320*/  IMAD.WIDE.U32 R184, R183, -0x326172a9, RZ ;  /* 0xcd9e8d57b7b87825 */ /* 0x000fe200078e00ff */
[C---:B------:R-:W-:Y:S01]  /*2330*/  PRMT R183, R186.reuse, 0x7770, RZ ;  /* 0x00007770bab77816 */ /* 0x040fe200000000ff */
[C---:B------:R-:W-:Y:S02]  /*2340*/  HMMA.16816.F32.BF16 R56, R108.reuse, R104, RZ ;  /* 0x000000686c38723c */ /* 0x040fe400000418ff */
[----:B------:R-:W-:Y:S01]  /*2350*/  PRMT R194, R186, 0x7772, RZ ;  /* 0x00007772bac27816 */ /* 0x000fe200000000ff */
[----:B------:R-:W-:Y:S01]  /*2360*/  IMAD.WIDE.U32 R226, R207, -0x326172a9, RZ ;  /* 0xcd9e8d57cfe27825 */ /* 0x000fe200078e00ff */
[----:B------:R-:W-:Y:S02]  /*2370*/  LOP3.LUT R187, R182, UR10, R185, 0x96, !PT ;  /* 0x0000000ab6bb7c12 */ /* 0x000fe4000f8e96b9 */
[----:B------:R-:W-:Y:S02]  /*2380*/  LOP3.LUT R182, R181, 0xff, RZ, 0xc0, !PT ;  /* 0x000000ffb5b67812 */ /* 0x000fe400078ec0ff */
[----:B------:R-:W-:Y:S01]  /*2390*/  PRMT R189, R184, 0x7770, RZ ;  /* 0x00007770b8bd7816 */ /* 0x000fe200000000ff */
[-C--:B------:R-:W-:Y:S01]  /*23a0*/  HMMA.16816.F32.BF16 R60, R108, R106.reuse, RZ ;  /* 0x0000006a6c3c723c */ /* 0x080fe200000418ff */
[----:B------:R-:W-:Y:S02]  /*23b0*/  ISETP.LE.U32.AND P4, PT, R182, UR7, PT ;  /* 0x00000007b6007c0c */ /* 0x000fe4000bf83070 */
[----:B------:R-:W-:Y:S02]  /*23c0*/  SHF.R.U32.HI R182, RZ, 0x18, R181 ;  /* 0x00000018ffb67819 */ /* 0x000fe400000116b5 */
[C---:B------:R-:W-:Y:S02]  /*23d0*/  PRMT R190, R184.reuse, 0x7771, RZ ;  /* 0x00007771b8be7816 */ /* 0x040fe400000000ff */
[C---:B------:R-:W-:Y:S01]  /*23e0*/  PRMT R191, R184.reuse, 0x7772, RZ ;  /* 0x00007772b8bf7816 */ /* 0x040fe200000000ff */
[----:B------:R-:W-:Y:S01]  /*23f0*/  HMMA.16816.F32.BF16 R64, R100, R106, RZ ;  /* 0x0000006a6440723c */ /* 0x000fe200000418ff */
[----:B------:R-:W2:Y:S01]  /*2400*/  LDSM.16.M88.4 R100, [R133+0x400] ;  /* 0x000400008564783b */ /* 0x000ea20000000200 */
[----:B------:R-:W-:Y:S02]  /*2410*/  PRMT R192, R184, 0x7773, RZ ;  /* 0x00007773b8c07816 */ /* 0x000fe400000000ff */
[----:B------:R-:W-:Y:S02]  /*2420*/  ISETP.LE.U32.AND P3, PT, R183, UR7, PT ;  /* 0x00000007b7007c0c */ /* 0x000fe4000bf63070 */
[----:B------:R-:W-:Y:S02]  /*2430*/  ISETP.LE.U32.AND P0, PT, R182, UR7, PT ;  /* 0x00000007b6007c0c */ /* 0x000fe4000bf03070 */
[C---:B------:R-:W-:Y:S01]  /*2440*/  PRMT R184, R181.reuse, 0x7632, R184 ;  /* 0x00007632b5b87816 */ /* 0x040fe200000000b8 */
[-C--:B-1----:R-:W-:Y:S01]  /*2450*/  HMMA.16816.F32.BF16 R4, R112, R120.reuse, R4 ;  /* 0x000000787004723c */ /* 0x082fe20000041804 */
[----:B------:R-:W1:Y:S04]  /*2460*/  LDSM.16.M88.4 R104, [R133+0x800] ;  /* 0x000800008568783b */ /* 0x000e680000000200 */
[----:B------:R-:W-:Y:S02]  /*2470*/  LOP3.LUT R182, R181, 0xffff, RZ, 0xc0, !PT ;  /* 0x0000ffffb5b67812 */ /* 0x000fe400078ec0ff */
[----:B------:R-:W-:Y:S01]  /*2480*/  LOP3.LUT R181, R187, 0xff, RZ, 0xc0, !PT ;  /* 0x000000ffbbb57812 */ /* 0x000fe200078ec0ff */
[C---:B---3--:R-:W-:Y:S04]  /*2490*/  HMMA.16816.F32.BF16 R8, R116.reuse, R120, R8 ;  /* 0x000000787408723c */ /* 0x048fe80000041808 */
[----:B------:R-:W-:Y:S02]  /*24a0*/  ISETP.LE.U32.AND P2, PT, R181, UR7, PT ;  /* 0x00000007b5007c0c */ /* 0x000fe4000bf43070 */
[----:B------:R-:W-:Y:S02]  /*24b0*/  LOP3.LUT R184, R184, 0xff, RZ, 0xc0, !PT ;  /* 0x000000ffb8b87812 */ /* 0x000fe400078ec0ff */
[----:B------:R-:W-:Y:S01]  /*24c0*/  SHF.R.U32.HI R182, RZ, 0x8, R182 ;  /* 0x00000008ffb67819 */ /* 0x000fe200000116b6 */
[-C--:B------:R-:W-:Y:S03]  /*24d0*/  HMMA.16816.F32.BF16 R12, R116, R122.reuse, R12 ;  /* 0x0000007a740c723c */ /* 0x080fe6000004180c */
[----:B------:R-:W-:Y:S01]  /*24e0*/  ISETP.LE.U32.AND P1, PT, R184, UR7, PT ;  /* 0x00000007b8007c0c */ /* 0x000fe2000bf23070 */
[----:B------:R-:W-:Y:S01]  /*24f0*/  FFMA.FTZ R183, R4, UR8, -R235 ;  /* 0x0000000804b77c23 */ /* 0x000fe200080108eb */
[----:B------:R-:W-:Y:S01]  /*2500*/  LOP3.LUT R185, R187, 0xffff, RZ, 0xc0, !PT ;  /* 0x0000ffffbbb97812 */ /* 0x000fe200078ec0ff */
[----:B------:R-:W-:Y:S01]  /*2510*/  FFMA.FTZ R181, R6, UR8, -R241 ;  /* 0x0000000806b57c23 */ /* 0x000fe200080108f1 */
[----:B------:R-:W-:Y:S01]  /*2520*/  LOP3.LUT R182, R182, 0xffff, RZ, 0xc0, !PT ;  /* 0x0000ffffb6b67812 */ /* 0x000fe200078ec0ff */
[----:B------:R-:W-:Y:S01]  /*2530*/  FFMA.FTZ R184, R5, UR8, -R235 ;  /* 0x0000000805b87c23 */ /* 0x000fe200080108eb */
[----:B------:R-:W-:Y:S01]  /*2540*/  SHF.R.U32.HI R195, RZ, 0x8, R185 ;  /* 0x00000008ffc37819 */ /* 0x000fe200000116b9 */
[----:B------:R-:W3:Y:S01]  /*2550*/  MUFU.EX2 R183, R183 ;  /* 0x000000b700b77308 */ /* 0x000ee20000000800 */
[----:B------:R-:W-:Y:S01]  /*2560*/  PRMT R193, R186, 0x7773, RZ ;  /* 0x00007773bac17816 */ /* 0x000fe200000000ff */
[C---:B------:R-:W-:Y:S08]  /*2570*/  HMMA.16816.F32.BF16 R16, R112.reuse, R122, R16 ;  /* 0x0000007a7010723c */ /* 0x040ff00000041810 */
[----:B------:R-:W2:Y:S01]  /*2580*/  MUFU.EX2 R181, R181 ;  /* 0x000000b500b57308 */ /* 0x000ea20000000800 */
[----:B------:R-:W-:Y:S01]  /*2590*/  LOP3.LUT R195, R195, 0xffff, RZ, 0xc0, !PT ;  /* 0x0000ffffc3c37812 */ /* 0x000fe200078ec0ff */
[----:B------:R-:W-:Y:S01]  /*25a0*/  FFMA.FTZ R188, R8, UR8, -R237 ;  /* 0x0000000808bc7c23 */ /* 0x000fe200080108ed */
[----:B------:R-:W-:Y:S07]  /*25b0*/  PRMT R186, R187, 0x7632, R186 ;  /* 0x00007632bbba7816 */ /* 0x000fee00000000ba */
[----:B------:R-:W1:Y:S01]  /*25c0*/  MUFU.EX2 R184, R184 ;  /* 0x000000b800b87308 */ /* 0x000e620000000800 */
[----:B------:R-:W-:Y:S01]  /*25d0*/  SHF.R.U32.HI R198, RZ, 0x18, R187 ;  /* 0x00000018ffc67819 */ /* 0x000fe200000116bb */
[--C-:B------:R-:W-:Y:S01]  /*25e0*/  FFMA.FTZ R200, R10, UR8, -R240.reuse ;  /* 0x000000080ac87c23 */ /* 0x100fe200080108f0 */
[----:B------:R-:W-:Y:S07]  /*25f0*/  LOP3.LUT R186, R186, 0xff, RZ, 0xc0, !PT ;  /* 0x000000ffbaba7812 */ /* 0x000fee00078ec0ff */
[----:B------:R-:W-:Y:S01]  /*2600*/  MUFU.EX2 R185, R188 ;  /* 0x000000bc00b97308 */ /* 0x000fe20000000800 */
[----:B------:R-:W-:Y:S01]  /*2610*/  LOP3.LUT R239, R216, UR17, R221, 0x96, !PT ;  /* 0x00000011d8ef7c12 */ /* 0x000fe2000f8e96dd */
[----:B---3--:R-:W-:Y:S01]  /*2620*/  @!P4 FADD.FTZ R183, -R183, -RZ ;  /* 0x800000ffb7b7c221 */ /* 0x008fe20000010100 */
[----:B------:R-:W-:Y:S01]  /*2630*/  ISETP.LE.U32.AND P4, PT, R182, UR7, PT ;  /* 0x00000007b6007c0c */ /* 0x000fe2000bf83070 */
[----:B------:R-:W-:Y:S01]  /*2640*/  FFMA.FTZ R182, R7, UR8, -R241 ;  /* 0x0000000807b67c23 */ /* 0x000fe200080108f1 */
[C---:B------:R-:W-:Y:S01]  /*2650*/  PRMT R244, R220.reuse, 0x7770, RZ ;  /* 0x00007770dcf47816 */ /* 0x040fe200000000ff */
[----:B--2---:R-:W-:Y:S01]  /*2660*/  @!P1 FADD.FTZ R181, -R181, -RZ ;  /* 0x800000ffb5b59221 */ /* 0x004fe20000010100 */
[----:B------:R-:W-:Y:S01]  /*2670*/  ISETP.LE.U32.AND P1, PT, R195, UR7, PT ;  /* 0x00000007c3007c0c */ /* 0x000fe2000bf23070 */
[--C-:B------:R-:W-:Y:S01]  /*2680*/  FFMA.FTZ R195, R11, UR8, -R240.reuse ;  /* 0x000000080bc37c23 */ /* 0x100fe200080108f0 */
[C---:B------:R-:W-:Y:S01]  /*2690*/  PRMT R243, R220.reuse, 0x7771, RZ ;  /* 0x00007771dcf37816 */ /* 0x040fe200000000ff */
[----:B------:R-:W2:Y:S01]  /*26a0*/  MUFU.EX2 R182, R182 ;  /* 0x000000b600b67308 */ /* 0x000ea20000000800 */
[C---:B------:R-:W-:Y:S01]  /*26b0*/  PRMT R242, R220.reuse, 0x7772, RZ ;  /* 0x00007772dcf27816 */ /* 0x040fe200000000ff */
[--C-:B------:R-:W-:Y:S01]  /*26c0*/  FFMA.FTZ R199, R9, UR8, -R237.reuse ;  /* 0x0000000809c77c23 */ /* 0x100fe200080108ed */
[----:B------:R-:W-:Y:S07]  /*26d0*/  PRMT R245, R220, 0x7773, RZ ;  /* 0x00007773dcf57816 */ /* 0x000fee00000000ff */
[----:B------:R3:W-:Y:S01]  /*26e0*/  MUFU.EX2 R188, R195 ;  /* 0x000000c300bc7308 */ /* 0x0007e20000000800 */
[----:B------:R-:W-:Y:S01]  /*26f0*/  PRMT R225, R226, 0x7770, RZ ;  /* 0x00007770e2e17816 */ /* 0x000fe200000000ff */
[----:B-1----:R-:W-:Y:S01]  /*2700*/  @!P4 FADD.FTZ R184, -R184, -RZ ;  /* 0x800000ffb8b8c221 */ /* 0x002fe20000010100 */
[----:B------:R-:W-:Y:S07]  /*2710*/  ISETP.LE.U32.AND P4, PT, R186, UR7, PT ;  /* 0x00000007ba007c0c */ /* 0x000fee000bf83070 */
[----:B------:R1:W1:Y:S01]  /*2720*/  MUFU.EX2 R187, R200 ;  /* 0x000000c800bb7308 */ /* 0x0002620000000800 */
[----:B------:R-:W-:Y:S01]  /*2730*/  PRMT R228, R226, 0x7771, RZ ;  /* 0x00007771e2e47816 */ /* 0x000fe200000000ff */
[----:B------:R-:W-:Y:S01]  /*2740*/  FFMA.FTZ R201, R12, UR8, -R237 ;  /* 0x000000080cc97c23 */ /* 0x000fe200080108ed */
[C---:B------:R-:W-:Y:S07]  /*2750*/  PRMT R126, R124.reuse, 0x7771, RZ ;  /* 0x000077717c7e7816 */ /* 0x040fee00000000ff */
[----:B------:R1:W1:Y:S01]  /*2760*/  MUFU.EX2 R186, R199 ;  /* 0x000000c700ba7308 */ /* 0x0002620000000800 */
[----:B------:R-:W-:Y:S01]  /*2770*/  PRMT R125, R124, 0x7772, RZ ;  /* 0x000077727c7d7816 */ /* 0x000fe200000000ff */
[----:B--2---:R-:W-:Y:S01]  /*2780*/  @!P0 FADD.FTZ R182, -R182, -RZ ;  /* 0x800000ffb6b68221 */ /* 0x004fe20000010100 */
[----:B------:R-:W-:Y:S01]  /*2790*/  ISETP.LE.U32.AND P0, PT, R198, UR7, PT ;  /* 0x00000007c6007c0c */ /* 0x000fe2000bf03070 */
[----:B------:R-:W-:Y:S01]  /*27a0*/  @!P2 FADD.FTZ R185, -R185, -RZ ;  /* 0x800000ffb9b9a221 */ /* 0x000fe20000010100 */
[----:B------:R-:W-:Y:S01]  /*27b0*/  ISETP.LE.U32.AND P2, PT, R189, UR7, PT ;  /* 0x00000007bd007c0c */ /* 0x000fe2000bf43070 */
[----:B---3--:R-:W-:Y:S01]  /*27c0*/  FFMA.FTZ R195, R16, UR8, -R235 ;  /* 0x0000000810c37c23 */ /* 0x008fe200080108eb */
[----:B------:R-:W-:Y:S03]  /*27d0*/  SHF.R.U32.HI R198, RZ, 0x18, R197 ;  /* 0x00000018ffc67819 */ /* 0x000fe600000116c5 */
[----:B------:R-:W2:Y:S01]  /*27e0*/  MUFU.EX2 R189, R201 ;  /* 0x000000c900bd7308 */ /* 0x000ea20000000800 */
[----:B------:R-:W-:Y:S01]  /*27f0*/  PRMT R124, R124, 0x7773, RZ ;  /* 0x000077737c7c7816 */ /* 0x000fe200000000ff */
[-C--:B------:R-:W-:Y:S08]  /*2800*/  HMMA.16816.F32.BF16 R20, R112, R100.reuse, R20 ;  /* 0x000000647014723c */ /* 0x080ff00000041814 */
[----:B------:R-:W-:Y:S01]  /*2810*/  MUFU.EX2 R195, R195 ;  /* 0x000000c300c37308 */ /* 0x000fe20000000800 */
[--C-:B-1----:R-:W-:Y:S01]  /*2820*/  FFMA.FTZ R200, R14, UR8, -R240.reuse ;  /* 0x000000080ec87c23 */ /* 0x102fe200080108f0 */
[----:B------:R-:W-:Y:S01]  /*2830*/  LOP3.LUT R199, R197, 0xff, RZ, 0xc0, !PT ;  /* 0x000000ffc5c77812 */ /* 0x000fe200078ec0ff */
[----:B------:R-:W-:Y:S01]  /*2840*/  @!P4 FADD.FTZ R187, -R187, -RZ ;  /* 0x800000ffbbbbc221 */ /* 0x000fe20000010100 */
[----:B------:R-:W-:Y:S01]  /*2850*/  ISETP.GT.U32.AND P4, PT, R191, UR7, PT ;  /* 0x00000007bf007c0c */ /* 0x000fe2000bf84070 */
[----:B------:R-:W-:Y:S05]  /*2860*/  FFMA.FTZ R204, R13, UR8, -R237 ;  /* 0x000000080dcc7c23 */ /* 0x000fea00080108ed */
[----:B------:R-:W1:Y:S01]  /*2870*/  MUFU.EX2 R191, R200 ;  /* 0x000000c800bf7308 */ /* 0x000e620000000800 */
[----:B------:R-:W-:Y:S01]  /*2880*/  @!P1 FADD.FTZ R186, -R186, -RZ ;  /* 0x800000ffbaba9221 */ /* 0x000fe20000010100 */
[----:B------:R-:W-:Y:S01]  /*2890*/  ISETP.GT.U32.AND P1, PT, R190, UR7, PT ;  /* 0x00000007be007c0c */ /* 0x000fe2000bf24070 */
[----:B------:R-:W-:Y:S07]  /*28a0*/  FFMA.FTZ R217, R15, UR8, -R240 ;  /* 0x000000080fd97c23 */ /* 0x000fee00080108f0 */
[----:B------:R3:W4:Y:S01]  /*28b0*/  MUFU.EX2 R190, R204 ;  /* 0x000000cc00be7308 */ /* 0x0007220000000800 */
[----:B------:R-:W-:Y:S01]  /*28c0*/  @!P0 FADD.FTZ R188, -R188, -RZ ;  /* 0x800000ffbcbc8221 */ /* 0x000fe20000010100 */
[----:B------:R-:W-:Y:S01]  /*28d0*/  ISETP.GT.U32.AND P0, PT, R192, UR7, PT ;  /* 0x00000007c0007c0c */ /* 0x000fe2000bf04070 */
[C---:B------:R-:W-:Y:S07]  /*28e0*/  HMMA.16816.F32.BF16 R24, R116.reuse, R100, R24 ;  /* 0x000000647418723c */ /* 0x040fee0000041818 */
[----:B------:R-:W4:Y:S01]  /*28f0*/  MUFU.EX2 R192, R217 ;  /* 0x000000d900c07308 */ /* 0x000f220000000800 */
[----:B--2---:R-:W-:Y:S01]  /*2900*/  @!P2 FADD.FTZ R189, -R189, -RZ ;  /* 0x800000ffbdbda221 */ /* 0x004fe20000010100 */
[----:B------:R-:W-:Y:S01]  /*2910*/  ISETP.LE.U32.AND P2, PT, R199, UR7, PT ;  /* 0x00000007c7007c0c */ /* 0x000fe2000bf43070 */
[----:B------:R-:W-:Y:S01]  /*2920*/  FFMA.FTZ R199, R17, UR8, -R235 ;  /* 0x0000000811c77c23 */ /* 0x000fe200080108eb */
[----:B-1----:R-:W-:Y:S01]  /*2930*/  @P4 FADD.FTZ R191, -R191, -RZ ;  /* 0x800000ffbfbf4221 */ /* 0x002fe20000010100 */
[----:B------:R-:W-:Y:S01]  /*2940*/  ISETP.GT.U32.AND P4, PT, R196, UR7, PT ;  /* 0x00000007c4007c0c */ /* 0x000fe2000bf84070 */
[--C-:B------:R-:W-:Y:S01]  /*2950*/  FFMA.FTZ R201, R19, UR8, -R241.reuse ;  /* 0x0000000813c97c23 */ /* 0x100fe200080108f1 */
[----:B------:R-:W-:Y:S01]  /*2960*/  @!P3 FADD.FTZ R195, -R195, -RZ ;  /* 0x800000ffc3c3b221 */ /* 0x000fe20000010100 */
[----:B------:R-:W-:Y:S02]  /*2970*/  ISETP.GT.U32.AND P3, PT, R193, UR7, PT ;  /* 0x00000007c1007c0c */ /* 0x000fe4000bf64070 */
[----:B------:R1:W2:Y:S01]  /*2980*/  MUFU.EX2 R196, R199 ;  /* 0x000000c700c47308 */ /* 0x0002a20000000800 */
[----:B---3--:R-:W-:Y:S01]  /*2990*/  LOP3.LUT R204, R202, 0xff, RZ, 0xc0, !PT ;  /* 0x000000ffcacc7812 */ /* 0x008fe200078ec0ff */
[-C--:B------:R-:W-:Y:S08]  /*29a0*/  HMMA.16816.F32.BF16 R28, R116, R102.reuse, R28 ;  /* 0x00000066741c723c */ /* 0x080ff0000004181c */
[----:B------:R-:W3:Y:S01]  /*29b0*/  MUFU.EX2 R193, R201 ;  /* 0x000000c900c17308 */ /* 0x000ee20000000800 */
[----:B----4-:R-:W-:Y:S01]  /*29c0*/  @P1 FADD.FTZ R190, -R190, -RZ ;  /* 0x800000ffbebe1221 */ /* 0x010fe20000010100 */
[----:B------:R-:W-:Y:S01]  /*29d0*/  ISETP.LE.U32.AND P1, PT, R198, UR7, PT ;  /* 0x00000007c6007c0c */ /* 0x000fe2000bf23070 */
[----:B------:R-:W-:Y:S01]  /*29e0*/  FFMA.FTZ R200, R18, UR8, -R241 ;  /* 0x0000000812c87c23 */ /* 0x000fe200080108f1 */
[C---:B------:R-:W-:Y:S01]  /*29f0*/  PRMT R198, R197.reuse, 0x7632, R198 ;  /* 0x00007632c5c67816 */ /* 0x040fe200000000c6 */
[----:B------:R-:W-:Y:S01]  /*2a00*/  @P0 FADD.FTZ R192, -R192, -RZ ;  /* 0x800000ffc0c00221 */ /* 0x000fe20000010100 */
[----:B------:R-:W-:Y:S01]  /*2a10*/  LOP3.LUT R197, R197, 0xffff, RZ, 0xc0, !PT ;  /* 0x0000ffffc5c57812 */ /* 0x000fe200078ec0ff */
[C---:B------:R-:W-:Y:S01]  /*2a20*/  HMMA.16816.F32.BF16 R32, R112.reuse, R102, R32 ;  /* 0x000000667020723c */ /* 0x040fe20000041820 */
[----:B------:R-:W4:Y:S03]  /*2a30*/  LDSM.16.M88.4 R100, [R133+0xc00] ;  /* 0x000c00008564783b */ /* 0x000f260000000200 */
[----:B------:R-:W-:Y:S01]  /*2a40*/  ISETP.GT.U32.AND P0, PT, R194, UR7, PT ;  /* 0x00000007c2007c0c */ /* 0x000fe2000bf04070 */
[----:B-1----:R-:W-:Y:S01]  /*2a50*/  FFMA.FTZ R199, R20, UR8, -R235 ;  /* 0x0000000814c77c23 */ /* 0x002fe200080108eb */
[----:B------:R-:W-:Y:S01]  /*2a60*/  SHF.R.U32.HI R217, RZ, 0x8, R197 ;  /* 0x00000008ffd97819 */ /* 0x000fe200000116c5 */
[----:B------:R1:W1:Y:S01]  /*2a70*/  MUFU.EX2 R194, R200 ;  /* 0x000000c800c27308 */ /* 0x0002620000000800 */
[----:B------:R-:W-:Y:S01]  /*2a80*/  LOP3.LUT R198, R198, 0xff, RZ, 0xc0, !PT ;  /* 0x000000ffc6c67812 */ /* 0x000fe200078ec0ff */
[-C--:B------:R-:W-:Y:S08]  /*2a90*/  HMMA.16816.F32.BF16 R36, R112, R104.reuse, R36 ;  /* 0x000000687024723c */ /* 0x080ff00000041824 */
[----:B------:R-:W1:Y:S01]  /*2aa0*/  MUFU.EX2 R197, R199 ;  /* 0x000000c700c57308 */ /* 0x000e620000000800 */
[----:B------:R-:W-:Y:S01]  /*2ab0*/  LOP3.LUT R217, R217, 0xffff, RZ, 0xc0, !PT ;  /* 0x0000ffffd9d97812 */ /* 0x000fe200078ec0ff */
[----:B--2---:R-:W-:Y:S01]  /*2ac0*/  @P4 FADD.FTZ R196, -R196, -RZ ;  /* 0x800000ffc4c44221 */ /* 0x004fe20000010100 */
[----:B------:R-:W-:Y:S01]  /*2ad0*/  ISETP.LE.U32.AND P4, PT, R198, UR7, PT ;  /* 0x00000007c6007c0c */ /* 0x000fe2000bf83070 */
[----:B---3--:R-:W-:Y:S01]  /*2ae0*/  @P3 FADD.FTZ R193, -R193, -RZ ;  /* 0x800000ffc1c13221 */ /* 0x008fe20000010100 */
[----:B------:R-:W-:Y:S01]  /*2af0*/  ISETP.LE.U32.AND P3, PT, R217, UR7, PT ;  /* 0x00000007d9007c0c */ /* 0x000fe2000bf63070 */
[----:B------:R-:W-:Y:S01]  /*2b00*/  FFMA.FTZ R198, R21, UR8, -R235 ;  /* 0x0000000815c67c23 */ /* 0x000fe200080108eb */
[----:B------:R-:W-:Y:S01]  /*2b10*/  LOP3.LUT R201, R202, 0xffff, RZ, 0xc0, !PT ;  /* 0x0000ffffcac97812 */ /* 0x000fe200078ec0ff */
[----:B------:R-:W-:Y:S01]  /*2b20*/  FFMA.FTZ R217, R22, UR8, -R241 ;  /* 0x0000000816d97c23 */ /* 0x000fe200080108f1 */
[C---:B------:R-:W-:Y:S03]  /*2b30*/  HMMA.16816.F32.BF16 R40, R116.reuse, R104, R40 ;  /* 0x000000687428723c */ /* 0x040fe60000041828 */
[----:B------:R2:W-:Y:S01]  /*2b40*/  MUFU.EX2 R199, R217 ;  /* 0x000000d900c77308 */ /* 0x0005e20000000800 */
[----:B------:R-:W-:Y:S01]  /*2b50*/  SHF.R.U32.HI R201, RZ, 0x8, R201 ;  /* 0x00000008ffc97819 */ /* 0x000fe200000116c9 */
[----:B-1----:R-:W-:Y:S01]  /*2b60*/  FFMA.FTZ R200, R23, UR8, -R241 ;  /* 0x0000000817c87c23 */ /* 0x002fe200080108f1 */
[----:B------:R-:W-:Y:S01]  /*2b70*/  @P0 FADD.FTZ R194, -R194, -RZ ;  /* 0x800000ffc2c20221 */ /* 0x000fe20000010100 */
[----:B------:R-:W-:Y:S06]  /*2b80*/  ISETP.LE.U32.AND P0, PT, R204, UR7, PT ;  /* 0x00000007cc007c0c */ /* 0x000fec000bf03070 */
[----:B------:R-:W1:Y:S01]  /*2b90*/  MUFU.EX2 R198, R198 ;  /* 0x000000c600c67308 */ /* 0x000e620000000800 */
[----:B------:R-:W-:Y:S01]  /*2ba0*/  SHF.R.U32.HI R204, RZ, 0x18, R202 ;  /* 0x00000018ffcc7819 */ /* 0x000fe200000116ca */
[----:B------:R-:W-:Y:S01]  /*2bb0*/  @!P2 FADD.FTZ R197, -R197, -RZ ;  /* 0x800000ffc5c5a221 */ /* 0x000fe20000010100 */
[-C--:B------:R-:W-:Y:S07]  /*2bc0*/  HMMA.16816.F32.BF16 R44, R116, R106.reuse, R44 ;  /* 0x0000006a742c723c */ /* 0x080fee000004182c */
[----:B------:R-:W3:Y:S01]  /*2bd0*/  MUFU.EX2 R200, R200 ;  /* 0x000000c800c87308 */ /* 0x000ee20000000800 */
[----:B------:R-:W-:Y:S01]  /*2be0*/  ISETP.LE.U32.AND P2, PT, R204, UR7, PT ;  /* 0x00000007cc007c0c */ /* 0x000fe2000bf43070 */
[--C-:B------:R-:W-:Y:S01]  /*2bf0*/  FFMA.FTZ R222, R25, UR8, -R237.reuse ;  /* 0x0000000819de7c23 */ /* 0x100fe200080108ed */
[----:B------:R-:W-:Y:S01]  /*2c00*/  LOP3.LUT R204, R201, 0xffff, RZ, 0xc0, !PT ;  /* 0x0000ffffc9cc7812 */ /* 0x000fe200078ec0ff */
[----:B------:R-:W-:Y:S01]  /*2c10*/  FFMA.FTZ R219, R24, UR8, -R237 ;  /* 0x0000000818db7c23 */ /* 0x000fe200080108ed */
[----:B--2---:R-:W-:Y:S01]  /*2c20*/  PRMT R217, R202, 0x7632, R217 ;  /* 0x00007632cad97816 */ /* 0x004fe200000000d9 */
[--C-:B------:R-:W-:Y:S04]  /*2c30*/  FFMA.FTZ R218, R27, UR8, -R240.reuse ;  /* 0x000000081bda7c23 */ /* 0x100fe800080108f0 */
[----:B------:R-:W2:Y:S01]  /*2c40*/  MUFU.EX2 R202, R222 ;  /* 0x000000de00ca7308 */ /* 0x000ea20000000800 */
[C---:B------:R-:W-:Y:S09]  /*2c50*/  HMMA.16816.F32.BF16 R48, R112.reuse, R106, R48 ;  /* 0x0000006a7030723c */ /* 0x040ff20000041830 */
[----:B------:R-:W2:Y:S01]  /*2c60*/  MUFU.EX2 R201, R219 ;  /* 0x000000db00c97308 */ /* 0x000ea20000000800 */
[----:B------:R-:W-:Y:S01]  /*2c70*/  LOP3.LUT R217, R217, 0xff, RZ, 0xc0, !PT ;  /* 0x000000ffd9d97812 */ /* 0x000fe200078ec0ff */
[----:B-1----:R-:W-:Y:S01]  /*2c80*/  @!P3 FADD.FTZ R198, -R198, -RZ ;  /* 0x800000ffc6c6b221 */ /* 0x002fe20000010100 */
[----:B------:R-:W-:Y:S01]  /*2c90*/  ISETP.LE.U32.AND P3, PT, R204, UR7, PT ;  /* 0x00000007cc007c0c */ /* 0x000fe2000bf63070 */
[----:B------:R-:W-:Y:S01]  /*2ca0*/  FFMA.FTZ R204, R26, UR8, -R240 ;  /* 0x000000081acc7c23 */ /* 0x000fe200080108f0 */
[----:B---3--:R-:W-:Y:S01]  /*2cb0*/  @!P1 FADD.FTZ R200, -R200, -RZ ;  /* 0x800000ffc8c89221 */ /* 0x008fe20000010100 */
[----:B------:R-:W-:Y:S04]  /*2cc0*/  ISETP.GT.U32.AND P1, PT, R206, UR7, PT ;  /* 0x00000007ce007c0c */ /* 0x000fe8000bf24070 */
[----:B------:R-:W1:Y:S01]  /*2cd0*/  MUFU.EX2 R203, R218 ;  /* 0x000000da00cb7308 */ /* 0x000e620000000800 */
[----:B------:R-:W-:Y:S01]  /*2ce0*/  FFMA.FTZ R206, R28, UR8, -R237 ;  /* 0x000000081cce7c23 */ /* 0x000fe200080108ed */
[----:B------:R-:W-:Y:S01]  /*2cf0*/  @!P4 FADD.FTZ R199, -R199, -RZ ;  /* 0x800000ffc7c7c221 */ /* 0x000fe20000010100 */
[----:B------:R-:W-:Y:S07]  /*2d00*/  ISETP.LE.U32.AND P4, PT, R217, UR7, PT ;  /* 0x00000007d9007c0c */ /* 0x000fee000bf83070 */
[----:B------:R-:W3:Y:S01]  /*2d10*/  MUFU.EX2 R204, R204 ;  /* 0x000000cc00cc7308 */ /* 0x000ee20000000800 */
[----:B------:R-:W-:Y:S04]  /*2d20*/  IMAD.WIDE.U32 R216, R209, -0x326172a9, RZ ;  /* 0xcd9e8d57d1d87825 */ /* 0x000fe800078e00ff */
[----:B------:R-:W-:Y:S01]  /*2d30*/  FFMA.FTZ R209, R32, UR8, -R235 ;  /* 0x0000000820d17c23 */ /* 0x000fe200080108eb */
[-C--:B----4-:R-:W-:Y:S04]  /*2d40*/  HMMA.16816.F32.BF16 R52, R112, R100.reuse, R52 ;  /* 0x000000647034723c */ /* 0x090fe80000041834 */
[----:B------:R-:W4:Y:S01]  /*2d50*/  MUFU.EX2 R206, R206 ;  /* 0x000000ce00ce7308 */ /* 0x000f220000000800 */
[----:B------:R-:W-:Y:S01]  /*2d60*/  LOP3.LUT R221, R210, UR10, R217, 0x96, !PT ;  /* 0x0000000ad2dd7c12 */ /* 0x000fe2000f8e96d9 */
[----:B--2---:R-:W-:Y:S01]  /*2d70*/  @!P3 FADD.FTZ R202, -R202, -RZ ;  /* 0x800000ffcacab221 */ /* 0x004fe20000010100 */
[----:B------:R-:W-:Y:S01]  /*2d80*/  ISETP.LE.U32.AND P3, PT, R214, UR7, PT ;  /* 0x00000007d6007c0c */ /* 0x000fe2000bf63070 */
[----:B------:R-:W-:Y:S01]  /*2d90*/  @!P0 FADD.FTZ R201, -R201, -RZ ;  /* 0x800000ffc9c98221 */ /* 0x000fe20000010100 */
[----:B------:R-:W-:Y:S01]  /*2da0*/  ISETP.GT.U32.AND P0, PT, R205, UR7, PT ;  /* 0x00000007cd007c0c */ /* 0x000fe2000bf04070 */
[----:B------:R-:W-:Y:S01]  /*2db0*/  FFMA.FTZ R205, R29, UR8, -R237 ;  /* 0x000000081dcd7c23 */ /* 0x000fe200080108ed */
[----:B------:R-:W-:Y:S01]  /*2dc0*/  LOP3.LUT R214, R208, UR10, R227, 0x96, !PT ;  /* 0x0000000ad0d67c12 */ /* 0x000fe2000f8e96e3 */
[----:B-1----:R-:W-:Y:S01]  /*2dd0*/  @!P2 FADD.FTZ R203, -R203, -RZ ;  /* 0x800000ffcbcba221 */ /* 0x002fe20000010100 */
[----:B------:R-:W-:Y:S01]  /*2de0*/  ISETP.LE.U32.AND P2, PT, R213, UR7, PT ;  /* 0x00000007d5007c0c */ /* 0x000fe2000bf43070 */
[----:B---3--:R-:W-:Y:S01]  /*2df0*/  @!P4 FADD.FTZ R204, -R204, -RZ ;  /* 0x800000ffccccc221 */ /* 0x008fe20000010100 */
[----:B------:R-:W-:Y:S01]  /*2e00*/  ISETP.GT.U32.AND P4, PT, R215, UR7, PT ;  /* 0x00000007d7007c0c */ /* 0x000fe2000bf84070 */
[----:B------:R-:W1:Y:S01]  /*2e10*/  MUFU.EX2 R205, R205 ;  /* 0x000000cd00cd7308 */ /* 0x000e620000000800 */
[----:B------:R-:W-:Y:S01]  /*2e20*/  SHF.R.U32.HI R217, RZ, 0x18, R214 ;  /* 0x00000018ffd97819 */ /* 0x000fe200000116d6 */
[--C-:B------:R-:W-:Y:S01]  /*2e30*/  FFMA.FTZ R213, R30, UR8, -R240.reuse ;  /* 0x000000081ed57c23 */ /* 0x100fe200080108f0 */
[C---:B------:R-:W-:Y:S01]  /*2e40*/  PRMT R215, R216.reuse, 0x7770, RZ ;  /* 0x00007770d8d77816 */ /* 0x040fe200000000ff */
[C---:B------:R-:W-:Y:S06]  /*2e50*/  HMMA.16816.F32.BF16 R56, R116.reuse, R100, R56 ;  /* 0x000000647438723c */ /* 0x040fec0000041838 */
[----:B------:R-:W-:Y:S01]  /*2e60*/  MUFU.EX2 R209, R209 ;  /* 0x000000d100d17308 */ /* 0x000fe20000000800 */
[----:B------:R-:W-:Y:S01]  /*2e70*/  PRMT R224, R216, 0x7771, RZ ;  /* 0x00007771d8e07816 */ /* 0x000fe200000000ff */
[----:B----4-:R-:W-:Y:S01]  /*2e80*/  @!P3 FADD.FTZ R206, -R206, -RZ ;  /* 0x800000ffceceb221 */ /* 0x010fe20000010100 */
[----:B------:R-:W-:Y:S07]  /*2e90*/  ISETP.GT.U32.AND P3, PT, R212, UR7, PT ;  /* 0x00000007d4007c0c */ /* 0x000fee000bf64070 */
[----:B------:R2:W3:Y:S01]  /*2ea0*/  MUFU.EX2 R207, R213 ;  /* 0x000000d500cf7308 */ /* 0x0004e20000000800 */
[C---:B------:R-:W-:Y:S01]  /*2eb0*/  PRMT R223, R216.reuse, 0x7772, RZ ;  /* 0x00007772d8df7816 */ /* 0x040fe200000000ff */
[----:B------:R-:W-:Y:S01]  /*2ec0*/  FFMA.FTZ R208, R31, UR8, -R240 ;  /* 0x000000081fd07c23 */ /* 0x000fe200080108f0 */
[----:B------:R-:W-:Y:S01]  /*2ed0*/  PRMT R229, R216, 0x7773, RZ ;  /* 0x00007773d8e57816 */ /* 0x000fe200000000ff */
[-C--:B------:R-:W-:Y:S03]  /*2ee0*/  HMMA.16816.F32.BF16 R60, R116, R102.reuse, R60 ;  /* 0x00000066743c723c */ /* 0x080fe6000004183c */
[C---:B------:R-:W-:Y:S01]  /*2ef0*/  LOP3.LUT R210, R214.reuse, 0xff, RZ, 0xc0, !PT ;  /* 0x000000ffd6d27812 */ /* 0x040fe200078ec0ff */
[----:B-1----:R-:W-:Y:S01]  /*2f00*/  @P4 FADD.FTZ R205, -R205, -RZ ;  /* 0x800000ffcdcd4221 */ /* 0x002fe20000010100 */
[----:B------:R-:W-:Y:S01]  /*2f10*/  ISETP.GT.U32.AND P4, PT, R211, UR7, PT ;  /* 0x00000007d3007c0c */ /* 0x000fe2000bf84070 */
[----:B------:R-:W-:Y:S01]  /*2f20*/  FFMA.FTZ R212, R33, UR8, -R235 ;  /* 0x0000000821d47c23 */ /* 0x000fe200080108eb */
[----:B------:R-:W-:Y:S01]  /*2f30*/  LOP3.LUT R211, R127, 0xff, RZ, 0xc0, !PT ;  /* 0x000000ff7fd37812 */ /* 0x000fe200078ec0ff */
[----:B------:R-:W1:Y:S01]  /*2f40*/  MUFU.EX2 R208, R208 ;  /* 0x000000d000d07308 */ /* 0x000e620000000800 */
[----:B------:R-:W-:Y:S01]  /*2f50*/  PRMT R219, R221, 0x7632, R219 ;  /* 0x00007632dddb7816 */ /* 0x000fe200000000db */
[----:B------:R-:W-:Y:S08]  /*2f60*/  HMMA.16816.F32.BF16 R64, R112, R102, R64 ;  /* 0x000000667040723c */ /* 0x000ff00000041840 */
[----:B------:R-:W4:Y:S01]  /*2f70*/  MUFU.EX2 R212, R212 ;  /* 0x000000d400d47308 */ /* 0x000f220000000800 */
[C---:B--2---:R-:W-:Y:S01]  /*2f80*/  PRMT R213, R214.reuse, 0x7632, R213 ;  /* 0x00007632d6d57816 */ /* 0x044fe200000000d5 */
[----:B---3--:R-:W-:Y:S01]  /*2f90*/  @P3 FADD.FTZ R207, -R207, -RZ ;  /* 0x800000ffcfcf3221 */ /* 0x008fe20000010100 */
[----:B------:R-:W-:Y:S01]  /*2fa0*/  ISETP.LE.U32.AND P3, PT, R211, UR7, PT ;  /* 0x00000007d3007c0c */ /* 0x000fe2000bf63070 */
[----:B------:R-:W-:Y:S01]  /*2fb0*/  FFMA.FTZ R211, R35, UR8, -R241 ;  /* 0x0000000823d37c23 */ /* 0x000fe200080108f1 */
[----:B------:R-:W-:Y:S01]  /*2fc0*/  LOP3.LUT R214, R214, 0xffff, RZ, 0xc0, !PT ;  /* 0x0000ffffd6d67812 */ /* 0x000fe200078ec0ff */
[----:B------:R-:W-:Y:S01]  /*2fd0*/  FFMA.FTZ R216, R36, UR8, -R235 ;  /* 0x0000000824d87c23 */ /* 0x000fe200080108eb */
[----:B------:R-:W-:Y:S01]  /*2fe0*/  LOP3.LUT R219, R219, 0xff, RZ, 0xc0, !PT ;  /* 0x000000ffdbdb7812 */ /* 0x000fe200078ec0ff */
[----:B------:R-:W-:Y:S01]  /*2ff0*/  @!P5 FADD.FTZ R209, -R209, -RZ ;  /* 0x800000ffd1d1d221 */ /* 0x000fe20000010100 */
[----:B------:R-:W-:Y:S01]  /*3000*/  ISETP.LE.U32.AND P5, PT, R217, UR7, PT ;  /* 0x00000007d9007c0c */ /* 0x000fe2000bfa3070 */
[----:B------:R-:W2:Y:S01]  /*3010*/  MUFU.EX2 R211, R211 ;  /* 0x000000d300d37308 */ /* 0x000ea20000000800 */
[----:B------:R-:W-:Y:S01]  /*3020*/  LOP3.LUT R217, R213, 0xff, RZ, 0xc0, !PT ;  /* 0x000000ffd5d97812 */ /* 0x000fe200078ec0ff */
[----:B------:R-:W-:Y:S01]  /*3030*/  FFMA.FTZ R218, R34, UR8, -R241 ;  /* 0x0000000822da7c23 */ /* 0x000fe200080108f1 */
[----:B-1----:R-:W-:Y:S07]  /*3040*/  @P4 FADD.FTZ R208, -R208, -RZ ;  /* 0x800000ffd0d04221 */ /* 0x002fee0000010100 */
[----:B------:R1:W3:Y:S01]  /*3050*/  MUFU.EX2 R213, R216 ;  /* 0x000000d800d57308 */ /* 0x0002e20000000800 */
[----:B----4-:R-:W-:Y:S01]  /*3060*/  @P6 FADD.FTZ R212, -R212, -RZ ;  /* 0x800000ffd4d46221 */ /* 0x010fe20000010100 */
[----:B------:R-:W-:Y:S01]  /*3070*/  ISETP.LE.U32.AND P4, PT, R210, UR7, PT ;  /* 0x00000007d2007c0c */ /* 0x000fe2000bf83070 */
[----:B------:R-:W-:Y:S01]  /*3080*/  FFMA.FTZ R220, R37, UR8, -R235 ;  /* 0x0000000825dc7c23 */ /* 0x000fe200080108eb */
[----:B------:R-:W-:Y:S06]  /*3090*/  ISETP.LE.U32.AND P6, PT, R215, UR7, PT ;  /* 0x00000007d7007c0c */ /* 0x000fec000bfc3070 */
[----:B------:R-:W4:Y:S01]  /*30a0*/  MUFU.EX2 R210, R218 ;  /* 0x000000da00d27308 */ /* 0x000f220000000800 */
[----:B------:R-:W-:Y:S01]  /*30b0*/  LOP3.LUT R215, R221, 0xff, RZ, 0xc0, !PT ;  /* 0x000000ffddd77812 */ /* 0x000fe200078ec0ff */
[----:B------:R-:W-:Y:S01]  /*30c0*/  FFMA.FTZ R230, R38, UR8, -R241 ;  /* 0x0000000826e67c23 */ /* 0x000fe200080108f1 */
[----:B------:R-:W-:Y:S01]  /*30d0*/  SHF.R.U32.HI R214, RZ, 0x8, R214 ;  /* 0x00000008ffd67819 */ /* 0x000fe200000116d6 */
[----:B------:R-:W-:Y:S01]  /*30e0*/  FFMA.FTZ R222, R41, UR8, -R237 ;  /* 0x0000000829de7c23 */ /* 0x000fe200080108ed */
[----:B--2---:R-:W-:Y:S01]  /*30f0*/  @P0 FADD.FTZ R211, -R211, -RZ ;  /* 0x800000ffd3d30221 */ /* 0x004fe20000010100 */
[----:B------:R-:W-:Y:S01]  /*3100*/  ISETP.LE.U32.AND P0, PT, R215, UR7, PT ;  /* 0x00000007d7007c0c */ /* 0x000fe2000bf03070 */
[--C-:B------:R-:W-:Y:S01]  /*3110*/  FFMA.FTZ R232, R43, UR8, -R240.reuse ;  /* 0x000000082be87c23 */ /* 0x100fe200080108f0 */
[----:B------:R-:W-:Y:S01]  /*3120*/  LOP3.LUT R215, R214, 0xffff, RZ, 0xc0, !PT ;  /* 0x0000ffffd6d77812 */ /* 0x000fe200078ec0ff */
[----:B-1----:R-:W-:Y:S01]  /*3130*/  FFMA.FTZ R216, R39, UR8, -R241 ;  /* 0x0000000827d87c23 */ /* 0x002fe200080108f1 */
[----:B------:R1:W2:Y:S01]  /*3140*/  MUFU.EX2 R214, R220 ;  /* 0x000000dc00d67308 */ /* 0x0002a20000000800 */
[----:B---3--:R-:W-:Y:S01]  /*3150*/  @!P4 FADD.FTZ R213, -R213, -RZ ;  /* 0x800000ffd5d5c221 */ /* 0x008fe20000010100 */
[----:B------:R-:W-:Y:S01]  /*3160*/  ISETP.LE.U32.AND P4, PT, R215, UR7, PT ;  /* 0x00000007d7007c0c */ /* 0x000fe2000bf83070 */
[----:B------:R-:W-:Y:S01]  /*3170*/  FFMA.FTZ R231, R42, UR8, -R240 ;  /* 0x000000082ae77c23 */ /* 0x000fe200080108f0 */
[----:B----4-:R-:W-:Y:S06]  /*3180*/  @P1 FADD.FTZ R210, -R210, -RZ ;  /* 0x800000ffd2d21221 */ /* 0x010fec0000010100 */
[----:B------:R-:W3:Y:S01]  /*3190*/  MUFU.EX2 R215, R230 ;  /* 0x000000e600d77308 */ /* 0x000ee20000000800 */
[----:B------:R-:W-:Y:S01]  /*31a0*/  ISETP.LE.U32.AND P1, PT, R217, UR7, PT ;  /* 0x00000007d9007c0c */ /* 0x000fe2000bf23070 */
[--C-:B------:R-:W-:Y:S01]  /*31b0*/  FFMA.FTZ R217, R40, UR8, -R237.reuse ;  /* 0x0000000828d97c23 */ /* 0x100fe200080108ed */
[----:B------:R-:W-:Y:S07]  /*31c0*/  LOP3.LUT R218, R221, 0xffff, RZ, 0xc0, !PT ;  /* 0x0000ffffddda7812 */ /* 0x000fee00078ec0ff */
[----:B------:R-:W4:Y:S01]  /*31d0*/  MUFU.EX2 R216, R216 ;  /* 0x000000d800d87308 */ /* 0x000f220000000800 */
[----:B------:R-:W-:Y:S01]  /*31e0*/  FFMA.FTZ R233, R45, UR8, -R237 ;  /* 0x000000082de97c23 */ /* 0x000fe200080108ed */
[----:B------:R-:W-:Y:S01]  /*31f0*/  FFMA.FTZ R48, R48, UR8, -R235 ;  /* 0x0000000830307c23 */ /* 0x000fe200080108eb */
[----:B------:R-:W-:Y:S07]  /*3200*/  PRMT R227, R226, 0x7772, RZ ;  /* 0x00007772e2e37816 */ /* 0x000fee00000000ff */
[----:B------:R-:W4:Y:S01]  /*3210*/  MUFU.EX2 R217, R217 ;  /* 0x000000d900d97308 */ /* 0x000f220000000800 */
[----:B-1----:R-:W-:Y:S01]  /*3220*/  SHF.R.U32.HI R220, RZ, 0x8, R218 ;  /* 0x00000008ffdc7819 */ /* 0x002fe200000116da */
[----:B--2---:R-:W-:Y:S01]  /*3230*/  @!P4 FADD.FTZ R214, -R214, -RZ ;  /* 0x800000ffd6d6c221 */ /* 0x004fe20000010100 */
[----:B------:R-:W-:Y:S07]  /*3240*/  ISETP.LE.U32.AND P4, PT, R219, UR7, PT ;  /* 0x00000007db007c0c */ /* 0x000fee000bf83070 */
[----:B------:R1:W2:Y:S01]  /*3250*/  MUFU.EX2 R218, R222 ;  /* 0x000000de00da7308 */ /* 0x0002a20000000800 */
[----:B------:R-:W-:Y:S01]  /*3260*/  LOP3.LUT R220, R220, 0xffff, RZ, 0xc0, !PT ;  /* 0x0000ffffdcdc7812 */ /* 0x000fe200078ec0ff */
[----:B---3--:R-:W-:Y:S01]  /*3270*/  @!P1 FADD.FTZ R215, -R215, -RZ ;  /* 0x800000ffd7d79221 */ /* 0x008fe20000010100 */
[----:B------:R-:W-:Y:S07]  /*3280*/  FFMA.FTZ R230, R44, UR8, -R237 ;  /* 0x000000082ce67c23 */ /* 0x000fee00080108ed */
[----:B------:R-:W3:Y:S01]  /*3290*/  MUFU.EX2 R219, R231 ;  /* 0x000000e700db7308 */ /* 0x000ee20000000800 */
[----:B------:R-:W-:Y:S01]  /*32a0*/  ISETP.LE.U32.AND P1, PT, R220, UR7, PT ;  /* 0x00000007dc007c0c */ /* 0x000fe2000bf23070 */
[----:B----4-:R-:W-:Y:S01]  /*32b0*/  @!P5 FADD.FTZ R216, -R216, -RZ ;  /* 0x800000ffd8d8d221 */ /* 0x010fe20000010100 */
[----:B------:R-:W-:Y:S07]  /*32c0*/  FFMA.FTZ R53, R53, UR8, -R235 ;  /* 0x0000000835357c23 */ /* 0x000fee00080108eb */
[----:B------:R4:W-:Y:S01]  /*32d0*/  MUFU.EX2 R220, R232 ;  /* 0x000000e800dc7308 */ /* 0x0009e20000000800 */
[----:B------:R-:W-:Y:S01]  /*32e0*/  PRMT R226, R226, 0x7773, RZ ;  /* 0x00007773e2e27816 */ /* 0x000fe200000000ff */
[----:B------:R-:W-:Y:S01]  /*32f0*/  @!P0 FADD.FTZ R217, -R217, -RZ ;  /* 0x800000ffd9d98221 */ /* 0x000fe20000010100 */
[----:B------:R-:W-:Y:S01]  /*3300*/  ISETP.GT.U32.AND P0, PT, R224, UR7, PT ;  /* 0x00000007e0007c0c */ /* 0x000fe2000bf04070 */
[----:B------:R-:W-:Y:S01]  /*3310*/  FFMA.FTZ R57, R57, UR8, -R237 ;  /* 0x0000000839397c23 */ /* 0x000fe200080108ed */
[----:B------:R-:W-:Y:S01]  /*3320*/  FFMA.FTZ R50, R50, UR8, -R241 ;  /* 0x0000000832327c23 */ /* 0x000fe200080108f1 */
[----:B-1----:R-:W-:Y:S01]  /*3330*/  SHF.R.U32.HI R222, RZ, 0x18, R221 ;  /* 0x00000018ffde7819 */ /* 0x002fe200000116dd */
[----:B------:R-:W-:Y:S03]  /*3340*/  FFMA.FTZ R52, R52, UR8, -R235 ;  /* 0x0000000834347c23 */ /* 0x000fe600080108eb */
[----:B------:R1:W1:Y:S01]  /*3350*/  MUFU.EX2 R221, R230 ;  /* 0x000000e600dd7308 */ /* 0x0002620000000800 */
[----:B------:R-:W-:Y:S01]  /*3360*/  FFMA.FTZ R51, R51, UR8, -R241 ;  /* 0x0000000833337c23 */ /* 0x000fe200080108f1 */
[----:B--2---:R-:W-:Y:S01]  /*3370*/  @!P1 FADD.FTZ R218, -R218, -RZ ;  /* 0x800000ffdada9221 */ /* 0x004fe20000010100 */
[----:B------:R-:W-:Y:S01]  /*3380*/  ISETP.GT.U32.AND P1, PT, R223, UR7, PT ;  /* 0x00000007df007c0c */ /* 0x000fe2000bf24070 */
[----:B---3--:R-:W-:Y:S01]  /*3390*/  @!P4 FADD.FTZ R219, -R219, -RZ ;  /* 0x800000ffdbdbc221 */ /* 0x008fe20000010100 */
[----:B------:R-:W-:Y:S01]  /*33a0*/  ISETP.LE.U32.AND P5, PT, R222, UR7, PT ;  /* 0x00000007de007c0c */ /* 0x000fe2000bfa3070 */
[--C-:B----4-:R-:W-:Y:S01]  /*33b0*/  FFMA.FTZ R232, R47, UR8, -R240.reuse ;  /* 0x000000082fe87c23 */ /* 0x110fe200080108f0 */
[----:B------:R-:W-:Y:S03]  /*33c0*/  ISETP.GT.U32.AND P4, PT, R229, UR7, PT ;  /* 0x00000007e5007c0c */ /* 0x000fe6000bf84070 */
[----:B------:R-:W2:Y:S01]  /*33d0*/  MUFU.EX2 R222, R233 ;  /* 0x000000e900de7308 */ /* 0x000ea20000000800 */
[--C-:B------:R-:W-:Y:S01]  /*33e0*/  FFMA.FTZ R231, R46, UR8, -R240.reuse ;  /* 0x000000082ee77c23 */ /* 0x100fe200080108f0 */
[----:B------:R-:W-:Y:S01]  /*33f0*/  FFMA.FTZ R229, R49, UR8, -R235 ;  /* 0x0000000831e57c23 */ /* 0x000fe200080108eb */
[----:B------:R-:W-:Y:S07]  /*3400*/  PRMT R49, R127, 0x7632, R49 ;  /* 0x000076327f317816 */ /* 0x000fee0000000031 */
[----:B------:R-:W3:Y:S01]  /*3410*/  MUFU.EX2 R223, R232 ;  /* 0x000000e800df7308 */ /* 0x000ee20000000800 */
[----:B------:R-:W-:Y:S01]  /*3420*/  FFMA.FTZ R56, R56, UR8, -R237 ;  /* 0x0000000838387c23 */ /* 0x000fe200080108ed */
[----:B-1----:R-:W-:Y:S01]  /*3430*/  SHF.R.U32.HI R230, RZ, 0x18, R127 ;  /* 0x00000018ffe67819 */ /* 0x002fe2000001167f */
[----:B------:R-:W-:Y:S01]  /*3440*/  @!P6 FADD.FTZ R221, -R221, -RZ ;  /* 0x800000ffdddde221 */ /* 0x000fe20000010100 */
[----:B------:R-:W-:Y:S06]  /*3450*/  ISETP.LE.U32.AND P6, PT, R225, UR7, PT ;  /* 0x00000007e1007c0c */ /* 0x000fec000bfc3070 */
[----:B------:R-:W1:Y:S01]  /*3460*/  MUFU.EX2 R224, R231 ;  /* 0x000000e700e07308 */ /* 0x000e620000000800 */
[----:B------:R-:W-:Y:S01]  /*3470*/  @!P5 FADD.FTZ R220, -R220, -RZ ;  /* 0x800000ffdcdcd221 */ /* 0x000fe20000010100 */
[----:B------:R-:W-:Y:S01]  /*3480*/  ISETP.LE.U32.AND P5, PT, R230, UR7, PT ;  /* 0x00000007e6007c0c */ /* 0x000fe2000bfa3070 */
[--C-:B------:R-:W-:Y:S07]  /*3490*/  FFMA.FTZ R55, R55, UR8, -R241.reuse ;  /* 0x0000000837377c23 */ /* 0x100fee00080108f1 */
[----:B------:R4:W4:Y:S01]  /*34a0*/  MUFU.EX2 R225, R48 ;  /* 0x0000003000e17308 */ /* 0x0009220000000800 */
[----:B--2---:R-:W-:Y:S01]  /*34b0*/  @P0 FADD.FTZ R222, -R222, -RZ ;  /* 0x800000ffdede0221 */ /* 0x004fe20000010100 */
[----:B------:R-:W-:Y:S01]  /*34c0*/  ISETP.GT.U32.AND P0, PT, R228, UR7, PT ;  /* 0x00000007e4007c0c */ /* 0x000fe2000bf04070 */
[----:B------:R-:W-:Y:S07]  /*34d0*/  FFMA.FTZ R54, R54, UR8, -R241 ;  /* 0x0000000836367c23 */ /* 0x000fee00080108f1 */
[----:B------:R2:W-:Y:S01]  /*34e0*/  MUFU.EX2 R230, R53 ;  /* 0x0000003500e67308 */ /* 0x0005e20000000800 */
[----:B---3--:R-:W-:Y:S01]  /*34f0*/  @P4 FADD.FTZ R223, -R223, -RZ ;  /* 0x800000ffdfdf4221 */ /* 0x008fe20000010100 */
[----:B------:R-:W-:Y:S01]  /*3500*/  ISETP.GT.U32.AND P4, PT, R226, UR7, PT ;  /* 0x00000007e2007c0c */ /* 0x000fe2000bf84070 */
[--C-:B------:R-:W-:Y:S07]  /*3510*/  FFMA.FTZ R64, R64, UR8, -R235.reuse ;  /* 0x0000000840407c23 */ /* 0x100fee00080108eb */
[----:B------:R-:W3:Y:S01]  /*3520*/  MUFU.EX2 R226, R229 ;  /* 0x000000e500e27308 */ /* 0x000ee20000000800 */
[----:B------:R-:W-:Y:S01]  /*3530*/  LOP3.LUT R49, R49, 0xff, RZ, 0xc0, !PT ;  /* 0x000000ff31317812 */ /* 0x000fe200078ec0ff */
[----:B-1----:R-:W-:Y:S01]  /*3540*/  @P1 FADD.FTZ R224, -R224, -RZ ;  /* 0x800000ffe0e01221 */ /* 0x002fe20000010100 */
[----:B------:R-:W-:Y:S07]  /*3550*/  ISETP.GT.U32.AND P1, PT, R227, UR7, PT ;  /* 0x00000007e3007c0c */ /* 0x000fee000bf24070 */
[----:B------:R1:W-:Y:S01]  /*3560*/  MUFU.EX2 R236, R57 ;  /* 0x0000003900ec7308 */ /* 0x0003e20000000800 */
[----:B------:R-:W-:Y:S01]  /*3570*/  FFMA.FTZ R235, R65, UR8, -R235 ;  /* 0x0000000841eb7c23 */ /* 0x000fe200080108eb */
[----:B----4-:R-:W-:Y:S01]  /*3580*/  LOP3.LUT R48, R239, 0xff, RZ, 0xc0, !PT ;  /* 0x000000ffef307812 */ /* 0x010fe200078ec0ff */
[----:B------:R-:W-:Y:S07]  /*3590*/  @!P6 FADD.FTZ R225, -R225, -RZ ;  /* 0x800000ffe1e1e221 */ /* 0x000fee0000010100 */
[----:B------:R-:W4:Y:S01]  /*35a0*/  MUFU.EX2 R227, R50 ;  /* 0x0000003200e37308 */ /* 0x000f220000000800 */
[----:B------:R-:W-:Y:S01]  /*35b0*/  ISETP.LE.U32.AND P6, PT, R49, UR7, PT ;  /* 0x0000000731007c0c */ /* 0x000fe2000bfc3070 */
[--C-:B------:R-:W-:Y:S01]  /*35c0*/  FFMA.FTZ R58, R58, UR8, -R240.reuse ;  /* 0x000000083a3a7c23 */ /* 0x100fe200080108f0 */
[----:B--2---:R-:W-:Y:S07]  /*35d0*/  F2FP.RELU.BF16.F32.PACK_AB R53, R184, R183 ;  /* 0x000000b7b835723e */ /* 0x004fee00000018ff */
[----:B------:R-:W2:Y:S01]  /*35e0*/  MUFU.EX2 R229, R52 ;  /* 0x0000003400e57308 */ /* 0x000ea20000000800 */
[----:B------:R-:W-:Y:S01]  /*35f0*/  LOP3.LUT R49, R239, 0xffff, RZ, 0xc0, !PT ;  /* 0x0000ffffef317812 */ /* 0x000fe200078ec0ff */
[----:B---3--:R-:W-:Y:S01]  /*3600*/  @P0 FADD.FTZ R226, -R226, -RZ ;  /* 0x800000ffe2e20221 */ /* 0x008fe20000010100 */
[----:B------:R-:W-:Y:S01]  /*3610*/  ISETP.LE.U32.AND P0, PT, R48, UR7, PT ;  /* 0x0000000730007c0c */ /* 0x000fe2000bf03070 */
[----:B------:R3:W-:Y:S01]  /*3620*/  STS [R142], R53 ;  /* 0x000000358e007388 */ /* 0x0007e20000000800 */
[----:B------:R-:W-:Y:S05]  /*3630*/  LOP3.LUT R48, R127, 0xffff, RZ, 0xc0, !PT ;  /* 0x0000ffff7f307812 */ /* 0x000fea00078ec0ff */
[----:B------:R-:W3:Y:S01]  /*3640*/  MUFU.EX2 R228, R51 ;  /* 0x0000003300e47308 */ /* 0x000ee20000000800 */
[----:B------:R-:W-:Y:S01]  /*3650*/  SHF.R.U32.HI R49, RZ, 0x8, R49 ;  /* 0x00000008ff317819 */ /* 0x000fe20000011631 */
[----:B------:R-:W-:Y:S01]  /*3660*/  FFMA.FTZ R59, R59, UR8, -R240 ;  /* 0x000000083b3b7c23 */ /* 0x000fe200080108f0 */
[----:B------:R-:W-:Y:S07]  /*3670*/  SHF.R.U32.HI R48, RZ, 0x8, R48 ;  /* 0x00000008ff307819 */ /* 0x000fee0000011630 */
[----:B------:R3:W3:Y:S01]  /*3680*/  MUFU.EX2 R233, R56 ;  /* 0x0000003800e97308 */ /* 0x0006e20000000800 */
[----:B-1----:R-:W-:Y:S01]  /*3690*/  F2FP.RELU.BF16.F32.PACK_AB R57, R182, R181 ;  /* 0x000000b5b639723e */ /* 0x002fe200000018ff */
[----:B----4-:R-:W-:Y:S01]  /*36a0*/  @P1 FADD.FTZ R227, -R227, -RZ ;  /* 0x800000ffe3e31221 */ /* 0x010fe20000010100 */
[----:B------:R-:W-:Y:S01]  /*36b0*/  LOP3.LUT R48, R48, 0xffff, RZ, 0xc0, !PT ;  /* 0x0000ffff30307812 */ /* 0x000fe200078ec0ff */
[----:B--2---:R-:W-:Y:S01]  /*36c0*/  @!P3 FADD.FTZ R229, -R229, -RZ ;  /* 0x800000ffe5e5b221 */ /* 0x004fe20000010100 */
[----:B------:R-:W-:Y:S01]  /*36d0*/  LOP3.LUT R49, R49, 0xffff, RZ, 0xc0, !PT ;  /* 0x0000ffff31317812 */ /* 0x000fe200078ec0ff */
[----:B------:R-:W-:Y:S01]  /*36e0*/  STS [R142+0x400], R57 ;  /* 0x000400398e007388 */ /* 0x000fe20000000800 */
[----:B------:R-:W-:Y:S03]  /*36f0*/  ISETP.LE.U32.AND P1, PT, R48, UR7, PT ;  /* 0x0000000730007c0c */ /* 0x000fe6000bf23070 */
[----:B------:R1:W-:Y:S01]  /*3700*/  MUFU.EX2 R232, R55 ;  /* 0x0000003700e87308 */ /* 0x0003e20000000800 */
[----:B------:R-:W-:Y:S01]  /*3710*/  PRMT R48, R239, 0x7632, R48 ;  /* 0x00007632ef307816 */ /* 0x000fe20000000030 */
[----:B---3--:R-:W-:Y:S01]  /*3720*/  @P4 FADD.FTZ R228, -R228, -RZ ;  /* 0x800000ffe4e44221 */ /* 0x008fe20000010100 */
[----:B------:R-:W-:Y:S07]  /*3730*/  F2FP.RELU.BF16.F32.PACK_AB R52, R196, R195 ;  /* 0x000000c3c434723e */ /* 0x000fee00000018ff */
[----:B------:R2:W3:Y:S01]  /*3740*/  MUFU.EX2 R231, R54 ;  /* 0x0000003600e77308 */ /* 0x0004e20000000800 */
[----:B------:R-:W-:Y:S01]  /*3750*/  F2FP.RELU.BF16.F32.PACK_AB R50, R193, R194 ;  /* 0x000000c2c132723e */ /* 0x000fe200000018ff */
[--C-:B------:R-:W-:Y:S01]  /*3760*/  FFMA.FTZ R60, R60, UR8, -R237.reuse ;  /* 0x000000083c3c7c23 */ /* 0x100fe200080108ed */
[----:B------:R-:W-:Y:S01]  /*3770*/  ISETP.LE.U32.AND P4, PT, R49, UR7, PT ;  /* 0x0000000731007c0c */ /* 0x000fe2000bf83070 */
[----:B------:R4:W-:Y:S01]  /*3780*/  STS [R145], R52 ;  /* 0x0000003491007388 */ /* 0x0009e20000000800 */
[----:B------:R-:W-:Y:S05]  /*3790*/  LOP3.LUT R48, R48, 0xff, RZ, 0xc0, !PT ;  /* 0x000000ff30307812 */ /* 0x000fea00078ec0ff */
[----:B------:R-:W3:Y:S01]  /*37a0*/  MUFU.EX2 R235, R235 ;  /* 0x000000eb00eb7308 */ /* 0x000ee20000000800 */
[----:B------:R-:W-:Y:S01]  /*37b0*/  F2FP.RELU.BF16.F32.PACK_AB R51, R186, R185 ;  /* 0x000000b9ba33723e */ /* 0x000fe200000018ff */
[----:B------:R3:W-:Y:S01]  /*37c0*/  STS [R145+0x400], R50 ;  /* 0x0004003291007388 */ /* 0x0007e20000000800 */
[----:B------:R-:W-:Y:S01]  /*37d0*/  F2FP.RELU.BF16.F32.PACK_AB R49, R188, R187 ;  /* 0x000000bbbc31723e */ /* 0x000fe200000018ff */
[----:B------:R-:W-:Y:S01]  /*37e0*/  @!P1 FADD.FTZ R230, -R230, -RZ ;  /* 0x800000ffe6e69221 */ /* 0x000fe20000010100 */
[----:B------:R-:W-:Y:S01]  /*37f0*/  ISETP.LE.U32.AND P3, PT, R48, UR7, PT ;  /* 0x0000000730007c0c */ /* 0x000fe2000bf63070 */
[----:B------:R3:W-:Y:S01]  /*3800*/  STS [R142+0x2000], R51 ;  /* 0x002000338e007388 */ /* 0x0007e20000000800 */
[----:B------:R-:W-:Y:S03]  /*3810*/  F2FP.RELU.BF16.F32.PACK_AB R48, R190, R189 ;  /* 0x000000bdbe30723e */ /* 0x000fe600000018ff */
[----:B------:R-:W3:Y:S01]  /*3820*/  MUFU.EX2 R234, R58 ;  /* 0x0000003a00ea7308 */ /* 0x000ee20000000800 */
[----:B------:R-:W-:Y:S01]  /*3830*/  F2FP.RELU.BF16.F32.PACK_AB R56, R192, R191 ;  /* 0x000000bfc038723e */ /* 0x000fe200000018ff */
[----:B------:R3:W-:Y:S01]  /*3840*/  STS [R142+0x2400], R49 ;  /* 0x002400318e007388 */ /* 0x0007e20000000800 */
[----:B------:R-:W-:Y:S01]  /*3850*/  F2FP.RELU.BF16.F32.PACK_AB R53, R200, R199 ;  /* 0x000000c7c835723e */ /* 0x000fe200000018ff */
[----:B------:R-:W-:Y:S01]  /*3860*/  FFMA.FTZ R61, R61, UR8, -R237 ;  /* 0x000000083d3d7c23 */ /* 0x000fe200080108ed */
[----:B-1----:R-:W-:Y:S01]  /*3870*/  F2FP.RELU.BF16.F32.PACK_AB R55, R198, R197 ;  /* 0x000000c5c637723e */ /* 0x002fe200000018ff */
[----:B------:R1:W-:Y:S01]  /*3880*/  STS [R145+0x2000], R48 ;  /* 0x0020003091007388 */ /* 0x0003e20000000800 */
[----:B--2---:R-:W-:Y:S03]  /*3890*/  F2FP.RELU.BF16.F32.PACK_AB R54, R212, R209 ;  /* 0x000000d1d436723e */ /* 0x004fe600000018ff */
[----:B------:R2:W-:Y:S01]  /*38a0*/  MUFU.EX2 R237, R59 ;  /* 0x0000003b00ed7308 */ /* 0x0005e20000000800 */
[----:B------:R-:W-:Y:S01]  /*38b0*/  ISETP.GT.U32.AND P1, PT, R126, UR7, PT ;  /* 0x000000077e007c0c */ /* 0x000fe2000bf24070 */
[----:B------:R-:W-:Y:S01]  /*38c0*/  STS [R145+0x2400], R56 ;  /* 0x0024003891007388 */ /* 0x000fe20000000800 */
[--C-:B------:R-:W-:Y:S07]  /*38d0*/  FFMA.FTZ R66, R66, UR8, -R241.reuse ;  /* 0x0000000842427c23 */ /* 0x100fee00080108f1 */
[----:B------:R-:W2:Y:S01]  /*38e0*/  MUFU.EX2 R238, R64 ;  /* 0x0000004000ee7308 */ /* 0x000ea20000000800 */
[----:B------:R-:W-:Y:S01]  /*38f0*/  FFMA.FTZ R67, R67, UR8, -R241 ;  /* 0x0000000843437c23 */ /* 0x000fe200080108f1 */
[----:B------:R2:W-:Y:S01]  /*3900*/  STS [R148+0x400], R53 ;  /* 0x0004003594007388 */ /* 0x0005e20000000800 */
[----:B----4-:R-:W-:Y:S01]  /*3910*/  F2FP.RELU.BF16.F32.PACK_AB R52, R211, R210 ;  /* 0x000000d2d334723e */ /* 0x010fe200000018ff */
[----:B------:R-:W-:Y:S01]  /*3920*/  @!P0 FADD.FTZ R233, -R233, -RZ ;  /* 0x800000ffe9e98221 */ /* 0x000fe20000010100 */
[----:B------:R-:W-:Y:S01]  /*3930*/  @!P4 FADD.FTZ R236, -R236, -RZ ;  /* 0x800000ffececc221 */ /* 0x000fe20000010100 */
[----:B------:R4:W-:Y:S01]  /*3940*/  STS [R148], R55 ;  /* 0x0000003794007388 */ /* 0x0009e20000000800 */
[----:B---3--:R-:W-:Y:S01]  /*3950*/  F2FP.RELU.BF16.F32.PACK_AB R50, R205, R206 ;  /* 0x000000cecd32723e */ /* 0x008fe200000018ff */
[----:B------:R-:W-:Y:S01]  /*3960*/  @!P6 FADD.FTZ R231, -R231, -RZ ;  /* 0x800000ffe7e7e221 */ /* 0x000fe20000010100 */
[----:B------:R-:W-:Y:S01]  /*3970*/  ISETP.LE.U32.AND P0, PT, R244, UR7, PT ;  /* 0x00000007f4007c0c */ /* 0x000fe2000bf03070 */
[----:B------:R3:W-:Y:S01]  /*3980*/  STS [R149], R54 ;  /* 0x0000003695007388 */ /* 0x0007e20000000800 */
[----:B------:R-:W-:Y:S01]  /*3990*/  F2FP.RELU.BF16.F32.PACK_AB R51, R202, R201 ;  /* 0x000000c9ca33723e */ /* 0x000fe200000018ff */
[----:B------:R-:W-:Y:S01]  /*39a0*/  MUFU.EX2 R244, R67 ;  /* 0x0000004300f47308 */ /* 0x000fe20000000800 */
[----:B------:R-:W-:Y:S01]  /*39b0*/  ISETP.GT.U32.AND P4, PT, R243, UR7, PT ;  /* 0x00000007f3007c0c */ /* 0x000fe2000bf84070 */
[----:B------:R3:W-:Y:S01]  /*39c0*/  STS [R149+0x400], R52 ;  /* 0x0004003495007388 */ /* 0x0007e20000000800 */
[----:B------:R-:W-:Y:S07]  /*39d0*/  F2FP.RELU.BF16.F32.PACK_AB R49, R203, R204 ;  /* 0x000000cccb31723e */ /* 0x000fee00000018ff */
[----:B------:R-:W3:Y:S01]  /*39e0*/  MUFU.EX2 R243, R66 ;  /* 0x0000004200f37308 */ /* 0x000ee20000000800 */
[----:B------:R-:W-:Y:S01]  /*39f0*/  @!P5 FADD.FTZ R232, -R232, -RZ ;  /* 0x800000ffe8e8d221 */ /* 0x000fe20000010100 */
[----:B------:R-:W-:Y:S01]  /*3a00*/  STS [R148+0x2000], R51 ;  /* 0x0020003394007388 */ /* 0x000fe20000000800 */
[----:B-1----:R-:W-:Y:S01]  /*3a10*/  F2FP.RELU.BF16.F32.PACK_AB R48, R208, R207 ;  /* 0x000000cfd030723e */ /* 0x002fe200000018ff */
[--C-:B------:R-:W-:Y:S01]  /*3a20*/  FFMA.FTZ R62, R62, UR8, -R240.reuse ;  /* 0x000000083e3e7c23 */ /* 0x100fe200080108f0 */
[----:B------:R-:W-:Y:S01]  /*3a30*/  ISETP.GT.U32.AND P5, PT, R124, UR7, PT ;  /* 0x000000077c007c0c */ /* 0x000fe2000bfa4070 */
[----:B------:R-:W-:Y:S01]  /*3a40*/  STS [R148+0x2400], R49 ;  /* 0x0024003194007388 */ /* 0x000fe20000000800 */
[----:B------:R-:W-:Y:S01]  /*3a50*/  ISETP.GT.U32.AND P6, PT, R125, UR7, PT ;  /* 0x000000077d007c0c */ /* 0x000fe2000bfc4070 */
[----:B------:R-:W-:Y:S01]  /*3a60*/  FFMA.FTZ R63, R63, UR8, -R240 ;  /* 0x000000083f3f7c23 */ /* 0x000fe200080108f0 */
[----:B------:R-:W-:Y:S01]  /*3a70*/  SHF.R.U32.HI R239, RZ, 0x18, R239 ;  /* 0x00000018ffef7819 */ /* 0x000fe200000116ef */
[----:B------:R1:W-:Y:S01]  /*3a80*/  STS [R149+0x2000], R50 ;  /* 0x0020003295007388 */ /* 0x0003e20000000800 */
[----:B--2---:R-:W-:Y:S01]  /*3a90*/  F2FP.RELU.BF16.F32.PACK_AB R53, R216, R215 ;  /* 0x000000d7d835723e */ /* 0x004fe200000018ff */
[----:B------:R-:W-:Y:S01]  /*3aa0*/  @P1 FADD.FTZ R235, -R235, -RZ ;  /* 0x800000ffebeb1221 */ /* 0x000fe20000010100 */
[----:B------:R-:W-:Y:S01]  /*3ab0*/  @!P3 FADD.FTZ R234, -R234, -RZ ;  /* 0x800000ffeaeab221 */ /* 0x000fe20000010100 */
[----:B------:R2:W-:Y:S01]  /*3ac0*/  STS [R149+0x2400], R48 ;  /* 0x0024003095007388 */ /* 0x0005e20000000800 */
[----:B----4-:R-:W-:Y:S01]  /*3ad0*/  F2FP.RELU.BF16.F32.PACK_AB R55, R214, R213 ;  /* 0x000000d5d637723e */ /* 0x010fe200000018ff */
[----:B------:R-:W-:Y:S01]  /*3ae0*/  MUFU.EX2 R240, R61 ;  /* 0x0000003d00f07308 */ /* 0x000fe20000000800 */
[----:B------:R-:W-:Y:S01]  /*3af0*/  ISETP.LE.U32.AND P1, PT, R239, UR7, PT ;  /* 0x00000007ef007c0c */ /* 0x000fe2000bf23070 */
[----:B------:R4:W-:Y:S01]  /*3b00*/  STS [R146+0x400], R53 ;  /* 0x0004003592007388 */ /* 0x0009e20000000800 */
[----:B---3--:R-:W-:Y:S07]  /*3b10*/  F2FP.RELU.BF16.F32.PACK_AB R54, R228, R227 ;  /* 0x000000e3e436723e */ /* 0x008fee00000018ff */
[----:B------:R-:W3:Y:S01]  /*3b20*/  MUFU.EX2 R239, R60 ;  /* 0x0000003c00ef7308 */ /* 0x000ee20000000800 */
[----:B------:R-:W-:Y:S01]  /*3b30*/  ISETP.GT.U32.AND P3, PT, R242, UR7, PT ;  /* 0x00000007f2007c0c */ /* 0x000fe2000bf64070 */
[----:B------:R-:W-:Y:S01]  /*3b40*/  STS [R146], R55 ;  /* 0x0000003792007388 */ /* 0x000fe20000000800 */
[----:B------:R-:W-:Y:S07]  /*3b50*/  F2FP.RELU.BF16.F32.PACK_AB R52, R226, R225 ;  /* 0x000000e1e234723e */ /* 0x000fee00000018ff */
[----:B------:R-:W4:Y:S01]  /*3b60*/  MUFU.EX2 R241, R62 ;  /* 0x0000003e00f17308 */ /* 0x000f220000000800 */
[----:B------:R-:W-:Y:S01]  /*3b70*/  F2FP.RELU.BF16.F32.PACK_AB R59, R218, R217 ;  /* 0x000000d9da3b723e */ /* 0x000fe200000018ff */
[----:B------:R-:W-:Y:S01]  /*3b80*/  STS [R147+0x400], R54 ;  /* 0x0004003693007388 */ /* 0x000fe20000000800 */
[----:B------:R-:W-:Y:S07]  /*3b90*/  F2FP.RELU.BF16.F32.PACK_AB R57, R220, R219 ;  /* 0x000000dbdc39723e */ /* 0x000fee00000018ff */
[----:B------:R-:W4:Y:S01]  /*3ba0*/  MUFU.EX2 R242, R63 ;  /* 0x0000003f00f27308 */ /* 0x000f220000000800 */
[----:B------:R-:W-:Y:S01]  /*3bb0*/  @!P2 FADD.FTZ R238, -R238, -RZ ;  /* 0x800000ffeeeea221 */ /* 0x000fe20000010100 */
[----:B------:R-:W-:Y:S01]  /*3bc0*/  STS [R147], R52 ;  /* 0x0000003493007388 */ /* 0x000fe20000000800 */
[----:B------:R-:W-:Y:S01]  /*3bd0*/  ISETP.GT.U32.AND P2, PT, R245, UR7, PT ;  /* 0x00000007f5007c0c */ /* 0x000fe2000bf44070 */
[----:B------:R-:W-:Y:S01]  /*3be0*/  @P6 FADD.FTZ R243, -R243, -RZ ;  /* 0x800000fff3f36221 */ /* 0x000fe20000010100 */
[----:B------:R-:W-:Y:S01]  /*3bf0*/  @P5 FADD.FTZ R244, -R244, -RZ ;  /* 0x800000fff4f45221 */ /* 0x000fe20000010100 */
[----:B------:R-:W-:Y:S01]  /*3c00*/  STS [R146+0x2000], R59 ;  /* 0x0020003b92007388 */ /* 0x000fe20000000800 */
[----:B-1----:R-:W-:Y:S01]  /*3c10*/  F2FP.RELU.BF16.F32.PACK_AB R50, R222, R221 ;  /* 0x000000ddde32723e */ /* 0x002fe200000018ff */
[----:B------:R-:W-:Y:S01]  /*3c20*/  @!P1 FADD.FTZ R237, -R237, -RZ ;  /* 0x800000ffeded9221 */ /* 0x000fe20000010100 */
[----:B------:R-:W-:Y:S01]  /*3c30*/  F2FP.RELU.BF16.F32.PACK_AB R51, R232, R231 ;  /* 0x000000e7e833723e */ /* 0x000fe200000018ff */
[----:B------:R-:W-:Y:S01]  /*3c40*/  STS [R146+0x2400], R57 ;  /* 0x0024003992007388 */ /* 0x000fe20000000800 */
[----:B--2---:R-:W-:Y:S01]  /*3c50*/  F2FP.RELU.BF16.F32.PACK_AB R48, R223, R224 ;  /* 0x000000e0df30723e */ /* 0x004fe200000018ff */
[----:B---3--:R-:W-:Y:S01]  /*3c60*/  @!P0 FADD.FTZ R239, -R239, -RZ ;  /* 0x800000ffefef8221 */ /* 0x008fe20000010100 */
[----:B------:R-:W-:Y:S01]  /*3c70*/  F2FP.RELU.BF16.F32.PACK_AB R49, R235, R238 ;  /* 0x000000eeeb31723e */ /* 0x000fe200000018ff */
[----:B------:R-:W-:Y:S01]  /*3c80*/  STS [R147+0x2000], R50 ;  /* 0x0020003293007388 */ /* 0x000fe20000000800 */
[----:B----4-:R-:W-:Y:S01]  /*3c90*/  F2FP.RELU.BF16.F32.PACK_AB R53, R230, R229 ;  /* 0x000000e5e635723e */ /* 0x010fe200000018ff */
[----:B------:R-:W-:Y:S01]  /*3ca0*/  @P4 FADD.FTZ R240, -R240, -RZ ;  /* 0x800000fff0f04221 */ /* 0x000fe20000010100 */
[----:B------:R-:W-:Y:S01]  /*3cb0*/  F2FP.RELU.BF16.F32.PACK_AB R245, R244, R243 ;  /* 0x000000f3f4f5723e */ /* 0x000fe200000018ff */
[----:B------:R-:W-:Y:S01]  /*3cc0*/  STS [R147+0x2400], R48 ;  /* 0x0024003093007388 */ /* 0x000fe20000000800 */
[----:B------:R-:W-:Y:S01]  /*3cd0*/  @P3 FADD.FTZ R241, -R241, -RZ ;  /* 0x800000fff1f13221 */ /* 0x000fe20000010100 */
[----:B------:R-:W-:Y:S01]  /*3ce0*/  @P2 FADD.FTZ R242, -R242, -RZ ;  /* 0x800000fff2f22221 */ /* 0x000fe20000010100 */
[----:B------:R-:W-:Y:S01]  /*3cf0*/  F2FP.RELU.BF16.F32.PACK_AB R249, R236, R233 ;  /* 0x000000e9ecf9723e */ /* 0x000fe200000018ff */
[----:B------:R-:W-:Y:S01]  /*3d00*/  STS [R150], R53 ;  /* 0x0000003596007388 */ /* 0x000fe20000000800 */
[----:B------:R-:W-:Y:S02]  /*3d10*/  F2FP.RELU.BF16.F32.PACK_AB R247, R237, R234 ;  /* 0x000000eaedf7723e */ /* 0x000fe400000018ff */
[----:B------:R-:W-:Y:S01]  /*3d20*/  F2FP.RELU.BF16.F32.PACK_AB R127, R240, R239 ;  /* 0x000000eff07f723e */ /* 0x000fe200000018ff */
[----:B------:R-:W-:Y:S01]  /*3d30*/  STS [R150+0x400], R51 ;  /* 0x0004003396007388 */ /* 0x000fe20000000800 */
[----:B------:R-:W-:Y:S02]  /*3d40*/  F2FP.RELU.BF16.F32.PACK_AB R125, R242, R241 ;  /* 0x000000f1f27d723e */ /* 0x000fe400000018ff */
[----:B------:R-:W-:Y:S01]  /*3d50*/  FSETP.GE.FTZ.AND P0, PT, R183, RZ, PT ;  /* 0x000000ffb700720b */ /* 0x000fe20003f16000 */
[----:B------:R-:W-:Y:S01]  /*3d60*/  STS [R152], R49 ;  /* 0x0000003198007388 */ /* 0x000fe20000000800 */
[----:B------:R-:W-:Y:S02]  /*3d70*/  FSETP.GE.FTZ.AND P5, PT, R184, RZ, PT ;  /* 0x000000ffb800720b */ /* 0x000fe40003fb6000 */
[----:B------:R-:W-:Y:S01]  /*3d80*/  FSETP.GE.FTZ.AND P4, PT, R195, RZ, PT ;  /* 0x000000ffc300720b */ /* 0x000fe20003f96000 */
[----:B------:R-:W-:Y:S01]  /*3d90*/  STS [R152+0x400], R245 ;  /* 0x000400f598007388 */ /* 0x000fe20000000800 */
[----:B------:R-:W-:Y:S02]  /*3da0*/  FSETP.GE.FTZ.AND P3, PT, R196, RZ, PT ;  /* 0x000000ffc400720b */ /* 0x000fe40003f76000 */
[----:B------:R-:W-:Y:S01]  /*3db0*/  FSETP.GE.FTZ.AND P2, PT, R197, RZ, PT ;  /* 0x000000ffc500720b */ /* 0x000fe20003f56000 */
[----:B------:R-:W-:Y:S01]  /*3dc0*/  STS [R150+0x2000], R249 ;  /* 0x002000f996007388 */ /* 0x000fe20000000800 */
[----:B------:R-:W-:Y:S03]  /*3dd0*/  FSETP.GE.FTZ.AND P1, PT, R198, RZ, PT ;  /* 0x000000ffc600720b */ /* 0x000fe60003f36000 */
        /* <DEDUP_REMOVED lines=34> */
[C---:B------:R-:W-:Y:S05]  /*4000*/  FADD.FTZ R245, -R178.reuse, R4 ;  /* 0x00000004b2f57221 */ /* 0x040fea0000010100 */
[C---:B------:R-:W-:Y:S08]  /*4010*/  HMMA.16816.F32.BF16 R16, R104.reuse, R110, R16 ;  /* 0x0000006e6810723c */ /* 0x040ff00000041810 */
[-C--:B------:R-:W-:Y:S08]  /*4020*/  HMMA.16816.F32.BF16 R20, R104, R116.reuse, R20 ;  /* 0x000000746814723c */ /* 0x080ff00000041814 */
[C---:B------:R-:W-:Y:S08]  /*4030*/  HMMA.16816.F32.BF16 R24, R112.reuse, R116, R24 ;  /* 0x000000747018723c */ /* 0x040ff00000041818 */
[-C--:B------:R-:W-:Y:S03]  /*4040*/  HMMA.16816.F32.BF16 R28, R112, R118.reuse, R28 ;  /* 0x00000076701c723c */ /* 0x080fe6000004181c */
[----:B------:R-:W-:Y:S05]  /*4050*/  FADD.FTZ R247, -R178, R20 ;  /* 0x00000014b2f77221 */ /* 0x000fea0000010100 */
[C---:B------:R-:W-:Y:S08]  /*4060*/  HMMA.16816.F32.BF16 R32, R104.reuse, R118, R32 ;  /* 0x000000766820723c */ /* 0x040ff00000041820 */
[-C--:B---3--:R-:W-:Y:S08]  /*4070*/  HMMA.16816.F32.BF16 R36, R104, R120.reuse, R36 ;  /* 0x000000786824723c */ /* 0x088ff00000041824 */
[C---:B------:R-:W-:Y:S08]  /*4080*/  HMMA.16816.F32.BF16 R40, R112.reuse, R120, R40 ;  /* 0x000000787028723c */ /* 0x040ff00000041828 */
[-C--:B------:R-:W-:Y:S08]  /*4090*/  HMMA.16816.F32.BF16 R44, R112, R122.reuse, R44 ;  /* 0x0000007a702c723c */ /* 0x080ff0000004182c */
[C---:B------:R-:W-:Y:S08]  /*40a0*/  HMMA.16816.F32.BF16 R48, R104.reuse, R122, R48 ;  /* 0x0000007a6830723c */ /* 0x040ff00000041830 */
[-C--:B------:R-:W-:Y:S08]  /*40b0*/  HMMA.16816.F32.BF16 R52, R104, R124.reuse, R52 ;  /* 0x0000007c6834723c */ /* 0x080ff00000041834 */
[C---:B------:R-:W-:Y:S04]  /*40c0*/  HMMA.16816.F32.BF16 R56, R112.reuse, R124, R56 ;  /* 0x0000007c7038723c */ /* 0x040fe80000041838 */
[-C--:B------:R-:W-:Y:S01]  /*40d0*/  FSEL R124, R245, R178.reuse, P0 ;  /* 0x000000b2f57c7208 */ /* 0x080fe20000000000 */
[----:B------:R-:W-:Y:S02]  /*40e0*/  VIADD R125, R166, 0x1 ;  /* 0x00000001a67d7836 */ /* 0x000fe40000000000 */
[C---:B------:R-:W-:Y:S01]  /*40f0*/  FADD.FTZ R245, -R178.reuse, R17 ;  /* 0x00000011b2f57221 */ /* 0x040fe20000010100 */
[C---:B------:R-:W-:Y:S01]  /*4100*/  FADD.FTZ R49, -R178.reuse, R49 ;  /* 0x00000031b2317221 */ /* 0x040fe20000010100 */
[-C--:B------:R-:W-:Y:S03]  /*4110*/  HMMA.16816.F32.BF16 R60, R112, R126.reuse, R60 ;  /* 0x0000007e703c723c */ /* 0x080fe6000004183c */
[----:B------:R-:W-:Y:S01]  /*4120*/  ISETP.NE.AND P0, PT, R125, 0x1, PT ;  /* 0x000000017d00780c */ /* 0x000fe20003f05270 */
[----:B------:R-:W-:Y:S01]  /*4130*/  FADD.FTZ R125, -R178, R5 ;  /* 0x00000005b27d7221 */ /* 0x000fe20000010100 */
[----:B------:R-:W-:Y:S01]  /*4140*/  FSEL R245, R245, R178, P3 ;  /* 0x000000b2f5f57208 */ /* 0x000fe20001800000 */
[----:B------:R-:W-:Y:S01]  /*4150*/  FMUL.FTZ R124, R183, R124 ;  /* 0x0000007cb77c7220 */ /* 0x000fe20000410000 */
[----:B------:R-:W-:Y:S01]  /*4160*/  FSETP.GE.FTZ.AND P3, PT, R212, RZ, PT ;  /* 0x000000ffd400720b */ /* 0x000fe20003f76000 */
[----:B------:R-:W-:Y:S01]  /*4170*/  FADD.FTZ R183, -R178, R16 ;  /* 0x00000010b2b77221 */ /* 0x000fe20000010100 */
[-C--:B------:R-:W-:Y:S01]  /*4180*/  FSEL R125, R125, R178.reuse, P5 ;  /* 0x000000b27d7d7208 */ /* 0x080fe20002800000 */
[----:B------:R-:W-:Y:S01]  /*4190*/  FMUL.FTZ R196, R196, R245 ;  /* 0x000000f5c4c47220 */ /* 0x000fe20000410000 */
[----:B------:R-:W-:Y:S01]  /*41a0*/  FSETP.GE.FTZ.AND P5, PT, R225, RZ, PT ;  /* 0x000000ffe100720b */ /* 0x000fe20003fb6000 */
[----:B------:R-:W-:Y:S04]  /*41b0*/  HMMA.16816.F32.BF16 R64, R104, R126, R64 ;  /* 0x0000007e6840723c */ /* 0x000fe80000041840 */
[-C--:B------:R-:W-:Y:S01]  /*41c0*/  FSEL R246, R183, R178.reuse, P4 ;  /* 0x000000b2b7f67208 */ /* 0x080fe20002000000 */
[----:B------:R-:W-:Y:S01]  /*41d0*/  FMUL.FTZ R125, R184, R125 ;  /* 0x0000007db87d7220 */ /* 0x000fe20000410000 */
[----:B------:R-:W-:Y:S01]  /*41e0*/  FSEL R184, R247, R178, P2 ;  /* 0x000000b2f7b87208 */ /* 0x000fe20001000000 */
[C---:B------:R-:W-:Y:S01]  /*41f0*/  FADD.FTZ R183, -R178.reuse, R21 ;  /* 0x00000015b2b77221 */ /* 0x040fe20000010100 */
[----:B------:R-:W-:Y:S01]  /*4200*/  FSETP.GE.FTZ.AND P2, PT, R213, RZ, PT ;  /* 0x000000ffd500720b */ /* 0x000fe20003f56000 */
[----:B------:R-:W-:Y:S01]  /*4210*/  FMUL.FTZ R195, R195, R246 ;  /* 0x000000f6c3c37220 */ /* 0x000fe20000410000 */
[----:B------:R-:W-:Y:S01]  /*4220*/  FSETP.GE.FTZ.AND P4, PT, R209, RZ, PT ;  /* 0x000000ffd100720b */ /* 0x000fe20003f96000 */
[----:B------:R-:W-:Y:S01]  /*4230*/  FMUL.FTZ R184, R197, R184 ;  /* 0x000000b8c5b87220 */ /* 0x000fe20000410000 */
[-C--:B------:R-:W-:Y:S01]  /*4240*/  FSEL R183, R183, R178.reuse, P1 ;  /* 0x000000b2b7b77208 */ /* 0x080fe20000800000 */
[----:B------:R-:W-:Y:S01]  /*4250*/  FADD.FTZ R197, -R178, R36 ;  /* 0x00000024b2c57221 */ /* 0x000fe20000010100 */
[----:B------:R-:W-:Y:S01]  /*4260*/  F2FP.BF16.F32.PACK_AB R196, R196, R195 ;  /* 0x000000c3c4c4723e */ /* 0x000fe200000010ff */
[----:B------:R-:W-:Y:S01]  /*4270*/  FADD.FTZ R195, -R178, R33 ;  /* 0x00000021b2c37221 */ /* 0x000fe20000010100 */
[----:B------:R-:W-:Y:S01]  /*4280*/  FSETP.GE.FTZ.AND P1, PT, R214, RZ, PT ;  /* 0x000000ffd600720b */ /* 0x000fe20003f36000 */
[C---:B------:R-:W-:Y:S01]  /*4290*/  FADD.FTZ R245, -R178.reuse, R37 ;  /* 0x00000025b2f57221 */ /* 0x040fe20000010100 */
[-C--:B------:R-:W-:Y:S01]  /*42a0*/  FSEL R126, R197, R178.reuse, P2 ;  /* 0x000000b2c57e7208 */ /* 0x080fe20001000000 */
[C---:B------:R-:W-:Y:S01]  /*42b0*/  FADD.FTZ R127, -R178.reuse, R32 ;  /* 0x00000020b27f7221 */ /* 0x040fe20000010100 */
[----:B------:R-:W-:Y:S01]  /*42c0*/  FSEL R195, R195, R178, P3 ;  /* 0x000000b2c3c37208 */ /* 0x000fe20001800000 */
[C---:B------:R-:W-:Y:S01]  /*42d0*/  FADD.FTZ R197, -R178.reuse, R52 ;  /* 0x00000034b2c57221 */ /* 0x040fe20000010100 */
[----:B------:R-:W-:Y:S01]  /*42e0*/  FSETP.GE.FTZ.AND P3, PT, R229, RZ, PT ;  /* 0x000000ffe500720b */ /* 0x000fe20003f76000 */
[----:B------:R-:W-:Y:S01]  /*42f0*/  FADD.FTZ R53, -R178, R53 ;  /* 0x00000035b2357221 */ /* 0x000fe20000010100 */
[----:B------:R-:W-:Y:S01]  /*4300*/  FSETP.GE.FTZ.AND P2, PT, R230, RZ, PT ;  /* 0x000000ffe600720b */ /* 0x000fe20003f56000 */
[----:B------:R-:W-:Y:S01]  /*4310*/  FMUL.FTZ R183, R198, R183 ;  /* 0x000000b7c6b77220 */ /* 0x000fe20000410000 */
[----:B------:R-:W-:Y:S01]  /*4320*/  F2FP.BF16.F32.PACK_AB R125, R125, R124 ;  /* 0x0000007c7d7d723e */ /* 0x000fe200000010ff */
[----:B------:R-:W-:Y:S01]  /*4330*/  FMUL.FTZ R195, R212, R195 ;  /* 0x000000c3d4c37220 */ /* 0x000fe20000410000 */
[----:B------:R-:W-:Y:S01]  /*4340*/  FSEL R245, R245, R178, P1 ;  /* 0x000000b2f5f57208 */ /* 0x000fe20000800000 */
[----:B------:R-:W-:Y:S01]  /*4350*/  FMUL.FTZ R126, R213, R126 ;  /* 0x0000007ed57e7220 */ /* 0x000fe20000410000 */
[-C--:B------:R-:W-:Y:S01]  /*4360*/  FSEL R124, R127, R178.reuse, P4 ;  /* 0x000000b27f7c7208 */ /* 0x080fe20002000000 */
[----:B------:R-:W-:Y:S01]  /*4370*/  FADD.FTZ R127, -R178, R48 ;  /* 0x00000030b27f7221 */ /* 0x000fe20000010100 */
[----:B------:R-:W-:Y:S01]  /*4380*/  FSETP.GE.FTZ.AND P1, PT, R235, RZ, PT ;  /* 0x000000ffeb00720b */ /* 0x000fe20003f36000 */
[----:B------:R-:W-:Y:S01]  /*4390*/  FMUL.FTZ R245, R214, R245 ;  /* 0x000000f5d6f57220 */ /* 0x000fe20000410000 */
[----:B------:R-:W-:Y:S01]  /*43a0*/  FSEL R52, R197, R178, P3 ;  /* 0x000000b2c5347208 */ /* 0x000fe20001800000 */
[----:B------:R-:W-:Y:S01]  /*43b0*/  FMUL.FTZ R124, R209, R124 ;  /* 0x0000007cd17c7220 */ /* 0x000fe20000410000 */
[----:B------:R-:W-:Y:S02]  /*43c0*/  FSEL R53, R53, R178, P2 ;  /* 0x000000b235357208 */ /* 0x000fe40001000000 */
        /* <DEDUP_REMOVED lines=13> */
[C---:B------:R-:W-:Y:S01]  /*44a0*/  FADD.FTZ R52, -R155.reuse, R6 ;  /* 0x000000069b347221 */ /* 0x040fe20000010100 */
[----:B------:R-:W-:Y:S01]  /*44b0*/  FSETP.GE.FTZ.AND P1, PT, R182, RZ, PT ;  /* 0x000000ffb600720b */ /* 0x000fe20003f36000 */
[----:B------:R-:W-:Y:S01]  /*44c0*/  FADD.FTZ R64, -R155, R7 ;  /* 0x000000079b407221 */ /* 0x000fe20000010100 */
[----:B------:R-:W-:Y:S01]  /*44d0*/  F2FP.BF16.F32.PACK_AB R48, R49, R48 ;  /* 0x000000303130723e */ /* 0x000fe200000010ff */
[----:B------:R-:W-:Y:S01]  /*44e0*/  FMUL.FTZ R238, R238, R127 ;  /* 0x0000007feeee7220 */ /* 0x000fe20000410000 */
[----:B------:R-:W-:Y:S01]  /*44f0*/  F2FP.BF16.F32.PACK_AB R183, R183, R184 ;  /* 0x000000b8b7b7723e */ /* 0x000fe200000010ff */
[----:B------:R-:W-:Y:S01]  /*4500*/  FMUL.FTZ R235, R235, R178 ;  /* 0x000000b2ebeb7220 */ /* 0x000fe20000410000 */
[----:B------:R-:W-:Y:S02]  /*4510*/  F2FP.BF16.F32.PACK_AB R124, R195, R124 ;  /* 0x0000007cc37c723e */ /* 0x000fe400000010ff */
[----:B------:R-:W-:Y:S02]  /*4520*/  F2FP.BF16.F32.PACK_AB R245, R245, R126 ;  /* 0x0000007ef5f5723e */ /* 0x000fe400000010ff */
        /* <DEDUP_REMOVED lines=25> */
.L_x_1253:
[----:B------:R-:W-:Y:S01]  /*46c0*/  FADD.FTZ R22, -R155, R22 ;  /* 0x000000169b167221 */ /* 0x000fe20000010100 */
[----:B------:R-:W-:Y:S01]  /*46d0*/  FSETP.GE.FTZ.AND P1, PT, R199, RZ, PT ;  /* 0x000000ffc700720b */ /* 0x000fe20003f36000 */
[C---:B------:R-:W-:Y:S01]  /*46e0*/  FADD.FTZ R18, -R155.reuse, R18 ;  /* 0x000000129b127221 */ /* 0x040fe20000010100 */
[C---:B------:R-:W-:Y:S01]  /*46f0*/  FADD.FTZ R4, -R155.reuse, R19 ;  /* 0x000000139b047221 */ /* 0x040fe20000010100 */
[----:B------:R-:W-:Y:S01]  /*4700*/  FSETP.GE.FTZ.AND P3, PT, R194, RZ, PT ;  /* 0x000000ffc200720b */ /* 0x000fe20003f76000 */
[----:B------:R-:W-:Y:S01]  /*4710*/  FADD.FTZ R34, -R155, R34 ;  /* 0x000000229b227221 */ /* 0x000fe20000010100 */
[----:B------:R-:W-:Y:S01]  /*4720*/  FSETP.GE.FTZ.AND P2, PT, R193, RZ, PT ;  /* 0x000000ffc100720b */ /* 0x000fe20003f56000 */
[C---:B------:R-:W-:Y:S01]  /*4730*/  FADD.FTZ R6, -R155.reuse, R23 ;  /* 0x000000179b067221 */ /* 0x040fe20000010100 */
[-C--:B------:R-:W-:Y:S01]  /*4740*/  FSEL R22, R22, R155.reuse, P1 ;  /* 0x0000009b16167208 */ /* 0x080fe20000800000 */
[C---:B-1----:R-:W-:Y:S01]  /*4750*/  FADD.FTZ R16, -R155.reuse, R35 ;  /* 0x000000239b107221 */ /* 0x042fe20000010100 */
        /* <DEDUP_REMOVED lines=8> */
[-C--:B------:R-:W-:Y:S01]  /*47e0*/  FSEL R17, R34, R155.reuse, P1 ;  /* 0x0000009b22117208 */ /* 0x080fe20000800000 */
[----:B------:R-:W-:Y:S01]  /*47f0*/  FMUL.FTZ R4, R193, R4 ;  /* 0x00000004c1047220 */ /* 0x000fe20000410000 */
[----:B------:R-:W-:Y:S01]  /*4800*/  FSETP.GE.FTZ.AND P1, PT, R216, RZ, PT ;  /* 0x000000ffd800720b */ /* 0x000fe20003f36000 */
[C---:B------:R-:W-:Y:S01]  /*4810*/  FADD.FTZ R54, -R155.reuse, R54 ;  /* 0x000000369b367221 */ /* 0x040fe20000010100 */
[----:B------:R-:W-:Y:S01]  /*4820*/  FSEL R7, R6, R155, P2 ;  /* 0x0000009b06077208 */ /* 0x000fe20001000000 */
[----:B------:R-:W-:Y:S01]  /*4830*/  FADD.FTZ R6, -R155, R51 ;  /* 0x000000339b067221 */ /* 0x000fe20000010100 */
[----:B------:R-:W-:Y:S01]  /*4840*/  FSETP.GE.FTZ.AND P3, PT, R211, RZ, PT ;  /* 0x000000ffd300720b */ /* 0x000fe20003f76000 */
[----:B------:R-:W-:Y:S01]  /*4850*/  FMUL.FTZ R17, R210, R17 ;  /* 0x00000011d2117220 */ /* 0x000fe20000410000 */
[----:B------:R-:W-:Y:S01]  /*4860*/  FSETP.GE.FTZ.AND P6, PT, R227, RZ, PT ;  /* 0x000000ffe300720b */ /* 0x000fe20003fd6000 */
[----:B------:R-:W-:Y:S01]  /*4870*/  FADD.FTZ R66, -R155, R66 ;  /* 0x000000429b427221 */ /* 0x000fe20000010100 */
[----:B------:R-:W-:Y:S01]  /*4880*/  FSETP.GE.FTZ.AND P5, PT, R228, RZ, PT ;  /* 0x000000ffe400720b */ /* 0x000fe20003fb6000 */
[----:B------:R-:W-:Y:S01]  /*4890*/  FMUL.FTZ R52, R181, R52 ;  /* 0x00000034b5347220 */ /* 0x000fe20000410000 */
[----:B------:R-:W-:Y:S01]  /*48a0*/  FSEL R19, R18, R155, P1 ;  /* 0x0000009b12137208 */ /* 0x000fe20000800000 */
[----:B------:R-:W-:Y:S01]  /*48b0*/  FADD.FTZ R18, -R155, R55 ;  /* 0x000000379b127221 */ /* 0x000fe20000010100 */
[----:B------:R-:W-:Y:S01]  /*48c0*/  FSETP.GE.FTZ.AND P1, PT, R244, RZ, PT ;  /* 0x000000fff400720b */ /* 0x000fe20003f36000 */
[----:B------:R-:W-:Y:S01]  /*48d0*/  FMUL.FTZ R49, R182, R49 ;  /* 0x00000031b6317220 */ /* 0x000fe20000410000 */
[----:B------:R-:W-:Y:S01]  /*48e0*/  F2FP.BF16.F32.PACK_AB R4, R4, R5 ;  /* 0x000000050404723e */ /* 0x000fe200000010ff */
[----:B------:R-:W-:Y:S01]  /*48f0*/  STS [R142+-0x8000], R125 ;  /* 0xff80007d8e007388 */ /* 0x000fe20000000800 */
[-C--:B------:R-:W-:Y:S01]  /*4900*/  FSEL R16, R16, R155.reuse, P3 ;  /* 0x0000009b10107208 */ /* 0x080fe20001800000 */
[----:B-----5:R-:W-:Y:S01]  /*4910*/  FADD.FTZ R13, -R180, R13 ;  /* 0x0000000db40d7221 */ /* 0x020fe20000010100 */
        /* <DEDUP_REMOVED lines=10> */
[----:B------:R-:W-:Y:S01]  /*49c0*/  FSETP.GE.FTZ.AND P3, PT, R232, RZ, PT ;  /* 0x000000ffe800720b */ /* 0x000fe20003f76000 */
[C---:B------:R-:W-:Y:S01]  /*49d0*/  FADD.FTZ R29, -R180.reuse, R29 ;  /* 0x0000001db41d7221 */ /* 0x040fe20000010100 */
[----:B------:R-:W-:Y:S01]  /*49e0*/  FSETP.GE.FTZ.AND P2, PT, R243, RZ, PT ;  /* 0x000000fff300720b */ /* 0x000fe20003f56000 */
[----:B------:R-:W-:Y:S01]  /*49f0*/  FADD.FTZ R41, -R180, R41 ;  /* 0x00000029b4297221 */ /* 0x000fe20000010100 */
[----:B------:R-:W-:Y:S01]  /*4a00*/  F2FP.BF16.F32.PACK_AB R16, R16, R17 ;  /* 0x000000111010723e */ /* 0x000fe200000010ff */
[C---:B------:R-:W-:Y:S01]  /*4a10*/  FADD.FTZ R57, -R180.reuse, R57 ;  /* 0x00000039b4397221 */ /* 0x040fe20000010100 */
[----:B------:R-:W-:Y:S01]  /*4a20*/  F2FP.BF16.F32.PACK_AB R50, R5, R50 ;  /* 0x000000320532723e */ /* 0x000fe200000010ff */
[----:B------:R-:W-:Y:S01]  /*4a30*/  FADD.FTZ R5, -R180, R8 ;  /* 0x00000008b4057221 */ /* 0x000fe20000010100 */
[-C--:B------:R-:W-:Y:S01]  /*4a40*/  FSEL R54, R54, R155.reuse, P4 ;  /* 0x0000009b36367208 */ /* 0x080fe20002000000 */
[----:B------:R-:W-:Y:S01]  /*4a50*/  FADD.FTZ R21, -R180, R60 ;  /* 0x0000003cb4157221 */ /* 0x000fe20000010100 */
[-C--:B------:R-:W-:Y:S01]  /*4a60*/  FSEL R17, R18, R155.reuse, P3 ;  /* 0x0000009b12117208 */ /* 0x080fe20001800000 */
[----:B------:R-:W-:Y:S01]  /*4a70*/  FADD.FTZ R45, -R180, R45 ;  /* 0x0000002db42d7221 */ /* 0x000fe20000010100 */
[----:B------:R-:W-:Y:S01]  /*4a80*/  FSEL R66, R66, R155, P2 ;  /* 0x0000009b42427208 */ /* 0x000fe20001000000 */
[----:B------:R-:W-:Y:S01]  /*4a90*/  @P1 FADD.FTZ R155, -R155, R67 ;  /* 0x000000439b9b1221 */ /* 0x000fe20000010100 */
[----:B------:R-:W-:Y:S01]  /*4aa0*/  F2FP.BF16.F32.PACK_AB R49, R49, R52 ;  /* 0x000000343131723e */ /* 0x000fe200000010ff */
[----:B------:R-:W-:Y:S01]  /*4ab0*/  FADD.FTZ R10, -R179, R10 ;  /* 0x0000000ab30a7221 */ /* 0x000fe20000010100 */
[----:B------:R-:W-:Y:S01]  /*4ac0*/  FSETP.GE.FTZ.AND P1, PT, R185, RZ, PT ;  /* 0x000000ffb900720b */ /* 0x000fe20003f36000 */
[----:B------:R-:W-:Y:S01]  /*4ad0*/  FADD.FTZ R14, -R179, R14 ;  /* 0x0000000eb30e7221 */ /* 0x000fe20000010100 */
[----:B------:R-:W-:Y:S01]  /*4ae0*/  FSETP.GE.FTZ.AND P2, PT, R189, RZ, PT ;  /* 0x000000ffbd00720b */ /* 0x000fe20003f56000 */
[----:B------:R-:W-:Y:S01]  /*4af0*/  STS [R142+-0x7c00], R49 ;  /* 0xff8400318e007388 */ /* 0x000fe20000000800 */
[----:B------:R-:W-:Y:S01]  /*4b00*/  FSEL R6, R5, R180, P1 ;  /* 0x000000b405067208 */ /* 0x000fe20000800000 */
[----:B------:R-:W-:Y:S01]  /*4b10*/  FADD.FTZ R5, -R180, R12 ;  /* 0x0000000cb4057221 */ /* 0x000fe20000010100 */
[----:B------:R-:W-:Y:S01]  /*4b20*/  FSETP.GE.FTZ.AND P1, PT, R190, RZ, PT ;  /* 0x000000ffbe00720b */ /* 0x000fe20003f36000 */
[----:B------:R1:W-:Y:S01]  /*4b30*/  STS [R145+-0x7c00], R4 ;  /* 0xff84000491007388 */ /* 0x0003e20000000800 */
[----:B------:R-:W-:Y:S01]  /*4b40*/  FSETP.GE.FTZ.AND P3, PT, R186, RZ, PT ;  /* 0x000000ffba00720b */ /* 0x000fe20003f76000 */
[----:B------:R-:W-:Y:S01]  /*4b50*/  FMUL.FTZ R6, R185, R6 ;  /* 0x00000006b9067220 */ /* 0x000fe20000410000 */
        /* <DEDUP_REMOVED lines=10> */
[----:B------:R-:W-:Y:S01]  /*4c00*/  FSEL R12, R5, R180, P1 ;  /* 0x000000b4050c7208 */ /* 0x000fe20000800000 */
[C---:B------:R-:W-:Y:S01]  /*4c10*/  FADD.FTZ R5, -R180.reuse, R28 ;  /* 0x0000001cb4057221 */ /* 0x040fe20000010100 */
[----:B------:R-:W-:Y:S01]  /*4c20*/  F2FP.BF16.F32.PACK_AB R8, R13, R8 ;  /* 0x000000080d08723e */ /* 0x000fe200000010ff */
[----:B------:R-:W-:Y:S01]  /*4c30*/  FADD.FTZ R13, -R180, R40 ;  /* 0x00000028b40d7221 */ /* 0x000fe20000010100 */
[----:B------:R-:W-:Y:S01]  /*4c40*/  FSEL R25, R25, R180, P5 ;  /* 0x000000b419197208 */ /* 0x000fe20002800000 */
[----:B------:R-:W-:Y:S01]  /*4c50*/  FMUL.FTZ R12, R201, R12 ;  /* 0x0000000cc90c7220 */ /* 0x000fe20000410000 */
[----:B------:R-:W-:Y:S01]  /*4c60*/  FSETP.GE.FTZ.AND P2, PT, R217, RZ, PT ;  /* 0x000000ffd900720b */ /* 0x000fe20003f56000 */
[----:B------:R-:W-:Y:S01]  /*4c70*/  FADD.FTZ R26, -R179, R26 ;  /* 0x0000001ab31a7221 */ /* 0x000fe20000010100 */
[----:B------:R-:W-:Y:S01]  /*4c80*/  F2FP.BF16.F32.PACK_AB R9, R9, R6 ;  /* 0x000000060909723e */ /* 0x000fe200000010ff */
[----:B------:R-:W-:Y:S01]  /*4c90*/  FMUL.FTZ R25, R202, R25 ;  /* 0x00000019ca197220 */ /* 0x000fe20000410000 */
[----:B------:R-:W-:Y:S01]  /*4ca0*/  FSEL R6, R13, R180, P2 ;  /* 0x000000b40d067208 */ /* 0x000fe20001000000 */
[----:B------:R-:W-:Y:S01]  /*4cb0*/  FADD.FTZ R13, -R180, R44 ;  /* 0x0000002cb40d7221 */ /* 0x000fe20000010100 */
[----:B------:R-:W-:Y:S01]  /*4cc0*/  FSETP.GE.FTZ.AND P6, PT, R221, RZ, PT ;  /* 0x000000ffdd00720b */ /* 0x000fe20003fd6000 */
[----:B------:R2:W-:Y:S01]  /*4cd0*/  STS [R142+-0x6000], R9 ;  /* 0xffa000098e007388 */ /* 0x0005e20000000800 */
[----:B------:R-:W-:Y:S01]  /*4ce0*/  FSETP.GE.FTZ.AND P3, PT, R205, RZ, PT ;  /* 0x000000ffcd00720b */ /* 0x000fe20003f76000 */
        /* <DEDUP_REMOVED lines=9> */
[-C--:B-1----:R-:W-:Y:S01]  /*4d80*/  FSEL R4, R29, R180.reuse, P3 ;  /* 0x000000b41d047208 */ /* 0x082fe20001800000 */
        /* <DEDUP_REMOVED lines=24> */
[----:B------:R-:W-:Y:S01]  /*4f10*/  FMUL.FTZ R54, R231, R54 ;  /* 0x00000036e7367220 */ /* 0x000fe20000410000 */
[----:B------:R-:W-:Y:S01]  /*4f20*/  F2FP.BF16.F32.PACK_AB R57, R57, R18 ;  /* 0x000000123939723e */ /* 0x000fe200000010ff */
[----:B------:R-:W-:Y:S01]  /*4f30*/  FADD.FTZ R18, -R179, R15 ;  /* 0x0000000fb3127221 */ /* 0x000fe20000010100 */
[-C--:B------:R-:W-:Y:S01]  /*4f40*/  FSEL R20, R21, R180.reuse, P2 ;  /* 0x000000b415147208 */ /* 0x080fe20001000000 */
[----:B------:R-:W-:Y:S01]  /*4f50*/  FMUL.FTZ R17, R232, R17 ;  /* 0x00000011e8117220 */ /* 0x000fe20000410000 */
[----:B------:R-:W-:Y:S01]  /*4f60*/  FSEL R45, R45, R180, P5 ;  /* 0x000000b42d2d7208 */ /* 0x000fe20002800000 */
[----:B------:R-:W-:Y:S01]  /*4f70*/  @P1 FADD.FTZ R180, -R180, R61 ;  /* 0x0000003db4b41221 */ /* 0x000fe20000010100 */
[----:B------:R-:W-:Y:S01]  /*4f80*/  F2FP.BF16.F32.PACK_AB R4, R4, R5 ;  /* 0x000000050404723e */ /* 0x000fe200000010ff */
[----:B------:R-:W-:Y:S01]  /*4f90*/  FMUL.FTZ R20, R239, R20 ;  /* 0x00000014ef147220 */ /* 0x000fe20000410000 */
[----:B------:R-:W-:Y:S01]  /*4fa0*/  FSEL R5, R6, R179, P3 ;  /* 0x000000b306057208 */ /* 0x000fe20001800000 */
        /* <DEDUP_REMOVED lines=17> */
[-C--:B--2---:R-:W-:Y:S01]  /*50c0*/  FSEL R9, R26, R179.reuse, P2 ;  /* 0x000000b31a097208 */ /* 0x084fe20001000000 */
[----:B------:R-:W-:Y:S01]  /*50d0*/  FMUL.FTZ R66, R243, R66 ;  /* 0x00000042f3427220 */ /* 0x000fe20000410000 */
        /* <DEDUP_REMOVED lines=17> */
[----:B------:R-:W-:Y:S01]  /*51f0*/  STS [R148+-0x7c00], R7 ;  /* 0xff84000794007388 */ /* 0x000fe20000000800 */
[----:B------:R-:W-:Y:S01]  /*5200*/  FMUL.FTZ R30, R207, R30 ;  /* 0x0000001ecf1e7220 */ /* 0x000fe20000410000 */
[----:B------:R-:W-:Y:S01]  /*5210*/  FSETP.GE.FTZ.AND P1, PT, R220, RZ, PT ;  /* 0x000000ffdc00720b */ /* 0x000fe20003f36000 */
[----:B------:R-:W-:Y:S01]  /*5220*/  FADD.FTZ R6, -R179, R47 ;  /* 0x0000002fb3067221 */ /* 0x000fe20000010100 */
[----:B------:R-:W-:Y:S01]  /*5230*/  STS [R149+-0x8000], R124 ;  /* 0xff80007c95007388 */ /* 0x000fe20000000800 */
[----:B------:R-:W-:Y:S01]  /*5240*/  F2FP.BF16.F32.PACK_AB R29, R13, R20 ;  /* 0x000000140d1d723e */ /* 0x000fe200000010ff */
[----:B------:R-:W-:Y:S01]  /*5250*/  FMUL.FTZ R155, R244, R155 ;  /* 0x0000009bf49b7220 */ /* 0x000fe20000410000 */
[----:B------:R-:W-:Y:S01]  /*5260*/  F2FP.BF16.F32.PACK_AB R30, R11, R30 ;  /* 0x0000001e0b1e723e */ /* 0x000fe200000010ff */
[----:B------:R-:W-:Y:S01]  /*5270*/  STS [R149+-0x7c00], R16 ;  /* 0xff84001095007388 */ /* 0x000fe20000000800 */
        /* <DEDUP_REMOVED lines=14> */
[----:B------:R-:W-:Y:S01]  /*5360*/  FSETP.GE.FTZ.AND P1, PT, R242, RZ, PT ;  /* 0x000000fff200720b */ /* 0x000fe20003f36000 */
[----:B------:R-:W-:Y:S01]  /*5370*/  STS [R149+-0x5c00], R30 ;  /* 0xffa4001e95007388 */ /* 0x000fe20000000800 */
[----:B------:R-:W-:Y:S01]  /*5380*/  FMUL.FTZ R15, R224, R15 ;  /* 0x0000000fe00f7220 */ /* 0x000fe20000410000 */
[----:B------:R-:W-:Y:S01]  /*5390*/  FMUL.FTZ R6, R223, R6 ;  /* 0x00000006df067220 */ /* 0x000fe20000410000 */
[----:B------:R-:W-:Y:S01]  /*53a0*/  F2FP.BF16.F32.PACK_AB R13, R13, R42 ;  /* 0x0000002a0d0d723e */ /* 0x000fe200000010ff */
        /* <DEDUP_REMOVED lines=23> */
[----:B------:R-:W-:Y:S02]  /*5520*/  F2FP.BF16.F32.PACK_AB R31, R10, R21 ;  /* 0x000000150a1f723e */ /* 0x000fe400000010ff */
[----:B------:R-:W-:Y:S02]  /*5530*/  STS [R147+-0x5c00], R18 ;  /* 0xffa4001293007388 */ /* 0x000fe40000000800 */
[----:B------:R-:W-:Y:S02]  /*5540*/  F2FP.BF16.F32.PACK_AB R179, R179, R62 ;  /* 0x0000003eb3b3723e */ /* 0x000fe400000010ff */
        /* <DEDUP_REMOVED lines=87> */
.L_x_1254:
        /* <DEDUP_REMOVED lines=181> */
.L_x_1252:
[----:B------:R-:W1:Y:S01]  /*6610*/  S2R R3, SR_TID.X ;  /* 0x0000000000037919 */ /* 0x000e620000002100 */
[----:B------:R-:W2:Y:S01]  /*6620*/  LDCU UR6, c[0x0][0x500] ;  /* 0x0000a000ff0677ac */ /* 0x000ea20008000800 */
[----:B---3--:R-:W-:Y:S01]  /*6630*/  LOP3.LUT R4, R139, 0x18, RZ, 0xc0, !PT ;  /* 0x000000188b047812 */ /* 0x008fe200078ec0ff */
[----:B------:R-:W3:Y:S01]  /*6640*/  LDC.64 R6, c[0x0][0x5c0] ;  /* 0x00017000ff067b82 */ /* 0x000ee20000000a00 */
[----:B------:R-:W-:Y:S01]  /*6650*/  MOV R5, RZ ;  /* 0x000000ff00057202 */ /* 0x000fe20000000f00 */
[----:B------:R-:W4:Y:S01]  /*6660*/  LDCU UR7, c[0x0][0x4fc] ;  /* 0x00009f80ff0777ac */ /* 0x000f220008000800 */
[----:B------:R-:W1:Y:S01]  /*6670*/  LDCU.64 UR8, c[0x0][0x5a8] ;  /* 0x0000b500ff0877ac */ /* 0x000e620008000a00 */
        /* <DEDUP_REMOVED lines=8> */
[----:B----4-:R-:W-:Y:S01]  /*6700*/  FMUL.FTZ R68, R68, UR7 ;  /* 0x0000000744447c20 */ /* 0x010fe20008410000 */
        /* <DEDUP_REMOVED lines=25> */
[----:B------:R-:W1:Y:S01]  /*68a0*/  LDCU.64 UR6, c[0x0][0x5b0] ;  /* 0x0000b600ff0677ac */ /* 0x000e620008000a00 */
[----:B------:R-:W-:Y:S01]  /*68b0*/  F2FP.BF16.F32.PACK_AB R85, R85, R84 ;  /* 0x000000545555723e */ /* 0x000fe200000010ff */
[----:B------:R-:W-:Y:S01]  /*68c0*/  BAR.SYNC.DEFER_BLOCKING 0x0 ;  /* 0x0000000000007b1d */ /* 0x000fe20000010000 */
[----:B------:R-:W-:Y:S01]  /*68d0*/  F2FP.BF16.F32.PACK_AB R87, R87, R86 ;  /* 0x000000565757723e */ /* 0x000fe200000010ff */
[----:B------:R-:W-:Y:S01]  /*68e0*/  IMAD.WIDE.U32 R8, R141, UR8, R4 ;  /* 0x000000088d087c25 */ /* 0x000fe2000f8e0004 */
[----:B------:R-:W-:-:S02]  /*68f0*/  F2FP.BF16.F32.PACK_AB R96, R97, R96 ;  /* 0x000000606160723e */ /* 0x000fc400000010ff */
[----:B------:R-:W-:Y:S01]  /*6900*/  F2FP.BF16.F32.PACK_AB R98, R99, R98 ;  /* 0x000000626362723e */ /* 0x000fe200000010ff */
[----:B------:R-:W-:Y:S01]  /*6910*/  IMAD R9, R141, UR9, R9 ;  /* 0x000000098d097c24 */ /* 0x000fe2000f8e0209 */
[----:B------:R-:W-:Y:S01]  /*6920*/  IADD3 R25, PT, PT, R144, -R3, RZ ;  /* 0x8000000390197210 */ /* 0x000fe20007ffe0ff */
[----:B------:R-:W2:Y:S01]  /*6930*/  LDCU.64 UR8, c[0x0][0x5d8] ;  /* 0x0000bb00ff0877ac */ /* 0x000ea20008000a00 */
[----:B------:R-:W-:Y:S01]  /*6940*/  F2FP.BF16.F32.PACK_AB R89, R89, R88 ;  /* 0x000000585959723e */ /* 0x000fe200000010ff */
[----:B------:R-:W4:Y:S01]  /*6950*/  S2R R3, SR_TID.X ;  /* 0x0000000000037919 */ /* 0x000f220000002100 */
[----:B------:R-:W-:Y:S01]  /*6960*/  F2FP.BF16.F32.PACK_AB R91, R91, R90 ;  /* 0x0000005a5b5b723e */ /* 0x000fe200000010ff */
[----:B---3--:R-:W-:Y:S01]  /*6970*/  IMAD R26, R6, UR16, RZ ;  /* 0x00000010061a7c24 */ /* 0x008fe2000f8e02ff */
[----:B------:R-:W-:Y:S02]  /*6980*/  F2FP.BF16.F32.PACK_AB R92, R93, R92 ;  /* 0x0000005c5d5c723e */ /* 0x000fe400000010ff */
[----:B------:R-:W-:Y:S01]  /*6990*/  F2FP.BF16.F32.PACK_AB R94, R95, R94 ;  /* 0x0000005e5f5e723e */ /* 0x000fe200000010ff */
[----:B-1----:R-:W-:Y:S01]  /*69a0*/  IMAD.WIDE.U32 R10, R141, UR6, R4 ;  /* 0x000000068d0a7c25 */ /* 0x002fe2000f8e0004 */
[----:B------:R-:W-:Y:S01]  /*69b0*/  F2FP.BF16.F32.PACK_AB R69, R69, R68 ;  /* 0x000000444545723e */ /* 0x000fe200000010ff */
[----:B------:R-:W1:Y:S01]  /*69c0*/  LDC.64 R4, c[0x0][0x5c8] ;  /* 0x00017200ff047b82 */ /* 0x000e620000000a00 */
[----:B------:R-:W-:Y:S01]  /*69d0*/  F2FP.BF16.F32.PACK_AB R71, R71, R70 ;  /* 0x000000464747723e */ /* 0x000fe200000010ff */
[----:B------:R-:W-:Y:S01]  /*69e0*/  IMAD R11, R141, UR7, R11 ;  /* 0x000000078d0b7c24 */ /* 0x000fe2000f8e020b */
[----:B------:R-:W-:Y:S01]  /*69f0*/  F2FP.BF16.F32.PACK_AB R80, R81, R80 ;  /* 0x000000505150723e */ /* 0x000fe200000010ff */
[----:B------:R-:W3:Y:S01]  /*6a00*/  LDCU.64 UR6, c[0x0][0x5e0] ;  /* 0x0000bc00ff0677ac */ /* 0x000ee20008000a00 */
[----:B------:R-:W-:Y:S01]  /*6a10*/  F2FP.BF16.F32.PACK_AB R82, R83, R82 ;  /* 0x000000525352723e */ /* 0x000fe200000010ff */
[----:B------:R-:W-:Y:S01]  /*6a20*/  STS [R144], R85 ;  /* 0x0000005590007388 */ /* 0x000fe20000000800 */
[----:B------:R-:W-:Y:S01]  /*6a30*/  F2FP.BF16.F32.PACK_AB R73, R73, R72 ;  /* 0x000000484949723e */ /* 0x000fe200000010ff */
[C---:B--2---:R-:W-:Y:S01]  /*6a40*/  IMAD.WIDE.U32 R30, R140.reuse, UR8, R8 ;  /* 0x000000088c1e7c25 */ /* 0x044fe2000f8e0008 */
[----:B------:R-:W-:Y:S01]  /*6a50*/  F2FP.BF16.F32.PACK_AB R75, R75, R74 ;  /* 0x0000004a4b4b723e */ /* 0x000fe200000010ff */
[----:B------:R-:W-:Y:S01]  /*6a60*/  STS [R144+0x200], R87 ;  /* 0x0002005790007388 */ /* 0x000fe20000000800 */
[----:B------:R-:W-:Y:S01]  /*6a70*/  F2FP.BF16.F32.PACK_AB R76, R77, R76 ;  /* 0x0000004c4d4c723e */ /* 0x000fe200000010ff */
[C---:B------:R-:W-:Y:S01]  /*6a80*/  IMAD R31, R140.reuse, UR9, R31 ;  /* 0x000000098c1f7c24 */ /* 0x040fe2000f8e021f */
[----:B------:R-:W-:Y:S01]  /*6a90*/  F2FP.BF16.F32.PACK_AB R78, R79, R78 ;  /* 0x0000004e4f4e723e */ /* 0x000fe200000010ff */
[----:B------:R-:W-:Y:S01]  /*6aa0*/  STS [R25+0x20], R96 ;  /* 0x0000206019007388 */ /* 0x000fe20000000800 */
[----:B------:R-:W2:Y:S03]  /*6ab0*/  LDCU.128 UR8, c[0x0][0x560] ;  /* 0x0000ac00ff0877ac */ /* 0x000ea60008000c00 */
[----:B------:R-:W-:Y:S04]  /*6ac0*/  STS [R25+0x220], R98 ;  /* 0x0002206219007388 */ /* 0x000fe80000000800 */
[----:B------:R-:W-:Y:S01]  /*6ad0*/  STS [R144+0x1000], R89 ;  /* 0x0010005990007388 */ /* 0x000fe20000000800 */
[----:B---3--:R-:W-:Y:S01]  /*6ae0*/  IMAD.WIDE.U32 R28, R140, UR6, R10 ;  /* 0x000000068c1c7c25 */ /* 0x008fe2000f8e000a */
[----:B----4-:R-:W-:-:S02]  /*6af0*/  SHF.R.U32.HI R3, RZ, 0x2, R3 ;  /* 0x00000002ff037819 */ /* 0x010fc40000011603 */
[----:B------:R-:W-:Y:S01]  /*6b00*/  STS [R144+0x1200], R91 ;  /* 0x0012005b90007388 */ /* 0x000fe20000000800 */
[----:B------:R-:W-:Y:S02]  /*6b10*/  IMAD R29, R140, UR7, R29 ;  /* 0x000000078c1d7c24 */ /* 0x000fe4000f8e021d */
[C---:B-1----:R-:W-:Y:S01]  /*6b20*/  IMAD R24, R4.reuse, UR16, RZ ;  /* 0x0000001004187c24 */ /* 0x042fe2000f8e02ff */
[----:B------:R-:W-:Y:S01]  /*6b30*/  STS [R25+0x1020], R92 ;  /* 0x0010205c19007388 */ /* 0x000fe20000000800 */
[----:B------:R-:W-:-:S03]  /*6b40*/  IMAD.WIDE.U32 R28, R4, UR18, R28 ;  /* 0x00000012041c7c25 */ /* 0x000fc6000f8e001c */
[----:B------:R-:W-:Y:S01]  /*6b50*/  STS [R25+0x1220], R94 ;  /* 0x0012205e19007388 */ /* 0x000fe20000000800 */
[----:B------:R-:W-:-:S03]  /*6b60*/  IMAD R24, R5, UR18, R24 ;  /* 0x0000001205187c24 */ /* 0x000fc6000f8e0218 */
[----:B------:R-:W-:Y:S02]  /*6b70*/  STS [R144+0x2000], R69 ;  /* 0x0020004590007388 */ /* 0x000fe40000000800 */
[----:B------:R-:W-:Y:S02]  /*6b80*/  IADD3 R29, PT, PT, R29, R24, RZ ;  /* 0x000000181d1d7210 */ /* 0x000fe40007ffe0ff */
[----:B------:R-:W-:Y:S01]  /*6b90*/  STS [R144+0x2200], R71 ;  /* 0x0022004790007388 */ /* 0x000fe20000000800 */
[----:B------:R-:W-:-:S03]  /*6ba0*/  IMAD.WIDE.U32 R28, R3, R4, R28 ;  /* 0x00000004031c7225 */ /* 0x000fc600078e001c */
[----:B------:R-:W-:Y:S04]  /*6bb0*/  STS [R25+0x2020], R80 ;  /* 0x0020205019007388 */ /* 0x000fe80000000800 */
[----:B------:R-:W-:Y:S01]  /*6bc0*/  STS [R25+0x2220], R82 ;  /* 0x0022205219007388 */ /* 0x000fe20000000800 */
[----:B--2---:R-:W-:-:S03]  /*6bd0*/  LEA R32, P0, R28, UR10, 0x1 ;  /* 0x0000000a1c207c11 */ /* 0x004fc6000f8008ff */
[----:B------:R-:W-:Y:S04]  /*6be0*/  STS [R144+0x3000], R73 ;  /* 0x0030004990007388 */ /* 0x000fe80000000800 */
[----:B------:R-:W-:Y:S04]  /*6bf0*/  STS [R144+0x3200], R75 ;  /* 0x0032004b90007388 */ /* 0x000fe80000000800 */
[----:B------:R-:W-:Y:S04]  /*6c00*/  STS [R25+0x3020], R76 ;  /* 0x0030204c19007388 */ /* 0x000fe80000000800 */
[----:B------:R1:W-:Y:S01]  /*6c10*/  STS [R25+0x3220], R78 ;  /* 0x0032204e19007388 */ /* 0x0003e20000000800 */
[----:B------:R-:W-:Y:S01]  /*6c20*/  BAR.SYNC.DEFER_BLOCKING 0x0 ;  /* 0x0000000000007b1d */ /* 0x000fe20000010000 */
[----:B-1----:R-:W-:-:S02]  /*6c30*/  IMAD R25, R7, UR18, R26 ;  /* 0x0000001207197c24 */ /* 0x002fc4000f8e021a */
[----:B------:R-:W-:-:S03]  /*6c40*/  IMAD.WIDE.U32 R26, R6, UR18, R30 ;  /* 0x00000012061a7c25 */ /* 0x000fc6000f8e001e */
[----:B------:R-:W1:Y:S04]  /*6c50*/  LDS.128 R20, [R143+0x6000] ;  /* 0x006000008f147984 */ /* 0x000e680000000c00 */
[----:B------:R-:W2:Y:S01]  /*6c60*/  LDS.128 R16, [R143+0x7000] ;  /* 0x007000008f107984 */ /* 0x000ea20000000c00 */
[----:B------:R-:W-:-:S03]  /*6c70*/  IADD3 R27, PT, PT, R27, R25, RZ ;  /* 0x000000191b1b7210 */ /* 0x000fc60007ffe0ff */
[----:B------:R-:W3:Y:S01]  /*6c80*/  LDS.128 R12, [R143+0x8000] ;  /* 0x008000008f0c7984 */ /* 0x000ee20000000c00 */
[----:B------:R-:W-:-:S03]  /*6c90*/  IMAD.WIDE.U32 R26, R3, R6, R26 ;  /* 0x00000006031a7225 */ /* 0x000fc600078e001a */
[----:B------:R-:W4:Y:S01]  /*6ca0*/  LDS.128 R8, [R143+0x9000] ;  /* 0x009000008f087984 */ /* 0x000f220000000c00 */
[C---:B------:R-:W-:Y:S01]  /*6cb0*/  IMAD R24, R3.reuse, R7, R27 ;  /* 0x0000000703187224 */ /* 0x040fe200078e021b */
[----:B------:R-:W-:Y:S01]  /*6cc0*/  LEA R30, P1, R26, UR8, 0x1 ;  /* 0x000000081a1e7c11 */ /* 0x000fe2000f8208ff */
[----:B------:R-:W-:-:S03]  /*6cd0*/  IMAD R3, R3, R5, R29 ;  /* 0x0000000503037224 */ /* 0x000fc600078e021d */
[----:B------:R-:W-:Y:S02]  /*6ce0*/  LEA.HI.X R31, R26, UR9, R24, 0x1, P1 ;  /* 0x000000091a1f7c11 */ /* 0x000fe400088f0c18 */
[----:B------:R-:W-:Y:S02]  /*6cf0*/  LEA R24, P1, R6, R30, 0x7 ;  /* 0x0000001e06187211 */ /* 0x000fe400078238ff */
[----:B------:R-:W-:Y:S02]  /*6d00*/  LEA.HI.X R33, R28, UR11, R3, 0x1, P0 ;  /* 0x0000000b1c217c11 */ /* 0x000fe400080f0c03 */
[----:B------:R-:W-:Y:S02]  /*6d10*/  LEA R26, P0, R4, R32, 0x7 ;  /* 0x00000020041a7211 */ /* 0x000fe400078038ff */
[----:B------:R-:W-:Y:S02]  /*6d20*/  LEA.HI.X R25, R6, R31, R7, 0x7, P1 ;  /* 0x0000001f06197211 */ /* 0x000fe400008f3c07 */
[----:B------:R-:W-:Y:S01]  /*6d30*/  LEA.HI.X R27, R4, R33, R5, 0x7, P0 ;  /* 0x00000021041b7211 */ /* 0x000fe200000f3c05 */
[----:B-1----:R1:W-:Y:S04]  /*6d40*/  STG.E.128 desc[UR14][R30.64], R20 ;  /* 0x000000141e007986 */ /* 0x0023e8000c101d0e */
[----:B--2---:R1:W-:Y:S04]  /*6d50*/  STG.E.128 desc[UR14][R24.64], R16 ;  /* 0x0000001018007986 */ /* 0x0043e8000c101d0e */
[----:B---3--:R1:W-:Y:S04]  /*6d60*/  STG.E.128 desc[UR14][R32.64], R12 ;  /* 0x0000000c20007986 */ /* 0x0083e8000c101d0e */
[----:B----4-:R1:W-:Y:S02]  /*6d70*/  STG.E.128 desc[UR14][R26.64], R8 ;  /* 0x000000081a007986 */ /* 0x0103e4000c101d0e */
.L_x_1249:
        /* <DEDUP_REMOVED lines=10> */
.L_x_1257:
        /* <DEDUP_REMOVED lines=14> */
.L_x_1608:


//--------------------- .text._ZN5flash44flash_bwd_dq_dk_dv_loop_seqk_parallel_kernelI23Flash_bwd_kernel_traitsILi32ELi128ELi128ELi8ELi4ELi4ELi4ELb0ELb0EN7cutlass10bfloat16_tE19Flash_kernel_traitsILi32ELi128ELi128ELi8ES3_EELb0ELb0ELb0ELb0ELb1ELb1ELb1EEEvNS_16Flash_bwd_paramsE --------------------------
	.section	.text._ZN5flash44flash_bwd_dq_dk_dv_loop_seqk_parallel_kernelI23Flash_bwd_kernel_traitsILi32ELi128ELi128ELi8ELi4ELi4ELi4ELb0ELb0EN7cutlass10bfloat16_tE19Flash_kernel_traitsILi32ELi128ELi128ELi8ES3_EELb0ELb0ELb0ELb0ELb1ELb1ELb1EEEvNS_16Flash_bwd_paramsE,"ax",@progbits
	.align	128
        .global         _ZN5flash44flash_bwd_dq_dk_dv_loop_seqk_parallel_kernelI23Flash_bwd_kernel_traitsILi32ELi128ELi128ELi8ELi4ELi4ELi4ELb0ELb0EN7cutlass10bfloat16_tE19Flash_kernel_traitsILi32ELi128ELi128ELi8ES3_EELb0ELb0ELb0ELb0ELb1ELb1ELb1EEEvNS_16Flash_bwd_paramsE
        .type           _ZN5flash44flash_bwd_dq_dk_dv_loop_seqk_parallel_kernelI23Flash_bwd_kernel_traitsILi32ELi128ELi128ELi8ELi4ELi4ELi4ELb0ELb0EN7cutlass10bfloat16_tE19Flash_kernel_traitsILi32ELi128ELi128ELi8ES3_EELb0ELb0ELb0ELb0ELb1ELb1ELb1EEEvNS_16Flash_bwd_paramsE,@function
        .size           _ZN5flash44flash_bwd_dq_dk_dv_loop_seqk_parallel_kernelI23Flash_bwd_kernel_traitsILi32ELi128ELi128ELi8ELi4ELi4ELi4ELb0ELb0EN7cutlass10bfloat16_tE19Flash_kernel_traitsILi32ELi128ELi128ELi8ES3_EELb0ELb0ELb0ELb0ELb1ELb1ELb1EEEvNS_16Flash_bwd_paramsE,(.L_x_1609 - _ZN5flash44flash_bwd_dq_dk_dv_loop_seqk_parallel_kernelI23Flash_bwd_kernel_traitsILi32ELi128ELi128ELi8ELi4ELi4ELi4ELb0ELb0EN7cutlass10bfloat16_tE19Flash_kernel_traitsILi32ELi128ELi128ELi8ES3_EELb0ELb0ELb0ELb0ELb1ELb1ELb1EEEvNS_16Flash_bwd_paramsE)
        .other          _ZN5flash44flash_bwd_dq_dk_dv_loop_seqk_parallel_kernelI23Flash_bwd_kernel_traitsILi32ELi128ELi128ELi8ELi4ELi4ELi4ELb0ELb0EN7cutlass10bfloat16_tE19Flash_kernel_traitsILi32ELi128ELi128ELi8ES3_EELb0ELb0ELb0ELb0ELb1ELb1ELb1EEEvNS_16Flash_bwd_paramsE,@"STO_CUDA_ENTRY STV_DEFAULT"
_ZN5flash44flash_bwd_dq_dk_dv_loop_seqk_parallel_kernelI23Flash_bwd_kernel_traitsILi32ELi128ELi128ELi8ELi4ELi4ELi4ELb0ELb0EN7cutlass10bfloat16_tE19Flash_kernel_traitsILi32ELi128ELi128ELi8ES3_EELb0ELb0ELb0ELb0ELb1ELb1ELb1EEEvNS_16Flash_bwd_paramsE:
.text._ZN5flash44flash_bwd_dq_dk_dv_loop_seqk_parallel_kernelI23Flash_bwd_kernel_traitsILi32ELi128ELi128ELi8ELi4ELi4ELi4ELb0ELb0EN7cutlass10bfloat16_tE19Flash_kernel_traitsILi32ELi128ELi128ELi8ES3_EELb0ELb0ELb0ELb0ELb1ELb1ELb1EEEvNS_16Flash_bwd_paramsE:
        /* <DEDUP_REMOVED lines=35> */
.L_x_1265:
        /* <DEDUP_REMOVED lines=72> */
.L_x_1259:
[----:B------:R-:W1:Y:S01]  /*06b0*/  LDCU UR35, c[0x0][0x3e0] ;  /* 0x00007c00ff2377ac */ /* 0x000e620008000800 */
[----:B------:R-:W2:Y:S01]  /*06c0*/  LDCU UR44, c[0x0][0x444] ;  /* 0x00008880ff2c77ac */ /* 0x000ea20008000800 */
[----:B-1----:R-:W-:-:S04]  /*06d0*/  UIMAD UR35, UR33, UR35, UR26 ;  /* 0x00000023212372a4 */ /* 0x002fc8000f8e021a */
[----:B--2---:R-:W-:-:S12]  /*06e0*/  UIMAD UR35, UR35, UR44, URZ ;  /* 0x0000002c232372a4 */ /* 0x004fd8000f8e02ff */
.L_x_1260:
[----:B------:R-:W1:Y:S01]  /*06f0*/  S2R R125, SR_TID.X ;  /* 0x00000000007d7919 */ /* 0x000e620000002100 */
[----:B------:R-:W2:Y:S01]  /*0700*/  LDCU.64 UR4, c[0x0][0x3a8] ;  /* 0x00007500ff0477ac */ /* 0x000ea20008000a00 */
[----:B------:R-:W3:Y:S01]  /*0710*/  LDC.64 R14, c[0x0][0x3b0] ;  /* 0x0000ec00ff0e7b82 */ /* 0x000ee20000000a00 */
[----:B------:R-:W-:Y:S01]  /*0720*/  IMAD.MOV.U32 R3, RZ, RZ, RZ ;  /* 0x000000ffff037224 */ /* 0x000fe200078e00ff */
[----:B------:R-:W-:Y:S01]  /*0730*/  ISETP.NE.AND P2, PT, RZ, UR40, PT ;  /* 0x00000028ff007c0c */ /* 0x000fe2000bf45270 */
[----:B------:R-:W4:Y:S01]  /*0740*/  LDCU.64 UR14, c[0x0][0x588] ;  /* 0x0000b100ff0e77ac */ /* 0x000f220008000a00 */
[----:B------:R-:W-:Y:S02]  /*0750*/  CS2R R94, SRZ ;  /* 0x00000000005e7805 */ /* 0x000fe4000001ff00 */
[----:B------:R-:W-:Y:S02]  /*0760*/  CS2R R92, SRZ ;  /* 0x00000000005c7805 */ /* 0x000fe4000001ff00 */
[----:B------:R-:W-:Y:S01]  /*0770*/  CS2R R98, SRZ ;  /* 0x0000000000627805 */ /* 0x000fe2000001ff00 */
[----:B------:R-:W5:Y:S01]  /*0780*/  LDCU.64 UR12, c[0x0][0x3a0] ;  /* 0x00007400ff0c77ac */ /* 0x000f620008000a00 */
[----:B------:R-:W3:Y:S01]  /*0790*/  LDC.64 R20, c[0x0][0x590] ;  /* 0x00016400ff147b82 */ /* 0x000ee20000000a00 */
[----:B------:R-:W-:-:S02]  /*07a0*/  CS2R R96, SRZ ;  /* 0x0000000000607805 */ /* 0x000fc4000001ff00 */
[----:B------:R-:W-:Y:S01]  /*07b0*/  CS2R R90, SRZ ;  /* 0x00000000005a7805 */ /* 0x000fe2000001ff00 */
[----:B------:R-:W3:Y:S01]  /*07c0*/  LDCU.64 UR6, c[0x0][0x3d0] ;  /* 0x00007a00ff0677ac */ /* 0x000ee20008000a00 */
[----:B------:R-:W-:Y:S02]  /*07d0*/  CS2R R88, SRZ ;  /* 0x0000000000587805 */ /* 0x000fe4000001ff00 */
[----:B------:R-:W-:Y:S02]  /*07e0*/  CS2R R86, SRZ ;  /* 0x0000000000567805 */ /* 0x000fe4000001ff00 */
[----:B------:R-:W-:Y:S01]  /*07f0*/  CS2R R84, SRZ ;  /* 0x0000000000547805 */ /* 0x000fe2000001ff00 */
[----:B------:R-:W3:Y:S01]  /*0800*/  LDCU.64 UR20, c[0x0][0x3d8] ;  /* 0x00007b00ff1477ac */ /* 0x000ee20008000a00 */
[----:B------:R-:W3:Y:S01]  /*0810*/  LDC.64 R22, c[0x0][0x598] ;  /* 0x00016600ff167b82 */ /* 0x000ee20000000a00 */
[----:B--2---:R-:W-:Y:S02]  /*0820*/  MOV R8, UR4 ;  /* 0x0000000400087c02 */ /* 0x004fe40008000f00 */
[----:B------:R-:W-:Y:S01]  /*0830*/  CS2R R78, SRZ ;  /* 0x00000000004e7805 */ /* 0x000fe2000001ff00 */
[----:B------:R-:W2:Y:S01]  /*0840*/  LDCU.64 UR16, c[0x0][0x398] ;  /* 0x00007300ff1077ac */ /* 0x000ea20008000a00 */
[----:B------:R-:W-:Y:S01]  /*0850*/  MOV R13, UR5 ;  /* 0x00000005000d7c02 */ /* 0x000fe20008000f00 */
[----:B----4-:R-:W-:Y:S01]  /*0860*/  IMAD.U32 R4, RZ, RZ, UR14 ;  /* 0x0000000eff047e24 */ /* 0x010fe2000f8e00ff */
[----:B------:R-:W-:Y:S01]  /*0870*/  CS2R R76, SRZ ;  /* 0x00000000004c7805 */ /* 0x000fe2000001ff00 */
[----:B------:R-:W-:Y:S01]  /*0880*/  ULEA UR41, UR41, 0xffffff80, 0x7 ;  /* 0xffffff8029297891 */ /* 0x000fe2000f8e38ff */
[----:B------:R-:W-:Y:S01]  /*0890*/  IMAD.U32 R10, RZ, RZ, UR15 ;  /* 0x0000000fff0a7e24 */ /* 0x000fe2000f8e00ff */
[----:B------:R-:W4:Y:S01]  /*08a0*/  LDCU.64 UR4, c[0x0][0x460] ;  /* 0x00008c00ff0477ac */ /* 0x000f220008000a00 */
[----:B-----5:R-:W-:Y:S01]  /*08b0*/  IMAD.U32 R6, RZ, RZ, UR12 ;  /* 0x0000000cff067e24 */ /* 0x020fe2000f8e00ff */
[----:B------:R-:W-:-:S02]  /*08c0*/  CS2R R82, SRZ ;  /* 0x0000000000527805 */ /* 0x000fc4000001ff00 */
[----:B------:R-:W-:Y:S01]  /*08d0*/  CS2R R80, SRZ ;  /* 0x0000000000507805 */ /* 0x000fe2000001ff00 */
[----:B------:R-:W-:Y:S01]  /*08e0*/  USHF.R.S32.HI UR43, URZ, 0x1f, UR41 ;  /* 0x0000001fff2b7899 */ /* 0x000fe20008011429 */
[----:B-1----:R-:W-:Y:S01]  /*08f0*/  IMAD.SHL.U32 R105, R125, 0x8, RZ ;  /* 0x000000087d697824 */ /* 0x002fe200078e00ff */
[----:B------:R-:W-:Y:S01]  /*0900*/  SHF.R.U32.HI R24, RZ, 0x2, R125 ;  /* 0x00000002ff187819 */ /* 0x000fe2000001167d */
[C---:B---3--:R-:W-:Y:S01]  /*0910*/  IMAD.WIDE.U32 R16, R14.reuse, UR41, RZ ;  /* 0x000000290e107c25 */ /* 0x048fe2000f8e00ff */
[----:B------:R-:W-:Y:S01]  /*0920*/  UIMAD.WIDE.U32 UR46, UR33, UR44, URZ ;  /* 0x0000002c212e72a5 */ /* 0x000fe2000f8e00ff */
[----:B------:R-:W-:Y:S02]  /*0930*/  CS2R R74, SRZ ;  /* 0x00000000004a7805 */ /* 0x000fe4000001ff00 */
[----:B------:R-:W-:Y:S01]  /*0940*/  LOP3.LUT R2, R105, 0x18, RZ, 0xc0, !PT ;  /* 0x0000001869027812 */ /* 0x000fe200078ec0ff */
[----:B------:R-:W-:Y:S01]  /*0950*/  IMAD R18, R14, UR43, RZ ;  /* 0x0000002b0e127c24 */ /* 0x000fe2000f8e02ff */
[----:B------:R-:W-:Y:S01]  /*0960*/  ULOP3.LUT UR45, UR36, 0x80000001, URZ, 0xc0, !UPT ;  /* 0x80000001242d7892 */ /* 0x000fe2000f8ec0ff */
[----:B------:R1:W-:Y:S01]  /*0970*/  STL [R1+0x24], R24 ;  /* 0x0000241801007387 */ /* 0x0003e20000100800 */
[----:B------:R-:W3:Y:S01]  /*0980*/  LDCU.64 UR14, c[0x0][0x570] ;  /* 0x0000ae00ff0e77ac */ /* 0x000ee20008000a00 */
[----:B------:R-:W-:Y:S01]  /*0990*/  IMAD.WIDE.U32 R4, R4, UR33, R2 ;  /* 0x0000002104047c25 */ /* 0x000fe2000f8e0002 */
[----:B------:R-:W-:-:S02]  /*09a0*/  CS2R R72, SRZ ;  /* 0x0000000000487805 */ /* 0x000fc4000001ff00 */
[----:B------:R-:W-:Y:S01]  /*09b0*/  CS2R R70, SRZ ;  /* 0x0000000000467805 */ /* 0x000fe2000001ff00 */
[----:B----4-:R-:W-:Y:S01]  /*09c0*/  UISETP.NE.U32.AND UP1, UPT, UR4, URZ, UPT ;  /* 0x000000ff0400728c */ /* 0x010fe2000bf25070 */
[--C-:B------:R-:W-:Y:S01]  /*09d0*/  IMAD.WIDE.U32 R6, R6, UR33, R2.reuse ;  /* 0x0000002106067c25 */ /* 0x100fe2000f8e0002 */
[----:B------:R-:W-:Y:S01]  /*09e0*/  UISETP.NE.AND UP2, UPT, UR45, 0x1, UPT ;  /* 0x000000012d00788c */ /* 0x000fe2000bf45270 */
[----:B------:R-:W-:Y:S01]  /*09f0*/  CS2R R68, SRZ ;  /* 0x0000000000447805 */ /* 0x000fe2000001ff00 */
[----:B------:R-:W-:Y:S01]  /*0a00*/  UISETP.NE.AND.EX UP1, UPT, UR5, URZ, UPT, UP1 ;  /* 0x000000ff0500728c */ /* 0x000fe2000bf25310 */
[----:B------:R-:W-:Y:S01]  /*0a10*/  IMAD.WIDE.U32 R8, R8, UR33, R2 ;  /* 0x0000002108087c25 */ /* 0x000fe2000f8e0002 */
[----:B------:R-:W-:Y:S01]  /*0a20*/  LOP3.LUT R2, R16, R2, RZ, 0xfc, !PT ;  /* 0x0000000210027212 */ /* 0x000fe200078efcff */
[----:B------:R-:W4:Y:S02]  /*0a30*/  LDCU UR5, c[0x0][0x3e0] ;  /* 0x00007c00ff0577ac */ /* 0x000f240008000800 */
[----:B------:R-:W-:Y:S01]  /*0a40*/  IMAD.U32 R3, RZ, RZ, UR13 ;  /* 0x0000000dff037e24 */ /* 0x000fe2000f8e00ff */
[----:B------:R-:W5:Y:S01]  /*0a50*/  LDCU.64 UR12, c[0x0][0x3c8] ;  /* 0x00007900ff0c77ac */ /* 0x000f620008000a00 */
[----:B------:R-:W-:-:S02]  /*0a60*/  IMAD R11, R10, UR33, R5 ;  /* 0x000000210a0b7c24 */ /* 0x000fc4000f8e0205 */
[----:B------:R-:W-:Y:S01]  /*0a70*/  IMAD R7, R3, UR33, R7 ;  /* 0x0000002103077c24 */ /* 0x000fe2000f8e0207 */
[----:B------:R-:W-:Y:S01]  /*0a80*/  UMOV UR4, UR24 ;  /* 0x0000001800047c82 */ /* 0x000fe20008000000 */
[----:B------:R-:W-:Y:S01]  /*0a90*/  IMAD R3, R15, UR41, R18 ;  /* 0x000000290f037c24 */ /* 0x000fe2000f8e0212 */
[----:B------:R-:W-:Y:S01]  /*0aa0*/  USEL UR42, UR42, URZ, UP1 ;  /* 0x000000ff2a2a7287 */ /* 0x000fe20008800000 */
[----:B------:R-:W-:Y:S01]  /*0ab0*/  IMAD.MOV.U32 R10, RZ, RZ, R4 ;  /* 0x000000ffff0a7224 */ /* 0x000fe200078e0004 */
[----:B------:R-:W-:Y:S01]  /*0ac0*/  ULEA UR37, UR36, UR37, 0x7 ;  /* 0x0000002524257291 */ /* 0x000fe2000f8e38ff */
[----:B------:R-:W-:Y:S01]  /*0ad0*/  IMAD R5, R13, UR33, R9 ;  /* 0x000000210d057c24 */ /* 0x000fe2000f8e0209 */
[----:B------:R-:W-:Y:S01]  /*0ae0*/  UIADD3 UR42, UP1, UPT, UR41, UR42, URZ ;  /* 0x0000002a292a7290 */ /* 0x000fe2000ff3e0ff */
[----:B------:R-:W-:Y:S02]  /*0af0*/  IMAD.MOV.U32 R4, RZ, RZ, R8 ;  /* 0x000000ffff047224 */ /* 0x000fe400078e0008 */
[C---:B------:R-:W-:Y:S01]  /*0b00*/  IMAD R8, R12.reuse, UR6, RZ ;  /* 0x000000060c087c24 */ /* 0x040fe2000f8e02ff */
[----:B----4-:R-:W-:Y:S01]  /*0b10*/  UIMAD.WIDE.U32 UR50, UR46, UR5, URZ ;  /* 0x000000052e3272a5 */ /* 0x010fe2000f8e00ff */
[----:B------:R-:W-:Y:S01]  /*0b20*/  IMAD R9, R12, UR20, RZ ;  /* 0x000000140c097c24 */ /* 0x000fe2000f8e02ff */
[----:B--2---:R-:W-:Y:S01]  /*0b30*/  MOV R12, UR16 ;  /* 0x00000010000c7c02 */ /* 0x004fe20008000f00 */
[----:B------:R-:W-:Y:S01]  /*0b40*/  IMAD.IADD R3, R17, 0x1, R3 ;  /* 0x0000000111037824 */ /* 0x000fe200078e0203 */
[----:B------:R-:W2:Y:S01]  /*0b50*/  LDCU UR16, c[0x0][0x44c] ;  /* 0x00008980ff1077ac */ /* 0x000ea20008000800 */
[----:B------:R-:W-:-:S02]  /*0b60*/  IMAD R13, R0, UR7, R8 ;  /* 0x00000007000d7c24 */ /* 0x000fc4000f8e0208 */
[C---:B------:R-:W-:Y:S02]  /*0b70*/  IMAD R16, R0.reuse, UR21, R9 ;  /* 0x0000001500107c24 */ /* 0x040fe4000f8e0209 */
[C---:B------:R-:W-:Y:S01]  /*0b80*/  IMAD.WIDE.U32 R6, R0.reuse, UR6, R6 ;  /* 0x0000000600067c25 */ /* 0x040fe2000f8e0006 */
[----:B------:R-:W4:Y:S03]  /*0b90*/  LDCU.64 UR6, c[0x0][0x550] ;  /* 0x0000aa00ff0677ac */ /* 0x000f260008000a00 */
[----:B------:R-:W-:Y:S01]  /*0ba0*/  IMAD.WIDE.U32 R8, R0, UR20, R4 ;  /* 0x0000001400087c25 */ /* 0x000fe2000f8e0004 */
[----:B------:R-:W-:Y:S01]  /*0bb0*/  MOV R18, R6 ;  /* 0x0000000600127202 */ /* 0x000fe20000000f00 */
[----:B------:R-:W-:Y:S02]  /*0bc0*/  USHF.R.S32.HI UR20, URZ, 0x1f, UR44 ;  /* 0x0000001fff147899 */ /* 0x000fe4000801142c */
[----:B------:R-:W-:Y:S01]  /*0bd0*/  IMAD.WIDE.U32 R4, R12, UR33, R2 ;  /* 0x000000210c047c25 */ /* 0x000fe2000f8e0002 */
[----:B------:R-:W-:-:S02]  /*0be0*/  USHF.R.S32.HI UR44, URZ, 0x1f, UR38 ;  /* 0x0000001fff2c7899 */ /* 0x000fc40008011426 */
[----:B------:R-:W-:Y:S01]  /*0bf0*/  UIMAD UR20, UR20, UR33, URZ ;  /* 0x00000021141472a4 */ /* 0x000fe2000f8e02ff */
[----:B------:R-:W-:Y:S01]  /*0c00*/  IMAD.U32 R0, RZ, RZ, UR17 ;  /* 0x00000011ff007e24 */ /* 0x000fe2000f8e00ff */
[----:B--2---:R-:W-:Y:S01]  /*0c10*/  UIMAD UR48, UR26, UR16, URZ ;  /* 0x000000101a3072a4 */ /* 0x004fe2000f8e02ff */
[----:B------:R-:W-:Y:S01]  /*0c20*/  IMAD R2, R20, UR43, RZ ;  /* 0x0000002b14027c24 */ /* 0x000fe2000f8e02ff */
[----:B------:R-:W-:Y:S01]  /*0c30*/  UIADD3 UR20, UPT, UPT, UR47, UR20, URZ ;  /* 0x000000142f147290 */ /* 0x000fe2000fffe0ff */
[----:B------:R-:W-:Y:S01]  /*0c40*/  IMAD R5, R0, UR33, R5 ;  /* 0x0000002100057c24 */ /* 0x000fe2000f8e0205 */
[----:B------:R-:W-:Y:S01]  /*0c50*/  USHF.R.S32.HI UR49, URZ, 0x1f, UR48 ;  /* 0x0000001fff317899 */ /* 0x000fe20008011430 */
[----:B-----5:R-:W-:Y:S01]  /*0c60*/  IMAD.U32 R0, RZ, RZ, UR12 ;  /* 0x0000000cff007e24 */ /* 0x020fe2000f8e00ff */
[----:B------:R-:W-:Y:S01]  /*0c70*/  UIMAD UR20, UR20, UR5, URZ ;  /* 0x00000005141472a4 */ /* 0x000fe2000f8e02ff */
[----:B------:R-:W-:Y:S01]  /*0c80*/  IMAD.IADD R19, R7, 0x1, R13 ;  /* 0x0000000107137824 */ /* 0x000fe200078e020d */
[----:B------:R-:W-:Y:S01]  /*0c90*/  UIMAD.WIDE.U32 UR48, UR50, UR16, UR48 ;  /* 0x00000010323072a5 */ /* 0x000fe2000f8e0030 */
[----:B------:R-:W-:Y:S01]  /*0ca0*/  IMAD.WIDE.U32 R4, R0, UR26, R4 ;  /* 0x0000001a00047c25 */ /* 0x000fe2000f8e0004 */
[----:B------:R-:W-:-:S02]  /*0cb0*/  UIMAD.WIDE UR52, UR5, UR16, URZ ;  /* 0x00000010053472a5 */ /* 0x000fc4000f8e02ff */
[----:B------:R-:W-:Y:S01]  /*0cc0*/  UIMAD UR21, UR5, UR16, URZ ;  /* 0x00000010051572a4 */ /* 0x000fe2000f8e02ff */
[----:B------:R-:W-:Y:S01]  /*0cd0*/  IMAD.U32 R0, RZ, RZ, UR13 ;  /* 0x0000000dff007e24 */ /* 0x000fe2000f8e00ff */
[----:B------:R-:W2:Y:S01]  /*0ce0*/  LDCU.64 UR12, c[0x0][0x380] ;  /* 0x00007000ff0c77ac */ /* 0x000ea20008000a00 */
[----:B------:R-:W-:Y:S02]  /*0cf0*/  IMAD R7, R21, UR41, R2 ;  /* 0x0000002915077c24 */ /* 0x000fe4000f8e0202 */
[----:B------:R-:W-:Y:S01]  /*0d00*/  IMAD.WIDE.U32 R2, R20, UR41, R10 ;  /* 0x0000002914027c25 */ /* 0x000fe2000f8e000a */
[----:B------:R-:W-:Y:S01]  /*0d10*/  UIADD3.X UR43, UPT, UPT, URZ, UR43, URZ, UP1, !UPT ;  /* 0x0000002bff2b7290 */ /* 0x000fe20008ffe4ff */
[----:B------:R-:W5:Y:S01]  /*0d20*/  LDC.64 R10, c[0x0][0x3b8] ;  /* 0x0000ee00ff0a7b82 */ /* 0x000f620000000a00 */
[----:B------:R-:W-:Y:S01]  /*0d30*/  UIADD3 UR17, UP0, UPT, UR39, UR38, URZ ;  /* 0x0000002627117290 */ /* 0x000fe2000ff1e0ff */
[----:B------:R-:W-:Y:S01]  /*0d40*/  IMAD.IADD R3, R3, 0x1, R7 ;  /* 0x0000000103037824 */ /* 0x000fe200078e0207 */
[----:B------:R-:W-:Y:S01]  /*0d50*/  SHF.L.U64.HI R7, R14, 0x6, R15 ;  /* 0x000000060e077819 */ /* 0x000fe2000001020f */
[----:B------:R-:W-:Y:S01]  /*0d60*/  IMAD R5, R0, UR26, R5 ;  /* 0x0000001a00057c24 */ /* 0x000fe2000f8e0205 */
[----:B------:R-:W-:Y:S01]  /*0d70*/  ULEA.HI.X.SX32 UR44, UR39, UR44, 0x1, UP0 ;  /* 0x0000002c272c7291 */ /* 0x000fe200080f0eff */
[----:B------:R-:W-:Y:S01]  /*0d80*/  IMAD.WIDE.U32 R2, R22, UR26, R2 ;  /* 0x0000001a16027c25 */ /* 0x000fe2000f8e0002 */
[----:B------:R-:W-:-:S03]  /*0d90*/  UISETP.GE.AND UP0, UPT, UR34, 0x1, UPT ;  /* 0x000000012200788c */ /* 0x000fc6000bf06270 */
[C---:B------:R-:W-:Y:S02]  /*0da0*/  IMAD R0, R24.reuse, R15, RZ ;  /* 0x0000000f18007224 */ /* 0x040fe400078e02ff */
[----:B------:R-:W-:-:S04]  /*0db0*/  IMAD.WIDE.U32 R4, R24, R14, R4 ;  /* 0x0000000e18047225 */ /* 0x000fc800078e0004 */
[----:B------:R-:W-:Y:S01]  /*0dc0*/  IMAD R3, R23, UR26, R3 ;  /* 0x0000001a17037c24 */ /* 0x000fe2000f8e0203 */
[----:B------:R-:W-:Y:S01]  /*0dd0*/  @P2 BAR.SYNC.DEFER_BLOCKING 0x0 ;  /* 0x0000000000002b1d */ /* 0x000fe20000010000 */
[----:B------:R-:W-:Y:S01]  /*0de0*/  IMAD.IADD R5, R5, 0x1, R0 ;  /* 0x0000000105057824 */ /* 0x000fe200078e0200 */
[----:B--2---:R-:W-:Y:S01]  /*0df0*/  LEA R25, P0, R4, UR12, 0x1 ;  /* 0x0000000c04197c11 */ /* 0x004fe2000f8008ff */
[----:B------:R-:W-:Y:S01]  /*0e00*/  IMAD.SHL.U32 R6, R14, 0x40, RZ ;  /* 0x000000400e067824 */ /* 0x000fe200078e00ff */
[----:B------:R-:W-:Y:S01]  /*0e10*/  USHF.R.S32.HI UR12, URZ, 0x1f, UR5 ;  /* 0x0000001fff0c7899 */ /* 0x000fe20008011405 */
[----:B------:R-:W-:Y:S01]  /*0e20*/  IMAD R0, R24, R21, RZ ;  /* 0x0000001518007224 */ /* 0x000fe200078e02ff */
[----:B------:R-:W-:Y:S01]  /*0e30*/  LEA.HI.X R26, R4, UR13, R5, 0x1, P0 ;  /* 0x0000000d041a7c11 */ /* 0x000fe200080f0c05 */
[----:B------:R-:W-:Y:S01]  /*0e40*/  IMAD.WIDE.U32 R2, R24, R20, R2 ;  /* 0x0000001418027225 */ /* 0x000fe200078e0002 */
[----:B------:R-:W-:Y:S01]  /*0e50*/  LEA R22, P0, R6, R25, 0x1 ;  /* 0x0000001906167211 */ /* 0x000fe200078008ff */
[----:B------:R-:W-:Y:S01]  /*0e60*/  UIMAD UR12, UR12, UR46, UR20 ;  /* 0x0000002e0c0c72a4 */ /* 0x000fe2000f8e0214 */
[----:B------:R-:W2:Y:S01]  /*0e70*/  LDC.64 R14, c[0x0][0x3c0] ;  /* 0x0000f000ff0e7b82 */ /* 0x000ea20000000a00 */
[----:B------:R-:W-:Y:S01]  /*0e80*/  IMAD.IADD R17, R9, 0x1, R16 ;  /* 0x0000000109117824 */ /* 0x000fe200078e0210 */
[----:B------:R-:W-:Y:S01]  /*0e90*/  IADD3 R0, PT, PT, R3, R0, RZ ;  /* 0x0000000003007210 */ /* 0x000fe20007ffe0ff */
[----:B------:R-:W3:Y:S01]  /*0ea0*/  S2R R9, SR_CTAID.X ;  /* 0x0000000000097919 */ /* 0x000ee20000002500 */
[----:B----4-:R-:W-:Y:S01]  /*0eb0*/  LEA R27, P1, R2, UR6, 0x1 ;  /* 0x00000006021b7c11 */ /* 0x010fe2000f8208ff */
[----:B------:R-:W-:Y:S01]  /*0ec0*/  UIADD3 UR12, UPT, UPT, UR51, UR12, URZ ;  /* 0x0000000c330c7290 */ /* 0x000fe2000fffe0ff */
[----:B------:R-:W-:Y:S01]  /*0ed0*/  LEA.HI.X R23, R6, R26, R7, 0x1, P0 ;  /* 0x0000001a06177211 */ /* 0x000fe200000f0c07 */
[----:B------:R-:W-:Y:S01]  /*0ee0*/  USHF.R.S32.HI UR6, URZ, 0x1f, UR16 ;  /* 0x0000001fff067899 */ /* 0x000fe20008011410 */
[----:B------:R-:W-:Y:S01]  /*0ef0*/  LEA.HI.X R28, R2, UR7, R0, 0x1, P1 ;  /* 0x00000007021c7c11 */ /* 0x000fe200088f0c00 */
[C---:B------:R-:W-:Y:S01]  /*0f00*/  IMAD.SHL.U32 R0, R20.reuse, 0x40, RZ ;  /* 0x0000004014007824 */ /* 0x040fe200078e00ff */
[----:B------:R-:W3:Y:S01]  /*0f10*/  LDC.64 R6, c[0x0][0x5f8] ;  /* 0x00017e00ff067b82 */ /* 0x000ee20000000a00 */
[----:B------:R-:W-:Y:S01]  /*0f20*/  SHF.L.U64.HI R2, R20, 0x6, R21 ;  /* 0x0000000614027819 */ /* 0x000fe20000010215 */
[----:B------:R-:W-:Y:S01]  /*0f30*/  UIMAD UR12, UR12, UR16, URZ ;  /* 0x000000100c0c72a4 */ /* 0x000fe2000f8e02ff */
[----:B------:R-:W-:Y:S01]  /*0f40*/  LOP3.LUT R3, R105, 0xd8, RZ, 0xc0, !PT ;  /* 0x000000d869037812 */ /* 0x000fe200078ec0ff */
[----:B------:R-:W-:Y:S01]  /*0f50*/  UIMAD UR5, UR53, UR42, URZ ;  /* 0x0000002a350572a4 */ /* 0x000fe2000f8e02ff */
[C---:B------:R-:W-:Y:S01]  /*0f60*/  LEA R4, P0, R0.reuse, R27, 0x1 ;  /* 0x0000001b00047211 */ /* 0x040fe200078008ff */
[----:B------:R-:W-:Y:S01]  /*0f70*/  UIMAD UR6, UR6, UR50, UR12 ;  /* 0x00000032060672a4 */ /* 0x000fe2000f8e020c */
[----:B------:R-:W-:Y:S01]  /*0f80*/  MOV R16, R8 ;  /* 0x0000000800107202 */ /* 0x000fe20000000f00 */
[----:B------:R-:W-:Y:S01]  /*0f90*/  UIMAD UR5, UR52, UR43, UR5 ;  /* 0x0000002b340572a4 */ /* 0x000fe2000f8e0205 */
[-C--:B------:R-:W-:Y:S01]  /*0fa0*/  LEA.HI.X R5, R0, R28.reuse, R2, 0x1, P0 ;  /* 0x0000001c00057211 */ /* 0x080fe200000f0c02 */
[----:B------:R-:W-:Y:S01]  /*0fb0*/  IMAD.MOV.U32 R2, RZ, RZ, R27 ;  /* 0x000000ffff027224 */ /* 0x000fe200078e001b */
[----:B------:R-:W-:Y:S01]  /*0fc0*/  LOP3.LUT R0, R3, 0x18, R125, 0x78, !PT ;  /* 0x0000001803007812 */ /* 0x000fe200078e787d */
[----:B------:R-:W-:Y:S01]  /*0fd0*/  UIADD3 UR7, UPT, UPT, UR49, UR6, URZ ;  /* 0x0000000631077290 */ /* 0x000fe2000fffe0ff */
[----:B------:R-:W-:Y:S01]  /*0fe0*/  MOV R3, R28 ;  /* 0x0000001c00037202 */ /* 0x000fe20000000f00 */
[----:B------:R-:W4:Y:S01]  /*0ff0*/  LDCU.64 UR12, c[0x0][0x388] ;  /* 0x00007100ff0c77ac */ /* 0x000f220008000a00 */
[----:B------:R-:W-:Y:S01]  /*1000*/  LOP3.LUT R0, R0, 0x1f20, R105, 0xf8, !PT ;  /* 0x00001f2000007812 */ /* 0x000fe200078ef869 */
[----:B------:R1:W-:Y:S01]  /*1010*/  STL [R1+0x10], R25 ;  /* 0x0000101901007387 */ /* 0x0003e20000100800 */
[----:B------:R-:W-:Y:S01]  /*1020*/  SHF.R.U32.HI R20, RZ, 0x5, R125 ;  /* 0x00000005ff147819 */ /* 0x000fe2000001167d */
[----:B------:R-:W-:Y:S01]  /*1030*/  UMOV UR6, UR48 ;  /* 0x0000003000067c82 */ /* 0x000fe20008000000 */
[----:B------:R-:W-:Y:S01]  /*1040*/  LEA R12, R0, UR4, 0x1 ;  /* 0x00000004000c7c11 */ /* 0x000fe2000f8e08ff */
[----:B------:R-:W-:Y:S01]  /*1050*/  UIMAD.WIDE.U32 UR6, UR52, UR42, UR6 ;  /* 0x0000002a340672a5 */ /* 0x000fe2000f8e0006 */
[----:B------:R-:W-:Y:S01]  /*1060*/  LOP3.LUT R8, R125, 0x1f, RZ, 0xc0, !PT ;  /* 0x0000001f7d087812 */ /* 0x000fe200078ec0ff */
[----:B------:R1:W-:Y:S02]  /*1070*/  STL [R1+0xc], R26 ;  /* 0x00000c1a01007387 */ /* 0x0003e40000100800 */
[----:B------:R-:W-:-:S02]  /*1080*/  UIADD3 UR5, UPT, UPT, UR7, UR5, URZ ;  /* 0x0000000507057290 */ /* 0x000fc4000fffe0ff */
[----:B------:R-:W-:Y:S01]  /*1090*/  @!PT LDS RZ, [RZ] ;  /* 0x00000000fffff984 */ /* 0x000fe20000000800 */
[----:B------:R-:W-:Y:S01]  /*10a0*/  @!PT LDS RZ, [RZ] ;  /* 0x00000000fffff984 */ /* 0x000fe20000000800 */
[----:B------:R-:W-:Y:S01]  /*10b0*/  @!PT LDS RZ, [RZ] ;  /* 0x00000000fffff984 */ /* 0x000fe20000000800 */
[----:B------:R3:W-:Y:S01]  /*10c0*/  LDGSTS.E.BYPASS.LTC128B.128 [R12+0x4000], desc[UR30][R2.64] ;  /* 0x04000000020c7fae */ /* 0x0007e2000b981a1e */
[----:B------:R-:W-:-:S03]  /*10d0*/  IMAD R8, R20, UR21, R8 ;  /* 0x0000001514087c24 */ /* 0x000fc6000f8e0208 */
[----:B------:R2:W-:Y:S04]  /*10e0*/  LDGSTS.E.BYPASS.LTC128B.128 [R12+0x5000], desc[UR30][R4.64] ;  /* 0x05000000040c7fae */ /* 0x0005e8000b981a1e */
[----:B------:R1:W-:Y:S04]  /*10f0*/  STL [R1+0x8], R27 ;  /* 0x0000081b01007387 */ /* 0x0003e80000100800 */
[----:B------:R1:W-:Y:S01]  /*1100*/  STL [R1+0x4], R28 ;  /* 0x0000041c01007387 */ /* 0x0003e20000100800 */
[----:B---3--:R-:W-:-:S04]  /*1110*/  IMAD.WIDE.U32 R2, R9, R6, RZ ;  /* 0x0000000609027225 */ /* 0x008fc800078e00ff */
[----:B--2---:R-:W-:Y:S01]  /*1120*/  IMAD R4, R14, UR44, RZ ;  /* 0x0000002c0e047c24 */ /* 0x004fe2000f8e02ff */
[----:B------:R-:W-:Y:S01]  /*1130*/  SEL R0, R2, RZ, P2 ;  /* 0x000000ff02007207 */ /* 0x000fe20001000000 */
[----:B------:R-:W-:Y:S01]  /*1140*/  IMAD R2, R9, R7, R3 ;  /* 0x0000000709027224 */ /* 0x000fe200078e0203 */
[----:B------:R-:W-:Y:S01]  /*1150*/  SHF.R.S32.HI R3, RZ, 0x1f, R8 ;  /* 0x0000001fff037819 */ /* 0x000fe20000011408 */
[----:B------:R-:W-:Y:S01]  /*1160*/  IMAD.MOV.U32 R5, RZ, RZ, R26 ;  /* 0x000000ffff057224 */ /* 0x000fe200078e001a */
[----:B------:R-:W-:Y:S01]  /*1170*/  IADD3 R6, P1, P0, R8, UR6, R0 ;  /* 0x0000000608067c10 */ /* 0x000fe2000f83e000 */
[----:B-----5:R-:W-:Y:S01]  /*1180*/  IMAD R0, R10, UR44, RZ ;  /* 0x0000002c0a007c24 */ /* 0x020fe2000f8e02ff */
[----:B------:R-:W-:Y:S01]  /*1190*/  SEL R2, R2, RZ, P2 ;  /* 0x000000ff02027207 */ /* 0x000fe20001000000 */
[----:B------:R-:W-:Y:S01]  /*11a0*/  USHF.L.U32 UR6, UR21, 0x7, URZ ;  /* 0x0000000715067899 */ /* 0x000fe200080006ff */
[----:B------:R-:W-:Y:S02]  /*11b0*/  IMAD R8, R15, UR17, R4 ;  /* 0x000000110f087c24 */ /* 0x000fe4000f8e0204 */
[----:B------:R-:W-:Y:S01]  /*11c0*/  IADD3.X R13, PT, PT, R3, UR5, R2, P1, P0 ;  /* 0x00000005030d7c10 */ /* 0x000fe20008fe0402 */
[----:B------:R-:W-:Y:S01]  /*11d0*/  USEL UR5, URZ, 0x2000, UP2 ;  /* 0x00002000ff057887 */ /* 0x000fe20009000000 */
[----:B------:R-:W-:-:S02]  /*11e0*/  IMAD R0, R11, UR17, R0 ;  /* 0x000000110b007c24 */ /* 0x000fc4000f8e0200 */
[----:B------:R-:W-:-:S04]  /*11f0*/  IMAD.WIDE.U32 R2, R10, UR17, R18 ;  /* 0x000000110a027c25 */ /* 0x000fc8000f8e0012 */
[----:B------:R-:W-:Y:S01]  /*1200*/  VIADD R18, R12, UR5 ;  /* 0x000000050c127c36 */ /* 0x000fe20008000000 */
[----:B------:R-:W-:Y:S01]  /*1210*/  IADD3 R3, PT, PT, R3, R0, RZ ;  /* 0x0000000003037210 */ /* 0x000fe20007ffe0ff */
[----:B------:R-:W-:Y:S01]  /*1220*/  IMAD.MOV.U32 R4, RZ, RZ, R25 ;  /* 0x000000ffff047224 */ /* 0x000fe200078e0019 */
[----:B------:R-:W-:Y:S01]  /*1230*/  IADD3 R0, P0, PT, R6, UR6, RZ ;  /* 0x0000000606007c10 */ /* 0x000fe2000ff1e0ff */
[----:B------:R-:W-:Y:S01]  /*1240*/  IMAD.U32 R9, RZ, RZ, UR6 ;  /* 0x00000006ff097e24 */ /* 0x000fe2000f8e00ff */
[----:B------:R-:W2:Y:S01]  /*1250*/  LDCU.64 UR6, c[0x0][0x390] ;  /* 0x00007200ff0677ac */ /* 0x000ea20008000a00 */
[----:B------:R-:W-:Y:S01]  /*1260*/  IMAD.WIDE.U32 R6, R14, UR17, R16 ;  /* 0x000000110e067c25 */ /* 0x000fe2000f8e0010 */
[----:B------:R3:W-:Y:S01]  /*1270*/  LDGSTS.E.BYPASS.LTC128B.128 [R18], desc[UR30][R4.64] ;  /* 0x0000000004127fae */ /* 0x0007e2000b981a1e */
[----:B------:R-:W-:Y:S01]  /*1280*/  LEA R242, P1, R0, UR14, 0x2 ;  /* 0x0000000e00f27c11 */ /* 0x000fe2000f8210ff */
[----:B------:R-:W-:Y:S01]  /*1290*/  ULEA UR14, UR36, UR35, 0x7 ;  /* 0x00000023240e7291 */ /* 0x000fe2000f8e38ff */
[----:B------:R-:W-:Y:S01]  /*12a0*/  LEA.HI.X.SX32 R13, R9, R13, 0x1, P0 ;  /* 0x0000000d090d7211 */ /* 0x000fe200000f0eff */
[----:B------:R1:W-:Y:S01]  /*12b0*/  LDGSTS.E.BYPASS.LTC128B.128 [R18+0x1000], desc[UR30][R22.64] ;  /* 0x0100000016127fae */ /* 0x0003e2000b981a1e */
[----:B------:R-:W-:-:S02]  /*12c0*/  IADD3 R7, PT, PT, R7, R8, RZ ;  /* 0x0000000807077210 */ /* 0x000fc40007ffe0ff */
[----:B------:R-:W-:Y:S01]  /*12d0*/  LEA.HI.X R243, R0, UR15, R13, 0x2, P1 ;  /* 0x0000000f00f37c11 */ /* 0x000fe200088f140d */
[----:B---3--:R-:W-:-:S04]  /*12e0*/  IMAD.WIDE.U32 R4, R24, R10, R2 ;  /* 0x0000000a18047225 */ /* 0x008fc800078e0002 */
[----:B------:R-:W-:Y:S01]  /*12f0*/  IMAD R5, R24, R11, R5 ;  /* 0x0000000b18057224 */ /* 0x000fe200078e0205 */
[----:B------:R-:W-:Y:S01]  /*1300*/  LEA R9, P0, R10, R4, 0x6 ;  /* 0x000000040a097211 */ /* 0x000fe200078030ff */
[----:B------:R-:W-:-:S03]  /*1310*/  IMAD.WIDE.U32 R2, R24, R14, R6 ;  /* 0x0000000e18027225 */ /* 0x000fc600078e0006 */
[----:B------:R-:W-:Y:S01]  /*1320*/  LEA.HI.X R6, R10, R5, R11, 0x6, P0 ;  /* 0x000000050a067211 */ /* 0x000fe200000f340b */
[----:B------:R-:W-:Y:S01]  /*1330*/  IMAD R0, R24, R15, R3 ;  /* 0x0000000f18007224 */ /* 0x000fe200078e0203 */
[----:B----4-:R-:W-:Y:S02]  /*1340*/  LEA R10, P2, R4, UR12, 0x1 ;  /* 0x0000000c040a7c11 */ /* 0x010fe4000f8408ff */
[C---:B------:R-:W-:Y:S02]  /*1350*/  LEA R8, P1, R9.reuse, UR12, 0x1 ;  /* 0x0000000c09087c11 */ /* 0x040fe4000f8208ff */
[----:B------:R-:W-:Y:S02]  /*1360*/  LEA R3, P0, R14, R2, 0x6 ;  /* 0x000000020e037211 */ /* 0x000fe400078030ff */
[----:B------:R-:W-:Y:S02]  /*1370*/  LEA.HI.X R11, R4, UR13, R5, 0x1, P2 ;  /* 0x0000000d040b7c11 */ /* 0x000fe400090f0c05 */
[----:B------:R-:W-:Y:S01]  /*1380*/  LEA.HI.X R9, R9, UR13, R6, 0x1, P1 ;  /* 0x0000000d09097c11 */ /* 0x000fe200088f0c06 */
[----:B------:R-:W3:Y:S01]  /*1390*/  LDCU.64 UR12, c[0x0][0x420] ;  /* 0x00008400ff0c77ac */ /* 0x000ee20008000a00 */
[----:B------:R-:W-:Y:S01]  /*13a0*/  LEA.HI.X R5, R14, R0, R15, 0x6, P0 ;  /* 0x000000000e057211 */ /* 0x000fe200000f340f */
[----:B------:R1:W-:Y:S01]  /*13b0*/  LDGSTS.E.BYPASS.LTC128B.128 [R12+0x6000], desc[UR30][R10.64] ;  /* 0x060000000a0c7fae */ /* 0x0003e2000b981a1e */
[----:B--2---:R-:W-:-:S02]  /*13c0*/  LEA R6, P1, R2, UR6, 0x1 ;  /* 0x0000000602067c11 */ /* 0x004fc4000f8208ff */
[C---:B------:R-:W-:Y:S01]  /*13d0*/  LEA R4, P0, R3.reuse, UR6, 0x1 ;  /* 0x0000000603047c11 */ /* 0x040fe2000f8008ff */
[----:B------:R1:W-:Y:S01]  /*13e0*/  LDGSTS.E.BYPASS.LTC128B.128 [R12+0x7000], desc[UR30][R8.64] ;  /* 0x07000000080c7fae */ /* 0x0003e2000b981a1e */
[----:B------:R-:W-:Y:S01]  /*13f0*/  LEA.HI.X R7, R2, UR7, R0, 0x1, P1 ;  /* 0x0000000702077c11 */ /* 0x000fe200088f0c00 */
[----:B------:R-:W-:Y:S01]  /*1400*/  IMAD.SHL.U32 R2, R20, 0x10, RZ ;  /* 0x0000001014027824 */ /* 0x000fe200078e00ff */
[----:B------:R-:W-:Y:S01]  /*1410*/  LEA.HI.X R5, R3, UR7, R5, 0x1, P0 ;  /* 0x0000000703057c11 */ /* 0x000fe200080f0c05 */
[----:B------:R-:W2:Y:S02]  /*1420*/  LDCU.64 UR6, c[0x0][0x5e8] ;  /* 0x0000bd00ff0677ac */ /* 0x000ea40008000a00 */
[----:B------:R1:W-:Y:S01]  /*1430*/  LDGSTS.E.BYPASS.LTC128B.128 [R12+0x8000], desc[UR30][R6.64] ;  /* 0x08000000060c7fae */ /* 0x0003e2000b981a1e */
[----:B------:R-:W-:-:S03]  /*1440*/  LOP3.LUT R2, R2, 0x30, RZ, 0xc0, !PT ;  /* 0x0000003002027812 */ /* 0x000fc600078ec0ff */
[----:B------:R1:W-:Y:S01]  /*1450*/  LDGSTS.E.BYPASS.LTC128B.128 [R12+0x9000], desc[UR30][R4.64] ;  /* 0x09000000040c7fae */ /* 0x0003e2000b981a1e */
[----:B------:R-:W-:Y:S01]  /*1460*/  LOP3.LUT R2, R2, 0x7, R24, 0xf8, !PT ;  /* 0x0000000702027812 */ /* 0x000fe200078ef818 */
[----:B---3--:R-:W-:Y:S02]  /*1470*/  UIMAD.WIDE UR34, UR37, 0x4, UR12 ;  /* 0x00000004252278a5 */ /* 0x008fe4000f8e020c */
[----:B------:R-:W0:Y:S01]  /*1480*/  LDGDEPBAR ;  /* 0x00000000000079af */ /* 0x000e220000000000 */
[----:B--2---:R-:W-:Y:S01]  /*1490*/  UIMAD.WIDE UR14, UR14, 0x4, UR6 ;  /* 0x000000040e0e78a5 */ /* 0x004fe2000f8e0206 */
[----:B------:R-:W-:Y:S11]  /*14a0*/  BRA.U !UP0, `(.L_x_1261) ;  /* 0x0000005108507547 */ /* 0x000ff6000b800000 */
[----:B------:R-:W-:Y:S01]  /*14b0*/  IMAD.MOV.U32 R3, RZ, RZ, 0x4 ;  /* 0x00000004ff037424 */ /* 0x000fe200078e00ff */
[--C-:B------:R-:W-:Y:S01]  /*14c0*/  SHF.R.U32.HI R0, RZ, 0x4, R125.reuse ;  /* 0x00000004ff007819 */ /* 0x100fe2000001167d */
[----:B------:R-:W-:Y:S01]  /*14d0*/  IMAD.SHL.U32 R116, R125, 0x20, RZ ;  /* 0x000000207d747824 */ /* 0x000fe200078e00ff */
[----:B-1----:R-:W-:Y:S01]  /*14e0*/  SHF.R.U32.HI R5, RZ, 0x1, R125 ;  /* 0x00000001ff057819 */ /* 0x002fe2000001167d */
[----:B------:R-:W-:-:S04]  /*14f0*/  IMAD.WIDE.U32 R2, R2, R3, UR34 ;  /* 0x0000002202027e25 */ /* 0x000fc8000f8e0003 */
[C---:B------:R-:W-:Y:S01]  /*1500*/  IMAD.SHL.U32 R6, R125.reuse, 0x10, RZ ;  /* 0x000000107d067824 */ /* 0x040fe200078e00ff */
[----:B------:R-:W2:Y:S01]  /*1510*/  LDG.E R10, desc[UR30][R2.64] ;  /* 0x0000001e020a7981 */ /* 0x000ea2000c1e1900 */
[----:B------:R-:W-:Y:S01]  /*1520*/  IMAD.SHL.U32 R4, R125, 0x4, RZ ;  /* 0x000000047d047824 */ /* 0x000fe200078e00ff */
[----:B------:R-:W-:Y:S02]  /*1530*/  USHF.L.U32 UR21, UR21, 0x3, URZ ;  /* 0x0000000315157899 */ /* 0x000fe400080006ff */
[----:B------:R-:W3:Y:S01]  /*1540*/  LDG.E R9, desc[UR30][R2.64+0x20] ;  /* 0x0000201e02097981 */ /* 0x000ee2000c1e1900 */
[----:B------:R-:W1:Y:S03]  /*1550*/  LDCU UR6, c[0x0][0x3e0] ;  /* 0x00007c00ff0677ac */ /* 0x000e660008000800 */
[----:B------:R-:W4:Y:S01]  /*1560*/  LDG.E R8, desc[UR30][R2.64+0x100] ;  /* 0x0001001e02087981 */ /* 0x000f22000c1e1900 */
[----:B------:R-:W1:Y:S03]  /*1570*/  LDCU UR12, c[0x0][0x50c] ;  /* 0x0000a180ff0c77ac */ /* 0x000e660008000800 */
[----:B------:R5:W4:Y:S01]  /*1580*/  LDG.E R7, desc[UR30][R2.64+0x120] ;  /* 0x0001201e02077981 */ /* 0x000b22000c1e1900 */
[----:B------:R-:W-:Y:S01]  /*1590*/  LOP3.LUT R0, R0, 0x8, RZ, 0xc0, !PT ;  /* 0x0000000800007812 */ /* 0x000fe200078ec0ff */
[----:B------:R-:W-:Y:S01]  /*15a0*/  IMAD.MOV.U32 R118, RZ, RZ, 0x20 ;  /* 0x00000020ff767424 */ /* 0x000fe200078e00ff */
[----:B------:R-:W-:Y:S01]  /*15b0*/  LOP3.LUT R4, R4, 0x18, RZ, 0xc0, !PT ;  /* 0x0000001804047812 */ /* 0x000fe200078ec0ff */
[----:B------:R-:W1:Y:S01]  /*15c0*/  LDCU UR7, c[0x0][0x45c] ;  /* 0x00008b80ff0777ac */ /* 0x000e620008000800 */
[----:B------:R-:W-:-:S02]  /*15d0*/  LOP3.LUT R0, R0, 0x10, R125, 0xf8, !PT ;  /* 0x0000001000007812 */ /* 0x000fc400078ef87d */
[----:B------:R-:W1:Y:S02]  /*15e0*/  S2R R125, SR_TID.X ;  /* 0x00000000007d7919 */ /* 0x000e640000002100 */
[----:B------:R-:W-:-:S04]  /*15f0*/  LOP3.LUT R0, R0, 0xc0, R116, 0xf8, !PT ;  /* 0x000000c000007812 */ /* 0x000fc800078ef874 */
[----:B------:R-:W-:Y:S02]  /*1600*/  LOP3.LUT R0, R0, R4, RZ, 0x3c, !PT ;  /* 0x0000000400007212 */ /* 0x000fe400078e3cff */
[----:B-----5:R-:W-:Y:S02]  /*1610*/  LOP3.LUT R3, R116, 0x120, RZ, 0xc0, !PT ;  /* 0x0000012074037812 */ /* 0x020fe400078ec0ff */
[----:B------:R-:W-:Y:S02]  /*1620*/  LOP3.LUT R2, R4, 0xc0, R116, 0xf8, !PT ;  /* 0x000000c004027812 */ /* 0x000fe400078ef874 */
[----:B------:R-:W-:Y:S02]  /*1630*/  LOP3.LUT R3, R3, 0x600, R6, 0xf8, !PT ;  /* 0x0000060003037812 */ /* 0x000fe400078ef806 */
[----:B------:R-:W-:Y:S02]  /*1640*/  LOP3.LUT R2, R2, 0x8, R5, 0x78, !PT ;  /* 0x0000000802027812 */ /* 0x000fe400078e7805 */
[----:B------:R-:W-:-:S02]  /*1650*/  LOP3.LUT R116, R0, 0x120, R116, 0xf8, !PT ;  /* 0x0000012000747812 */ /* 0x000fc400078ef874 */
[----:B------:R-:W-:Y:S01]  /*1660*/  LOP3.LUT R117, R3, R2, RZ, 0xfc, !PT ;  /* 0x0000000203757212 */ /* 0x000fe200078efcff */
[C---:B-1----:R-:W-:Y:S01]  /*1670*/  IMAD.SHL.U32 R127, R125.reuse, 0x20, RZ ;  /* 0x000000207d7f7824 */ /* 0x042fe200078e00ff */
[----:B------:R-:W-:Y:S01]  /*1680*/  SHF.R.U32.HI R122, RZ, 0x1, R125 ;  /* 0x00000001ff7a7819 */ /* 0x000fe2000001167d */
[C---:B------:R-:W-:Y:S01]  /*1690*/  IMAD.SHL.U32 R2, R125.reuse, 0x10, RZ ;  /* 0x000000107d027824 */ /* 0x040fe200078e00ff */
[C---:B------:R-:W-:Y:S01]  /*16a0*/  LOP3.LUT R124, R125.reuse, 0x8, RZ, 0xc0, !PT ;  /* 0x000000087d7c7812 */ /* 0x040fe200078ec0ff */
[----:B------:R-:W-:Y:S01]  /*16b0*/  IMAD.SHL.U32 R5, R125, 0x2, RZ ;  /* 0x000000027d057824 */ /* 0x000fe200078e00ff */
[----:B------:R-:W-:Y:S01]  /*16c0*/  LOP3.LUT R4, R127, 0x20, RZ, 0xc0, !PT ;  /* 0x000000207f047812 */ /* 0x000fe200078ec0ff */
[----:B------:R-:W-:Y:S01]  /*16d0*/  IMAD.SHL.U32 R126, R125, 0x40, RZ ;  /* 0x000000407d7e7824 */ /* 0x000fe200078e00ff */
[----:B------:R-:W-:Y:S01]  /*16e0*/  LOP3.LUT R3, R127, 0x120, RZ, 0xc0, !PT ;  /* 0x000001207f037812 */ /* 0x000fe200078ec0ff */
[----:B------:R-:W-:Y:S01]  /*16f0*/  IMAD.SHL.U32 R0, R125, 0x4, RZ ;  /* 0x000000047d007824 */ /* 0x000fe200078e00ff */
[----:B------:R-:W-:-:S02]  /*1700*/  LOP3.LUT R4, R4, 0x3800, R2, 0xf8, !PT ;  /* 0x0000380004047812 */ /* 0x000fc400078ef802 */
[----:B------:R-:W-:Y:S02]  /*1710*/  LOP3.LUT R6, R2, 0x1c0, RZ, 0xc0, !PT ;  /* 0x000001c002067812 */ /* 0x000fe400078ec0ff */
[--C-:B------:R-:W-:Y:S02]  /*1720*/  LOP3.LUT R3, R3, 0x600, R2.reuse, 0xf8, !PT ;  /* 0x0000060003037812 */ /* 0x100fe400078ef802 */
[----:B------:R-:W-:Y:S02]  /*1730*/  LOP3.LUT R4, R4, 0x100, R2, 0xf8, !PT ;  /* 0x0000010004047812 */ /* 0x000fe400078ef802 */
[----:B------:R-:W-:Y:S02]  /*1740*/  LOP3.LUT R2, R5, 0xe006, R126, 0xc8, !PT ;  /* 0x0000e00605027812 */ /* 0x000fe400078ec87e */
[----:B------:R-:W-:Y:S02]  /*1750*/  LOP3.LUT R6, R6, 0x38, R5, 0xf8, !PT ;  /* 0x0000003806067812 */ /* 0x000fe400078ef805 */
[----:B------:R-:W-:-:S02]  /*1760*/  LOP3.LUT R5, R2, 0xc00, R127, 0xf8, !PT ;  /* 0x00000c0002057812 */ /* 0x000fc400078ef87f */
[----:B------:R-:W-:Y:S02]  /*1770*/  LOP3.LUT R128, R0, 0x18, RZ, 0xc0, !PT ;  /* 0x0000001800807812 */ /* 0x000fe400078ec0ff */
[----:B------:R-:W-:Y:S02]  /*1780*/  LOP3.LUT R5, R5, R6, RZ, 0xfc, !PT ;  /* 0x0000000605057212 */ /* 0x000fe400078efcff */
[----:B------:R-:W-:-:S04]  /*1790*/  LOP3.LUT R0, R128, 0xc0, R127, 0xf8, !PT ;  /* 0x000000c080007812 */ /* 0x000fc800078ef87f */
[----:B------:R-:W-:Y:S02]  /*17a0*/  LOP3.LUT R2, R0, 0x8, R122, 0x78, !PT ;  /* 0x0000000800027812 */ /* 0x000fe400078e787a */
[----:B------:R-:W-:Y:S01]  /*17b0*/  LOP3.LUT R121, R4, R0, R124, 0xf6, !PT ;  /* 0x0000000004797212 */ /* 0x000fe200078ef67c */
[----:B------:R-:W-:Y:S01]  /*17c0*/  IMAD.MOV.U32 R0, RZ, RZ, 0x20 ;  /* 0x00000020ff007424 */ /* 0x000fe200078e00ff */
[----:B------:R-:W-:Y:S01]  /*17d0*/  LOP3.LUT R119, R3, R2, RZ, 0xfc, !PT ;  /* 0x0000000203777212 */ /* 0x000fe200078efcff */
[----:B------:R-:W-:Y:S01]  /*17e0*/  IMAD.MOV.U32 R2, RZ, RZ, 0x10 ;  /* 0x00000010ff027424 */ /* 0x000fe200078e00ff */
[----:B--2---:R1:W-:Y:S04]  /*17f0*/  STL [R1+0x20], R10 ;  /* 0x0000200a01007387 */ /* 0x0043e80000100800 */
[----:B---3--:R1:W-:Y:S04]  /*1800*/  STL [R1+0x1c], R9 ;  /* 0x00001c0901007387 */ /* 0x0083e80000100800 */
[----:B----4-:R1:W-:Y:S04]  /*1810*/  STL [R1+0x18], R8 ;  /* 0x0000180801007387 */ /* 0x0103e80000100800 */
[----:B------:R1:W-:Y:S04]  /*1820*/  STL [R1+0x14], R7 ;  /* 0x0000140701007387 */ /* 0x0003e80000100800 */
[----:B------:R1:W-:Y:S04]  /*1830*/  STL [R1+0x2c], R5 ;  /* 0x00002c0501007387 */ /* 0x0003e80000100800 */
[----:B------:R1:W-:Y:S01]  /*1840*/  STL [R1], R18 ;  /* 0x0000001201007387 */ /* 0x0003e20000100800 */
[----:B------:R-:W-:Y:S01]  /*1850*/  LOP3.LUT P1, RZ, R125, 0x4, RZ, 0xc0, !PT ;  /* 0x000000047dff7812 */ /* 0x000fe2000782c0ff */
[----:B------:R-:W-:Y:S01]  /*1860*/  IMAD.MOV.U32 R95, RZ, RZ, RZ ;  /* 0x000000ffff5f7224 */ /* 0x000fe200078e00ff */
[----:B------:R-:W-:-:S02]  /*1870*/  LOP3.LUT R120, R126, 0x200, RZ, 0xc0, !PT ;  /* 0x000002007e787812 */ /* 0x000fc400078ec0ff */
[C---:B------:R-:W-:Y:S02]  /*1880*/  R2P PR, R125.reuse, 0x18 ;  /* 0x000000187d007804 */ /* 0x040fe40000000000 */
[----:B------:R-:W-:Y:S02]  /*1890*/  LOP3.LUT P0, RZ, R125, 0x2, RZ, 0xc0, !PT ;  /* 0x000000027dff7812 */ /* 0x000fe4000780c0ff */
[----:B------:R-:W-:Y:S02]  /*18a0*/  LEA R117, R117, UR4, 0x1 ;  /* 0x0000000475757c11 */ /* 0x000fe4000f8e08ff */
[----:B------:R-:W-:Y:S02]  /*18b0*/  SEL R3, R0, 0xffffffe0, !P3 ;  /* 0xffffffe000037807 */ /* 0x000fe40005800000 */
[----:B------:R-:W-:Y:S01]  /*18c0*/  LEA R116, R116, UR4, 0x1 ;  /* 0x0000000474747c11 */ /* 0x000fe2000f8e08ff */
[----:B------:R-:W-:Y:S01]  /*18d0*/  VIADD R117, R117, UR5 ;  /* 0x0000000575757c36 */ /* 0x000fe20008000000 */
[----:B------:R-:W-:Y:S01]  /*18e0*/  SEL R123, R0, 0xffffffe0, !P1 ;  /* 0xffffffe0007b7807 */ /* 0x000fe20004800000 */
[----:B------:R1:W-:Y:S01]  /*18f0*/  STL [R1+0x28], R3 ;  /* 0x0000280301007387 */ /* 0x0003e20000100800 */
[----:B------:R-:W-:Y:S01]  /*1900*/  SEL R0, R2, 0xfffffff0, !P1 ;  /* 0xfffffff002007807 */ /* 0x000fe20004800000 */
[----:B------:R-:W-:Y:S01]  /*1910*/  VIADD R116, R116, UR5 ;  /* 0x0000000574747c36 */ /* 0x000fe20008000000 */
[----:B------:R-:W-:Y:S01]  /*1920*/  SEL R118, R118, 0xffffffe0, !P0 ;  /* 0xffffffe076767807 */ /* 0x000fe20004000000 */
[----:B------:R-:W-:Y:S01]  /*1930*/  UMOV UR5, UR15 ;  /* 0x0000000f00057c82 */ /* 0x000fe20008000000 */
[----:B------:R-:W-:-:S07]  /*1940*/  LOP3.LUT R120, R120, 0xc00, R127, 0xf8, !PT ;  /* 0x00000c0078787812 */ /* 0x000fce00078ef87f */
.L_x_1264:
[----:B------:R-:W2:Y:S01]  /*1950*/  LDL R134, [R1+0x20] ;  /* 0x0000200001867983 */ /* 0x000ea20000100800 */
[----:B------:R-:W-:Y:S01]  /*1960*/  UMOV UR4, UR23 ;  /* 0x0000001700047c82 */ /* 0x000fe20008000000 */
[----:B------:R-:W-:Y:S01]  /*1970*/  IADD3 R112, PT, PT, R117, R123, RZ ;  /* 0x0000007b75707210 */ /* 0x000fe20007ffe0ff */
[----:B------:R-:W-:Y:S01]  /*1980*/  UIADD3 UR13, UPT, UPT, UR36, 0x1, URZ ;  /* 0x00000001240d7890 */ /* 0x000fe2000fffe0ff */
[----:B------:R-:W3:Y:S01]  /*1990*/  LDL R133, [R1+0x1c] ;  /* 0x00001c0001857983 */ /* 0x000ee20000100800 */
[----:B------:R-:W-:Y:S02]  /*19a0*/  LEA R0, R121, UR4, 0x1 ;  /* 0x0000000479007c11 */ /* 0x000fe4000f8e08ff */
[----:B------:R-:W-:Y:S01]  /*19b0*/  UISETP.NE.AND UP0, UPT, UR13, 0x1, UPT ;  /* 0x000000010d00788c */ /* 0x000fe2000bf05270 */
[----:B------:R-:W4:Y:S01]  /*19c0*/  LDL R132, [R1+0x18] ;  /* 0x0000180001847983 */ /* 0x000f220000100800 */
[----:B-1----:R-:W-:Y:S03]  /*19d0*/  IADD3 R3, PT, PT, R123, R0, RZ ;  /* 0x000000007b037210 */ /* 0x002fe60007ffe0ff */
[----:B------:R-:W0:Y:S08]  /*19e0*/  LDGDEPBAR ;  /* 0x00000000000079af */ /* 0x000e300000000000 */
[----:B------:R-:W4:Y:S04]  /*19f0*/  LDL R131, [R1+0x14] ;  /* 0x0000140001837983 */ /* 0x000f280000100800 */
        /* <DEDUP_REMOVED lines=51> */
[----:B------:R-:W1:Y:S01]  /*1d30*/  MUFU.TANH R128, R6 ;  /* 0x0000000600807308 */ /* 0x000e620000002400 */
[----:B--2---:R-:W-:Y:S01]  /*1d40*/  FSETP.NEU.FTZ.AND P2, PT, R134, -INF , PT ;  /* 0xff8000008600780b */ /* 0x004fe20003f5d000 */
[----:B------:R-:W-:Y:S01]  /*1d50*/  FMUL.FTZ R10, R10, UR12 ;  /* 0x0000000c0a0a7c20 */ /* 0x000fe20008410000 */
[----:B------:R-:W-:Y:S01]  /*1d60*/  FMUL.FTZ R2, R14, UR12 ;  /* 0x0000000c0e027c20 */ /* 0x000fe20008410000 */
[----:B------:R-:W-:Y:S01]  /*1d70*/  FMUL.FTZ R13, R13, UR12 ;  /* 0x0000000c0d0d7c20 */ /* 0x000fe20008410000 */
[----:B------:R-:W-:Y:S01]  /*1d80*/  FMUL.FTZ R15, R15, UR12 ;  /* 0x0000000c0f0f7c20 */ /* 0x000fe20008410000 */
[----:B------:R-:W-:Y:S04]  /*1d90*/  FMUL.FTZ R12, R12, UR12 ;  /* 0x0000000c0c0c7c20 */ /* 0x000fe80008410000 */
[----:B------:R1:W-:Y:S01]  /*1da0*/  MUFU.TANH R249, R2 ;  /* 0x0000000200f97308 */ /* 0x0003e20000002400 */
[----:B---3--:R-:W-:Y:S01]  /*1db0*/  FSETP.NEU.FTZ.AND P0, PT, R133, -INF , PT ;  /* 0xff8000008500780b */ /* 0x008fe20003f1d000 */
[----:B------:R-:W-:Y:S01]  /*1dc0*/  FMUL.FTZ R14, R134, 1.4426950216293334961 ;  /* 0x3fb8aa3b860e7820 */ /* 0x000fe20000410000 */
[----:B------:R-:W-:Y:S01]  /*1dd0*/  FMUL.FTZ R17, R17, UR12 ;  /* 0x0000000c11117c20 */ /* 0x000fe20008410000 */
[----:B------:R-:W-:Y:S01]  /*1de0*/  FMUL.FTZ R16, R16, UR12 ;  /* 0x0000000c10107c20 */ /* 0x000fe20008410000 */
[----:B------:R-:W-:Y:S01]  /*1df0*/  FMUL.FTZ R19, R19, UR12 ;  /* 0x0000000c13137c20 */ /* 0x000fe20008410000 */
[----:B------:R-:W-:Y:S04]  /*1e00*/  FMUL.FTZ R18, R18, UR12 ;  /* 0x0000000c12127c20 */ /* 0x000fe80008410000 */
[----:B------:R2:W-:Y:S01]  /*1e10*/  MUFU.TANH R230, R13 ;  /* 0x0000000d00e67308 */ /* 0x0005e20000002400 */
[----:B------:R-:W-:Y:S02]  /*1e20*/  FSEL R14, R14, RZ, P2 ;  /* 0x000000ff0e0e7208 */ /* 0x000fe40001000000 */
[----:B----4-:R-:W-:Y:S07]  /*1e30*/  FSETP.NEU.FTZ.AND P2, PT, R132, -INF , PT ;  /* 0xff8000008400780b */ /* 0x010fee0003f5d000 */
[----:B------:R3:W-:Y:S01]  /*1e40*/  MUFU.TANH R231, R12 ;  /* 0x0000000c00e77308 */ /* 0x0007e20000002400 */
[----:B-1----:R-:W-:Y:S09]  /*1e50*/  FFMA.FTZ R2, R130, UR7, -R14 ;  /* 0x0000000782027c23 */ /* 0x002ff2000801080e */
[----:B------:R1:W-:Y:S01]  /*1e60*/  MUFU.TANH R235, R8 ;  /* 0x0000000800eb7308 */ /* 0x0003e20000002400 */
[----:B--2---:R-:W-:Y:S05]  /*1e70*/  FMUL.FTZ R13, R133, 1.4426950216293334961 ;  /* 0x3fb8aa3b850d7820 */ /* 0x004fea0000410000 */
[----:B------:R-:W-:Y:S04]  /*1e80*/  FSEL R13, R13, RZ, P0 ;  /* 0x000000ff0d0d7208 */ /* 0x000fe80000000000 */
[----:B------:R2:W-:Y:S01]  /*1e90*/  MUFU.EX2 R167, R2 ;  /* 0x0000000200a77308 */ /* 0x0005e20000000800 */
[----:B------:R-:W-:Y:S01]  /*1ea0*/  FSETP.NEU.FTZ.AND P0, PT, R131, -INF , PT ;  /* 0xff8000008300780b */ /* 0x000fe20003f1d000 */
[----:B---3--:R-:W-:Y:S08]  /*1eb0*/  FMUL.FTZ R12, R132, 1.4426950216293334961 ;  /* 0x3fb8aa3b840c7820 */ /* 0x008ff00000410000 */
[----:B------:R-:W2:Y:S01]  /*1ec0*/  MUFU.TANH R127, R7 ;  /* 0x00000007007f7308 */ /* 0x000ea20000002400 */
[----:B------:R-:W-:Y:S01]  /*1ed0*/  FSEL R12, R12, RZ, P2 ;  /* 0x000000ff0c0c7208 */ /* 0x000fe20001000000 */
[--C-:B-1----:R-:W-:Y:S08]  /*1ee0*/  FFMA.FTZ R8, R128, UR7, -R13.reuse ;  /* 0x0000000780087c23 */ /* 0x102ff0000801080d */
[----:B------:R1:W3:Y:S10]  /*1ef0*/  MUFU.TANH R129, R5 ;  /* 0x0000000500817308 */ /* 0x0002f40000002400 */
[----:B------:R4:W-:Y:S01]  /*1f00*/  MUFU.EX2 R198, R8 ;  /* 0x0000000800c67308 */ /* 0x0009e20000000800 */
[--C-:B--2---:R-:W-:Y:S09]  /*1f10*/  FFMA.FTZ R2, R127, UR7, -R13.reuse ;  /* 0x000000077f027c23 */ /* 0x104ff2000801080d */
[----:B------:R3:W-:Y:S01]  /*1f20*/  MUFU.TANH R234, R9 ;  /* 0x0000000900ea7308 */ /* 0x0007e20000002400 */
[----:B-1----:R-:W1:Y:S09]  /*1f30*/  LDSM.16.M88.4 R4, [R3+0x6400] ;  /* 0x006400000304783b */ /* 0x002e720000000200 */
[----:B------:R-:W2:Y:S01]  /*1f40*/  MUFU.TANH R250, R11 ;  /* 0x0000000b00fa7308 */ /* 0x000ea20000002400 */
[----:B----4-:R-:W-:Y:S09]  /*1f50*/  FFMA.FTZ R8, R235, UR7, -R12 ;  /* 0x00000007eb087c23 */ /* 0x010ff2000801080c */
[----:B------:R4:W-:Y:S01]  /*1f60*/  MUFU.EX2 R197, R2 ;  /* 0x0000000200c57308 */ /* 0x0009e20000000800 */
[----:B---3--:R-:W-:Y:S09]  /*1f70*/  FFMA.FTZ R9, R129, UR7, -R14 ;  /* 0x0000000781097c23 */ /* 0x008ff2000801080e */
[----:B------:R2:W-:Y:S10]  /*1f80*/  MUFU.EX2 R225, R8 ;  /* 0x0000000800e17308 */ /* 0x0005f40000000800 */
[----:B------:R3:W1:Y:S01]  /*1f90*/  MUFU.TANH R251, R10 ;  /* 0x0000000a00fb7308 */ /* 0x0006620000002400 */
[----:B----4-:R-:W-:Y:S09]  /*1fa0*/  FMUL.FTZ R2, R131, 1.4426950216293334961 ;  /* 0x3fb8aa3b83027820 */ /* 0x010ff20000410000 */
[----:B------:R-:W-:Y:S01]  /*1fb0*/  MUFU.TANH R108, R17 ;  /* 0x00000011006c7308 */ /* 0x000fe20000002400 */
[----:B------:R-:W-:Y:S09]  /*1fc0*/  FSEL R2, R2, RZ, P0 ;  /* 0x000000ff02027208 */ /* 0x000ff20000000000 */
[----:B------:R4:W4:Y:S01]  /*1fd0*/  MUFU.EX2 R170, R9 ;  /* 0x0000000900aa7308 */ /* 0x0009220000000800 */
[----:B--2---:R-:W-:Y:S01]  /*1fe0*/  FFMA.FTZ R8, R250, UR7, -R2 ;  /* 0x00000007fa087c23 */ /* 0x004fe20008010802 */
[----:B---3--:R-:W-:Y:S08]  /*1ff0*/  FFMA.FTZ R10, R234, UR7, -R12 ;  /* 0x00000007ea0a7c23 */ /* 0x008ff0000801080c */
[----:B------:R2:W3:Y:S01]  /*2000*/  MUFU.TANH R248, R15 ;  /* 0x0000000f00f87308 */ /* 0x0004e20000002400 */
[-C--:B-1----:R-:W-:Y:S09]  /*2010*/  HMMA.16816.F32.BF16 R20, R104, R4.reuse, R20 ;  /* 0x000000046814723c */ /* 0x082ff20000041814 */
[----:B------:R1:W-:Y:S01]  /*2020*/  MUFU.EX2 R246, R8 ;  /* 0x0000000800f67308 */ /* 0x0003e20000000800 */
[----:B----4-:R-:W-:Y:S01]  /*2030*/  FFMA.FTZ R9, R251, UR7, -R2 ;  /* 0x00000007fb097c23 */ /* 0x010fe20008010802 */
[C---:B------:R-:W-:Y:S08]  /*2040*/  HMMA.16816.F32.BF16 R24, R112.reuse, R4, R24 ;  /* 0x000000047018723c */ /* 0x040ff00000041818 */
[----:B------:R-:W-:Y:S01]  /*2050*/  MUFU.EX2 R224, R10 ;  /* 0x0000000a00e07308 */ /* 0x000fe20000000800 */
[----:B------:R-:W-:Y:S09]  /*2060*/  FFMA.FTZ R4, R231, UR7, -R12 ;  /* 0x00000007e7047c23 */ /* 0x000ff2000801080c */
[----:B------:R-:W-:Y:S01]  /*2070*/  MUFU.EX2 R247, R9 ;  /* 0x0000000900f77308 */ /* 0x000fe20000000800 */
[----:B------:R-:W-:Y:S01]  /*2080*/  FFMA.FTZ R5, R249, UR7, -R2 ;  /* 0x00000007f9057c23 */ /* 0x000fe20008010802 */
[----:B--2---:R-:W2:Y:S01]  /*2090*/  LDL R15, [R1+0x2c] ;  /* 0x00002c00010f7983 */ /* 0x004ea20000100800 */
[-C--:B------:R-:W-:Y:S07]  /*20a0*/  HMMA.16816.F32.BF16 R28, R112, R6.reuse, R28 ;  /* 0x00000006701c723c */ /* 0x080fee000004181c */
[----:B------:R3:W-:Y:S01]  /*20b0*/  MUFU.EX2 R220, R4 ;  /* 0x0000000400dc7308 */ /* 0x0007e20000000800 */
[----:B-1----:R-:W-:Y:S01]  /*20c0*/  FFMA.FTZ R8, R230, UR7, -R12 ;  /* 0x00000007e6087c23 */ /* 0x002fe2000801080c */
[----:B------:R-:W-:Y:S08]  /*20d0*/  FMUL.FTZ R20, R20, UR12 ;  /* 0x0000000c14147c20 */ /* 0x000ff00008410000 */
[----:B------:R-:W1:Y:S01]  /*20e0*/  MUFU.TANH R109, R16 ;  /* 0x00000010006d7308 */ /* 0x000e620000002400 */
[----:B------:R-:W-:Y:S01]  /*20f0*/  FMUL.FTZ R21, R21, UR12 ;  /* 0x0000000c15157c20 */ /* 0x000fe20008410000 */
[----:B------:R-:W-:Y:S01]  /*2100*/  FMUL.FTZ R23, R23, UR12 ;  /* 0x0000000c17177c20 */ /* 0x000fe20008410000 */
[C---:B------:R-:W-:Y:S04]  /*2110*/  HMMA.16816.F32.BF16 R32, R104.reuse, R6, R32 ;  /* 0x000000066820723c */ /* 0x040fe80000041820 */
[----:B------:R-:W-:Y:S03]  /*2120*/  FMUL.FTZ R24, R24, UR12 ;  /* 0x0000000c18187c20 */ /* 0x000fe60008410000 */
[----:B------:R4:W-:Y:S01]  /*2130*/  MUFU.EX2 R219, R8 ;  /* 0x0000000800db7308 */ /* 0x0009e20000000800 */
[----:B------:R-:W-:Y:S01]  /*2140*/  FMUL.FTZ R27, R27, UR12 ;  /* 0x0000000c1b1b7c20 */ /* 0x000fe20008410000 */
[----:B---3--:R-:W-:Y:S01]  /*2150*/  FFMA.FTZ R4, R248, UR7, -R2 ;  /* 0x00000007f8047c23 */ /* 0x008fe20008010802 */
[----:B------:R-:W-:Y:S07]  /*2160*/  FMUL.FTZ R22, R22, UR12 ;  /* 0x0000000c16167c20 */ /* 0x000fee0008410000 */
[----:B------:R-:W3:Y:S01]  /*2170*/  MUFU.TANH R196, R19 ;  /* 0x0000001300c47308 */ /* 0x000ee20000002400 */
[----:B------:R-:W-:Y:S01]  /*2180*/  FMUL.FTZ R25, R25, UR12 ;  /* 0x0000000c19197c20 */ /* 0x000fe20008410000 */
[----:B------:R-:W-:Y:S01]  /*2190*/  FMUL.FTZ R28, R28, UR12 ;  /* 0x0000000c1c1c7c20 */ /* 0x000fe20008410000 */
[----:B------:R-:W-:Y:S01]  /*21a0*/  FMUL.FTZ R26, R26, UR12 ;  /* 0x0000000c1a1a7c20 */ /* 0x000fe20008410000 */
[----:B------:R-:W-:Y:S01]  /*21b0*/  FMUL.FTZ R31, R31, UR12 ;  /* 0x0000000c1f1f7c20 */ /* 0x000fe20008410000 */
[----:B------:R-:W-:Y:S01]  /*21c0*/  FMUL.FTZ R29, R29, UR12 ;  /* 0x0000000c1d1d7c20 */ /* 0x000fe20008410000 */
[----:B------:R-:W-:Y:S04]  /*21d0*/  FMUL.FTZ R30, R30, UR12 ;  /* 0x0000000c1e1e7c20 */ /* 0x000fe80008410000 */
[----:B------:R1:W-:Y:S01]  /*21e0*/  MUFU.EX2 R244, R4 ;  /* 0x0000000400f47308 */ /* 0x0003e20000000800 */
[--C-:B----4-:R-:W-:Y:S01]  /*21f0*/  FFMA.FTZ R8, R108, UR7, -R14.reuse ;  /* 0x000000076c087c23 */ /* 0x110fe2000801080e */
[----:B------:R-:W-:Y:S08]  /*2200*/  FMUL.FTZ R32, R32, UR12 ;  /* 0x0000000c20207c20 */ /* 0x000ff00008410000 */
[----:B------:R-:W4:Y:S01]  /*2210*/  MUFU.TANH R79, R20 ;  /* 0x00000014004f7308 */ /* 0x000f220000002400 */
[----:B------:R-:W-:Y:S01]  /*2220*/  FMUL.FTZ R33, R33, UR12 ;  /* 0x0000000c21217c20 */ /* 0x000fe20008410000 */
[----:B------:R-:W-:Y:S01]  /*2230*/  FMUL.FTZ R34, R34, UR12 ;  /* 0x0000000c22227c20 */ /* 0x000fe20008410000 */
[----:B------:R-:W-:Y:S07]  /*2240*/  FMUL.FTZ R35, R35, UR12 ;  /* 0x0000000c23237c20 */ /* 0x000fee0008410000 */
[----:B------:R3:W-:Y:S01]  /*2250*/  MUFU.EX2 R160, R8 ;  /* 0x0000000800a07308 */ /* 0x0007e20000000800 */
[--C-:B-1----:R-:W-:Y:S09]  /*2260*/  FFMA.FTZ R4, R109, UR7, -R14.reuse ;  /* 0x000000076d047c23 */ /* 0x102ff2000801080e */
[----:B------:R-:W-:Y:S10]  /*2270*/  MUFU.TANH R190, R23 ;  /* 0x0000001700be7308 */ /* 0x000ff40000002400 */
[----:B------:R1:W2:Y:S01]  /*2280*/  MUFU.EX2 R161, R4 ;  /* 0x0000000400a17308 */ /* 0x0002a20000000800 */
[----:B---3--:R-:W3:Y:S09]  /*2290*/  LDSM.16.M88.4 R8, [R3+0x6800] ;  /* 0x006800000308783b */ /* 0x008ef20000000200 */
[----:B------:R-:W-:Y:S10]  /*22a0*/  MUFU.TANH R221, R24 ;  /* 0x0000001800dd7308 */ /* 0x000ff40000002400 */
[----:B------:R-:W3:Y:S01]  /*22b0*/  MUFU.TANH R199, R18 ;  /* 0x0000001200c77308 */ /* 0x000ee20000002400 */
[--C-:B-1----:R-:W-:Y:S09]  /*22c0*/  FFMA.FTZ R4, R196, UR7, -R13.reuse ;  /* 0x00000007c4047c23 */ /* 0x102ff2000801080d */
[----:B------:R4:W-:Y:S10]  /*22d0*/  MUFU.EX2 R183, R4 ;  /* 0x0000000400b77308 */ /* 0x0009f40000000800 */
[----:B------:R-:W-:Y:S10]  /*22e0*/  MUFU.TANH R240, R27 ;  /* 0x0000001b00f07308 */ /* 0x000ff40000002400 */
[----:B------:R1:W-:Y:S01]  /*22f0*/  MUFU.EX2 R245, R5 ;  /* 0x0000000500f57308 */ /* 0x0003e20000000800 */
[--C-:B----4-:R-:W-:Y:S09]  /*2300*/  FFMA.FTZ R4, R79, UR7, -R14.reuse ;  /* 0x000000074f047c23 */ /* 0x110ff2000801080e */
[----:B------:R-:W4:Y:S01]  /*2310*/  MUFU.TANH R78, R21 ;  /* 0x00000015004e7308 */ /* 0x000f220000002400 */
[-C--:B---3--:R-:W-:Y:S09]  /*2320*/  HMMA.16816.F32.BF16 R36, R104, R8.reuse, R36 ;  /* 0x000000086824723c */ /* 0x088ff20000041824 */
[----:B------:R3:W-:Y:S01]  /*2330*/  MUFU.EX2 R157, R4 ;  /* 0x00000004009d7308 */ /* 0x0007e20000000800 */
[--C-:B-1----:R-:W-:Y:S09]  /*2340*/  FFMA.FTZ R5, R199, UR7, -R13.reuse ;  /* 0x00000007c7057c23 */ /* 0x102ff2000801080d */
[----:B------:R-:W1:Y:S01]  /*2350*/  MUFU.TANH R191, R22 ;  /* 0x0000001600bf7308 */ /* 0x000e620000002400 */
[C---:B------:R-:W-:Y:S04]  /*2360*/  HMMA.16816.F32.BF16 R40, R112.reuse, R8, R40 ;  /* 0x000000087028723c */ /* 0x040fe80000041828 */
[--C-:B----4-:R-:W-:Y:S05]  /*2370*/  FFMA.FTZ R6, R78, UR7, -R14.reuse ;  /* 0x000000074e067c23 */ /* 0x110fea000801080e */
[----:B------:R-:W-:Y:S01]  /*2380*/  MUFU.TANH R213, R28 ;  /* 0x0000001c00d57308 */ /* 0x000fe20000002400 */
[-C--:B------:R-:W-:Y:S03]  /*2390*/  HMMA.16816.F32.BF16 R44, R112, R10.reuse, R44 ;  /* 0x0000000a702c723c */ /* 0x080fe6000004182c */
[----:B------:R-:W-:Y:S01]  /*23a0*/  FMUL.FTZ R36, R36, UR12 ;  /* 0x0000000c24247c20 */ /* 0x000fe20008410000 */
[----:B------:R-:W-:Y:S01]  /*23b0*/  FMUL.FTZ R37, R37, UR12 ;  /* 0x0000000c25257c20 */ /* 0x000fe20008410000 */
[----:B------:R-:W-:Y:S04]  /*23c0*/  FMUL.FTZ R39, R39, UR12 ;  /* 0x0000000c27277c20 */ /* 0x000fe80008410000 */
[----:B------:R1:W4:Y:S01]  /*23d0*/  MUFU.EX2 R184, R5 ;  /* 0x0000000500b87308 */ /* 0x0003220000000800 */
[--C-:B---3--:R-:W-:Y:S01]  /*23e0*/  FFMA.FTZ R4, R190, UR7, -R13.reuse ;  /* 0x00000007be047c23 */ /* 0x108fe2000801080d */
[C---:B------:R-:W-:Y:S08]  /*23f0*/  HMMA.16816.F32.BF16 R48, R104.reuse, R10, R48 ;  /* 0x0000000a6830723c */ /* 0x040ff00000041830 */
        /* <DEDUP_REMOVED lines=8> */
[--C-:B-1----:R-:W-:Y:S01]  /*2480*/  FFMA.FTZ R5, R191, UR7, -R13.reuse ;  /* 0x00000007bf057c23 */ /* 0x102fe2000801080d */
[----:B------:R-:W-:Y:S01]  /*2490*/  FMUL.FTZ R44, R44, UR12 ;  /* 0x0000000c2c2c7c20 */ /* 0x000fe20008410000 */
[----:B------:R-:W-:Y:S01]  /*24a0*/  FMUL.FTZ R47, R47, UR12 ;  /* 0x0000000c2f2f7c20 */ /* 0x000fe20008410000 */
[----:B------:R-:W-:Y:S05]  /*24b0*/  FMUL.FTZ R46, R46, UR12 ;  /* 0x0000000c2e2e7c20 */ /* 0x000fea0008410000 */
[----:B------:R-:W1:Y:S01]  /*24c0*/  MUFU.TANH R207, R40 ;  /* 0x0000002800cf7308 */ /* 0x000e620000002400 */
[----:B------:R-:W-:Y:S01]  /*24d0*/  FMUL.FTZ R49, R49, UR12 ;  /* 0x0000000c31317c20 */ /* 0x000fe20008410000 */
[----:B---3--:R-:W-:Y:S01]  /*24e0*/  FFMA.FTZ R8, R75, UR7, -R14 ;  /* 0x000000074b087c23 */ /* 0x008fe2000801080e */
[----:B------:R-:W-:Y:S01]  /*24f0*/  FMUL.FTZ R48, R48, UR12 ;  /* 0x0000000c30307c20 */ /* 0x000fe20008410000 */
[----:B------:R-:W-:Y:S01]  /*2500*/  FMUL.FTZ R51, R51, UR12 ;  /* 0x0000000c33337c20 */ /* 0x000fe20008410000 */
[----:B------:R-:W-:Y:S05]  /*2510*/  FMUL.FTZ R50, R50, UR12 ;  /* 0x0000000c32327c20 */ /* 0x000fea0008410000 */
[----:B------:R4:W-:Y:S10]  /*2520*/  MUFU.EX2 R147, R8 ;  /* 0x0000000800937308 */ /* 0x0009f40000000800 */
[----:B------:R-:W-:Y:S10]  /*2530*/  MUFU.TANH R228, R43 ;  /* 0x0000002b00e47308 */ /* 0x000ff40000002400 */
[----:B------:R-:W-:Y:S01]  /*2540*/  MUFU.TANH R202, R45 ;  /* 0x0000002d00ca7308 */ /* 0x000fe20000002400 */
[----:B----4-:R-:W-:Y:S09]  /*2550*/  FFMA.FTZ R8, R176, UR7, -R13 ;  /* 0x00000007b0087c23 */ /* 0x010ff2000801080d */
[----:B------:R1:W-:Y:S10]  /*2560*/  MUFU.EX2 R165, R8 ;  /* 0x0000000800a57308 */ /* 0x0003f40000000800 */
[----:B------:R-:W3:Y:S10]  /*2570*/  MUFU.TANH R74, R37 ;  /* 0x00000025004a7308 */ /* 0x000ef40000002400 */
[----:B------:R4:W-:Y:S01]  /*2580*/  MUFU.EX2 R180, R4 ;  /* 0x0000000400b47308 */ /* 0x0009e20000000800 */
[----:B-1----:R-:W-:Y:S09]  /*2590*/  FFMA.FTZ R8, R207, UR7, -R12 ;  /* 0x00000007cf087c23 */ /* 0x002ff2000801080c */
[----:B------:R-:W-:Y:S01]  /*25a0*/  MUFU.TANH R72, R49 ;  /* 0x0000003100487308 */ /* 0x000fe20000002400 */
[----:B---3--:R-:W-:Y:S09]  /*25b0*/  FFMA.FTZ R10, R74, UR7, -R14 ;  /* 0x000000074a0a7c23 */ /* 0x008ff2000801080e */
[----:B------:R1:W-:Y:S01]  /*25c0*/  MUFU.EX2 R195, R8 ;  /* 0x0000000800c37308 */ /* 0x0003e20000000800 */
[----:B----4-:R-:W-:Y:S09]  /*25d0*/  FFMA.FTZ R4, R221, UR7, -R12 ;  /* 0x00000007dd047c23 */ /* 0x010ff2000801080c */
[----:B------:R-:W3:Y:S10]  /*25e0*/  MUFU.TANH R206, R41 ;  /* 0x0000002900ce7308 */ /* 0x000ef40000002400 */
[----:B------:R3:W-:Y:S01]  /*25f0*/  MUFU.EX2 R146, R10 ;  /* 0x0000000a00927308 */ /* 0x0007e20000000800 */
[----:B-1----:R-:W-:Y:S09]  /*2600*/  FFMA.FTZ R8, R228, UR7, -R2 ;  /* 0x00000007e4087c23 */ /* 0x002ff20008010802 */
[----:B------:R1:W-:Y:S10]  /*2610*/  MUFU.EX2 R209, R4 ;  /* 0x0000000400d17308 */ /* 0x0003f40000000800 */
[----:B------:R4:W-:Y:S10]  /*2620*/  MUFU.EX2 R222, R8 ;  /* 0x0000000800de7308 */ /* 0x0009f40000000800 */
[----:B------:R-:W2:Y:S01]  /*2630*/  MUFU.TANH R218, R25 ;  /* 0x0000001900da7308 */ /* 0x000ea20000002400 */
[----:B---3--:R-:W-:Y:S01]  /*2640*/  FFMA.FTZ R10, R206, UR7, -R12 ;  /* 0x00000007ce0a7c23 */ /* 0x008fe2000801080c */
[----:B-1----:R-:W-:Y:S08]  /*2650*/  FFMA.FTZ R4, R240, UR7, -R2 ;  /* 0x00000007f0047c23 */ /* 0x002ff00008010802 */
[----:B------:R-:W-:Y:S01]  /*2660*/  MUFU.EX2 R194, R10 ;  /* 0x0000000a00c27308 */ /* 0x000fe20000000800 */
[--C-:B----4-:R-:W-:Y:S09]  /*2670*/  FFMA.FTZ R8, R202, UR7, -R12.reuse ;  /* 0x00000007ca087c23 */ /* 0x110ff2000801080c */
[----:B------:R1:W-:Y:S10]  /*2680*/  MUFU.EX2 R236, R4 ;  /* 0x0000000400ec7308 */ /* 0x0003f40000000800 */
[----:B------:R3:W-:Y:S10]  /*2690*/  MUFU.EX2 R186, R8 ;  /* 0x0000000800ba7308 */ /* 0x0007f40000000800 */
[----:B------:R-:W4:Y:S01]  /*26a0*/  MUFU.TANH R241, R26 ;  /* 0x0000001a00f17308 */ /* 0x000f220000002400 */
[----:B-1----:R-:W-:Y:S09]  /*26b0*/  FFMA.FTZ R4, R213, UR7, -R12 ;  /* 0x00000007d5047c23 */ /* 0x002ff2000801080c */
[----:B------:R-:W1:Y:S01]  /*26c0*/  MUFU.TANH R238, R31 ;  /* 0x0000001f00ee7308 */ /* 0x000e620000002400 */
[----:B---3--:R-:W-:Y:S09]  /*26d0*/  FFMA.FTZ R8, R72, UR7, -R14 ;  /* 0x0000000748087c23 */ /* 0x008ff2000801080e */
[----:B------:R3:W-:Y:S10]  /*26e0*/  MUFU.EX2 R144, R8 ;  /* 0x0000000800907308 */ /* 0x0007f40000000800 */
[----:B------:R2:W1:Y:S10]  /*26f0*/  MUFU.EX2 R156, R6 ;  /* 0x00000006009c7308 */ /* 0x0004740000000800 */
[----:B------:R4:W-:Y:S10]  /*2700*/  MUFU.EX2 R181, R5 ;  /* 0x0000000500b57308 */ /* 0x0009f40000000800 */
[----:B------:R1:W-:Y:S01]  /*2710*/  MUFU.EX2 R205, R4 ;  /* 0x0000000400cd7308 */ /* 0x0003e20000000800 */
[----:B---3--:R-:W-:Y:S09]  /*2720*/  SHF.R.U32.HI R8, RZ, 0x2, R125 ;  /* 0x00000002ff087819 */ /* 0x008ff2000001167d */
[----:B------:R-:W3:Y:S01]  /*2730*/  MUFU.TANH R212, R29 ;  /* 0x0000001d00d47308 */ /* 0x000ee20000002400 */
[----:B--2---:R-:W-:Y:S01]  /*2740*/  FFMA.FTZ R6, R218, UR7, -R12 ;  /* 0x00000007da067c23 */ /* 0x004fe2000801080c */
[----:B------:R2:W-:Y:S01]  /*2750*/  STL [R1+0x24], R8 ;  /* 0x0000240801007387 */ /* 0x0005e20000100800 */
[--C-:B----4-:R-:W-:Y:S03]  /*2760*/  FFMA.FTZ R5, R241, UR7, -R2.reuse ;  /* 0x00000007f1057c23 */ /* 0x110fe60008010802 */
[----:B------:R-:W4:Y:S04]  /*2770*/  LDL R10, [R1+0x28] ;  /* 0x00002800010a7983 */ /* 0x000f280000100800 */
[----:B------:R-:W3:Y:S01]  /*2780*/  MUFU.TANH R239, R30 ;  /* 0x0000001e00ef7308 */ /* 0x000ee20000002400 */
[----:B-1----:R-:W-:Y:S09]  /*2790*/  FFMA.FTZ R4, R238, UR7, -R2 ;  /* 0x00000007ee047c23 */ /* 0x002ff20008010802 */
[----:B------:R-:W1:Y:S10]  /*27a0*/  MUFU.TANH R77, R32 ;  /* 0x00000020004d7308 */ /* 0x000e740000002400 */
[----:B------:R3:W-:Y:S10]  /*27b0*/  MUFU.EX2 R208, R6 ;  /* 0x0000000600d07308 */ /* 0x0007f40000000800 */
[----:B------:R1:W-:Y:S01]  /*27c0*/  MUFU.EX2 R237, R5 ;  /* 0x0000000500ed7308 */ /* 0x0003e20000000800 */
[----:B--2---:R-:W-:Y:S09]  /*27d0*/  LOP3.LUT R8, R8, 0x7, RZ, 0xc0, !PT ;  /* 0x0000000708087812 */ /* 0x004ff200078ec0ff */
[----:B------:R2:W-:Y:S01]  /*27e0*/  MUFU.EX2 R232, R4 ;  /* 0x0000000400e87308 */ /* 0x0005e20000000800 */
[----:B------:R-:W-:Y:S09]  /*27f0*/  LOP3.LUT R252, R8, 0x30, R122, 0xf8, !PT ;  /* 0x0000003008fc7812 */ /* 0x000ff200078ef87a */
[----:B------:R-:W2:Y:S01]  /*2800*/  MUFU.TANH R76, R33 ;  /* 0x00000021004c7308 */ /* 0x000ea20000002400 */
[----:B------:R-:W-:Y:S01]  /*2810*/  LEA R133, R15, UR4, 0x1 ;  /* 0x000000040f857c11 */ /* 0x000fe2000f8e08ff */
[----:B---3--:R-:W-:Y:S01]  /*2820*/  FFMA.FTZ R6, R212, UR7, -R12 ;  /* 0x00000007d4067c23 */ /* 0x008fe2000801080c */
[----:B------:R-:W-:Y:S01]  /*2830*/  MOV R15, 0x10 ;  /* 0x00000010000f7802 */ /* 0x000fe20000000f00 */
[----:B-1----:R-:W-:Y:S01]  /*2840*/  FFMA.FTZ R5, R239, UR7, -R2 ;  /* 0x00000007ef057c23 */ /* 0x002fe20008010802 */
[----:B------:R-:W-:Y:S05]  /*2850*/  IADD3 R134, PT, PT, R133, 0x12040, RZ ;  /* 0x0001204085867810 */ /* 0x000fea0007ffe0ff */
[----:B------:R-:W1:Y:S01]  /*2860*/  MUFU.TANH R179, R34 ;  /* 0x0000002200b37308 */ /* 0x000e620000002400 */
[----:B------:R-:W-:Y:S01]  /*2870*/  SEL R15, R15, 0xfffffff0, !P1 ;  /* 0xfffffff00f0f7807 */ /* 0x000fe20004800000 */
[--C-:B--2---:R-:W-:Y:S08]  /*2880*/  FFMA.FTZ R4, R77, UR7, -R14.reuse ;  /* 0x000000074d047c23 */ /* 0x104ff0000801080e */
[----:B------:R-:W2:Y:S10]  /*2890*/  MUFU.TANH R178, R35 ;  /* 0x0000002300b27308 */ /* 0x000eb40000002400 */
[----:B------:R3:W-:Y:S10]  /*28a0*/  MUFU.EX2 R204, R6 ;  /* 0x0000000600cc7308 */ /* 0x0007f40000000800 */
[----:B------:R1:W-:Y:S10]  /*28b0*/  MUFU.EX2 R233, R5 ;  /* 0x0000000500e97308 */ /* 0x0003f40000000800 */
[----:B------:R2:W-:Y:S10]  /*28c0*/  MUFU.EX2 R151, R4 ;  /* 0x0000000400977308 */ /* 0x0005f40000000800 */
[----:B------:R-:W2:Y:S01]  /*28d0*/  MUFU.TANH R203, R44 ;  /* 0x0000002c00cb7308 */ /* 0x000ea20000002400 */
[----:B---3--:R-:W-:Y:S01]  /*28e0*/  FFMA.FTZ R6, R76, UR7, -R14 ;  /* 0x000000074c067c23 */ /* 0x008fe2000801080e */
[--C-:B-1----:R-:W-:Y:S08]  /*28f0*/  FFMA.FTZ R5, R179, UR7, -R13.reuse ;  /* 0x00000007b3057c23 */ /* 0x102ff0000801080d */
[----:B------:R-:W1:Y:S01]  /*2900*/  MUFU.EX2 R150, R6 ;  /* 0x0000000600967308 */ /* 0x000e620000000800 */
[--C-:B--2---:R-:W-:Y:S09]  /*2910*/  FFMA.FTZ R4, R178, UR7, -R13.reuse ;  /* 0x00000007b2047c23 */ /* 0x104ff2000801080d */
[----:B------:R-:W-:Y:S10]  /*2920*/  MUFU.EX2 R173, R5 ;  /* 0x0000000500ad7308 */ /* 0x000ff40000000800 */
[----:B------:R2:W3:Y:S10]  /*2930*/  MUFU.EX2 R172, R4 ;  /* 0x0000000400ac7308 */ /* 0x0004f40000000800 */
[----:B------:R-:W-:Y:S10]  /*2940*/  MUFU.TANH R73, R48 ;  /* 0x0000003000497308 */ /* 0x000ff40000002400 */
[----:B------:R-:W-:Y:S01]  /*2950*/  MUFU.TANH R169, R51 ;  /* 0x0000003300a97308 */ /* 0x000fe20000002400 */
[----:B--2---:R-:W2:Y:S09]  /*2960*/  LDSM.16.M88.4 R4, [R3+0x6c00] ;  /* 0x006c00000304783b */ /* 0x004eb20000000200 */
[----:B------:R-:W-:Y:S10]  /*2970*/  MUFU.TANH R164, R50 ;  /* 0x0000003200a47308 */ /* 0x000ff40000002400 */
[----:B------:R-:W-:Y:S10]  /*2980*/  MUFU.TANH R226, R47 ;  /* 0x0000002f00e27308 */ /* 0x000ff40000002400 */
[----:B------:R-:W1:Y:S10]  /*2990*/  MUFU.TANH R227, R46 ;  /* 0x0000002e00e37308 */ /* 0x000e740000002400 */
[----:B------:R-:W3:Y:S10]  /*29a0*/  MUFU.TANH R177, R38 ;  /* 0x0000002600b17308 */ /* 0x000ef40000002400 */
[----:B------:R-:W-:Y:S01]  /*29b0*/  MUFU.TANH R229, R42 ;  /* 0x0000002a00e57308 */ /* 0x000fe20000002400 */
[-C--:B--2---:R-:W-:Y:S08]  /*29c0*/  HMMA.16816.F32.BF16 R52, R104, R4.reuse, R52 ;  /* 0x000000046834723c */ /* 0x084ff00000041834 */
[C---:B------:R-:W-:Y:S04]  /*29d0*/  HMMA.16816.F32.BF16 R56, R112.reuse, R4, R56 ;  /* 0x000000047038723c */ /* 0x040fe80000041838 */
[----:B------:R-:W-:Y:S01]  /*29e0*/  FFMA.FTZ R4, R203, UR7, -R12 ;  /* 0x00000007cb047c23 */ /* 0x000fe2000801080c */
[--C-:B-1----:R-:W-:Y:S01]  /*29f0*/  FFMA.FTZ R5, R227, UR7, -R2.reuse ;  /* 0x00000007e3057c23 */ /* 0x102fe20008010802 */
[--C-:B---3--:R-:W-:Y:S02]  /*2a00*/  FFMA.FTZ R9, R177, UR7, -R13.reuse ;  /* 0x00000007b1097c23 */ /* 0x108fe4000801080d */
[----:B------:R1:W-:Y:S01]  /*2a10*/  MUFU.EX2 R187, R4 ;  /* 0x0000000400bb7308 */ /* 0x0003e20000000800 */
[-C--:B------:R-:W-:Y:S03]  /*2a20*/  HMMA.16816.F32.BF16 R60, R112, R6.reuse, R60 ;  /* 0x00000006703c723c */ /* 0x080fe6000004183c */
[----:B------:R-:W-:Y:S01]  /*2a30*/  FMUL.FTZ R53, R53, UR12 ;  /* 0x0000000c35357c20 */ /* 0x000fe20008410000 */
[----:B------:R-:W-:Y:S01]  /*2a40*/  FMUL.FTZ R54, R54, UR12 ;  /* 0x0000000c36367c20 */ /* 0x000fe20008410000 */
[----:B------:R-:W-:Y:S04]  /*2a50*/  FMUL.FTZ R55, R55, UR12 ;  /* 0x0000000c37377c20 */ /* 0x000fe80008410000 */
[----:B------:R2:W-:Y:S01]  /*2a60*/  MUFU.EX2 R217, R5 ;  /* 0x0000000500d97308 */ /* 0x0005e20000000800 */
[----:B------:R-:W-:Y:S01]  /*2a70*/  FMUL.FTZ R52, R52, UR12 ;  /* 0x0000000c34347c20 */ /* 0x000fe20008410000 */
[----:B------:R-:W-:Y:S08]  /*2a80*/  HMMA.16816.F32.BF16 R64, R104, R6, R64 ;  /* 0x000000066840723c */ /* 0x000ff00000041840 */
[----:B------:R-:W3:Y:S01]  /*2a90*/  MUFU.TANH R70, R53 ;  /* 0x0000003500467308 */ /* 0x000ee20000002400 */
[----:B------:R-:W-:Y:S01]  /*2aa0*/  FMUL.FTZ R57, R57, UR12 ;  /* 0x0000000c39397c20 */ /* 0x000fe20008410000 */
[----:B-1----:R-:W-:Y:S01]  /*2ab0*/  FFMA.FTZ R4, R226, UR7, -R2 ;  /* 0x00000007e2047c23 */ /* 0x002fe20008010802 */
[----:B------:R-:W-:Y:S01]  /*2ac0*/  FMUL.FTZ R56, R56, UR12 ;  /* 0x0000000c38387c20 */ /* 0x000fe20008410000 */
[----:B------:R-:W-:Y:S01]  /*2ad0*/  FMUL.FTZ R58, R58, UR12 ;  /* 0x0000000c3a3a7c20 */ /* 0x000fe20008410000 */
[----:B------:R-:W-:Y:S01]  /*2ae0*/  FMUL.FTZ R59, R59, UR12 ;  /* 0x0000000c3b3b7c20 */ /* 0x000fe20008410000 */
[----:B------:R-:W-:Y:S04]  /*2af0*/  MOV R113, R130 ;  /* 0x0000008200717202 */ /* 0x000fe80000000f00 */
[----:B------:R1:W4:Y:S01]  /*2b00*/  MUFU.EX2 R216, R4 ;  /* 0x0000000400d87308 */ /* 0x0003220000000800 */
[----:B------:R-:W-:Y:S01]  /*2b10*/  FMUL.FTZ R60, R60, UR12 ;  /* 0x0000000c3c3c7c20 */ /* 0x000fe20008410000 */
[--C-:B--2---:R-:W-:Y:S01]  /*2b20*/  FFMA.FTZ R5, R164, UR7, -R13.reuse ;  /* 0x00000007a4057c23 */ /* 0x104fe2000801080d */
[----:B------:R-:W-:Y:S07]  /*2b30*/  FMUL.FTZ R62, R62, UR12 ;  /* 0x0000000c3e3e7c20 */ /* 0x000fee0008410000 */
[----:B------:R-:W2:Y:S01]  /*2b40*/  MUFU.TANH R162, R54 ;  /* 0x0000003600a27308 */ /* 0x000ea20000002400 */
[----:B------:R-:W-:Y:S01]  /*2b50*/  FMUL.FTZ R63, R63, UR12 ;  /* 0x0000000c3f3f7c20 */ /* 0x000fe20008410000 */
[----:B------:R-:W-:Y:S01]  /*2b60*/  FMUL.FTZ R61, R61, UR12 ;  /* 0x0000000c3d3d7c20 */ /* 0x000fe20008410000 */
[----:B------:R-:W-:Y:S01]  /*2b70*/  MOV R114, R129 ;  /* 0x0000008100727202 */ /* 0x000fe20000000f00 */
[----:B------:R-:W-:Y:S01]  /*2b80*/  FMUL.FTZ R64, R64, UR12 ;  /* 0x0000000c40407c20 */ /* 0x000fe20008410000 */
[--C-:B---3--:R-:W-:Y:S01]  /*2b90*/  FFMA.FTZ R6, R70, UR7, -R14.reuse ;  /* 0x0000000746067c23 */ /* 0x108fe2000801080e */
[----:B------:R-:W-:Y:S04]  /*2ba0*/  FMUL.FTZ R66, R66, UR12 ;  /* 0x0000000c42427c20 */ /* 0x000fe80008410000 */
[----:B------:R-:W3:Y:S01]  /*2bb0*/  MUFU.TANH R163, R55 ;  /* 0x0000003700a37308 */ /* 0x000ee20000002400 */
[----:B------:R-:W-:Y:S01]  /*2bc0*/  FMUL.FTZ R65, R65, UR12 ;  /* 0x0000000c41417c20 */ /* 0x000fe20008410000 */
[----:B-1----:R-:W-:Y:S01]  /*2bd0*/  FFMA.FTZ R4, R73, UR7, -R14 ;  /* 0x0000000749047c23 */ /* 0x002fe2000801080e */
[----:B------:R-:W-:Y:S01]  /*2be0*/  FMUL.FTZ R67, R67, UR12 ;  /* 0x0000000c43437c20 */ /* 0x000fe20008410000 */
[----:B------:R-:W-:Y:S06]  /*2bf0*/  MOV R115, R108 ;  /* 0x0000006c00737202 */ /* 0x000fec0000000f00 */
[----:B------:R1:W-:Y:S01]  /*2c00*/  MUFU.EX2 R145, R4 ;  /* 0x0000000400917308 */ /* 0x0003e20000000800 */
[--C-:B--2---:R-:W-:Y:S09]  /*2c10*/  FFMA.FTZ R8, R162, UR7, -R13.reuse ;  /* 0x00000007a2087c23 */ /* 0x104ff2000801080d */
[----:B------:R2:W-:Y:S10]  /*2c20*/  MUFU.EX2 R142, R6 ;  /* 0x00000006008e7308 */ /* 0x0005f40000000800 */
[----:B------:R4:W-:Y:S01]  /*2c30*/  MUFU.EX2 R158, R5 ;  /* 0x00000005009e7308 */ /* 0x0009e20000000800 */
[--C-:B---3--:R-:W-:Y:S09]  /*2c40*/  FFMA.FTZ R7, R163, UR7, -R13.reuse ;  /* 0x00000007a3077c23 */ /* 0x108ff2000801080d */
[----:B------:R3:W-:Y:S01]  /*2c50*/  MUFU.EX2 R155, R8 ;  /* 0x00000008009b7308 */ /* 0x0007e20000000800 */
[--C-:B-1----:R-:W-:Y:S09]  /*2c60*/  FFMA.FTZ R4, R169, UR7, -R13.reuse ;  /* 0x00000007a9047c23 */ /* 0x102ff2000801080d */
[----:B------:R1:W-:Y:S01]  /*2c70*/  MUFU.EX2 R154, R7 ;  /* 0x00000007009a7308 */ /* 0x0003e20000000800 */
[----:B--2---:R-:W-:Y:S09]  /*2c80*/  F2FP.BF16.F32.PACK_AB R6, R170, R167 ;  /* 0x000000a7aa06723e */ /* 0x004ff200000010ff */
[----:B------:R2:W-:Y:S01]  /*2c90*/  MUFU.EX2 R159, R4 ;  /* 0x00000004009f7308 */ /* 0x0005e20000000800 */
[----:B----4-:R-:W-:Y:S01]  /*2ca0*/  MOV R5, UR5 ;  /* 0x0000000500057c02 */ /* 0x010fe20008000f00 */
[----:B------:R4:W-:Y:S08]  /*2cb0*/  STS [R133+0x12000], R6 ;  /* 0x0120000685007388 */ /* 0x0009f00000000800 */
[----:B------:R-:W-:Y:S01]  /*2cc0*/  MUFU.TANH R189, R57 ;  /* 0x0000003900bd7308 */ /* 0x000fe20000002400 */
[----:B---3--:R-:W-:Y:S02]  /*2cd0*/  F2FP.BF16.F32.PACK_AB R8, R160, R161 ;  /* 0x000000a1a008723e */ /* 0x008fe400000010ff */
[----:B-1----:R-:W-:Y:S07]  /*2ce0*/  F2FP.BF16.F32.PACK_AB R7, R183, R184 ;  /* 0x000000b8b707723e */ /* 0x002fee00000010ff */
[----:B------:R-:W-:Y:S01]  /*2cf0*/  MUFU.TANH R188, R56 ;  /* 0x0000003800bc7308 */ /* 0x000fe20000002400 */
[----:B--2---:R-:W-:Y:S04]  /*2d00*/  IADD3 R4, PT, PT, R133, 0x12000, RZ ;  /* 0x0001200085047810 */ /* 0x004fe80007ffe0ff */
[----:B------:R-:W-:Y:S02]  /*2d10*/  @P4 IADD3 R134, PT, PT, R4, -0x40, RZ ;  /* 0xffffffc004864810 */ /* 0x000fe40007ffe0ff */
[----:B------:R-:W-:Y:S03]  /*2d20*/  MOV R4, UR14 ;  /* 0x0000000e00047c02 */ /* 0x000fe60008000f00 */
[----:B------:R-:W-:Y:S01]  /*2d30*/  MUFU.TANH R211, R58 ;  /* 0x0000003a00d37308 */ /* 0x000fe20000002400 */
[----:B------:R-:W-:Y:S02]  /*2d40*/  IADD3 R138, PT, PT, R15, R134, RZ ;  /* 0x000000860f8a7210 */ /* 0x000fe40007ffe0ff */
[C---:B------:R-:W-:Y:S02]  /*2d50*/  LEA R104, P0, R252.reuse, R4, 0x2 ;  /* 0x00000004fc687211 */ /* 0x040fe400078010ff */
[----:B------:R-:W-:Y:S02]  /*2d60*/  F2FP.BF16.F32.PACK_AB R4, R197, R198 ;  /* 0x000000c6c504723e */ /* 0x000fe400000010ff */
[----:B------:R-:W-:Y:S03]  /*2d70*/  LEA.HI.X R105, R252, R5, RZ, 0x2, P0 ;  /* 0x00000005fc697211 */ /* 0x000fe600000f14ff */
[----:B------:R-:W-:Y:S01]  /*2d80*/  MUFU.TANH R69, R64 ;  /* 0x0000004000457308 */ /* 0x000fe20000002400 */
[----:B----4-:R-:W-:Y:S01]  /*2d90*/  F2FP.BF16.F32.PACK_AB R6, R224, R225 ;  /* 0x000000e1e006723e */ /* 0x010fe200000010ff */
[----:B------:R1:W-:Y:S01]  /*2da0*/  STS [R133+0x12400], R4 ;  /* 0x0124000485007388 */ /* 0x0003e20000000800 */
[----:B------:R-:W-:Y:S03]  /*2db0*/  F2FP.BF16.F32.PACK_AB R5, R246, R247 ;  /* 0x000000f7f605723e */ /* 0x000fe600000010ff */
[----:B------:R-:W2:Y:S04]  /*2dc0*/  LDG.E R132, desc[UR30][R104.64] ;  /* 0x0000001e68847981 */ /* 0x000ea8000c1e1900 */
[----:B------:R3:W4:Y:S01]  /*2dd0*/  MUFU.EX2 R166, R9 ;  /* 0x0000000900a67308 */ /* 0x0007220000000800 */
[----:B------:R-:W2:Y:S09]  /*2de0*/  LDG.E R131, desc[UR30][R104.64+0x20] ;  /* 0x0000201e68837981 */ /* 0x000eb2000c1e1900 */
[----:B------:R-:W-:Y:S01]  /*2df0*/  MUFU.TANH R210, R59 ;  /* 0x0000003b00d27308 */ /* 0x000fe20000002400 */
[----:B------:R-:W5:Y:S04]  /*2e00*/  LDG.E R130, desc[UR30][R104.64+0x100] ;  /* 0x0001001e68827981 */ /* 0x000f68000c1e1900 */
[----:B------:R4:W5:Y:S05]  /*2e10*/  LDG.E R129, desc[UR30][R104.64+0x120] ;  /* 0x0001201e68817981 */ /* 0x00096a000c1e1900 */
[----:B------:R-:W-:Y:S01]  /*2e20*/  MUFU.TANH R182, R60 ;  /* 0x0000003c00b67308 */ /* 0x000fe20000002400 */
[----:B---3--:R-:W-:Y:S01]  /*2e30*/  FFMA.FTZ R9, R229, UR7, -R2 ;  /* 0x00000007e5097c23 */ /* 0x008fe20008010802 */
[----:B-1----:R-:W-:Y:S08]  /*2e40*/  IADD3 R4, PT, PT, R15, R133, RZ ;  /* 0x000000850f047210 */ /* 0x002ff00007ffe0ff */
[----:B------:R-:W-:Y:S01]  /*2e50*/  MUFU.TANH R153, R66 ;  /* 0x0000004200997308 */ /* 0x000fe20000002400 */
[----:B------:R-:W-:Y:S04]  /*2e60*/  STS [R4+0x12000], R8 ;  /* 0x0120000804007388 */ /* 0x000fe80000000800 */
[----:B------:R1:W-:Y:S05]  /*2e70*/  STS [R4+0x12400], R7 ;  /* 0x0124000704007388 */ /* 0x0003ea0000000800 */
[----:B------:R3:W4:Y:S01]  /*2e80*/  MUFU.EX2 R223, R9 ;  /* 0x0000000900df7308 */ /* 0x0007220000000800 */
[----:B------:R4:W-:Y:S09]  /*2e90*/  STS [R133+0x14000], R6 ;  /* 0x0140000685007388 */ /* 0x0009f20000000800 */
[----:B------:R-:W3:Y:S01]  /*2ea0*/  MUFU.TANH R71, R52 ;  /* 0x0000003400477308 */ /* 0x000ee20000002400 */
[----:B------:R4:W-:Y:S09]  /*2eb0*/  STS [R133+0x14400], R5 ;  /* 0x0144000585007388 */ /* 0x0009f20000000800 */
[----:B------:R-:W-:Y:S10]  /*2ec0*/  MUFU.TANH R215, R62 ;  /* 0x0000003e00d77308 */ /* 0x000ff40000002400 */
[----:B------:R-:W-:Y:S01]  /*2ed0*/  MUFU.TANH R68, R65 ;  /* 0x0000004100447308 */ /* 0x000fe20000002400 */
[----:B---3--:R-:W-:Y:S01]  /*2ee0*/  FFMA.FTZ R9, R71, UR7, -R14 ;  /* 0x0000000747097c23 */ /* 0x008fe2000801080e */
[----:B------:R-:W-:Y:S02]  /*2ef0*/  IADD3 R136, PT, PT, R133, R10, RZ ;  /* 0x0000000a85887210 */ /* 0x000fe40007ffe0ff */
[----:B-1----:R-:W-:Y:S02]  /*2f00*/  F2FP.BF16.F32.PACK_AB R7, R156, R157 ;  /* 0x0000009d9c07723e */ /* 0x002fe400000010ff */
[----:B----4-:R-:W-:Y:S04]  /*2f10*/  F2FP.BF16.F32.PACK_AB R6, R219, R220 ;  /* 0x000000dcdb06723e */ /* 0x010fe800000010ff */
[----:B------:R-:W-:Y:S01]  /*2f20*/  MUFU.TANH R214, R63 ;  /* 0x0000003f00d67308 */ /* 0x000fe20000002400 */
[C---:B------:R-:W-:Y:S02]  /*2f30*/  IADD3 R139, PT, PT, R15.reuse, R136, RZ ;  /* 0x000000880f8b7210 */ /* 0x040fe40007ffe0ff */
[----:B------:R-:W-:Y:S01]  /*2f40*/  F2FP.BF16.F32.PACK_AB R5, R244, R245 ;  /* 0x000000f5f405723e */ /* 0x000fe200000010ff */
[----:B------:R1:W-:Y:S01]  /*2f50*/  STS [R4+0x14000], R6 ;  /* 0x0140000604007388 */ /* 0x0003e20000000800 */
[----:B------:R-:W-:Y:S03]  /*2f60*/  IADD3 R135, PT, PT, R10, R134, RZ ;  /* 0x000000860a877210 */ /* 0x000fe60007ffe0ff */
[----:B------:R3:W-:Y:S02]  /*2f70*/  STS [R4+0x14400], R5 ;  /* 0x0144000504007388 */ /* 0x0007e40000000800 */
[----:B------:R-:W4:Y:S01]  /*2f80*/  MUFU.TANH R152, R67 ;  /* 0x0000004300987308 */ /* 0x000f220000002400 */
[----:B------:R-:W-:Y:S01]  /*2f90*/  IADD3 R137, PT, PT, R15, R135, RZ ;  /* 0x000000870f897210 */ /* 0x000fe20007ffe0ff */
[----:B------:R4:W-:Y:S08]  /*2fa0*/  STS [R136+0x12000], R7 ;  /* 0x0120000788007388 */ /* 0x0009f00000000800 */
[----:B------:R-:W-:Y:S10]  /*2fb0*/  MUFU.EX2 R143, R9 ;  /* 0x00000009008f7308 */ /* 0x000ff40000000800 */
[----:B------:R-:W4:Y:S01]  /*2fc0*/  MUFU.TANH R185, R61 ;  /* 0x0000003d00b97308 */ /* 0x000f220000002400 */
[----:B-1----:R-:W-:Y:S02]  /*2fd0*/  F2FP.BF16.F32.PACK_AB R6, R150, R151 ;  /* 0x000000979606723e */ /* 0x002fe400000010ff */
[----:B---3--:R-:W-:Y:S02]  /*2fe0*/  F2FP.BF16.F32.PACK_AB R4, R180, R181 ;  /* 0x000000b5b404723e */ /* 0x008fe400000010ff */
[----:B------:R-:W-:Y:S01]  /*2ff0*/  F2FP.BF16.F32.PACK_AB R5, R208, R209 ;  /* 0x000000d1d005723e */ /* 0x000fe200000010ff */
[----:B----4-:R-:W-:Y:S02]  /*3000*/  FFMA.FTZ R7, R210, UR7, -R2 ;  /* 0x00000007d2077c23 */ /* 0x010fe40008010802 */
[----:B------:R1:W-:Y:S02]  /*3010*/  STS [R136+0x12400], R4 ;  /* 0x0124000488007388 */ /* 0x0003e40000000800 */
[----:B------:R3:W-:Y:S02]  /*3020*/  MUFU.EX2 R200, R7 ;  /* 0x0000000700c87308 */ /* 0x0007e40000000800 */
[----:B------:R4:W-:Y:S01]  /*3030*/  STS [R139+0x12000], R6 ;  /* 0x012000068b007388 */ /* 0x0009e20000000800 */
[--C-:B---3--:R-:W-:Y:S07]  /*3040*/  FFMA.FTZ R7, R182, UR7, -R12.reuse ;  /* 0x00000007b6077c23 */ /* 0x108fee000801080c */
[----:B------:R3:W-:Y:S01]  /*3050*/  MUFU.EX2 R171, R7 ;  /* 0x0000000700ab7308 */ /* 0x0007e20000000800 */
[----:B-1----:R-:W-:Y:S01]  /*3060*/  F2FP.BF16.F32.PACK_AB R4, R172, R173 ;  /* 0x000000adac04723e */ /* 0x002fe200000010ff */
[----:B----4-:R-:W-:Y:S04]  /*3070*/  FFMA.FTZ R6, R188, UR7, -R12 ;  /* 0x00000007bc067c23 */ /* 0x010fe8000801080c */
[----:B------:R1:W-:Y:S04]  /*3080*/  STS [R139+0x12400], R4 ;  /* 0x012400048b007388 */ /* 0x0003e80000000800 */
[----:B------:R4:W-:Y:S01]  /*3090*/  MUFU.EX2 R175, R6 ;  /* 0x0000000600af7308 */ /* 0x0009e20000000800 */
[----:B------:R1:W-:Y:S01]  /*30a0*/  STS [R136+0x14000], R5 ;  /* 0x0140000588007388 */ /* 0x0003e20000000800 */
[--C-:B---3--:R-:W-:Y:S01]  /*30b0*/  FFMA.FTZ R7, R153, UR7, -R13.reuse ;  /* 0x0000000799077c23 */ /* 0x108fe2000801080d */
[----:B------:R-:W-:Y:S07]  /*30c0*/  FFMA.FTZ R13, R152, UR7, -R13 ;  /* 0x00000007980d7c23 */ /* 0x000fee000801080d */
[----:B------:R3:W-:Y:S10]  /*30d0*/  MUFU.EX2 R149, R7 ;  /* 0x0000000700957308 */ /* 0x0007f40000000800 */
[----:B------:R-:W-:Y:S01]  /*30e0*/  MUFU.EX2 R148, R13 ;  /* 0x0000000d00947308 */ /* 0x000fe20000000800 */
[----:B----4-:R-:W-:Y:S09]  /*30f0*/  FFMA.FTZ R6, R211, UR7, -R2 ;  /* 0x00000007d3067c23 */ /* 0x010ff20008010802 */
[----:B------:R4:W-:Y:S01]  /*3100*/  MUFU.EX2 R201, R6 ;  /* 0x0000000600c97308 */ /* 0x0009e20000000800 */
[----:B---3--:R-:W-:Y:S01]  /*3110*/  F2FP.BF16.F32.PACK_AB R7, R216, R217 ;  /* 0x000000d9d807723e */ /* 0x008fe200000010ff */
[--C-:B-1----:R-:W-:Y:S01]  /*3120*/  FFMA.FTZ R4, R189, UR7, -R12.reuse ;  /* 0x00000007bd047c23 */ /* 0x102fe2000801080c */
[----:B------:R-:W-:Y:S07]  /*3130*/  FFMA.FTZ R12, R185, UR7, -R12 ;  /* 0x00000007b90c7c23 */ /* 0x000fee000801080c */
[----:B------:R1:W3:Y:S01]  /*3140*/  MUFU.EX2 R174, R4 ;  /* 0x0000000400ae7308 */ /* 0x0002e20000000800 */
[----:B------:R-:W-:Y:S09]  /*3150*/  F2FP.BF16.F32.PACK_AB R5, R236, R237 ;  /* 0x000000edec05723e */ /* 0x000ff200000010ff */
[----:B------:R-:W-:Y:S01]  /*3160*/  MUFU.EX2 R168, R12 ;  /* 0x0000000c00a87308 */ /* 0x000fe20000000800 */
[----:B------:R3:W-:Y:S01]  /*3170*/  STS [R136+0x14400], R5 ;  /* 0x0144000588007388 */ /* 0x0007e20000000800 */
[----:B----4-:R-:W-:Y:S05]  /*3180*/  F2FP.BF16.F32.PACK_AB R6, R232, R233 ;  /* 0x000000e9e806723e */ /* 0x010fea00000010ff */
[----:B------:R4:W-:Y:S01]  /*3190*/  STS [R139+0x14400], R6 ;  /* 0x014400068b007388 */ /* 0x0009e20000000800 */
[----:B-1----:R-:W-:Y:S05]  /*31a0*/  F2FP.BF16.F32.PACK_AB R4, R204, R205 ;  /* 0x000000cdcc04723e */ /* 0x002fea00000010ff */
[----:B------:R1:W-:Y:S01]  /*31b0*/  STS [R139+0x14000], R4 ;  /* 0x014000048b007388 */ /* 0x0003e20000000800 */
[----:B---3--:R-:W-:Y:S05]  /*31c0*/  F2FP.BF16.F32.PACK_AB R5, R146, R147 ;  /* 0x000000939205723e */ /* 0x008fea00000010ff */
[----:B------:R3:W-:Y:S01]  /*31d0*/  STS [R134], R5 ;  /* 0x0000000586007388 */ /* 0x0007e20000000800 */
[--C-:B----4-:R-:W-:Y:S01]  /*31e0*/  FFMA.FTZ R6, R69, UR7, -R14.reuse ;  /* 0x0000000745067c23 */ /* 0x110fe2000801080e */
[----:B------:R-:W-:Y:S03]  /*31f0*/  FFMA.FTZ R14, R68, UR7, -R14 ;  /* 0x00000007440e7c23 */ /* 0x000fe6000801080e */
[----:B------:R4:W-:Y:S01]  /*3200*/  MUFU.EX2 R140, R6 ;  /* 0x00000006008c7308 */ /* 0x0009e20000000800 */
[----:B-1----:R-:W-:Y:S09]  /*3210*/  F2FP.BF16.F32.PACK_AB R4, R165, R166 ;  /* 0x000000a6a504723e */ /* 0x002ff200000010ff */
[----:B------:R-:W1:Y:S01]  /*3220*/  MUFU.EX2 R141, R14 ;  /* 0x0000000e008d7308 */ /* 0x000e620000000800 */
[----:B------:R1:W-:Y:S01]  /*3230*/  STS [R134+0x400], R4 ;  /* 0x0004000486007388 */ /* 0x0003e20000000800 */
[----:B----4-:R-:W-:Y:S02]  /*3240*/  F2FP.BF16.F32.PACK_AB R6, R194, R195 ;  /* 0x000000c3c206723e */ /* 0x010fe400000010ff */
[----:B---3--:R-:W-:Y:S05]  /*3250*/  F2FP.BF16.F32.PACK_AB R5, R144, R145 ;  /* 0x000000919005723e */ /* 0x008fea00000010ff */
[----:B------:R3:W-:Y:S01]  /*3260*/  STS [R138], R5 ;  /* 0x000000058a007388 */ /* 0x0007e20000000800 */
[----:B-1----:R-:W-:Y:S05]  /*3270*/  F2FP.BF16.F32.PACK_AB R4, R159, R158 ;  /* 0x0000009e9f04723e */ /* 0x002fea00000010ff */
[----:B------:R1:W-:Y:S04]  /*3280*/  STS [R138+0x400], R4 ;  /* 0x000400048a007388 */ /* 0x0003e80000000800 */
[----:B------:R4:W-:Y:S01]  /*3290*/  STS [R134+0x2000], R6 ;  /* 0x0020000686007388 */ /* 0x0009e20000000800 */
[----:B---3--:R-:W-:Y:S05]  /*32a0*/  F2FP.BF16.F32.PACK_AB R5, R222, R223 ;  /* 0x000000dfde05723e */ /* 0x008fea00000010ff */
[----:B------:R3:W-:Y:S04]  /*32b0*/  STS [R134+0x2400], R5 ;  /* 0x0024000586007388 */ /* 0x0007e80000000800 */
[----:B------:R2:W-:Y:S01]  /*32c0*/  STS [R138+0x2400], R7 ;  /* 0x002400078a007388 */ /* 0x0005e20000000800 */
[----:B-1----:R-:W-:Y:S01]  /*32d0*/  F2FP.BF16.F32.PACK_AB R4, R186, R187 ;  /* 0x000000bbba04723e */ /* 0x002fe200000010ff */
[--C-:B----4-:R-:W-:Y:S04]  /*32e0*/  FFMA.FTZ R6, R215, UR7, -R2.reuse ;  /* 0x00000007d7067c23 */ /* 0x110fe80008010802 */
[----:B------:R1:W-:Y:S01]  /*32f0*/  STS [R138+0x2000], R4 ;  /* 0x002000048a007388 */ /* 0x0003e20000000800 */
[----:B------:R-:W-:Y:S01]  /*3300*/  FFMA.FTZ R2, R214, UR7, -R2 ;  /* 0x00000007d6027c23 */ /* 0x000fe20008010802 */
[----:B------:R4:W-:Y:S10]  /*3310*/  MUFU.EX2 R193, R6 ;  /* 0x0000000600c17308 */ /* 0x0009f40000000800 */
[----:B------:R1:W1:Y:S01]  /*3320*/  MUFU.EX2 R192, R2 ;  /* 0x0000000200c07308 */ /* 0x0002620000000800 */
[----:B---3--:R-:W-:Y:S02]  /*3330*/  F2FP.BF16.F32.PACK_AB R5, R154, R155 ;  /* 0x0000009b9a05723e */ /* 0x008fe400000010ff */
[----:B--2---:R-:W-:Y:S03]  /*3340*/  F2FP.BF16.F32.PACK_AB R7, R174, R175 ;  /* 0x000000afae07723e */ /* 0x004fe600000010ff */
[----:B------:R2:W-:Y:S01]  /*3350*/  STS [R135+0x400], R5 ;  /* 0x0004000587007388 */ /* 0x0005e20000000800 */
[----:B----4-:R-:W-:Y:S02]  /*3360*/  F2FP.BF16.F32.PACK_AB R6, R142, R143 ;  /* 0x0000008f8e06723e */ /* 0x010fe400000010ff */
[----:B-1----:R-:W-:Y:S03]  /*3370*/  F2FP.BF16.F32.PACK_AB R2, R148, R149 ;  /* 0x000000959402723e */ /* 0x002fe600000010ff */
[----:B------:R1:W-:Y:S01]  /*3380*/  STS [R135], R6 ;  /* 0x0000000687007388 */ /* 0x0003e20000000800 */
[----:B------:R-:W-:Y:S03]  /*3390*/  F2FP.BF16.F32.PACK_AB R4, R141, R140 ;  /* 0x0000008c8d04723e */ /* 0x000fe600000010ff */
[----:B------:R3:W-:Y:S04]  /*33a0*/  STS [R137+0x400], R2 ;  /* 0x0004000289007388 */ /* 0x0007e80000000800 */
[----:B------:R4:W-:Y:S04]  /*33b0*/  STS [R137], R4 ;  /* 0x0000000489007388 */ /* 0x0009e80000000800 */
[----:B------:R-:W-:Y:S01]  /*33c0*/  STS [R135+0x2000], R7 ;  /* 0x0020000787007388 */ /* 0x000fe20000000800 */
[----:B--2---:R-:W-:Y:S02]  /*33d0*/  F2FP.BF16.F32.PACK_AB R5, R168, R171 ;  /* 0x000000aba805723e */ /* 0x004fe400000010ff */
[----:B-1----:R-:W-:Y:S02]  /*33e0*/  F2FP.BF16.F32.PACK_AB R6, R200, R201 ;  /* 0x000000c9c806723e */ /* 0x002fe400000010ff */
[----:B---3--:R-:W-:Y:S03]  /*33f0*/  LEA R2, R119, UR4, 0x1 ;  /* 0x0000000477027c11 */ /* 0x008fe6000f8e08ff */
[----:B------:R-:W-:Y:S01]  /*3400*/  STS [R135+0x2400], R6 ;  /* 0x0024000687007388 */ /* 0x000fe20000000800 */
[----:B----4-:R-:W-:Y:S03]  /*3410*/  F2FP.BF16.F32.PACK_AB R4, R192, R193 ;  /* 0x000000c1c004723e */ /* 0x010fe600000010ff */
[----:B------:R-:W-:Y:S04]  /*3420*/  STS [R137+0x2000], R5 ;  /* 0x0020000589007388 */ /* 0x000fe80000000800 */
[----:B------:R-:W-:Y:S04]  /*3430*/  STS [R137+0x2400], R4 ;  /* 0x0024000489007388 */ /* 0x000fe80000000800 */
[----:B------:R-:W-:Y:S08]  /*3440*/  LDSM.16.M88.4 R64, [R2+0x4000] ;  /* 0x004000000240783b */ /* 0x000ff00000000200 */
[----:B------:R-:W1:Y:S08]  /*3450*/  LDSM.16.M88.4 R16, [R0+0x8000] ;  /* 0x008000000010783b */ /* 0x000e700000000200 */
[----:B------:R2:W3:Y:S08]  /*3460*/  LDSM.16.M88.4 R60, [R2+0x5000] ;  /* 0x00500000023c783b */ /* 0x0004f00000000200 */
[----:B------:R-:W4:Y:S08]  /*3470*/  LDSM.16.M88.4 R32, [R0+0x8400] ;  /* 0x008400000020783b */ /* 0x000f300000000200 */
[----:B------:R-:W4:Y:S01]  /*3480*/  LDSM.16.M88.4 R48, [R0+0x8800] ;  /* 0x008800000030783b */ /* 0x000f220000000200 */
[----:B--2---:R-:W-:Y:S07]  /*3490*/  IADD3 R2, PT, PT, R2, R123, RZ ;  /* 0x0000007b02027210 */ /* 0x004fee0007ffe0ff */
[----:B------:R2:W4:Y:S01]  /*34a0*/  LDSM.16.M88.4 R100, [R0+0x8c00] ;  /* 0x008c00000064783b */ /* 0x0005220000000200 */
[-C--:B-1----:R-:W-:Y:S07]  /*34b0*/  HMMA.16816.F32.BF16 R4, R64, R16.reuse, RZ ;  /* 0x000000104004723c */ /* 0x082fee00000418ff */
[----:B------:R-:W-:Y:S01]  /*34c0*/  LDSM.16.M88.4 R104, [R3+0x8000] ;  /* 0x008000000368783b */ /* 0x000fe20000000200 */
[C---:B---3--:R-:W-:Y:S02]  /*34d0*/  HMMA.16816.F32.BF16 R8, R60.reuse, R16, RZ ;  /* 0x000000103c08723c */ /* 0x048fe400000418ff */
[----:B--2---:R-:W-:Y:S06]  /*34e0*/  MOV R0, R109 ;  /* 0x0000006d00007202 */ /* 0x004fec0000000f00 */
[-C--:B------:R-:W-:Y:S01]  /*34f0*/  HMMA.16816.F32.BF16 R12, R60, R18.reuse, RZ ;  /* 0x000000123c0c723c */ /* 0x080fe200000418ff */
[----:B------:R-:W-:Y:S07]  /*3500*/  LDSM.16.M88.4 R108, [R2+0x5000] ;  /* 0x00500000026c783b */ /* 0x000fee0000000200 */
        /* <DEDUP_REMOVED lines=18> */
[C---:B------:R-:W-:Y:S04]  /*3630*/  FADD.FTZ R4, -R132.reuse, R4 ;  /* 0x0000000484047221 */ /* 0x040fe80000010100 */
[----:B------:R-:W-:Y:S01]  /*3640*/  FMUL.FTZ R4, R167, R4 ;  /* 0x00000004a7047220 */ /* 0x000fe20000410000 */
[C---:B------:R-:W-:Y:S01]  /*3650*/  HMMA.16816.F32.BF16 R16, R100.reuse, R106, R16 ;  /* 0x0000006a6410723c */ /* 0x040fe20000041810 */
[----:B------:R-:W1:Y:S07]  /*3660*/  LDSM.16.M88.4 R104, [R3+0x8400] ;  /* 0x008400000368783b */ /* 0x000e6e0000000200 */
        /* <DEDUP_REMOVED lines=8> */
[C---:B------:R-:W-:Y:S04]  /*36f0*/  HMMA.16816.F32.BF16 R40, R108.reuse, R104, R40 ;  /* 0x000000686c28723c */ /* 0x040fe80000041828 */
[----:B------:R-:W-:Y:S02]  /*3700*/  MOV R104, R114 ;  /* 0x0000007200687202 */ /* 0x000fe40000000f00 */
[----:B------:R-:W-:Y:S02]  /*3710*/  MOV R105, R115 ;  /* 0x0000007300697202 */ /* 0x000fe40000000f00 */
[----:B------:R1:W2:Y:S01]  /*3720*/  LDSM.16.M88.4 R112, [R3+0x8c00] ;  /* 0x008c00000370783b */ /* 0x0002a20000000200 */
[-C--:B------:R-:W-:Y:S08]  /*3730*/  HMMA.16816.F32.BF16 R44, R108, R106.reuse, R44 ;  /* 0x0000006a6c2c723c */ /* 0x080ff0000004182c */
[C---:B------:R-:W-:Y:S04]  /*3740*/  HMMA.16816.F32.BF16 R48, R100.reuse, R106, R48 ;  /* 0x0000006a6430723c */ /* 0x040fe80000041830 */
[----:B------:R-:W-:Y:S02]  /*3750*/  MOV R106, R104 ;  /* 0x00000068006a7202 */ /* 0x000fe40000000f00 */
[----:B------:R-:W-:Y:S02]  /*3760*/  MOV R107, R105 ;  /* 0x00000069006b7202 */ /* 0x000fe40000000f00 */
[----:B------:R-:W-:Y:S01]  /*3770*/  SHF.L.U32 R105, R125, 0x3, RZ ;  /* 0x000000037d697819 */ /* 0x000fe200000006ff */
[----:B------:R-:W-:Y:S03]  /*3780*/  FFMA.FTZ R106, -R106, R106, 1 ;  /* 0x3f8000006a6a7423 */ /* 0x000fe6000001016a */
[----:B------:R-:W-:Y:S01]  /*3790*/  LOP3.LUT R104, R105, 0x38, RZ, 0xc0, !PT ;  /* 0x0000003869687812 */ /* 0x000fe200078ec0ff */
[----:B------:R-:W-:Y:S01]  /*37a0*/  FMUL.FTZ R106, R106, UR12 ;  /* 0x0000000c6a6a7c20 */ /* 0x000fe20008410000 */
[----:B-1----:R-:W-:Y:S04]  /*37b0*/  FADD.FTZ R3, -R132, R5 ;  /* 0x0000000584037221 */ /* 0x002fe80000010100 */
[----:B------:R-:W-:Y:S01]  /*37c0*/  FMUL.FTZ R3, R170, R3 ;  /* 0x00000003aa037220 */ /* 0x000fe20000410000 */
[----:B------:R-:W-:Y:S01]  /*37d0*/  FADD.FTZ R48, -R132, R48 ;  /* 0x0000003084307221 */ /* 0x000fe20000010100 */
[-C--:B--2---:R-:W-:Y:S08]  /*37e0*/  HMMA.16816.F32.BF16 R52, R100, R112.reuse, R52 ;  /* 0x000000706434723c */ /* 0x084ff00000041834 */
[C---:B------:R-:W-:Y:S04]  /*37f0*/  HMMA.16816.F32.BF16 R56, R108.reuse, R112, R56 ;  /* 0x000000706c38723c */ /* 0x040fe80000041838 */
[----:B------:R-:W-:Y:S02]  /*3800*/  MOV R112, R2 ;  /* 0x0000000200707202 */ /* 0x000fe40000000f00 */
[----:B------:R-:W-:Y:S02]  /*3810*/  MOV R113, R0 ;  /* 0x0000000000717202 */ /* 0x000fe40000000f00 */
[-C--:B------:R-:W-:Y:S03]  /*3820*/  HMMA.16816.F32.BF16 R60, R108, R114.reuse, R60 ;  /* 0x000000726c3c723c */ /* 0x080fe6000004183c */
[----:B------:R-:W-:Y:S01]  /*3830*/  LOP3.LUT R0, R126, 0x400, RZ, 0xc0, !PT ;  /* 0x000004007e007812 */ /* 0x000fe200078ec0ff */
[----:B------:R-:W-:Y:S01]  /*3840*/  FFMA.FTZ R5, -R112, R112, 1 ;  /* 0x3f80000070057423 */ /* 0x000fe20000010170 */
[----:B------:R-:W-:Y:S03]  /*3850*/  LOP3.LUT R2, R124, 0x30, R122, 0xf8, !PT ;  /* 0x000000307c027812 */ /* 0x000fe600078ef87a */
[----:B------:R-:W-:Y:S01]  /*3860*/  FMUL.FTZ R5, R5, UR12 ;  /* 0x0000000c05057c20 */ /* 0x000fe20008410000 */
[----:B------:R-:W-:Y:S01]  /*3870*/  LOP3.LUT R2, R2, 0x1c0, R126, 0xf8, !PT ;  /* 0x000001c002027812 */ /* 0x000fe200078ef87e */
[----:B------:R-:W-:Y:S04]  /*3880*/  HMMA.16816.F32.BF16 R64, R100, R114, R64 ;  /* 0x000000726440723c */ /* 0x000fe80000041840 */
[----:B------:R-:W-:Y:S01]  /*3890*/  FMUL.FTZ R100, R106, R3 ;  /* 0x000000036a647220 */ /* 0x000fe20000410000 */
[----:B------:R-:W-:Y:S01]  /*38a0*/  FMUL.FTZ R101, R5, R4 ;  /* 0x0000000405657220 */ /* 0x000fe20000410000 */
[C---:B------:R-:W-:Y:S01]  /*38b0*/  FADD.FTZ R4, -R132.reuse, R16 ;  /* 0x0000001084047221 */ /* 0x040fe20000010100 */
[----:B------:R-:W-:Y:S01]  /*38c0*/  FADD.FTZ R16, -R132, R21 ;  /* 0x0000001584107221 */ /* 0x000fe20000010100 */
[----:B------:R-:W-:Y:S01]  /*38d0*/  FFMA.FTZ R21, -R78, R78, 1 ;  /* 0x3f8000004e157423 */ /* 0x000fe2000001014e */
[----:B------:R-:W-:Y:S01]  /*38e0*/  LOP3.LUT R2, R2, R104, RZ, 0x3c, !PT ;  /* 0x0000006802027212 */ /* 0x000fe200078e3cff */
[----:B------:R-:W-:Y:S01]  /*38f0*/  FMUL.FTZ R4, R161, R4 ;  /* 0x00000004a1047220 */ /* 0x000fe20000410000 */
[----:B------:R-:W-:Y:S01]  /*3900*/  FMUL.FTZ R16, R156, R16 ;  /* 0x000000109c107220 */ /* 0x000fe20000410000 */
[----:B------:R-:W-:Y:S01]  /*3910*/  FMUL.FTZ R21, R21, UR12 ;  /* 0x0000000c15157c20 */ /* 0x000fe20008410000 */
[----:B------:R-:W-:Y:S01]  /*3920*/  LEA R2, R2, R0, 0x1 ;  /* 0x0000000002027211 */ /* 0x000fe200078e08ff */
[C---:B------:R-:W-:Y:S01]  /*3930*/  FADD.FTZ R0, -R132.reuse, R20 ;  /* 0x0000001484007221 */ /* 0x040fe20000010100 */
[----:B------:R-:W-:Y:S01]  /*3940*/  FFMA.FTZ R20, -R79, R79, 1 ;  /* 0x3f8000004f147423 */ /* 0x000fe2000001014f */
[----:B------:R-:W-:Y:S01]  /*3950*/  FADD.FTZ R3, -R132, R17 ;  /* 0x0000001184037221 */ /* 0x000fe20000010100 */
[----:B------:R1:W5:Y:S01]  /*3960*/  LDL.LU R79, [R1+0x5c] ;  /* 0x00005c00014f7983 */ /* 0x0003620000300800 */
[----:B------:R-:W-:Y:S01]  /*3970*/  FMUL.FTZ R0, R157, R0 ;  /* 0x000000009d007220 */ /* 0x000fe20000410000 */
[----:B------:R-:W-:Y:S01]  /*3980*/  FMUL.FTZ R20, R20, UR12 ;  /* 0x0000000c14147c20 */ /* 0x000fe20008410000 */
[----:B------:R-:W-:Y:S01]  /*3990*/  FMUL.FTZ R3, R160, R3 ;  /* 0x00000003a0037220 */ /* 0x000fe20000410000 */
[----:B------:R1:W5:Y:S01]  /*39a0*/  LDL.LU R78, [R1+0x58] ;  /* 0x00005800014e7983 */ /* 0x0003620000300800 */
[----:B------:R-:W-:Y:S01]  /*39b0*/  FFMA.FTZ R17, -R113, R113, 1 ;  /* 0x3f80000071117423 */ /* 0x000fe20000010171 */
[----:B------:R-:W-:Y:S03]  /*39c0*/  FFMA.FTZ R5, -R107, R107, 1 ;  /* 0x3f8000006b057423 */ /* 0x000fe6000001016b */
[----:B------:R-:W-:Y:S01]  /*39d0*/  FMUL.FTZ R17, R17, UR12 ;  /* 0x0000000c11117c20 */ /* 0x000fe20008410000 */
[----:B------:R-:W-:Y:S03]  /*39e0*/  FMUL.FTZ R5, R5, UR12 ;  /* 0x0000000c05057c20 */ /* 0x000fe60008410000 */
[----:B------:R-:W-:Y:S01]  /*39f0*/  FMUL.FTZ R17, R17, R4 ;  /* 0x0000000411117220 */ /* 0x000fe20000410000 */
[----:B------:R-:W-:Y:S01]  /*3a00*/  FMUL.FTZ R4, R20, R0 ;  /* 0x0000000014047220 */ /* 0x000fe20000410000 */
[----:B------:R-:W-:Y:S01]  /*3a10*/  FFMA.FTZ R20, -R74, R74, 1 ;  /* 0x3f8000004a147423 */ /* 0x000fe2000001014a */
        /* <DEDUP_REMOVED lines=8> */
[----:B------:R-:W-:Y:S01]  /*3aa0*/  FADD.FTZ R4, -R132, R36 ;  /* 0x0000002484047221 */ /* 0x000fe20000010100 */
[----:B------:R-:W-:Y:S01]  /*3ab0*/  F2FP.BF16.F32.PACK_AB R100, R5, R17 ;  /* 0x000000110564723e */ /* 0x000fe200000010ff */
[----:B------:R-:W-:Y:S01]  /*3ac0*/  FFMA.FTZ R36, -R72, R72, 1 ;  /* 0x3f80000048247423 */ /* 0x000fe20000010148 */
[----:B------:R-:W-:Y:S01]  /*3ad0*/  FMUL.FTZ R5, R150, R33 ;  /* 0x0000002196057220 */ /* 0x000fe20000410000 */
        /* <DEDUP_REMOVED lines=21> */
[----:B------:R-:W-:Y:S01]  /*3c30*/  FMUL.FTZ R16, R16, R4 ;  /* 0x0000000410107220 */ /* 0x000fe20000410000 */
[----:B------:R1:W5:Y:S01]  /*3c40*/  LDL.LU R72, [R1+0x40] ;  /* 0x0000400001487983 */ /* 0x0003620000300800 */
[----:B------:R-:W-:Y:S01]  /*3c50*/  FMUL.FTZ R4, R37, UR12 ;  /* 0x0000000c25047c20 */ /* 0x000fe20008410000 */
[----:B------:R-:W-:Y:S01]  /*3c60*/  FMUL.FTZ R32, R32, R5 ;  /* 0x0000000520207220 */ /* 0x000fe20000410000 */
[----:B------:R-:W-:Y:S01]  /*3c70*/  F2FP.BF16.F32.PACK_AB R37, R20, R21 ;  /* 0x000000151425723e */ /* 0x000fe200000010ff */
[----:B------:R1:W5:Y:S01]  /*3c80*/  LDL.LU R71, [R1+0x3c] ;  /* 0x00003c0001477983 */ /* 0x0003620000300800 */
[----:B------:R-:W-:Y:S01]  /*3c90*/  FFMA.FTZ R21, -R69, R69, 1 ;  /* 0x3f80000045157423 */ /* 0x000fe20000010145 */
[----:B------:R-:W-:Y:S01]  /*3ca0*/  FFMA.FTZ R20, -R68, R68, 1 ;  /* 0x3f80000044147423 */ /* 0x000fe20000010144 */
[C---:B------:R-:W-:Y:S01]  /*3cb0*/  FADD.FTZ R5, -R132.reuse, R49 ;  /* 0x0000003184057221 */ /* 0x040fe20000010100 */
[----:B------:R1:W5:Y:S01]  /*3cc0*/  LDL.LU R70, [R1+0x38] ;  /* 0x0000380001467983 */ /* 0x0003620000300800 */
[----:B------:R-:W-:Y:S01]  /*3cd0*/  FADD.FTZ R0, -R132, R52 ;  /* 0x0000003484007221 */ /* 0x000fe20000010100 */
[----:B------:R-:W-:Y:S01]  /*3ce0*/  FMUL.FTZ R36, R36, UR12 ;  /* 0x0000000c24247c20 */ /* 0x000fe20008410000 */
[----:B------:R-:W-:Y:S01]  /*3cf0*/  FMUL.FTZ R5, R144, R5 ;  /* 0x0000000590057220 */ /* 0x000fe20000410000 */
[----:B------:R1:W5:Y:S01]  /*3d00*/  LDL.LU R69, [R1+0x34] ;  /* 0x0000340001457983 */ /* 0x0003620000300800 */
[----:B------:R-:W-:Y:S01]  /*3d10*/  FADD.FTZ R17, -R132, R53 ;  /* 0x0000003584117221 */ /* 0x000fe20000010100 */
[----:B------:R-:W-:Y:S01]  /*3d20*/  FMUL.FTZ R0, R143, R0 ;  /* 0x000000008f007220 */ /* 0x000fe20000410000 */
[----:B------:R-:W-:Y:S01]  /*3d30*/  FMUL.FTZ R5, R36, R5 ;  /* 0x0000000524057220 */ /* 0x000fe20000410000 */
[----:B------:R1:W5:Y:S01]  /*3d40*/  LDL.LU R68, [R1+0x30] ;  /* 0x0000300001447983 */ /* 0x0003620000300800 */
[----:B------:R-:W-:Y:S01]  /*3d50*/  FMUL.FTZ R17, R142, R17 ;  /* 0x000000118e117220 */ /* 0x000fe20000410000 */
[----:B------:R-:W-:Y:S01]  /*3d60*/  FMUL.FTZ R36, R48, UR12 ;  /* 0x0000000c30247c20 */ /* 0x000fe20008410000 */
[----:B------:R-:W-:Y:S01]  /*3d70*/  FMUL.FTZ R4, R4, R0 ;  /* 0x0000000004047220 */ /* 0x000fe20000410000 */
[----:B------:R-:W-:Y:S01]  /*3d80*/  FMUL.FTZ R21, R21, UR12 ;  /* 0x0000000c15157c20 */ /* 0x000fe20008410000 */
[----:B------:R-:W-:Y:S01]  /*3d90*/  F2FP.BF16.F32.PACK_AB R48, R32, R33 ;  /* 0x000000212030723e */ /* 0x000fe200000010ff */
[----:B------:R-:W-:Y:S01]  /*3da0*/  FMUL.FTZ R0, R36, R17 ;  /* 0x0000001124007220 */ /* 0x000fe20000410000 */
[----:B------:R-:W-:Y:S01]  /*3db0*/  F2FP.BF16.F32.PACK_AB R36, R5, R16 ;  /* 0x000000100524723e */ /* 0x000fe200000010ff */
[C---:B------:R-:W-:Y:S01]  /*3dc0*/  FADD.FTZ R16, -R132.reuse, R64 ;  /* 0x0000004084107221 */ /* 0x040fe20000010100 */
[----:B------:R-:W-:Y:S01]  /*3dd0*/  FADD.FTZ R5, -R132, R65 ;  /* 0x0000004184057221 */ /* 0x000fe20000010100 */
[----:B------:R-:W-:Y:S01]  /*3de0*/  FFMA.FTZ R17, -R128, R128, 1 ;  /* 0x3f80000080117423 */ /* 0x000fe20000010180 */
[----:B------:R-:W-:Y:S01]  /*3df0*/  F2FP.BF16.F32.PACK_AB R33, R0, R4 ;  /* 0x000000040021723e */ /* 0x000fe200000010ff */
[----:B------:R-:W-:Y:S01]  /*3e00*/  FMUL.FTZ R16, R140, R16 ;  /* 0x000000108c107220 */ /* 0x000fe20000410000 */
[C---:B------:R-:W-:Y:S01]  /*3e10*/  FADD.FTZ R4, -R131.reuse, R6 ;  /* 0x0000000683047221 */ /* 0x040fe20000010100 */
[----:B------:R-:W-:Y:S01]  /*3e20*/  FADD.FTZ R0, -R131, R7 ;  /* 0x0000000783007221 */ /* 0x000fe20000010100 */
[----:B------:R-:W-:Y:S01]  /*3e30*/  FMUL.FTZ R5, R141, R5 ;  /* 0x000000058d057220 */ /* 0x000fe20000410000 */
[----:B------:R-:W-:Y:S01]  /*3e40*/  FMUL.FTZ R21, R21, R16 ;  /* 0x0000001015157220 */ /* 0x000fe20000410000 */
[----:B------:R-:W-:Y:S01]  /*3e50*/  FFMA.FTZ R16, -R127, R127, 1 ;  /* 0x3f8000007f107423 */ /* 0x000fe2000001017f */
[----:B------:R-:W-:Y:S01]  /*3e60*/  FMUL.FTZ R4, R198, R4 ;  /* 0x00000004c6047220 */ /* 0x000fe20000410000 */
[----:B------:R-:W-:Y:S01]  /*3e70*/  FMUL.FTZ R0, R197, R0 ;  /* 0x00000000c5007220 */ /* 0x000fe20000410000 */
[----:B------:R-:W-:Y:S01]  /*3e80*/  SHF.L.U32 R128, R125, 0x2, RZ ;  /* 0x000000027d807819 */ /* 0x000fe200000006ff */
[----:B------:R-:W-:Y:S01]  /*3e90*/  FMUL.FTZ R20, R20, UR12 ;  /* 0x0000000c14147c20 */ /* 0x000fe20008410000 */
[----:B------:R-:W-:Y:S01]  /*3ea0*/  FMUL.FTZ R17, R17, UR12 ;  /* 0x0000000c11117c20 */ /* 0x000fe20008410000 */
[----:B------:R-:W-:Y:S01]  /*3eb0*/  FMUL.FTZ R16, R16, UR12 ;  /* 0x0000000c10107c20 */ /* 0x000fe20008410000 */
[----:B------:R-:W-:Y:S01]  /*3ec0*/  LOP3.LUT R128, R128, 0x18, RZ, 0xc0, !PT ;  /* 0x0000001880807812 */ /* 0x000fe200078ec0ff */
[----:B------:R-:W-:Y:S01]  /*3ed0*/  FMUL.FTZ R20, R20, R5 ;  /* 0x0000000514147220 */ /* 0x000fe20000410000 */
[----:B------:R-:W-:Y:S01]  /*3ee0*/  SHF.L.U32 R127, R125, 0x5, RZ ;  /* 0x000000057d7f7819 */ /* 0x000fe200000006ff */
[----:B------:R-:W-:Y:S01]  /*3ef0*/  FMUL.FTZ R17, R17, R4 ;  /* 0x0000000411117220 */ /* 0x000fe20000410000 */
        /* <DEDUP_REMOVED lines=11> */
[----:B------:R-:W-:Y:S02]  /*3fb0*/  VIADD R117, R117, UR13 ;  /* 0x0000000d75757c36 */ /* 0x000fe40008000000 */
        /* <DEDUP_REMOVED lines=19> */
.L_x_1262:
[----:B------:R2:W-:Y:S01]  /*40f0*/  STS [R133+0xa000], R3 ;  /* 0x00a0000385007388 */ /* 0x0005e20000000800 */
[C---:B------:R-:W-:Y:S01]  /*4100*/  FADD.FTZ R0, -R131.reuse, R23 ;  /* 0x0000001783007221 */ /* 0x040fe20000010100 */
[----:B------:R-:W-:Y:S01]  /*4110*/  FADD.FTZ R22, -R131, R22 ;  /* 0x0000001683167221 */ /* 0x000fe20000010100 */
[----:B-1----:R-:W-:Y:S01]  /*4120*/  FFMA.FTZ R5, -R191, R191, 1 ;  /* 0x3f800000bf057423 */ /* 0x002fe200000101bf */
[----:B------:R-:W-:Y:S01]  /*4130*/  FFMA.FTZ R4, -R190, R190, 1 ;  /* 0x3f800000be047423 */ /* 0x000fe200000101be */
[----:B------:R-:W-:Y:S01]  /*4140*/  FMUL.FTZ R0, R180, R0 ;  /* 0x00000000b4007220 */ /* 0x000fe20000410000 */
[----:B------:R-:W-:Y:S01]  /*4150*/  FMUL.FTZ R22, R181, R22 ;  /* 0x00000016b5167220 */ /* 0x000fe20000410000 */
[----:B------:R-:W-:Y:S01]  /*4160*/  FMUL.FTZ R5, R5, UR12 ;  /* 0x0000000c05057c20 */ /* 0x000fe20008410000 */
[----:B------:R-:W-:Y:S01]  /*4170*/  FMUL.FTZ R4, R4, UR12 ;  /* 0x0000000c04047c20 */ /* 0x000fe20008410000 */
[----:B------:R-:W-:Y:S01]  /*4180*/  FADD.FTZ R19, -R131, R19 ;  /* 0x0000001383137221 */ /* 0x000fe20000010100 */
[----:B------:R-:W-:Y:S01]  /*4190*/  FFMA.FTZ R6, -R196, R196, 1 ;  /* 0x3f800000c4067423 */ /* 0x000fe200000101c4 */
        /* <DEDUP_REMOVED lines=8> */
[----:B------:R-:W-:Y:S01]  /*4220*/  FMUL.FTZ R19, R6, R19 ;  /* 0x0000001306137220 */ /* 0x000fe20000410000 */
[----:B------:R-:W-:Y:S01]  /*4230*/  FFMA.FTZ R6, -R178, R178, 1 ;  /* 0x3f800000b2067423 */ /* 0x000fe200000101b2 */
[----:B------:R-:W-:Y:S01]  /*4240*/  FMUL.FTZ R38, R5, R38 ;  /* 0x0000002605267220 */ /* 0x000fe20000410000 */
[----:B------:R-:W-:Y:S01]  /*4250*/  FMUL.FTZ R35, R172, R35 ;  /* 0x00000023ac237220 */ /* 0x000fe20000410000 */
[C---:B------:R-:W-:Y:S01]  /*4260*/  FADD.FTZ R18, -R131.reuse, R18 ;  /* 0x0000001283127221 */ /* 0x040fe20000010100 */
[----:B------:R-:W-:Y:S01]  /*4270*/  FMUL.FTZ R6, R6, UR12 ;  /* 0x0000000c06067c20 */ /* 0x000fe20008410000 */
[----:B--2---:R-:W-:Y:S01]  /*4280*/  F2FP.BF16.F32.PACK_AB R3, R16, R17 ;  /* 0x000000111003723e */ /* 0x004fe200000010ff */
[----:B------:R-:W-:Y:S01]  /*4290*/  FMUL.FTZ R16, R4, R0 ;  /* 0x0000000004107220 */ /* 0x000fe20000410000 */
[----:B------:R-:W-:Y:S01]  /*42a0*/  FADD.FTZ R0, -R131, R39 ;  /* 0x0000002783007221 */ /* 0x000fe20000010100 */
[----:B------:R-:W-:Y:S01]  /*42b0*/  FFMA.FTZ R4, -R176, R176, 1 ;  /* 0x3f800000b0047423 */ /* 0x000fe200000101b0 */
[----:B------:R-:W-:Y:S01]  /*42c0*/  FFMA.FTZ R7, -R199, R199, 1 ;  /* 0x3f800000c7077423 */ /* 0x000fe200000101c7 */
[----:B------:R-:W-:Y:S01]  /*42d0*/  FADD.FTZ R50, -R131, R50 ;  /* 0x0000003283327221 */ /* 0x000fe20000010100 */
[----:B------:R-:W-:Y:S01]  /*42e0*/  FMUL.FTZ R0, R165, R0 ;  /* 0x00000000a5007220 */ /* 0x000fe20000410000 */
[----:B------:R-:W-:Y:S01]  /*42f0*/  FMUL.FTZ R4, R4, UR12 ;  /* 0x0000000c04047c20 */ /* 0x000fe20008410000 */
[----:B------:R-:W-:Y:S01]  /*4300*/  FMUL.FTZ R35, R6, R35 ;  /* 0x0000002306237220 */ /* 0x000fe20000410000 */
[----:B------:R-:W-:Y:S01]  /*4310*/  FMUL.FTZ R18, R184, R18 ;  /* 0x00000012b8127220 */ /* 0x000fe20000410000 */
[----:B------:R-:W-:Y:S01]  /*4320*/  FMUL.FTZ R7, R7, UR12 ;  /* 0x0000000c07077c20 */ /* 0x000fe20008410000 */
[----:B------:R-:W-:Y:S01]  /*4330*/  FMUL.FTZ R4, R4, R0 ;  /* 0x0000000004047220 */ /* 0x000fe20000410000 */
[----:B------:R1:W-:Y:S01]  /*4340*/  STS [R133+0xa400], R3 ;  /* 0x00a4000385007388 */ /* 0x0003e20000000800 */
[----:B------:R-:W-:Y:S01]  /*4350*/  FMUL.FTZ R50, R158, R50 ;  /* 0x000000329e327220 */ /* 0x000fe20000410000 */
[----:B------:R-:W-:Y:S01]  /*4360*/  FFMA.FTZ R5, -R169, R169, 1 ;  /* 0x3f800000a9057423 */ /* 0x000fe200000101a9 */
[C---:B------:R-:W-:Y:S01]  /*4370*/  FADD.FTZ R51, -R131.reuse, R51 ;  /* 0x0000003383337221 */ /* 0x040fe20000010100 */
[----:B------:R-:W-:Y:S01]  /*4380*/  F2FP.BF16.F32.PACK_AB R38, R4, R38 ;  /* 0x000000260426723e */ /* 0x000fe200000010ff */
[----:B------:R-:W-:Y:S01]  /*4390*/  FFMA.FTZ R4, -R164, R164, 1 ;  /* 0x3f800000a4047423 */ /* 0x000fe200000101a4 */
[----:B------:R-:W-:Y:S01]  /*43a0*/  FADD.FTZ R54, -R131, R54 ;  /* 0x0000003683367221 */ /* 0x000fe20000010100 */
[----:B------:R-:W-:Y:S01]  /*43b0*/  FMUL.FTZ R18, R7, R18 ;  /* 0x0000001207127220 */ /* 0x000fe20000410000 */
[----:B------:R-:W-:Y:S01]  /*43c0*/  FMUL.FTZ R51, R159, R51 ;  /* 0x000000339f337220 */ /* 0x000fe20000410000 */
[----:B------:R-:W-:Y:S01]  /*43d0*/  FMUL.FTZ R6, R4, UR12 ;  /* 0x0000000c04067c20 */ /* 0x000fe20008410000 */
[----:B------:R-:W-:Y:S01]  /*43e0*/  FFMA.FTZ R4, -R162, R162, 1 ;  /* 0x3f800000a2047423 */ /* 0x000fe200000101a2 */
[----:B------:R-:W-:Y:S01]  /*43f0*/  FMUL.FTZ R54, R155, R54 ;  /* 0x000000369b367220 */ /* 0x000fe20000410000 */
[----:B------:R-:W-:Y:S01]  /*4400*/  F2FP.BF16.F32.PACK_AB R0, R19, R18 ;  /* 0x000000121300723e */ /* 0x000fe200000010ff */
[----:B------:R-:W-:Y:S01]  /*4410*/  FMUL.FTZ R50, R6, R50 ;  /* 0x0000003206327220 */ /* 0x000fe20000410000 */
[----:B------:R-:W-:Y:S01]  /*4420*/  FMUL.FTZ R6, R5, UR12 ;  /* 0x0000000c05067c20 */ /* 0x000fe20008410000 */
[----:B------:R-:W-:Y:S01]  /*4430*/  FMUL.FTZ R5, R4, UR12 ;  /* 0x0000000c04057c20 */ /* 0x000fe20008410000 */
[----:B------:R-:W-:Y:S01]  /*4440*/  MOV R18, 0x10 ;  /* 0x0000001000127802 */ /* 0x000fe20000000f00 */
[----:B------:R-:W-:Y:S01]  /*4450*/  FADD.FTZ R66, -R131, R66 ;  /* 0x0000004283427221 */ /* 0x000fe20000010100 */
[----:B------:R-:W-:Y:S01]  /*4460*/  FMUL.FTZ R51, R6, R51 ;  /* 0x0000003306337220 */ /* 0x000fe20000410000 */
[----:B------:R-:W-:Y:S01]  /*4470*/  FMUL.FTZ R54, R5, R54 ;  /* 0x0000003605367220 */ /* 0x000fe20000410000 */
[----:B------:R-:W-:Y:S01]  /*4480*/  FADD.FTZ R4, -R131, R67 ;  /* 0x0000004383047221 */ /* 0x000fe20000010100 */
[----:B------:R-:W-:Y:S01]  /*4490*/  FFMA.FTZ R6, -R153, R153, 1 ;  /* 0x3f80000099067423 */ /* 0x000fe20000010199 */
[----:B------:R-:W-:Y:S01]  /*44a0*/  FFMA.FTZ R5, -R152, R152, 1 ;  /* 0x3f80000098057423 */ /* 0x000fe20000010198 */
[----:B------:R-:W-:Y:S01]  /*44b0*/  SEL R18, R18, 0xfffffff0, !P1 ;  /* 0xfffffff012127807 */ /* 0x000fe20004800000 */
[----:B------:R-:W-:Y:S01]  /*44c0*/  FMUL.FTZ R66, R149, R66 ;  /* 0x0000004295427220 */ /* 0x000fe20000410000 */
[----:B------:R-:W-:Y:S01]  /*44d0*/  FMUL.FTZ R4, R148, R4 ;  /* 0x0000000494047220 */ /* 0x000fe20000410000 */
[----:B------:R-:W-:Y:S01]  /*44e0*/  FMUL.FTZ R6, R6, UR12 ;  /* 0x0000000c06067c20 */ /* 0x000fe20008410000 */
[----:B------:R-:W-:Y:S01]  /*44f0*/  FMUL.FTZ R5, R5, UR12 ;  /* 0x0000000c05057c20 */ /* 0x000fe20008410000 */
[----:B------:R-:W-:Y:S01]  /*4500*/  FADD.FTZ R34, -R131, R34 ;  /* 0x0000002283227221 */ /* 0x000fe20000010100 */
[----:B------:R-:W-:Y:S01]  /*4510*/  FFMA.FTZ R7, -R179, R179, 1 ;  /* 0x3f800000b3077423 */ /* 0x000fe200000101b3 */
[----:B------:R-:W-:Y:S01]  /*4520*/  IADD3 R18, PT, PT, R18, R133, RZ ;  /* 0x0000008512127210 */ /* 0x000fe20007ffe0ff */
[----:B------:R-:W-:Y:S01]  /*4530*/  FMUL.FTZ R66, R6, R66 ;  /* 0x0000004206427220 */ /* 0x000fe20000410000 */
[----:B------:R-:W-:Y:S01]  /*4540*/  FMUL.FTZ R4, R5, R4 ;  /* 0x0000000405047220 */ /* 0x000fe20000410000 */
[----:B------:R-:W-:Y:S01]  /*4550*/  FMUL.FTZ R34, R173, R34 ;  /* 0x00000022ad227220 */ /* 0x000fe20000410000 */
[----:B------:R-:W-:Y:S01]  /*4560*/  FMUL.FTZ R7, R7, UR12 ;  /* 0x0000000c07077c20 */ /* 0x000fe20008410000 */
[----:B------:R2:W-:Y:S01]  /*4570*/  STS [R18+0xa400], R0 ;  /* 0x00a4000012007388 */ /* 0x0005e20000000800 */
[----:B-1---5:R-:W-:Y:S01]  /*4580*/  FADD.FTZ R3, -R130, R13 ;  /* 0x0000000d82037221 */ /* 0x022fe20000010100 */
[----:B------:R-:W-:Y:S01]  /*4590*/  F2FP.BF16.F32.PACK_AB R66, R4, R66 ;  /* 0x000000420442723e */ /* 0x000fe200000010ff */
[----:B------:R-:W-:Y:S01]  /*45a0*/  FMUL.FTZ R34, R7, R34 ;  /* 0x0000002207227220 */ /* 0x000fe20000410000 */
[----:B------:R-:W-:Y:S01]  /*45b0*/  FADD.FTZ R55, -R131, R55 ;  /* 0x0000003783377221 */ /* 0x000fe20000010100 */
[----:B------:R-:W-:Y:S01]  /*45c0*/  FFMA.FTZ R7, -R163, R163, 1 ;  /* 0x3f800000a3077423 */ /* 0x000fe200000101a3 */
[----:B------:R-:W-:Y:S01]  /*45d0*/  FADD.FTZ R12, -R130, R12 ;  /* 0x0000000c820c7221 */ /* 0x000fe20000010100 */
[----:B------:R-:W-:Y:S01]  /*45e0*/  FFMA.FTZ R5, -R231, R231, 1 ;  /* 0x3f800000e7057423 */ /* 0x000fe200000101e7 */
[----:B------:R-:W-:Y:S01]  /*45f0*/  FFMA.FTZ R4, -R230, R230, 1 ;  /* 0x3f800000e6047423 */ /* 0x000fe200000101e6 */
[----:B------:R-:W-:Y:S01]  /*4600*/  FMUL.FTZ R3, R219, R3 ;  /* 0x00000003db037220 */ /* 0x000fe20000410000 */
[----:B------:R-:W-:Y:S01]  /*4610*/  FMUL.FTZ R55, R154, R55 ;  /* 0x000000379a377220 */ /* 0x000fe20000410000 */
[----:B------:R-:W-:Y:S01]  /*4620*/  FMUL.FTZ R7, R7, UR12 ;  /* 0x0000000c07077c20 */ /* 0x000fe20008410000 */
[----:B------:R-:W-:Y:S01]  /*4630*/  FMUL.FTZ R12, R220, R12 ;  /* 0x0000000cdc0c7220 */ /* 0x000fe20000410000 */
[----:B------:R-:W-:Y:S01]  /*4640*/  FMUL.FTZ R5, R5, UR12 ;  /* 0x0000000c05057c20 */ /* 0x000fe20008410000 */
[----:B------:R-:W-:Y:S01]  /*4650*/  FMUL.FTZ R4, R4, UR12 ;  /* 0x0000000c04047c20 */ /* 0x000fe20008410000 */
[----:B------:R-:W-:Y:S01]  /*4660*/  FMUL.FTZ R55, R7, R55 ;  /* 0x0000003707377220 */ /* 0x000fe20000410000 */
[----:B------:R-:W-:Y:S01]  /*4670*/  FADD.FTZ R28, -R130, R28 ;  /* 0x0000001c821c7221 */ /* 0x000fe20000010100 */
[----:B------:R-:W-:Y:S01]  /*4680*/  FMUL.FTZ R12, R5, R12 ;  /* 0x0000000c050c7220 */ /* 0x000fe20000410000 */
[----:B------:R-:W-:Y:S01]  /*4690*/  FMUL.FTZ R19, R4, R3 ;  /* 0x0000000304137220 */ /* 0x000fe20000410000 */
[C---:B------:R-:W-:Y:S01]  /*46a0*/  FADD.FTZ R3, -R130.reuse, R29 ;  /* 0x0000001d82037221 */ /* 0x040fe20000010100 */
[----:B------:R-:W-:Y:S01]  /*46b0*/  FFMA.FTZ R5, -R213, R213, 1 ;  /* 0x3f800000d5057423 */ /* 0x000fe200000101d5 */
[C---:B------:R-:W-:Y:S01]  /*46c0*/  FADD.FTZ R8, -R130.reuse, R8 ;  /* 0x0000000882087221 */ /* 0x040fe20000010100 */
[----:B------:R-:W-:Y:S01]  /*46d0*/  FADD.FTZ R9, -R130, R9 ;  /* 0x0000000982097221 */ /* 0x000fe20000010100 */
[----:B------:R-:W-:Y:S01]  /*46e0*/  FFMA.FTZ R7, -R235, R235, 1 ;  /* 0x3f800000eb077423 */ /* 0x000fe200000101eb */
[----:B------:R-:W-:Y:S01]  /*46f0*/  FFMA.FTZ R6, -R234, R234, 1 ;  /* 0x3f800000ea067423 */ /* 0x000fe200000101ea */
[----:B------:R-:W-:Y:S01]  /*4700*/  FFMA.FTZ R4, -R212, R212, 1 ;  /* 0x3f800000d4047423 */ /* 0x000fe200000101d4 */
[----:B------:R-:W-:Y:S01]  /*4710*/  FMUL.FTZ R28, R205, R28 ;  /* 0x0000001ccd1c7220 */ /* 0x000fe20000410000 */
[----:B------:R-:W-:Y:S01]  /*4720*/  FMUL.FTZ R5, R5, UR12 ;  /* 0x0000000c05057c20 */ /* 0x000fe20008410000 */
[----:B------:R-:W-:Y:S01]  /*4730*/  FMUL.FTZ R8, R225, R8 ;  /* 0x00000008e1087220 */ /* 0x000fe20000410000 */
[----:B------:R-:W-:Y:S01]  /*4740*/  FMUL.FTZ R9, R224, R9 ;  /* 0x00000009e0097220 */ /* 0x000fe20000410000 */
[----:B------:R-:W-:Y:S01]  /*4750*/  FMUL.FTZ R7, R7, UR12 ;  /* 0x0000000c07077c20 */ /* 0x000fe20008410000 */
[----:B------:R-:W-:Y:S01]  /*4760*/  FMUL.FTZ R6, R6, UR12 ;  /* 0x0000000c06067c20 */ /* 0x000fe20008410000 */
[----:B------:R-:W-:Y:S01]  /*4770*/  FMUL.FTZ R3, R204, R3 ;  /* 0x00000003cc037220 */ /* 0x000fe20000410000 */
[----:B------:R-:W-:Y:S01]  /*4780*/  FMUL.FTZ R4, R4, UR12 ;  /* 0x0000000c04047c20 */ /* 0x000fe20008410000 */
[----:B------:R-:W-:Y:S01]  /*4790*/  F2FP.BF16.F32.PACK_AB R32, R20, R21 ;  /* 0x000000151420723e */ /* 0x000fe200000010ff */
[----:B------:R-:W-:Y:S01]  /*47a0*/  FMUL.FTZ R20, R5, R28 ;  /* 0x0000001c05147220 */ /* 0x000fe20000410000 */
[----:B------:R-:W-:Y:S01]  /*47b0*/  FMUL.FTZ R8, R7, R8 ;  /* 0x0000000807087220 */ /* 0x000fe20000410000 */
[----:B------:R-:W-:Y:S01]  /*47c0*/  FMUL.FTZ R9, R6, R9 ;  /* 0x0000000906097220 */ /* 0x000fe20000410000 */
[----:B------:R-:W-:Y:S01]  /*47d0*/  FMUL.FTZ R3, R4, R3 ;  /* 0x0000000304037220 */ /* 0x000fe20000410000 */
[C---:B------:R-:W-:Y:S01]  /*47e0*/  FADD.FTZ R24, -R130.reuse, R24 ;  /* 0x0000001882187221 */ /* 0x040fe20000010100 */
[----:B------:R-:W-:Y:S01]  /*47f0*/  FFMA.FTZ R7, -R221, R221, 1 ;  /* 0x3f800000dd077423 */ /* 0x000fe200000101dd */
[----:B------:R-:W-:Y:S01]  /*4800*/  STS [R18+0xa000], R100 ;  /* 0x00a0006412007388 */ /* 0x000fe20000000800 */
[----:B--2---:R-:W-:Y:S01]  /*4810*/  F2FP.BF16.F32.PACK_AB R0, R9, R8 ;  /* 0x000000080900723e */ /* 0x004fe200000010ff */
[----:B------:R-:W-:Y:S01]  /*4820*/  FMUL.FTZ R24, R209, R24 ;  /* 0x00000018d1187220 */ /* 0x000fe20000410000 */
[----:B------:R-:W-:Y:S01]  /*4830*/  F2FP.BF16.F32.PACK_AB R20, R3, R20 ;  /* 0x000000140314723e */ /* 0x000fe200000010ff */
[----:B------:R-:W-:Y:S01]  /*4840*/  FMUL.FTZ R7, R7, UR12 ;  /* 0x0000000c07077c20 */ /* 0x000fe20008410000 */
[----:B------:R-:W-:Y:S01]  /*4850*/  FADD.FTZ R3, -R130, R45 ;  /* 0x0000002d82037221 */ /* 0x000fe20000010100 */
[----:B------:R-:W-:Y:S01]  /*4860*/  FFMA.FTZ R4, -R202, R202, 1 ;  /* 0x3f800000ca047423 */ /* 0x000fe200000101ca */
[----:B------:R1:W-:Y:S01]  /*4870*/  STS [R133+0xc000], R0 ;  /* 0x00c0000085007388 */ /* 0x0003e20000000800 */
[----:B------:R-:W-:Y:S01]  /*4880*/  FMUL.FTZ R24, R7, R24 ;  /* 0x0000001807187220 */ /* 0x000fe20000410000 */
[----:B------:R-:W-:Y:S01]  /*4890*/  FMUL.FTZ R3, R186, R3 ;  /* 0x00000003ba037220 */ /* 0x000fe20000410000 */
[----:B------:R-:W-:Y:S01]  /*48a0*/  FMUL.FTZ R4, R4, UR12 ;  /* 0x0000000c04047c20 */ /* 0x000fe20008410000 */
[C---:B------:R-:W-:Y:S01]  /*48b0*/  FADD.FTZ R40, -R130.reuse, R40 ;  /* 0x0000002882287221 */ /* 0x040fe20000010100 */
[----:B------:R-:W-:Y:S01]  /*48c0*/  FFMA.FTZ R7, -R207, R207, 1 ;  /* 0x3f800000cf077423 */ /* 0x000fe200000101cf */
[----:B------:R-:W-:Y:S01]  /*48d0*/  FADD.FTZ R44, -R130, R44 ;  /* 0x0000002c822c7221 */ /* 0x000fe20000010100 */
[----:B------:R-:W-:Y:S01]  /*48e0*/  FFMA.FTZ R5, -R203, R203, 1 ;  /* 0x3f800000cb057423 */ /* 0x000fe200000101cb */
[----:B------:R-:W-:Y:S01]  /*48f0*/  F2FP.BF16.F32.PACK_AB R19, R19, R12 ;  /* 0x0000000c1313723e */ /* 0x000fe200000010ff */
[----:B------:R-:W-:Y:S01]  /*4900*/  FMUL.FTZ R12, R4, R3 ;  /* 0x00000003040c7220 */ /* 0x000fe20000410000 */
[----:B------:R-:W-:Y:S01]  /*4910*/  FMUL.FTZ R40, R195, R40 ;  /* 0x00000028c3287220 */ /* 0x000fe20000410000 */
[----:B------:R-:W-:Y:S01]  /*4920*/  FMUL.FTZ R7, R7, UR12 ;  /* 0x0000000c07077c20 */ /* 0x000fe20008410000 */
[----:B------:R-:W-:Y:S01]  /*4930*/  FMUL.FTZ R44, R187, R44 ;  /* 0x0000002cbb2c7220 */ /* 0x000fe20000410000 */
[----:B------:R-:W-:Y:S01]  /*4940*/  FMUL.FTZ R5, R5, UR12 ;  /* 0x0000000c05057c20 */ /* 0x000fe20008410000 */
[----:B------:R-:W-:Y:S01]  /*4950*/  FFMA.FTZ R4, -R188, R188, 1 ;  /* 0x3f800000bc047423 */ /* 0x000fe200000101bc */
[----:B------:R-:W-:Y:S01]  /*4960*/  FMUL.FTZ R40, R7, R40 ;  /* 0x0000002807287220 */ /* 0x000fe20000410000 */
[----:B------:R-:W-:Y:S01]  /*4970*/  FADD.FTZ R60, -R130, R60 ;  /* 0x0000003c823c7221 */ /* 0x000fe20000010100 */
[----:B------:R-:W-:Y:S01]  /*4980*/  FMUL.FTZ R44, R5, R44 ;  /* 0x0000002c052c7220 */ /* 0x000fe20000410000 */
[----:B------:R-:W-:Y:S01]  /*4990*/  FMUL.FTZ R7, R4, UR12 ;  /* 0x0000000c04077c20 */ /* 0x000fe20008410000 */
[----:B------:R-:W-:Y:S01]  /*49a0*/  FADD.FTZ R3, -R130, R61 ;  /* 0x0000003d82037221 */ /* 0x000fe20000010100 */
[----:B------:R-:W-:Y:S01]  /*49b0*/  FFMA.FTZ R5, -R182, R182, 1 ;  /* 0x3f800000b6057423 */ /* 0x000fe200000101b6 */
[----:B------:R-:W-:Y:S01]  /*49c0*/  FFMA.FTZ R4, -R185, R185, 1 ;  /* 0x3f800000b9047423 */ /* 0x000fe200000101b9 */
[----:B------:R-:W-:Y:S01]  /*49d0*/  FMUL.FTZ R60, R171, R60 ;  /* 0x0000003cab3c7220 */ /* 0x000fe20000410000 */
[----:B------:R-:W-:Y:S01]  /*49e0*/  FMUL.FTZ R3, R168, R3 ;  /* 0x00000003a8037220 */ /* 0x000fe20000410000 */
[----:B------:R-:W-:Y:S01]  /*49f0*/  FMUL.FTZ R5, R5, UR12 ;  /* 0x0000000c05057c20 */ /* 0x000fe20008410000 */
[----:B------:R-:W-:Y:S01]  /*4a00*/  FMUL.FTZ R4, R4, UR12 ;  /* 0x0000000c04047c20 */ /* 0x000fe20008410000 */
[----:B-1----:R-:W-:Y:S01]  /*4a10*/  FFMA.FTZ R0, -R250, R250, 1 ;  /* 0x3f800000fa007423 */ /* 0x002fe200000101fa */
[----:B------:R-:W-:Y:S01]  /*4a20*/  FADD.FTZ R14, -R129, R14 ;  /* 0x0000000e810e7221 */ /* 0x000fe20000010100 */
[----:B------:R-:W-:Y:S01]  /*4a30*/  FMUL.FTZ R13, R5, R60 ;  /* 0x0000003c050d7220 */ /* 0x000fe20000410000 */
[----:B------:R-:W-:Y:S01]  /*4a40*/  FMUL.FTZ R3, R4, R3 ;  /* 0x0000000304037220 */ /* 0x000fe20000410000 */
[----:B------:R-:W-:Y:S01]  /*4a50*/  FMUL.FTZ R4, R0, UR12 ;  /* 0x0000000c00047c20 */ /* 0x000fe20008410000 */
[C---:B------:R-:W-:Y:S01]  /*4a60*/  FADD.FTZ R15, -R129.reuse, R15 ;  /* 0x0000000f810f7221 */ /* 0x040fe20000010100 */
[----:B------:R-:W-:Y:S01]  /*4a70*/  FFMA.FTZ R0, -R248, R248, 1 ;  /* 0x3f800000f8007423 */ /* 0x000fe200000101f8 */
[----:B------:R-:W-:Y:S01]  /*4a80*/  FADD.FTZ R11, -R129, R11 ;  /* 0x0000000b810b7221 */ /* 0x000fe20000010100 */
[----:B------:R-:W-:Y:S01]  /*4a90*/  F2FP.BF16.F32.PACK_AB R13, R3, R13 ;  /* 0x0000000d030d723e */ /* 0x000fe200000010ff */
[----:B------:R-:W-:Y:S01]  /*4aa0*/  FFMA.FTZ R3, -R251, R251, 1 ;  /* 0x3f800000fb037423 */ /* 0x000fe200000101fb */
[----:B------:R-:W-:Y:S01]  /*4ab0*/  FMUL.FTZ R14, R245, R14 ;  /* 0x0000000ef50e7220 */ /* 0x000fe20000410000 */
[----:B------:R-:W-:Y:S01]  /*4ac0*/  FMUL.FTZ R15, R244, R15 ;  /* 0x0000000ff40f7220 */ /* 0x000fe20000410000 */
[----:B------:R-:W-:Y:S01]  /*4ad0*/  FMUL.FTZ R0, R0, UR12 ;  /* 0x0000000c00007c20 */ /* 0x000fe20008410000 */
[----:B------:R-:W-:Y:S01]  /*4ae0*/  FMUL.FTZ R5, R3, UR12 ;  /* 0x0000000c03057c20 */ /* 0x000fe20008410000 */
[----:B------:R-:W-:Y:S01]  /*4af0*/  FFMA.FTZ R3, -R249, R249, 1 ;  /* 0x3f800000f9037423 */ /* 0x000fe200000101f9 */
[----:B------:R-:W-:Y:S01]  /*4b00*/  FMUL.FTZ R11, R246, R11 ;  /* 0x0000000bf60b7220 */ /* 0x000fe20000410000 */
[----:B------:R-:W-:Y:S01]  /*4b10*/  FMUL.FTZ R15, R0, R15 ;  /* 0x0000000f000f7220 */ /* 0x000fe20000410000 */
[----:B------:R-:W-:Y:S01]  /*4b20*/  FADD.FTZ R10, -R129, R10 ;  /* 0x0000000a810a7221 */ /* 0x000fe20000010100 */
[----:B------:R-:W-:Y:S01]  /*4b30*/  FMUL.FTZ R3, R3, UR12 ;  /* 0x0000000c03037c20 */ /* 0x000fe20008410000 */
[----:B------:R-:W-:Y:S01]  /*4b40*/  FADD.FTZ R26, -R129, R26 ;  /* 0x0000001a811a7221 */ /* 0x000fe20000010100 */
[----:B------:R-:W-:Y:S01]  /*4b50*/  FFMA.FTZ R0, -R240, R240, 1 ;  /* 0x3f800000f0007423 */ /* 0x000fe200000101f0 */
[----:B------:R-:W-:Y:S01]  /*4b60*/  FMUL.FTZ R8, R4, R11 ;  /* 0x0000000b04087220 */ /* 0x000fe20000410000 */
[----:B------:R-:W-:Y:S01]  /*4b70*/  FMUL.FTZ R14, R3, R14 ;  /* 0x0000000e030e7220 */ /* 0x000fe20000410000 */
[----:B------:R-:W-:Y:S01]  /*4b80*/  FFMA.FTZ R3, -R241, R241, 1 ;  /* 0x3f800000f1037423 */ /* 0x000fe200000101f1 */
[----:B------:R-:W-:Y:S01]  /*4b90*/  FMUL.FTZ R10, R247, R10 ;  /* 0x0000000af70a7220 */ /* 0x000fe20000410000 */
[----:B------:R-:W-:Y:S01]  /*4ba0*/  FMUL.FTZ R26, R237, R26 ;  /* 0x0000001aed1a7220 */ /* 0x000fe20000410000 */
[----:B------:R-:W-:Y:S01]  /*4bb0*/  FADD.FTZ R25, -R130, R25 ;  /* 0x0000001982197221 */ /* 0x000fe20000010100 */
[----:B------:R-:W-:Y:S01]  /*4bc0*/  FMUL.FTZ R4, R3, UR12 ;  /* 0x0000000c03047c20 */ /* 0x000fe20008410000 */
[----:B------:R-:W-:Y:S01]  /*4bd0*/  FMUL.FTZ R9, R0, UR12 ;  /* 0x0000000c00097c20 */ /* 0x000fe20008410000 */
[----:B------:R-:W-:Y:S01]  /*4be0*/  FFMA.FTZ R6, -R218, R218, 1 ;  /* 0x3f800000da067423 */ /* 0x000fe200000101da */
[----:B------:R-:W-:Y:S01]  /*4bf0*/  FFMA.FTZ R3, -R239, R239, 1 ;  /* 0x3f800000ef037423 */ /* 0x000fe200000101ef */
[----:B------:R-:W-:Y:S01]  /*4c00*/  FADD.FTZ R56, -R130, R56 ;  /* 0x0000003882387221 */ /* 0x000fe20000010100 */
[----:B------:R-:W-:Y:S01]  /*4c10*/  FFMA.FTZ R0, -R238, R238, 1 ;  /* 0x3f800000ee007423 */ /* 0x000fe200000101ee */
[C---:B------:R-:W-:Y:S01]  /*4c20*/  FADD.FTZ R30, -R129.reuse, R30 ;  /* 0x0000001e811e7221 */ /* 0x040fe20000010100 */
[----:B------:R-:W-:Y:S01]  /*4c30*/  FADD.FTZ R31, -R129, R31 ;  /* 0x0000001f811f7221 */ /* 0x000fe20000010100 */
[----:B------:R-:W-:Y:S01]  /*4c40*/  FMUL.FTZ R26, R4, R26 ;  /* 0x0000001a041a7220 */ /* 0x000fe20000410000 */
[----:B------:R-:W-:Y:S01]  /*4c50*/  FMUL.FTZ R5, R5, R10 ;  /* 0x0000000a05057220 */ /* 0x000fe20000410000 */
[----:B------:R-:W-:Y:S01]  /*4c60*/  FMUL.FTZ R25, R208, R25 ;  /* 0x00000019d0197220 */ /* 0x000fe20000410000 */
[----:B------:R-:W-:Y:S01]  /*4c70*/  FMUL.FTZ R6, R6, UR12 ;  /* 0x0000000c06067c20 */ /* 0x000fe20008410000 */
[----:B------:R-:W-:Y:S01]  /*4c80*/  FMUL.FTZ R4, R3, UR12 ;  /* 0x0000000c03047c20 */ /* 0x000fe20008410000 */
[----:B------:R-:W-:Y:S01]  /*4c90*/  FMUL.FTZ R56, R175, R56 ;  /* 0x00000038af387220 */ /* 0x000fe20000410000 */
[----:B------:R-:W-:Y:S01]  /*4ca0*/  FMUL.FTZ R30, R233, R30 ;  /* 0x0000001ee91e7220 */ /* 0x000fe20000410000 */
[----:B------:R-:W-:Y:S01]  /*4cb0*/  FMUL.FTZ R31, R232, R31 ;  /* 0x0000001fe81f7220 */ /* 0x000fe20000410000 */
[----:B------:R-:W-:Y:S01]  /*4cc0*/  FMUL.FTZ R3, R0, UR12 ;  /* 0x0000000c00037c20 */ /* 0x000fe20008410000 */
[----:B------:R-:W-:Y:S01]  /*4cd0*/  FMUL.FTZ R21, R6, R25 ;  /* 0x0000001906157220 */ /* 0x000fe20000410000 */
[----:B------:R-:W-:Y:S01]  /*4ce0*/  F2FP.BF16.F32.PACK_AB R8, R8, R5 ;  /* 0x000000050808723e */ /* 0x000fe200000010ff */
[----:B------:R-:W-:Y:S01]  /*4cf0*/  FMUL.FTZ R56, R7, R56 ;  /* 0x0000003807387220 */ /* 0x000fe20000410000 */
[----:B------:R-:W-:Y:S01]  /*4d00*/  FMUL.FTZ R30, R4, R30 ;  /* 0x0000001e041e7220 */ /* 0x000fe20000410000 */
[----:B------:R-:W-:Y:S01]  /*4d10*/  FMUL.FTZ R31, R3, R31 ;  /* 0x0000001f031f7220 */ /* 0x000fe20000410000 */
[----:B------:R-:W-:Y:S01]  /*4d20*/  FADD.FTZ R41, -R130, R41 ;  /* 0x0000002982297221 */ /* 0x000fe20000010100 */
[----:B------:R-:W-:Y:S01]  /*4d30*/  FFMA.FTZ R6, -R206, R206, 1 ;  /* 0x3f800000ce067423 */ /* 0x000fe200000101ce */
[----:B------:R-:W-:Y:S01]  /*4d40*/  FADD.FTZ R42, -R129, R42 ;  /* 0x0000002a812a7221 */ /* 0x000fe20000010100 */
[----:B------:R-:W-:Y:S01]  /*4d50*/  FFMA.FTZ R7, -R229, R229, 1 ;  /* 0x3f800000e5077423 */ /* 0x000fe200000101e5 */
[C---:B------:R-:W-:Y:S01]  /*4d60*/  FADD.FTZ R3, -R129.reuse, R47 ;  /* 0x0000002f81037221 */ /* 0x040fe20000010100 */
[----:B------:R-:W-:Y:S01]  /*4d70*/  FFMA.FTZ R4, -R226, R226, 1 ;  /* 0x3f800000e2047423 */ /* 0x000fe200000101e2 */
[----:B------:R-:W-:Y:S01]  /*4d80*/  FADD.FTZ R27, -R129, R27 ;  /* 0x0000001b811b7221 */ /* 0x000fe20000010100 */
[----:B------:R-:W-:Y:S01]  /*4d90*/  F2FP.BF16.F32.PACK_AB R0, R15, R14 ;  /* 0x0000000e0f00723e */ /* 0x000fe200000010ff */
[----:B------:R-:W-:Y:S01]  /*4da0*/  STS [R133+0xc400], R8 ;  /* 0x00c4000885007388 */ /* 0x000fe20000000800 */
[----:B------:R-:W-:Y:S01]  /*4db0*/  FMUL.FTZ R41, R194, R41 ;  /* 0x00000029c2297220 */ /* 0x000fe20000410000 */
[----:B------:R-:W-:Y:S01]  /*4dc0*/  FMUL.FTZ R6, R6, UR12 ;  /* 0x0000000c06067c20 */ /* 0x000fe20008410000 */
[----:B------:R-:W-:Y:S01]  /*4dd0*/  FMUL.FTZ R42, R223, R42 ;  /* 0x0000002adf2a7220 */ /* 0x000fe20000410000 */
[----:B------:R-:W-:Y:S01]  /*4de0*/  FMUL.FTZ R7, R7, UR12 ;  /* 0x0000000c07077c20 */ /* 0x000fe20008410000 */
[----:B------:R-:W-:Y:S01]  /*4df0*/  FMUL.FTZ R3, R216, R3 ;  /* 0x00000003d8037220 */ /* 0x000fe20000410000 */
[----:B------:R-:W-:Y:S01]  /*4e00*/  FMUL.FTZ R4, R4, UR12 ;  /* 0x0000000c04047c20 */ /* 0x000fe20008410000 */
[----:B------:R-:W-:Y:S01]  /*4e10*/  FMUL.FTZ R27, R236, R27 ;  /* 0x0000001bec1b7220 */ /* 0x000fe20000410000 */
[----:B------:R-:W-:Y:S01]  /*4e20*/  F2FP.BF16.F32.PACK_AB R22, R16, R22 ;  /* 0x000000161016723e */ /* 0x000fe200000010ff */
[----:B------:R-:W-:Y:S01]  /*4e30*/  STS [R18+0xc000], R19 ;  /* 0x00c0001312007388 */ /* 0x000fe20000000800 */
[----:B------:R-:W-:Y:S01]  /*4e40*/  FMUL.FTZ R16, R6, R41 ;  /* 0x0000002906107220 */ /* 0x000fe20000410000 */
[----:B------:R-:W-:Y:S01]  /*4e50*/  FMUL.FTZ R42, R7, R42 ;  /* 0x0000002a072a7220 */ /* 0x000fe20000410000 */
[----:B------:R-:W-:Y:S01]  /*4e60*/  FMUL.FTZ R10, R4, R3 ;  /* 0x00000003040a7220 */ /* 0x000fe20000410000 */
[----:B------:R1:W-:Y:S01]  /*4e70*/  STS [R18+0xc400], R0 ;  /* 0x00c4000012007388 */ /* 0x0003e20000000800 */
[----:B------:R-:W-:Y:S01]  /*4e80*/  FADD.FTZ R57, -R130, R57 ;  /* 0x0000003982397221 */ /* 0x000fe20000010100 */
[----:B------:R-:W-:Y:S01]  /*4e90*/  FFMA.FTZ R6, -R189, R189, 1 ;  /* 0x3f800000bd067423 */ /* 0x000fe200000101bd */
[----:B------:R-:W-:Y:S01]  /*4ea0*/  FADD.FTZ R58, -R129, R58 ;  /* 0x0000003a813a7221 */ /* 0x000fe20000010100 */
[----:B------:R-:W-:Y:S01]  /*4eb0*/  FFMA.FTZ R7, -R211, R211, 1 ;  /* 0x3f800000d3077423 */ /* 0x000fe200000101d3 */
[----:B------:R-:W-:Y:S01]  /*4ec0*/  FMUL.FTZ R9, R9, R27 ;  /* 0x0000001b09097220 */ /* 0x000fe20000410000 */
[----:B------:R-:W-:Y:S01]  /*4ed0*/  FADD.FTZ R3, -R129, R63 ;  /* 0x0000003f81037221 */ /* 0x000fe20000010100 */
[----:B------:R-:W-:Y:S01]  /*4ee0*/  FFMA.FTZ R4, -R214, R214, 1 ;  /* 0x3f800000d6047423 */ /* 0x000fe200000101d6 */
[----:B------:R-:W-:Y:S01]  /*4ef0*/  F2FP.BF16.F32.PACK_AB R34, R35, R34 ;  /* 0x000000222322723e */ /* 0x000fe200000010ff */
[----:B------:R-:W-:Y:S01]  /*4f00*/  STS [R136+0xa000], R101 ;  /* 0x00a0006588007388 */ /* 0x000fe20000000800 */
[----:B------:R-:W-:Y:S01]  /*4f10*/  FMUL.FTZ R57, R174, R57 ;  /* 0x00000039ae397220 */ /* 0x000fe20000410000 */
[----:B------:R-:W-:Y:S01]  /*4f20*/  FMUL.FTZ R6, R6, UR12 ;  /* 0x0000000c06067c20 */ /* 0x000fe20008410000 */
[----:B------:R-:W-:Y:S01]  /*4f30*/  FMUL.FTZ R58, R201, R58 ;  /* 0x0000003ac93a7220 */ /* 0x000fe20000410000 */
[----:B------:R-:W-:Y:S01]  /*4f40*/  STS [R136+0xa400], R22 ;  /* 0x00a4001688007388 */ /* 0x000fe20000000800 */
[----:B------:R-:W-:Y:S01]  /*4f50*/  FMUL.FTZ R7, R7, UR12 ;  /* 0x0000000c07077c20 */ /* 0x000fe20008410000 */
[----:B------:R-:W-:Y:S01]  /*4f60*/  FADD.FTZ R46, -R129, R46 ;  /* 0x0000002e812e7221 */ /* 0x000fe20000010100 */
[----:B------:R-:W-:Y:S01]  /*4f70*/  FFMA.FTZ R5, -R227, R227, 1 ;  /* 0x3f800000e3057423 */ /* 0x000fe200000101e3 */
[----:B------:R-:W-:Y:S01]  /*4f80*/  FMUL.FTZ R3, R192, R3 ;  /* 0x00000003c0037220 */ /* 0x000fe20000410000 */
[----:B------:R-:W-:Y:S01]  /*4f90*/  FMUL.FTZ R4, R4, UR12 ;  /* 0x0000000c04047c20 */ /* 0x000fe20008410000 */
[----:B------:R-:W-:Y:S01]  /*4fa0*/  F2FP.BF16.F32.PACK_AB R21, R21, R24 ;  /* 0x000000181515723e */ /* 0x000fe200000010ff */
[----:B------:R-:W-:Y:S01]  /*4fb0*/  STS [R139+0xa000], R48 ;  /* 0x00a000308b007388 */ /* 0x000fe20000000800 */
[----:B------:R-:W-:Y:S01]  /*4fc0*/  F2FP.BF16.F32.PACK_AB R9, R9, R26 ;  /* 0x0000001a0909723e */ /* 0x000fe200000010ff */
[----:B------:R-:W-:Y:S01]  /*4fd0*/  FMUL.FTZ R17, R6, R57 ;  /* 0x0000003906117220 */ /* 0x000fe20000410000 */
[----:B------:R-:W-:Y:S01]  /*4fe0*/  FMUL.FTZ R58, R7, R58 ;  /* 0x0000003a073a7220 */ /* 0x000fe20000410000 */
[----:B------:R-:W-:Y:S01]  /*4ff0*/  STS [R139+0xa400], R34 ;  /* 0x00a400228b007388 */ /* 0x000fe20000000800 */
[----:B------:R-:W-:Y:S01]  /*5000*/  FMUL.FTZ R46, R217, R46 ;  /* 0x0000002ed92e7220 */ /* 0x000fe20000410000 */
[----:B------:R-:W-:Y:S01]  /*5010*/  FMUL.FTZ R5, R5, UR12 ;  /* 0x0000000c05057c20 */ /* 0x000fe20008410000 */
[----:B------:R-:W-:Y:S01]  /*5020*/  FMUL.FTZ R7, R4, R3 ;  /* 0x0000000304077220 */ /* 0x000fe20000410000 */
[----:B------:R-:W-:Y:S01]  /*5030*/  FADD.FTZ R43, -R129, R43 ;  /* 0x0000002b812b7221 */ /* 0x000fe20000010100 */
        /* <DEDUP_REMOVED lines=8> */
[----:B------:R-:W-:Y:S01]  /*50c0*/  FADD.FTZ R62, -R129, R62 ;  /* 0x0000003e813e7221 */ /* 0x000fe20000010100 */
[----:B------:R-:W-:Y:S01]  /*50d0*/  FMUL.FTZ R43, R6, R43 ;  /* 0x0000002b062b7220 */ /* 0x000fe20000410000 */
[----:B------:R-:W-:Y:S01]  /*50e0*/  STS [R139+0xc000], R20 ;  /* 0x00c000148b007388 */ /* 0x000fe20000000800 */
[----:B------:R-:W-:Y:S01]  /*50f0*/  FMUL.FTZ R5, R5, UR12 ;  /* 0x0000000c05057c20 */ /* 0x000fe20008410000 */
[----:B------:R-:W-:Y:S01]  /*5100*/  FMUL.FTZ R62, R193, R62 ;  /* 0x0000003ec13e7220 */ /* 0x000fe20000410000 */
[----:B------:R-:W-:Y:S01]  /*5110*/  F2FP.BF16.F32.PACK_AB R50, R51, R50 ;  /* 0x000000323332723e */ /* 0x000fe200000010ff */
[----:B------:R2:W-:Y:S01]  /*5120*/  STS [R139+0xc400], R3 ;  /* 0x00c400038b007388 */ /* 0x0005e20000000800 */
[----:B------:R-:W-:Y:S01]  /*5130*/  F2FP.BF16.F32.PACK_AB R16, R16, R40 ;  /* 0x000000281010723e */ /* 0x000fe200000010ff */
[----:B------:R-:W-:Y:S01]  /*5140*/  FMUL.FTZ R62, R5, R62 ;  /* 0x0000003e053e7220 */ /* 0x000fe20000410000 */
[----:B------:R-:W-:Y:S01]  /*5150*/  F2FP.BF16.F32.PACK_AB R5, R43, R42 ;  /* 0x0000002a2b05723e */ /* 0x000fe200000010ff */
[----:B------:R-:W-:Y:S01]  /*5160*/  STS [R134+-0x8000], R37 ;  /* 0xff80002586007388 */ /* 0x000fe20000000800 */
[----:B------:R-:W-:Y:S01]  /*5170*/  FADD.FTZ R59, -R129, R59 ;  /* 0x0000003b813b7221 */ /* 0x000fe20000010100 */
[----:B------:R-:W-:Y:S01]  /*5180*/  FFMA.FTZ R6, -R210, R210, 1 ;  /* 0x3f800000d2067423 */ /* 0x000fe200000101d2 */
[----:B------:R-:W-:Y:S01]  /*5190*/  F2FP.BF16.F32.PACK_AB R12, R12, R44 ;  /* 0x0000002c0c0c723e */ /* 0x000fe200000010ff */
[----:B------:R-:W-:Y:S01]  /*51a0*/  STS [R134+-0x7c00], R38 ;  /* 0xff84002686007388 */ /* 0x000fe20000000800 */
[----:B------:R-:W-:Y:S01]  /*51b0*/  F2FP.BF16.F32.PACK_AB R4, R10, R46 ;  /* 0x0000002e0a04723e */ /* 0x000fe200000010ff */
[----:B------:R-:W-:Y:S01]  /*51c0*/  FMUL.FTZ R59, R200, R59 ;  /* 0x0000003bc83b7220 */ /* 0x000fe20000410000 */
[----:B------:R-:W-:Y:S01]  /*51d0*/  FMUL.FTZ R6, R6, UR12 ;  /* 0x0000000c06067c20 */ /* 0x000fe20008410000 */
[----:B------:R-:W-:Y:S01]  /*51e0*/  STS [R138+-0x8000], R36 ;  /* 0xff8000248a007388 */ /* 0x000fe20000000800 */
[----:B------:R-:W-:Y:S01]  /*51f0*/  F2FP.BF16.F32.PACK_AB R54, R55, R54 ;  /* 0x000000363736723e */ /* 0x000fe200000010ff */
[----:B------:R-:W3:Y:S01]  /*5200*/  LDC R49, c[0x0][0x44c] ;  /* 0x00011300ff317b82 */ /* 0x000ee20000000800 */
[----:B------:R-:W-:Y:S01]  /*5210*/  FMUL.FTZ R6, R6, R59 ;  /* 0x0000003b06067220 */ /* 0x000fe20000410000 */
[----:B------:R-:W-:Y:S01]  /*5220*/  STS [R138+-0x7c00], R50 ;  /* 0xff8400328a007388 */ /* 0x000fe20000000800 */
[----:B------:R-:W-:Y:S02]  /*5230*/  F2FP.BF16.F32.PACK_AB R17, R17, R56 ;  /* 0x000000381111723e */ /* 0x000fe400000010ff */
[----:B------:R-:W-:Y:S01]  /*5240*/  F2FP.BF16.F32.PACK_AB R7, R7, R62 ;  /* 0x0000003e0707723e */ /* 0x000fe200000010ff */
[----:B------:R-:W-:Y:S01]  /*5250*/  STS [R134+-0x6000], R16 ;  /* 0xffa0001086007388 */ /* 0x000fe20000000800 */
[----:B------:R-:W-:Y:S02]  /*5260*/  F2FP.BF16.F32.PACK_AB R6, R6, R58 ;  /* 0x0000003a0606723e */ /* 0x000fe400000010ff */
[--C-:B-1----:R-:W-:Y:S01]  /*5270*/  SHF.R.U32.HI R0, RZ, 0x4, R125.reuse ;  /* 0x00000004ff007819 */ /* 0x102fe2000001167d */
[----:B------:R-:W-:Y:S03]  /*5280*/  STS [R134+-0x5c00], R5 ;  /* 0xffa4000586007388 */ /* 0x000fe60000000800 */
[----:B------:R-:W-:Y:S01]  /*5290*/  LOP3.LUT R0, R0, 0x8, RZ, 0xc0, !PT ;  /* 0x0000000800007812 */ /* 0x000fe200078ec0ff */
[----:B------:R-:W-:Y:S03]  /*52a0*/  STS [R138+-0x6000], R12 ;  /* 0xffa0000c8a007388 */ /* 0x000fe60000000800 */
[----:B------:R-:W-:Y:S01]  /*52b0*/  LOP3.LUT R0, R0, 0x10, R125, 0xf8, !PT ;  /* 0x0000001000007812 */ /* 0x000fe200078ef87d */
[----:B------:R-:W-:Y:S03]  /*52c0*/  STS [R138+-0x5c00], R4 ;  /* 0xffa400048a007388 */ /* 0x000fe60000000800 */
[--C-:B------:R-:W-:Y:S01]  /*52d0*/  LOP3.LUT R0, R0, 0xc0, R127.reuse, 0xf8, !PT ;  /* 0x000000c000007812 */ /* 0x100fe200078ef87f */
[----:B------:R-:W-:Y:S01]  /*52e0*/  STS [R135+-0x8000], R33 ;  /* 0xff80002187007388 */ /* 0x000fe20000000800 */
[----:B---3--:R-:W-:Y:S02]  /*52f0*/  IMAD R59, R49, UR6, RZ ;  /* 0x00000006313b7c24 */ /* 0x008fe4000f8e02ff */
[----:B------:R-:W-:Y:S01]  /*5300*/  LOP3.LUT R0, R0, R128, RZ, 0x3c, !PT ;  /* 0x0000008000007212 */ /* 0x000fe200078e3cff */
[----:B------:R-:W-:Y:S03]  /*5310*/  STS [R135+-0x7c00], R54 ;  /* 0xff84003687007388 */ /* 0x000fe60000000800 */
[----:B------:R-:W-:Y:S01]  /*5320*/  LOP3.LUT R0, R0, 0x120, R127, 0xf8, !PT ;  /* 0x0000012000007812 */ /* 0x000fe200078ef87f */
[----:B------:R-:W-:Y:S03]  /*5330*/  STS [R137+-0x8000], R32 ;  /* 0xff80002089007388 */ /* 0x000fe60000000800 */
[----:B--2---:R-:W-:Y:S01]  /*5340*/  LEA R3, R0, UR4, 0x1 ;  /* 0x0000000400037c11 */ /* 0x004fe2000f8e08ff */
[----:B------:R-:W-:Y:S01]  /*5350*/  STS [R137+-0x7c00], R66 ;  /* 0xff84004289007388 */ /* 0x000fe20000000800 */
[----:B------:R-:W-:Y:S03]  /*5360*/  LEA R0, -R59, RZ, 0x7 ;  /* 0x000000ff3b007211 */ /* 0x000fe600078e39ff */
        /* <DEDUP_REMOVED lines=47> */
[----:B------:R2:W-:Y:S04]  /*5660*/  LDSM.16.MT88.4 R16, [R2+UR4+0x15800] ;  /* 0x015800040210783b */ /* 0x0005e80008004200 */
[----:B------:R-:W4:Y:S03]  /*5670*/  LDSM.16.MT88.4 R20, [R3+0x5c00] ;  /* 0x005c00000314783b */ /* 0x000f260000004200 */
[-C--:B---3--:R-:W-:Y:S01]  /*5680*/  HMMA.16816.F32.BF16 R68, R28, R32.reuse, R68 ;  /* 0x000000201c44723c */ /* 0x088fe20000041844 */
[----:B------:R-:W-:Y:S07]  /*5690*/  BAR.SYNC.DEFER_BLOCKING 0x0 ;  /* 0x0000000000007b1d */ /* 0x000fee0000010000 */
[C---:B------:R-:W-:Y:S08]  /*56a0*/  HMMA.16816.F32.BF16 R72, R36.reuse, R32, R72 ;  /* 0x000000202448723c */ /* 0x040ff00000041848 */
[-C--:B------:R-:W-:Y:S03]  /*56b0*/  HMMA.16816.F32.BF16 R76, R36, R34.reuse, R76 ;  /* 0x00000022244c723c */ /* 0x080fe6000004184c */
[----:B--2---:R-:W-:Y:S05]  /*56c0*/  IADD3 R2, PT, PT, R2, UR4, RZ ;  /* 0x0000000402027c10 */ /* 0x004fea000fffe0ff */
[----:B------:R-:W-:Y:S08]  /*56d0*/  HMMA.16816.F32.BF16 R80, R28, R34, R80 ;  /* 0x000000221c50723c */ /* 0x000ff00000041850 */
[-C--:B-1----:R-:W-:Y:S08]  /*56e0*/  HMMA.16816.F32.BF16 R68, R4, R8.reuse, R68 ;  /* 0x000000080444723c */ /* 0x082ff00000041844 */
[C---:B------:R-:W-:Y:S08]  /*56f0*/  HMMA.16816.F32.BF16 R72, R12.reuse, R8, R72 ;  /* 0x000000080c48723c */ /* 0x040ff00000041848 */
[-C--:B------:R-:W-:Y:S08]  /*5700*/  HMMA.16816.F32.BF16 R76, R12, R10.reuse, R76 ;  /* 0x0000000a0c4c723c */ /* 0x080ff0000004184c */
[----:B------:R-:W-:Y:S04]  /*5710*/  HMMA.16816.F32.BF16 R80, R4, R10, R80 ;  /* 0x0000000a0450723c */ /* 0x000fe80000041850 */
[C---:B------:R-:W-:Y:S04]  /*5720*/  LEA R4, P0, R0.reuse, R242, 0x2 ;  /* 0x000000f200047211 */ /* 0x040fe800078010ff */
[-C--:B----4-:R-:W-:Y:S05]  /*5730*/  HMMA.16816.F32.BF16 R68, R16, R20.reuse, R68 ;  /* 0x000000141044723c */ /* 0x090fea0000041844 */
[----:B------:R-:W-:Y:S02]  /*5740*/  LEA.HI.X.SX32 R0, R0, R243, 0x2, P0 ;  /* 0x000000f300007211 */ /* 0x000fe400000f16ff */
[----:B------:R-:W-:Y:S01]  /*5750*/  MOV R242, R4 ;  /* 0x0000000400f27202 */ /* 0x000fe20000000f00 */
[C---:B------:R-:W-:Y:S04]  /*5760*/  HMMA.16816.F32.BF16 R72, R24.reuse, R20, R72 ;  /* 0x000000141848723c */ /* 0x040fe80000041848 */
[----:B------:R-:W-:Y:S04]  /*5770*/  MOV R243, R0 ;  /* 0x0000000000f37202 */ /* 0x000fe80000000f00 */
[-C--:B------:R-:W-:Y:S08]  /*5780*/  HMMA.16816.F32.BF16 R76, R24, R22.reuse, R76 ;  /* 0x00000016184c723c */ /* 0x080ff0000004184c */
[----:B------:R-:W-:Y:S01]  /*5790*/  HMMA.16816.F32.BF16 R80, R16, R22, R80 ;  /* 0x000000161050723c */ /* 0x000fe20000041850 */
[----:B------:R-:W-:Y:S08]  /*57a0*/  @!UPT UIADD3 URZ, UPT, UPT, URZ, URZ, URZ ;  /* 0x000000fffffff290 */ /* 0x000ff0000fffe0ff */
[----:B------:R-:W-:Y:S11]  /*57b0*/  BRA.U !UP0, `(.L_x_1263) ;  /* 0x0000000108687547 */ /* 0x000ff6000b800000 */
[----:B------:R-:W2:Y:S01]  /*57c0*/  LDL.LU R52, [R1+0x4] ;  /* 0x0000040001347983 */ /* 0x000ea20000300800 */
[----:B------:R-:W1:Y:S01]  /*57d0*/  LDC R6, c[0x0][0x590] ;  /* 0x00016400ff067b82 */ /* 0x000e620000000800 */
[----:B------:R-:W-:Y:S02]  /*57e0*/  IADD3 R5, P0, PT, RZ, -UR28, RZ ;  /* 0x8000001cff057c10 */ /* 0x000fe4000ff1e0ff */
[----:B------:R-:W3:Y:S01]  /*57f0*/  LDL.LU R49, [R1+0x8] ;  /* 0x0000080001317983 */ /* 0x000ee20000300800 */
[----:B------:R-:W-:Y:S04]  /*5800*/  LOP3.LUT R4, R105, 0xd8, RZ, 0xc0, !PT ;  /* 0x000000d869047812 */ /* 0x000fe800078ec0ff */
[----:B------:R-:W4:Y:S01]  /*5810*/  LDC R7, c[0x0][0x594] ;  /* 0x00016500ff077b82 */ /* 0x000f220000000800 */
[----:B------:R-:W-:Y:S01]  /*5820*/  LOP3.LUT R4, R4, 0x18, R125, 0x78, !PT ;  /* 0x0000001804047812 */ /* 0x000fe200078e787d */
[----:B-1----:R-:W-:Y:S04]  /*5830*/  IMAD.SHL.U32 R0, R6, 0x80, RZ ;  /* 0x0000008006007824 */ /* 0x002fe800078e00ff */
[----:B------:R-:W-:Y:S05]  /*5840*/  IMAD.X R0, RZ, RZ, ~R0, P0 ;  /* 0x000000ffff007224 */ /* 0x000fea00000e0e00 */
[----:B------:R-:W-:Y:S04]  /*5850*/  SHF.R.S64 R5, R5, 0x1f, R0 ;  /* 0x0000001f05057819 */ /* 0x000fe80000001000 */
[----:B---3--:R-:W-:Y:S02]  /*5860*/  IADD3 R49, P0, PT, R5, R49, RZ ;  /* 0x0000003105317210 */ /* 0x008fe40007f1e0ff */
[----:B------:R-:W-:Y:S02]  /*5870*/  LOP3.LUT R5, R4, 0x1f20, R105, 0xf8, !PT ;  /* 0x00001f2004057812 */ /* 0x000fe400078ef869 */
[----:B--2---:R-:W-:Y:S01]  /*5880*/  LEA.HI.X.SX32 R52, R0, R52, 0x1, P0 ;  /* 0x0000003400347211 */ /* 0x004fe200000f0eff */
[----:B------:R1:W-:Y:S01]  /*5890*/  STL [R1+0x8], R49 ;  /* 0x0000083101007387 */ /* 0x0003e20000100800 */
[C---:B------:R-:W-:Y:S02]  /*58a0*/  LEA R4, P0, R6.reuse, R49, 0x7 ;  /* 0x0000003106047211 */ /* 0x040fe400078038ff */
[----:B------:R-:W-:Y:S01]  /*58b0*/  LEA R0, R5, UR4, 0x1 ;  /* 0x0000000405007c11 */ /* 0x000fe2000f8e08ff */
[----:B------:R1:W-:Y:S01]  /*58c0*/  STL [R1+0x4], R52 ;  /* 0x0000043401007387 */ /* 0x0003e20000100800 */
[----:B----4-:R-:W-:Y:S01]  /*58d0*/  LEA.HI.X R5, R6, R52, R7, 0x7, P0 ;  /* 0x0000003406057211 */ /* 0x010fe200000f3c07 */
        /* <DEDUP_REMOVED lines=8> */
.L_x_1263:
[----:B------:R-:W2:Y:S01]  /*5960*/  LDL R103, [R1+0x20] ;  /* 0x0000200001677983 */ /* 0x000ea20000100800 */
[----:B-1----:R-:W-:Y:S01]  /*5970*/  LOP3.LUT R0, R104, 0x1c0, R126, 0xf8, !PT ;  /* 0x000001c068007812 */ /* 0x002fe200078ef87e */
        /* <DEDUP_REMOVED lines=12> */
[----:B------:R-:W-:Y:S01]  /*5a40*/  LDSM.16.MT88.4 R20, [R3+0x6000] ;  /* 0x006000000314783b */ /* 0x000fe20000004200 */
[----:B------:R-:W-:Y:S01]  /*5a50*/  @UP0 UIADD3 UR15, UP2, UPT, UR34, -0x200, URZ ;  /* 0xfffffe00220f0890 */ /* 0x000fe2000ff5e0ff */
[C---:B------:R-:W-:Y:S01]  /*5a60*/  IMAD.IADD R57, R0.reuse, 0x1, R118 ;  /* 0x0000000100397824 */ /* 0x040fe200078e0276 */
[----:B------:R-:W-:Y:S01]  /*5a70*/  UIADD3 UR16, UPT, UPT, UR36, -0x1, URZ ;  /* 0xffffffff24107890 */ /* 0x000fe2000fffe0ff */
[----:B------:R-:W1:Y:S01]  /*5a80*/  LDSM.16.M88.4 R16, [R0+0xa000] ;  /* 0x00a000000010783b */ /* 0x000e620000000200 */
[C---:B------:R-:W-:Y:S01]  /*5a90*/  VIADD R8, R0.reuse, 0xa000 ;  /* 0x0000a00000087836 */ /* 0x040fe20000000000 */
[----:B------:R-:W-:Y:S01]  /*5aa0*/  @UP0 UIADD3.X UR13, UPT, UPT, UR35, -0x1, URZ, UP2, !UPT ;  /* 0xffffffff230d0890 */ /* 0x000fe200097fe4ff */
[----:B------:R-:W-:Y:S01]  /*5ab0*/  VIADD R56, R0, 0xa040 ;  /* 0x0000a04000387836 */ /* 0x000fe20000000000 */
[----:B------:R-:W1:Y:S01]  /*5ac0*/  LDSM.16.M88.4 R12, [R0+0xc000] ;  /* 0x00c00000000c783b */ /* 0x000e620000000200 */
[----:B------:R-:W-:Y:S03]  /*5ad0*/  @P1 VIADD R56, R8, 0xffffffc0 ;  /* 0xffffffc008381836 */ /* 0x000fe60000000000 */
[----:B------:R-:W-:Y:S01]  /*5ae0*/  LDSM.16.MT88.4 R28, [R3+0x6400] ;  /* 0x00640000031c783b */ /* 0x000fe20000004200 */
[----:B------:R-:W-:Y:S03]  /*5af0*/  IMAD.IADD R58, R118, 0x1, R56 ;  /* 0x00000001763a7824 */ /* 0x000fe600078e0238 */
        /* <DEDUP_REMOVED lines=175> */
.L_x_1261:
[----:B------:R-:W2:Y:S01]  /*65f0*/  LDL.LU R32, [R1+0x24] ;  /* 0x0000240001207983 */ /* 0x000ea20000300800 */
[----:B------:R-:W3:Y:S01]  /*6600*/  LDCU.64 UR12, c[0x0][0x5a8] ;  /* 0x0000b500ff0c77ac */ /* 0x000ee20008000a00 */
[----:B------:R-:W-:Y:S01]  /*6610*/  IMAD.SHL.U32 R3, R125, 0x10, RZ ;  /* 0x000000107d037824 */ /* 0x000fe200078e00ff */
[----:B------:R-:W-:Y:S01]  /*6620*/  LOP3.LUT R0, R105, 0xc0, RZ, 0xc0, !PT ;  /* 0x000000c069007812 */ /* 0x000fe200078ec0ff */
[----:B------:R-:W-:Y:S01]  /*6630*/  IMAD.SHL.U32 R2, R125, 0x2, RZ ;  /* 0x000000027d027824 */ /* 0x000fe200078e00ff */
[----:B------:R-:W4:Y:S01]  /*6640*/  LDCU.64 UR6, c[0x0][0x5b0] ;  /* 0x0000b600ff0677ac */ /* 0x000f220008000a00 */
[--C-:B-1----:R-:W-:Y:S01]  /*6650*/  SHF.R.U32.HI R7, RZ, 0x4, R125.reuse ;  /* 0x00000004ff077819 */ /* 0x102fe2000001167d */
[----:B------:R-:W1:Y:S01]  /*6660*/  LDC.64 R10, c[0x0][0x5e0] ;  /* 0x00017800ff0a7b82 */ /* 0x000e620000000a00 */
[----:B------:R-:W-:Y:S01]  /*6670*/  LOP3.LUT R3, R3, 0x600, RZ, 0xc0, !PT ;  /* 0x0000060003037812 */ /* 0x000fe200078ec0ff */
[----:B------:R-:W5:Y:S01]  /*6680*/  LDCU UR5, c[0x0][0x500] ;  /* 0x0000a000ff0577ac */ /* 0x000f620008000800 */
[----:B------:R-:W-:-:S02]  /*6690*/  LOP3.LUT R0, R0, 0x18, R125, 0xf8, !PT ;  /* 0x0000001800007812 */ /* 0x000fc400078ef87d */
[----:B------:R-:W-:Y:S01]  /*66a0*/  LOP3.LUT R3, R3, 0x6, R2, 0xf8, !PT ;  /* 0x0000000603037812 */ /* 0x000fe200078ef802 */
[----:B------:R-:W-:Y:S01]  /*66b0*/  UMOV UR33, UR22 ;  /* 0x0000001600217c82 */ /* 0x000fe20008000000 */
[----:B------:R-:W-:Y:S01]  /*66c0*/  LOP3.LUT R7, R0, 0x8, R7, 0x78, !PT ;  /* 0x0000000800077812 */ /* 0x000fe200078e7807 */
[----:B------:R-:W1:Y:S01]  /*66d0*/  LDC.64 R14, c[0x0][0x5c0] ;  /* 0x00017000ff0e7b82 */ /* 0x000e620000000a00 */
[----:B------:R-:W-:Y:S02]  /*66e0*/  LOP3.LUT R2, R105, 0x18, RZ, 0xc0, !PT ;  /* 0x0000001869027812 */ /* 0x000fe400078ec0ff */
[----:B------:R-:W-:Y:S01]  /*66f0*/  LOP3.LUT R6, R3, 0x20, R105, 0xf8, !PT ;  /* 0x0000002003067812 */ /* 0x000fe200078ef869 */
[----:B---3--:R-:W-:Y:S01]  /*6700*/  IMAD.U32 R4, RZ, RZ, UR12 ;  /* 0x0000000cff047e24 */ /* 0x008fe2000f8e00ff */
[----:B------:R-:W-:Y:S01]  /*6710*/  LOP3.LUT R8, R105, 0xd8, RZ, 0xc0, !PT ;  /* 0x000000d869087812 */ /* 0x000fe200078ec0ff */
[----:B------:R-:W-:Y:S01]  /*6720*/  IMAD.MOV.U32 R3, RZ, RZ, RZ ;  /* 0x000000ffff037224 */ /* 0x000fe200078e00ff */
[----:B------:R-:W-:Y:S01]  /*6730*/  LOP3.LUT R6, R6, R7, RZ, 0xfc, !PT ;  /* 0x0000000706067212 */ /* 0x000fe200078efcff */
[----:B----4-:R-:W-:Y:S01]  /*6740*/  UIMAD UR7, UR33, UR7, URZ ;  /* 0x00000007210772a4 */ /* 0x010fe2000f8e02ff */
[----:B------:R-:W-:Y:S01]  /*6750*/  MOV R0, UR6 ;  /* 0x0000000600007c02 */ /* 0x000fe20008000f00 */
[----:B------:R-:W-:Y:S01]  /*6760*/  IMAD.WIDE.U32 R4, R4, UR33, R2 ;  /* 0x0000002104047c25 */ /* 0x000fe2000f8e0002 */
[----:B------:R-:W-:-:S03]  /*6770*/  F2FP.BF16.F32.PACK_AB R68, R69, R68 ;  /* 0x000000444544723e */ /* 0x000fc600000010ff */
[----:B-----5:R-:W-:Y:S01]  /*6780*/  FMUL.FTZ R84, R84, UR5 ;  /* 0x0000000554547c20 */ /* 0x020fe20008410000 */
[----:B------:R-:W-:Y:S01]  /*6790*/  FMUL.FTZ R85, R85, UR5 ;  /* 0x0000000555557c20 */ /* 0x000fe20008410000 */
[----:B------:R-:W-:Y:S01]  /*67a0*/  IMAD.WIDE.U32 R2, R0, UR33, R2 ;  /* 0x0000002100027c25 */ /* 0x000fe2000f8e0002 */
[----:B------:R-:W-:-:S03]  /*67b0*/  LOP3.LUT R0, R8, 0x18, R125, 0x78, !PT ;  /* 0x0000001808007812 */ /* 0x000fc600078e787d */
[----:B------:R-:W-:Y:S01]  /*67c0*/  FMUL.FTZ R86, R86, UR5 ;  /* 0x0000000556567c20 */ /* 0x000fe20008410000 */
[----:B------:R-:W-:Y:S01]  /*67d0*/  FMUL.FTZ R87, R87, UR5 ;  /* 0x0000000557577c20 */ /* 0x000fe20008410000 */
[----:B------:R-:W-:Y:S02]  /*67e0*/  IMAD.SHL.U32 R125, R125, 0x4, RZ ;  /* 0x000000047d7d7824 */ /* 0x000fe400078e00ff */
[----:B------:R-:W-:Y:S01]  /*67f0*/  FMUL.FTZ R96, R96, UR5 ;  /* 0x0000000560607c20 */ /* 0x000fe20008410000 */
[----:B------:R-:W-:Y:S01]  /*6800*/  FMUL.FTZ R97, R97, UR5 ;  /* 0x0000000561617c20 */ /* 0x000fe20008410000 */
[----:B------:R-:W-:Y:S01]  /*6810*/  FMUL.FTZ R98, R98, UR5 ;  /* 0x0000000562627c20 */ /* 0x000fe20008410000 */
[----:B------:R-:W-:Y:S01]  /*6820*/  FMUL.FTZ R99, R99, UR5 ;  /* 0x0000000563637c20 */ /* 0x000fe20008410000 */
[----:B------:R-:W-:Y:S01]  /*6830*/  VIADD R7, R3, UR7 ;  /* 0x0000000703077c36 */ /* 0x000fe20008000000 */
[----:B------:R-:W-:Y:S01]  /*6840*/  LOP3.LUT R105, R0, 0x1f20, R105, 0xf8, !PT ;  /* 0x00001f2000697812 */ /* 0x000fe200078ef869 */
        /* <DEDUP_REMOVED lines=12> */
[----:B------:R-:W-:Y:S01]  /*6910*/  F2FP.BF16.F32.PACK_AB R86, R87, R86 ;  /* 0x000000565756723e */ /* 0x000fe200000010ff */
[----:B------:R-:W-:Y:S01]  /*6920*/  IMAD.MOV.U32 R6, RZ, RZ, R2 ;  /* 0x000000ffff067224 */ /* 0x000fe200078e0002 */
[----:B------:R-:W-:Y:S01]  /*6930*/  F2FP.BF16.F32.PACK_AB R96, R97, R96 ;  /* 0x000000606160723e */ /* 0x000fe200000010ff */
[----:B------:R-:W-:Y:S01]  /*6940*/  USHF.L.U32 UR12, UR32, 0x7, URZ ;  /* 0x00000007200c7899 */ /* 0x000fe200080006ff */
[----:B------:R-:W-:-:S03]  /*6950*/  F2FP.BF16.F32.PACK_AB R98, R99, R98 ;  /* 0x000000626362723e */ /* 0x000fc600000010ff */
[----:B------:R-:W3:Y:S01]  /*6960*/  LDC.64 R8, c[0x0][0x5d8] ;  /* 0x00017600ff087b82 */ /* 0x000ee20000000a00 */
[----:B------:R-:W-:Y:S01]  /*6970*/  IADD3 R2, PT, PT, -R3, 0x6000, R0 ;  /* 0x0000600003027810 */ /* 0x000fe20007ffe100 */
[----:B------:R-:W-:Y:S01]  /*6980*/  UIMAD UR13, UR33, UR13, URZ ;  /* 0x0000000d210d72a4 */ /* 0x000fe2000f8e02ff */
[----:B------:R-:W-:Y:S01]  /*6990*/  F2FP.BF16.F32.PACK_AB R88, R89, R88 ;  /* 0x000000585958723e */ /* 0x000fe200000010ff */
[----:B------:R-:W-:Y:S01]  /*69a0*/  USHF.R.S32.HI UR5, URZ, 0x1f, UR12 ;  /* 0x0000001fff057899 */ /* 0x000fe2000801140c */
[----:B------:R-:W-:Y:S01]  /*69b0*/  F2FP.BF16.F32.PACK_AB R90, R91, R90 ;  /* 0x0000005a5b5a723e */ /* 0x000fe200000010ff */
[----:B------:R-:W-:Y:S01]  /*69c0*/  UIADD3 UR12, UP0, UPT, UR38, UR12, URZ ;  /* 0x0000000c260c7290 */ /* 0x000fe2000ff1e0ff */
[----:B------:R-:W-:Y:S01]  /*69d0*/  F2FP.BF16.F32.PACK_AB R92, R93, R92 ;  /* 0x0000005c5d5c723e */ /* 0x000fe200000010ff */
[----:B------:R-:W4:Y:S01]  /*69e0*/  LDC.64 R12, c[0x0][0x5c8] ;  /* 0x00017200ff0c7b82 */ /* 0x000f220000000a00 */
[----:B------:R-:W-:Y:S01]  /*69f0*/  F2FP.BF16.F32.PACK_AB R94, R95, R94 ;  /* 0x0000005e5f5e723e */ /* 0x000fe200000010ff */
[----:B------:R-:W-:Y:S01]  /*6a00*/  ULEA.HI.X.SX32 UR5, UR38, UR5, 0x1, UP0 ;  /* 0x0000000526057291 */ /* 0x000fe200080f0eff */
[----:B------:R-:W-:Y:S01]  /*6a10*/  F2FP.BF16.F32.PACK_AB R70, R71, R70 ;  /* 0x000000464746723e */ /* 0x000fe200000010ff */
[----:B-1----:R-:W-:Y:S01]  /*6a20*/  IMAD.WIDE.U32 R6, R10, UR25, R6 ;  /* 0x000000190a067c25 */ /* 0x002fe2000f8e0006 */
        /* <DEDUP_REMOVED lines=8> */
[----:B------:R-:W-:Y:S01]  /*6ab0*/  IADD3 R5, PT, PT, R5, UR13, RZ ;  /* 0x0000000d05057c10 */ /* 0x000fe2000fffe0ff */
        /* <DEDUP_REMOVED lines=14> */
[----:B-1----:R-:W-:Y:S01]  /*6ba0*/  LEA R0, R105, UR4, 0x1 ;  /* 0x0000000469007c11 */ /* 0x002fe2000f8e08ff */
[----:B------:R-:W-:Y:S01]  /*6bb0*/  BAR.SYNC.DEFER_BLOCKING 0x0 ;  /* 0x0000000000007b1d */ /* 0x000fe20000010000 */
[----:B---3--:R-:W-:-:S04]  /*6bc0*/  IMAD.WIDE.U32 R2, R8, UR25, R4 ;  /* 0x0000001908027c25 */ /* 0x008fc8000f8e0004 */
[----:B------:R-:W-:Y:S01]  /*6bd0*/  IMAD R5, R9, UR25, R3 ;  /* 0x0000001909057c24 */ /* 0x000fe2000f8e0203 */
[----:B------:R-:W-:Y:S01]  /*6be0*/  MOV R4, R2 ;  /* 0x0000000200047202 */ /* 0x000fe20000000f00 */
[----:B------:R-:W-:Y:S02]  /*6bf0*/  IMAD R3, R11, UR25, R7 ;  /* 0x000000190b037c24 */ /* 0x000fe4000f8e0207 */
[C---:B------:R-:W-:Y:S02]  /*6c00*/  IMAD R7, R14.reuse, UR5, RZ ;  /* 0x000000050e077c24 */ /* 0x040fe4000f8e02ff */
[----:B------:R-:W-:Y:S02]  /*6c10*/  IMAD.MOV.U32 R2, RZ, RZ, R6 ;  /* 0x000000ffff027224 */ /* 0x000fe400078e0006 */
[----:B------:R-:W-:Y:S02]  /*6c20*/  IMAD R7, R15, UR12, R7 ;  /* 0x0000000c0f077c24 */ /* 0x000fe4000f8e0207 */
[----:B------:R-:W-:Y:S01]  /*6c30*/  IMAD.WIDE.U32 R4, R14, UR12, R4 ;  /* 0x0000000c0e047c25 */ /* 0x000fe2000f8e0004 */
[----:B------:R-:W1:Y:S03]  /*6c40*/  LDS.128 R28, [R0+0x6000] ;  /* 0x00600000001c7984 */ /* 0x000e660000000c00 */
[C---:B----4-:R-:W-:Y:S01]  /*6c50*/  IMAD.WIDE.U32 R2, R12.reuse, UR12, R2 ;  /* 0x0000000c0c027c25 */ /* 0x050fe2000f8e0002 */
[----:B------:R-:W3:Y:S03]  /*6c60*/  LDS.128 R24, [R0+0x7000] ;  /* 0x0070000000187984 */ /* 0x000ee60000000c00 */
[----:B------:R-:W-:Y:S01]  /*6c70*/  IMAD.IADD R5, R5, 0x1, R7 ;  /* 0x0000000105057824 */ /* 0x000fe200078e0207 */
[----:B------:R-:W4:Y:S04]  /*6c80*/  LDS.128 R20, [R0+0x8000] ;  /* 0x0080000000147984 */ /* 0x000f280000000c00 */
[----:B------:R5:W4:Y:S02]  /*6c90*/  LDS.128 R16, [R0+0x9000] ;  /* 0x0090000000107984 */ /* 0x000b240000000c00 */
[----:B-----5:R-:W-:Y:S01]  /*6ca0*/  IMAD R0, R12, UR5, RZ ;  /* 0x000000050c007c24 */ /* 0x020fe2000f8e02ff */
[----:B------:R-:W5:Y:S03]  /*6cb0*/  LDCU.128 UR4, c[0x0][0x560] ;  /* 0x0000ac00ff0477ac */ /* 0x000f660008000c00 */
[----:B------:R-:W-:-:S05]  /*6cc0*/  IMAD R0, R13, UR12, R0 ;  /* 0x0000000c0d007c24 */ /* 0x000fca000f8e0200 */
[----:B------:R-:W-:Y:S01]  /*6cd0*/  IADD3 R3, PT, PT, R3, R0, RZ ;  /* 0x0000000003037210 */ /* 0x000fe20007ffe0ff */
[----:B--2---:R-:W-:-:S04]  /*6ce0*/  IMAD.WIDE.U32 R8, R32, R14, R4 ;  /* 0x0000000e20087225 */ /* 0x004fc800078e0004 */
[----:B------:R-:W-:Y:S01]  /*6cf0*/  IMAD.WIDE.U32 R6, R32, R12, R2 ;  /* 0x0000000c20067225 */ /* 0x000fe200078e0002 */
[----:B-----5:R-:W-:-:S03]  /*6d00*/  LEA R4, P1, R8, UR4, 0x1 ;  /* 0x0000000408047c11 */ /* 0x020fc6000f8208ff */
[----:B------:R-:W-:Y:S01]  /*6d10*/  IMAD R0, R32, R15, R9 ;  /* 0x0000000f20007224 */ /* 0x000fe200078e0209 */
[----:B------:R-:W-:Y:S01]  /*6d20*/  LEA R2, P0, R6, UR6, 0x1 ;  /* 0x0000000606027c11 */ /* 0x000fe2000f8008ff */
[----:B------:R-:W-:-:S03]  /*6d30*/  IMAD R3, R32, R13, R7 ;  /* 0x0000000d20037224 */ /* 0x000fc600078e0207 */
[----:B------:R-:W-:Y:S02]  /*6d40*/  LEA.HI.X R5, R8, UR5, R0, 0x1, P1 ;  /* 0x0000000508057c11 */ /* 0x000fe400088f0c00 */
[----:B------:R-:W-:Y:S02]  /*6d50*/  LEA R8, P1, R14, R4, 0x7 ;  /* 0x000000040e087211 */ /* 0x000fe400078238ff */
[----:B------:R-:W-:Y:S01]  /*6d60*/  LEA.HI.X R3, R6, UR7, R3, 0x1, P0 ;  /* 0x0000000706037c11 */ /* 0x000fe200080f0c03 */
[----:B-1----:R2:W-:Y:S01]  /*6d70*/  STG.E.128 desc[UR30][R4.64], R28 ;  /* 0x0000001c04007986 */ /* 0x0025e2000c101d1e */
[----:B------:R-:W-:Y:S02]  /*6d80*/  LEA R6, P0, R12, R2, 0x7 ;  /* 0x000000020c067211 */ /* 0x000fe400078038ff */
[----:B------:R-:W-:Y:S02]  /*6d90*/  LEA.HI.X R9, R14, R5, R15, 0x7, P1 ;  /* 0x000000050e097211 */ /* 0x000fe400008f3c0f */
[----:B------:R-:W-:-:S03]  /*6da0*/  LEA.HI.X R7, R12, R3, R13, 0x7, P0 ;  /* 0x000000030c077211 */ /* 0x000fc600000f3c0d */
[----:B---3--:R2:W-:Y:S04]  /*6db0*/  STG.E.128 desc[UR30][R8.64], R24 ;  /* 0x0000001808007986 */ /* 0x0085e8000c101d1e */
[----:B----4-:R2:W-:Y:S04]  /*6dc0*/  STG.E.128 desc[UR30][R2.64], R20 ;  /* 0x0000001402007986 */ /* 0x0105e8000c101d1e */
[----:B------:R2:W-:Y:S02]  /*6dd0*/  STG.E.128 desc[UR30][R6.64], R16 ;  /* 0x0000001006007986 */ /* 0x0005e4000c101d1e */
.L_x_1258:
        /* <DEDUP_REMOVED lines=10> */
.L_x_1266:
        /* <DEDUP_REMOVED lines=16> */
.L_x_1609:


//--------------------- .text._ZN5flash44flash_bwd_dq_dk_dv_loop_seqk_parallel_kernelI23Flash_bwd_kernel_traitsILi32ELi128ELi128ELi8ELi4ELi4ELi4ELb0ELb0EN7cutlass10bfloat16_tE19Flash_kernel_traitsILi32ELi128ELi128ELi8ES3_EELb1ELb0ELb0ELb1ELb0ELb0ELb0EEEvNS_16Flash_bwd_paramsE --------------------------
	.section	.text._ZN5flash44flash_bwd_dq_dk_dv_loop_seqk_parallel_kernelI23Flash_bwd_kernel_traitsILi32ELi128ELi128ELi8ELi4ELi4ELi4ELb0ELb0EN7cutlass10bfloat16_tE19Flash_kernel_traitsILi32ELi128ELi128ELi8ES3_EELb1ELb0ELb0ELb1ELb0ELb0ELb0EEEvNS_16Flash_bwd_paramsE,"ax",@progbits
	.align	128
        .global         _ZN5flash44flash_bwd_dq_dk_dv_loop_seqk_parallel_kernelI23Flash_bwd_kernel_traitsILi32ELi128ELi128ELi8ELi4ELi4ELi4ELb0ELb0EN7cutlass10bfloat16_tE19Flash_kernel_traitsILi32ELi128ELi128ELi8ES3_EELb1ELb0ELb0ELb1ELb0ELb0ELb0EEEvNS_16Flash_bwd_paramsE
        .type           _ZN5flash44flash_bwd_dq_dk_dv_loop_seqk_parallel_kernelI23Flash_bwd_kernel_traitsILi32ELi128ELi128ELi8ELi4ELi4ELi4ELb0ELb0EN7cutlass10bfloat16_tE19Flash_kernel_traitsILi32ELi128ELi128ELi8ES3_EELb1ELb0ELb0ELb1ELb0ELb0ELb0EEEvNS_16Flash_bwd_paramsE,@function
        .size           _ZN5flash44flash_bwd_dq_dk_dv_loop_seqk_parallel_kernelI23Flash_bwd_kernel_traitsILi32ELi128ELi128ELi8ELi4ELi4ELi4ELb0ELb0EN7cutlass10bfloat16_tE19Flash_kernel_traitsILi32ELi128ELi128ELi8ES3_EELb1ELb0ELb0ELb1ELb0ELb0ELb0EEEvNS_16Flash_bwd_paramsE,(.L_x_1610 - _ZN5flash44flash_bwd_dq_dk_dv_loop_seqk_parallel_kernelI23Flash_bwd_kernel_traitsILi32ELi128ELi128ELi8ELi4ELi4ELi4ELb0ELb0EN7cutlass10bfloat16_tE19Flash_kernel_traitsILi32ELi128ELi128ELi8ES3_EELb1ELb0ELb0ELb1ELb0ELb0ELb0EEEvNS_16Flash_bwd_paramsE)
        .other          _ZN5flash44flash_bwd_dq_dk_dv_loop_seqk_parallel_kernelI23Flash_bwd_kernel_traitsILi32ELi128ELi128ELi8ELi4ELi4ELi4ELb0ELb0EN7cutlass10bfloat16_tE19Flash_kernel_traitsILi32ELi128ELi128ELi8ES3_EELb1ELb0ELb0ELb1ELb0ELb0ELb0EEEvNS_16Flash_bwd_paramsE,@"STO_CUDA_ENTRY STV_DEFAULT"
_ZN5flash44flash_bwd_dq_dk_dv_loop_seqk_parallel_kernelI23Flash_bwd_kernel_traitsILi32ELi128ELi128ELi8ELi4ELi4ELi4ELb0ELb0EN7cutlass10bfloat16_tE19Flash_kernel_traitsILi32ELi128ELi128ELi8ES3_EELb1ELb0ELb0ELb1ELb0ELb0ELb0EEEvNS_16Flash_bwd_paramsE:
.text._ZN5flash44flash_bwd_dq_dk_dv_loop_seqk_parallel_kernelI23Flash_bwd_kernel_traitsILi32ELi128ELi128ELi8ELi4ELi4ELi4ELb0ELb0EN7cutlass10bfloat16_tE19Flash_kernel_traitsILi32ELi128ELi128ELi8ES3_EELb1ELb0ELb0ELb1ELb0ELb0ELb0EEEvNS_16Flash_bwd_paramsE:
        /* <DEDUP_REMOVED lines=34> */
[----:B------:R-:W-:Y:S02]  /*0220*/  LOP3.LUT R0, R133, 0x120, RZ, 0xc0, !PT ;  /* 0x0000012085007812 */ /* 0x000fe400078ec0ff */
[----:B------:R-:W-:Y:S02]  /*0230*/  LOP3.LUT R132, R132, 0x3800, R9, 0xf8, !PT ;  /* 0x0000380084847812 */ /* 0x000fe400078ef809 */
[----:B------:R-:W-:Y:S02]  /*0240*/  LOP3.LUT R144, R2, 0xe006, R131, 0xc8, !PT ;  /* 0x0000e00602907812 */ /* 0x000fe400078ec883 */
[--C-:B------:R-:W-:Y:S02]  /*0250*/  LOP3.LUT R7, R7, 0x38, R2.reuse, 0xf8, !PT ;  /* 0x0000003807077812 */ /* 0x100fe400078ef802 */
[----:B------:R-:W-:Y:S01]  /*0260*/  LOP3.LUT R141, R141, 0x6, R2, 0xf8, !PT ;  /* 0x000000068d8d7812 */ /* 0x000fe200078ef802 */
[----:B------:R-:W-:Y:S01]  /*0270*/  IMAD.SHL.U32 R2, R3, 0x4, RZ ;  /* 0x0000000403027824 */ /* 0x000fe200078e00ff */
[----:B------:R-:W-:-:S02]  /*0280*/  LOP3.LUT R5, R0, 0x600, R9, 0xf8, !PT ;  /* 0x0000060000057812 */ /* 0x000fc400078ef809 */
[----:B------:R-:W-:Y:S02]  /*0290*/  LOP3.LUT R132, R132, 0x100, R9, 0xf8, !PT ;  /* 0x0000010084847812 */ /* 0x000fe400078ef809 */
[----:B------:R-:W-:Y:S02]  /*02a0*/  SHF.R.U32.HI R9, RZ, 0x1, R3 ;  /* 0x00000001ff097819 */ /* 0x000fe40000011603 */
[----:B------:R-:W-:Y:S02]  /*02b0*/  LOP3.LUT R2, R2, 0x18, RZ, 0xc0, !PT ;  /* 0x0000001802027812 */ /* 0x000fe400078ec0ff */
[----:B------:R-:W-:Y:S02]  /*02c0*/  LOP3.LUT R144, R144, 0xc00, R133, 0xf8, !PT ;  /* 0x00000c0090907812 */ /* 0x000fe400078ef885 */
[----:B------:R-:W-:Y:S02]  /*02d0*/  LOP3.LUT R0, R9, 0x30, RZ, 0xc0, !PT ;  /* 0x0000003009007812 */ /* 0x000fe400078ec0ff */
[----:B------:R-:W-:-:S02]  /*02e0*/  LOP3.LUT R8, R138, 0xc0, RZ, 0xc0, !PT ;  /* 0x000000c08a087812 */ /* 0x000fc400078ec0ff */
[----:B------:R-:W-:Y:S02]  /*02f0*/  LOP3.LUT R4, R138, 0xd8, RZ, 0xc0, !PT ;  /* 0x000000d88a047812 */ /* 0x000fe400078ec0ff */
[----:B------:R-:W-:Y:S02]  /*0300*/  LOP3.LUT R134, R2, 0xc0, R133, 0xf8, !PT ;  /* 0x000000c002867812 */ /* 0x000fe400078ef885 */
[----:B------:R-:W-:Y:S02]  /*0310*/  LOP3.LUT R144, R144, R7, RZ, 0xfc, !PT ;  /* 0x0000000790907212 */ /* 0x000fe400078efcff */
[----:B------:R-:W-:Y:S02]  /*0320*/  LOP3.LUT R11, R131, 0x1c0, RZ, 0xc0, !PT ;  /* 0x000001c0830b7812 */ /* 0x000fe400078ec0ff */
[----:B------:R-:W-:Y:S02]  /*0330*/  LOP3.LUT R137, R0, 0x7, R137, 0xf8, !PT ;  /* 0x0000000700897812 */ /* 0x000fe400078ef889 */
[----:B------:R-:W-:-:S02]  /*0340*/  LOP3.LUT P2, RZ, R3, 0x4, RZ, 0xc0, !PT ;  /* 0x0000000403ff7812 */ /* 0x000fc4000784c0ff */
[C---:B------:R-:W-:Y:S02]  /*0350*/  LOP3.LUT P1, RZ, R3.reuse, 0x8, RZ, 0xc0, !PT ;  /* 0x0000000803ff7812 */ /* 0x040fe4000782c0ff */
[--C-:B------:R-:W-:Y:S02]  /*0360*/  SHF.R.U32.HI R7, RZ, 0x4, R3.reuse ;  /* 0x00000004ff077819 */ /* 0x100fe40000011603 */
[----:B------:R-:W-:Y:S02]  /*0370*/  LOP3.LUT P0, R6, R3, 0x10, RZ, 0xc0, !PT ;  /* 0x0000001003067812 */ /* 0x000fe4000780c0ff */
[--C-:B------:R-:W-:Y:S02]  /*0380*/  LOP3.LUT R0, R0, 0x8, R3.reuse, 0xf8, !PT ;  /* 0x0000000800007812 */ /* 0x100fe400078ef803 */
[--C-:B------:R-:W-:Y:S02]  /*0390*/  LOP3.LUT R8, R8, 0x18, R3.reuse, 0xf8, !PT ;  /* 0x0000001808087812 */ /* 0x100fe400078ef803 */
[----:B------:R-:W-:-:S02]  /*03a0*/  LOP3.LUT R139, R4, 0x18, R3, 0x78, !PT ;  /* 0x00000018048b7812 */ /* 0x000fc400078e7803 */
[C---:B------:R-:W-:Y:S02]  /*03b0*/  LOP3.LUT R3, R134.reuse, 0x8, R3, 0x78, !PT ;  /* 0x0000000886037812 */ /* 0x040fe400078e7803 */
[--C-:B------:R-:W-:Y:S02]  /*03c0*/  LOP3.LUT R134, R134, 0x8, R9.reuse, 0x78, !PT ;  /* 0x0000000886867812 */ /* 0x100fe400078e7809 */
[----:B------:R-:W-:Y:S02]  /*03d0*/  LOP3.LUT R130, R11, 0x38, R138, 0xf8, !PT ;  /* 0x000000380b827812 */ /* 0x000fe400078ef88a */
[----:B------:R-:W-:Y:S02]  /*03e0*/  LOP3.LUT R4, R131, 0x200, RZ, 0xc0, !PT ;  /* 0x0000020083047812 */ /* 0x000fe400078ec0ff */
[----:B------:R-:W-:Y:S02]  /*03f0*/  LOP3.LUT R134, R5, R134, RZ, 0xfc, !PT ;  /* 0x0000008605867212 */ /* 0x000fe400078efcff */
[----:B------:R-:W-:-:S02]  /*0400*/  LOP3.LUT R130, R130, 0x8, R9, 0x78, !PT ;  /* 0x0000000882827812 */ /* 0x000fc400078e7809 */
[----:B------:R-:W-:Y:S02]  /*0410*/  LOP3.LUT R5, R4, 0xc00, R133, 0xf8, !PT ;  /* 0x00000c0004057812 */ /* 0x000fe400078ef885 */
[----:B------:R-:W-:Y:S02]  /*0420*/  LOP3.LUT R132, R132, R3, RZ, 0xfc, !PT ;  /* 0x0000000384847212 */ /* 0x000fe400078efcff */
[----:B------:R-:W-:Y:S02]  /*0430*/  LOP3.LUT R130, R5, R130, RZ, 0xfc, !PT ;  /* 0x0000008205827212 */ /* 0x000fe400078efcff */
[----:B------:R-:W-:Y:S02]  /*0440*/  LOP3.LUT R3, R0, 0x1c0, R131, 0xf8, !PT ;  /* 0x000001c000037812 */ /* 0x000fe400078ef883 */
[----:B------:R-:W-:Y:S02]  /*0450*/  LEA R130, R130, UR5, 0x1 ;  /* 0x0000000582827c11 */ /* 0x000fe4000f8e08ff */
[----:B------:R-:W-:-:S02]  /*0460*/  LOP3.LUT R7, R7, 0x8, RZ, 0xc0, !PT ;  /* 0x0000000807077812 */ /* 0x000fc400078ec0ff */
[--C-:B------:R-:W-:Y:S01]  /*0470*/  LOP3.LUT R141, R141, 0x20, R138.reuse, 0xf8, !PT ;  /* 0x000000208d8d7812 */ /* 0x100fe200078ef88a */
[C---:B------:R-:W-:Y:S01]  /*0480*/  VIADD R129, R130.reuse, 0xa040 ;  /* 0x0000a04082817836 */ /* 0x040fe20000000000 */
[----:B------:R-:W-:Y:S01]  /*0490*/  LOP3.LUT R0, R3, 0x38, R138, 0x78, !PT ;  /* 0x0000003803007812 */ /* 0x000fe200078e788a */
[----:B------:R-:W-:Y:S01]  /*04a0*/  VIADD R3, R130, 0xa000 ;  /* 0x0000a00082037836 */ /* 0x000fe20000000000 */
[----:B------:R-:W-:Y:S02]  /*04b0*/  LOP3.LUT R6, R7, R6, RZ, 0xfc, !PT ;  /* 0x0000000607067212 */ /* 0x000fe400078efcff */
[----:B------:R-:W-:Y:S01]  /*04c0*/  LOP3.LUT R141, R141, R8, R7, 0xf6, !PT ;  /* 0x000000088d8d7212 */ /* 0x000fe200078ef607 */
[----:B------:R-:W-:Y:S01]  /*04d0*/  @P2 VIADD R129, R3, 0xffffffc0 ;  /* 0xffffffc003812836 */ /* 0x000fe20000000000 */
[----:B------:R-:W-:Y:S01]  /*04e0*/  LOP3.LUT R7, R6, 0xc0, R133, 0xf8, !PT ;  /* 0x000000c006077812 */ /* 0x000fe200078ef885 */
[----:B------:R-:W-:Y:S01]  /*04f0*/  IMAD.MOV.U32 R3, RZ, RZ, 0x20 ;  /* 0x00000020ff037424 */ /* 0x000fe200078e00ff */
[----:B------:R-:W-:Y:S01]  /*0500*/  LOP3.LUT R131, R131, 0x400, RZ, 0xc0, !PT ;  /* 0x0000040083837812 */ /* 0x000fe200078ec0ff */
[----:B--2---:R-:W-:Y:S01]  /*0510*/  IMAD.U32 R8, RZ, RZ, UR4 ;  /* 0x00000004ff087e24 */ /* 0x004fe2000f8e00ff */
[----:B------:R-:W-:Y:S01]  /*0520*/  LEA R144, R144, UR8, 0x1 ;  /* 0x0000000890907c11 */ /* 0x000fe2000f8e08ff */
[----:B------:R-:W-:Y:S01]  /*0530*/  UIADD3 UR4, UPT, UPT, UR5, 0x6000, URZ ;  /* 0x0000600005047890 */ /* 0x000fe2000fffe0ff */
[----:B------:R-:W-:Y:S01]  /*0540*/  LOP3.LUT R2, R7, R2, RZ, 0x3c, !PT ;  /* 0x0000000207027212 */ /* 0x000fe200078e3cff */
[----:B------:R-:W-:Y:S01]  /*0550*/  IMAD R131, R0, 0x2, R131 ;  /* 0x0000000200837824 */ /* 0x000fe200078e0283 */
[C---:B------:R-:W-:Y:S01]  /*0560*/  SEL R0, R3.reuse, 0xffffffe0, !P3 ;  /* 0xffffffe003007807 */ /* 0x040fe20005800000 */
[C---:B------:R-:W-:Y:S01]  /*0570*/  VIADD R142, R144.reuse, 0x40 ;  /* 0x00000040908e7836 */ /* 0x040fe20000000000 */
[----:B------:R-:W-:Y:S01]  /*0580*/  SEL R3, R3, 0xffffffe0, !P1 ;  /* 0xffffffe003037807 */ /* 0x000fe20004800000 */
[----:B------:R-:W-:Y:S01]  /*0590*/  @P0 VIADD R142, R144, 0xffffffc0 ;  /* 0xffffffc0908e0836 */ /* 0x000fe20000000000 */
[----:B------:R-:W-:Y:S01]  /*05a0*/  LOP3.LUT R133, R2, 0x120, R133, 0xf8, !PT ;  /* 0x0000012002857812 */ /* 0x000fe200078ef885 */
[----:B------:R-:W-:Y:S01]  /*05b0*/  IMAD.IADD R2, R0, 0x1, R130 ;  /* 0x0000000100027824 */ /* 0x000fe200078e0282 */
[----:B------:R-:W-:Y:S01]  /*05c0*/  LOP3.LUT R139, R139, 0x1f20, R138, 0xf8, !PT ;  /* 0x00001f208b8b7812 */ /* 0x000fe200078ef88a */
[----:B------:R-:W-:Y:S01]  /*05d0*/  IMAD.IADD R148, R144, 0x1, R3 ;  /* 0x0000000190947824 */ /* 0x000fe200078e0203 */
[----:B------:R-:W-:Y:S01]  /*05e0*/  SEL R135, R135, 0xfffffff0, !P2 ;  /* 0xfffffff087877807 */ /* 0x000fe20005000000 */
[----:B------:R-:W-:Y:S01]  /*05f0*/  IMAD.IADD R150, R3, 0x1, R142 ;  /* 0x0000000103967824 */ /* 0x000fe200078e028e */
[----:B------:R-:W-:Y:S01]  /*0600*/  LOP3.LUT R146, R138, 0x18, RZ, 0xc0, !PT ;  /* 0x000000188a927812 */ /* 0x000fe200078ec0ff */
[----:B------:R-:W-:Y:S01]  /*0610*/  IMAD.IADD R0, R0, 0x1, R129 ;  /* 0x0000000100007824 */ /* 0x000fe200078e0281 */
[----:B------:R-:W-:-:S02]  /*0620*/  LEA R139, R139, UR5, 0x1 ;  /* 0x000000058b8b7c11 */ /* 0x000fc4000f8e08ff */
[----:B------:R-:W-:Y:S02]  /*0630*/  LEA R134, R134, UR5, 0x1 ;  /* 0x0000000586867c11 */ /* 0x000fe4000f8e08ff */
[----:B------:R-:W-:Y:S02]  /*0640*/  LEA R141, R141, UR4, 0x1 ;  /* 0x000000048d8d7c11 */ /* 0x000fe4000f8e08ff */
[----:B------:R-:W-:Y:S02]  /*0650*/  LEA R132, R132, UR4, 0x1 ;  /* 0x0000000484847c11 */ /* 0x000fe4000f8e08ff */
[----:B---34-:R-:W-:-:S07]  /*0660*/  LEA R133, R133, UR5, 0x1 ;  /* 0x0000000585857c11 */ /* 0x018fce000f8e08ff */
.L_x_1322:
[----:B-1----:R-:W1:Y:S01]  /*0670*/  S2R R9, SR_CTAID.Y ;  /* 0x0000000000097919 */ /* 0x002e620000002600 */
[----:B--2---:R-:W2:Y:S01]  /*0680*/  LDCU.64 UR8, c[0x0][0x478] ;  /* 0x00008f00ff0877ac */ /* 0x004ea20008000a00 */
        /* <DEDUP_REMOVED lines=45> */
.L_x_1267:
        /* <DEDUP_REMOVED lines=22> */
[----:B------:R-:W1:Y:S04]  /*0ac0*/  LDCU.64 UR8, c[0x0][0x3a0] ;  /* 0x00007400ff0877ac */ /* 0x000e680008000a00 */
[----:B--2---:R-:W-:Y:S02]  /*0ad0*/  IMAD R4, R4, UR18, RZ ;  /* 0x0000001204047c24 */ /* 0x004fe4000f8e02ff */
[----:B------:R-:W-:-:S04]  /*0ae0*/  IMAD.WIDE.U32 R6, R169, UR18, RZ ;  /* 0x00000012a9067c25 */ /* 0x000fc8000f8e00ff */
[----:B------:R-:W-:-:S05]  /*0af0*/  IMAD R4, R169, UR19, R4 ;  /* 0x00000013a9047c24 */ /* 0x000fca000f8e0204 */
[----:B------:R-:W-:-:S03]  /*0b00*/  IADD3 R7, PT, PT, R7, R4, RZ ;  /* 0x0000000407077210 */ /* 0x000fc60007ffe0ff */
[----:B-1----:R-:W-:-:S04]  /*0b10*/  IMAD.WIDE.U32 R12, R9, UR8, R6 ;  /* 0x00000008090c7c25 */ /* 0x002fc8000f8e0006 */
[----:B------:R-:W-:Y:S01]  /*0b20*/  IMAD R11, R9, UR9, R13 ;  /* 0x00000009090b7c24 */ /* 0x000fe2000f8e020d */
[----:B------:R-:W-:Y:S06]  /*0b30*/  BRA `(.L_x_1270) ;  /* 0x0000000000147947 */ /* 0x000fec0003800000 */
.L_x_1269:
[----:B------:R-:W2:Y:S01]  /*0b40*/  LDCU.64 UR18, c[0x0][0x3b8] ;  /* 0x00007700ff1277ac */ /* 0x000ea20008000a00 */
[----:B-1----:R-:W-:-:S05]  /*0b50*/  IADD3 R12, PT, PT, R169, R170, RZ ;  /* 0x000000aaa90c7210 */ /* 0x002fca0007ffe0ff */
[C---:B--2---:R-:W-:Y:S02]  /*0b60*/  IMAD R11, R12.reuse, UR19, RZ ;  /* 0x000000130c0b7c24 */ /* 0x044fe4000f8e02ff */
[----:B------:R-:W-:-:S05]  /*0b70*/  IMAD.WIDE.U32 R12, R12, UR18, RZ ;  /* 0x000000120c0c7c25 */ /* 0x000fca000f8e00ff */
[----:B------:R-:W-:Y:S02]  /*0b80*/  IADD3 R11, PT, PT, R13, R11, RZ ;  /* 0x0000000b0d0b7210 */ /* 0x000fe40007ffe0ff */
.L_x_1270:
        /* <DEDUP_REMOVED lines=39> */
.L_x_1271:
[----:B------:R-:W1:Y:S01]  /*0e00*/  LDCU.64 UR16, c[0x0][0x3c0] ;  /* 0x00007800ff1077ac */ /* 0x000e620008000a00 */
[----:B------:R-:W-:-:S05]  /*0e10*/  IADD3 R4, PT, PT, R169, R170, RZ ;  /* 0x000000aaa9047210 */ /* 0x000fca0007ffe0ff */
[C---:B-1----:R-:W-:Y:S02]  /*0e20*/  IMAD R13, R4.reuse, UR17, RZ ;  /* 0x00000011040d7c24 */ /* 0x042fe4000f8e02ff */
[----:B------:R-:W-:-:S05]  /*0e30*/  IMAD.WIDE.U32 R4, R4, UR16, RZ ;  /* 0x0000001004047c25 */ /* 0x000fca000f8e00ff */
[----:B------:R-:W-:Y:S02]  /*0e40*/  IADD3 R13, PT, PT, R5, R13, RZ ;  /* 0x0000000d050d7210 */ /* 0x000fe40007ffe0ff */
[----:B------:R-:W-:-:S07]  /*0e50*/  MOV R14, R4 ;  /* 0x00000004000e7202 */ /* 0x000fce0000000f00 */
.L_x_1272:
        /* <DEDUP_REMOVED lines=28> */
.L_x_1273:
[C---:B------:R-:W-:Y:S02]  /*1020*/  IMAD R25, R15.reuse, UR11, RZ ;  /* 0x0000000b0f197c24 */ /* 0x040fe4000f8e02ff */
[----:B------:R-:W-:-:S05]  /*1030*/  IMAD.WIDE.U32 R4, R15, UR10, RZ ;  /* 0x0000000a0f047c25 */ /* 0x000fca000f8e00ff */
[----:B------:R-:W-:Y:S02]  /*1040*/  IADD3 R25, PT, PT, R5, R25, RZ ;  /* 0x0000001905197210 */ /* 0x000fe40007ffe0ff */
[----:B------:R-:W-:-:S07]  /*1050*/  MOV R22, R4 ;  /* 0x0000000400167202 */ /* 0x000fce0000000f00 */
.L_x_1274:
        /* <DEDUP_REMOVED lines=20> */
.L_x_1275:
[----:B------:R-:W1:Y:S01]  /*11a0*/  LDC R16, c[0x0][0x434] ;  /* 0x00010d00ff107b82 */ /* 0x000e620000000800 */
[----:B------:R-:W-:-:S04]  /*11b0*/  IMAD R5, R9, UR28, R140 ;  /* 0x0000001c09057c24 */ /* 0x000fc8000f8e028c */
[----:B-1----:R-:W-:-:S03]  /*11c0*/  IMAD R16, R5, R16, RZ ;  /* 0x0000001005107224 */ /* 0x002fc600078e02ff */
.L_x_1276:
        /* <DEDUP_REMOVED lines=11> */
.L_x_1277:
[----:B------:R-:W1:Y:S01]  /*1280*/  LDC R18, c[0x0][0x444] ;  /* 0x00011100ff127b82 */ /* 0x000e620000000800 */
[----:B------:R-:W-:-:S04]  /*1290*/  IMAD R5, R9, UR28, R140 ;  /* 0x0000001c09057c24 */ /* 0x000fc8000f8e028c */
[----:B-1----:R-:W-:-:S07]  /*12a0*/  IMAD R18, R5, R18, RZ ;  /* 0x0000001205127224 */ /* 0x002fce00078e02ff */
.L_x_1278:
[----:B------:R-:W1:Y:S01]  /*12b0*/  LDCU.128 UR8, c[0x0][0x590] ;  /* 0x0000b200ff0877ac */ /* 0x000e620008000c00 */
[----:B------:R-:W2:Y:S01]  /*12c0*/  S2R R15, SR_TID.X ;  /* 0x00000000000f7919 */ /* 0x000ea20000002100 */
[----:B------:R-:W-:Y:S01]  /*12d0*/  IADD3 R32, P0, PT, R146, R32, RZ ;  /* 0x0000002092207210 */ /* 0x000fe20007f1e0ff */
[----:B------:R-:W3:Y:S01]  /*12e0*/  LDC.64 R4, c[0x0][0x3b0] ;  /* 0x0000ec00ff047b82 */ /* 0x000ee20000000a00 */
[----:B------:R-:W-:Y:S01]  /*12f0*/  IMAD.MOV.U32 R147, RZ, RZ, RZ ;  /* 0x000000ffff937224 */ /* 0x000fe200078e00ff */
[----:B------:R-:W4:Y:S01]  /*1300*/  LDCU.64 UR14, c[0x0][0x3c8] ;  /* 0x00007900ff0e77ac */ /* 0x000f220008000a00 */
[----:B------:R-:W-:Y:S01]  /*1310*/  ISETP.NE.AND P4, PT, RZ, UR20, PT ;  /* 0x00000014ff007c0c */ /* 0x000fe2000bf85270 */
[----:B------:R-:W-:Y:S01]  /*1320*/  IMAD.X R33, RZ, RZ, R7, P0 ;  /* 0x000000ffff217224 */ /* 0x000fe200000e0607 */
[--C-:B------:R-:W-:Y:S01]  /*1330*/  IADD3 R21, P1, P0, R30, R22, R26.reuse ;  /* 0x000000161e157210 */ /* 0x100fe2000783e01a */
[----:B------:R-:W-:Y:S01]  /*1340*/  UIMAD UR31, UR28, UR31, URZ ;  /* 0x0000001f1c1f72a4 */ /* 0x000fe2000f8e02ff */
[----:B------:R-:W5:Y:S01]  /*1350*/  S2R R22, SR_TID.X ;  /* 0x0000000000167919 */ /* 0x000f620000002100 */
[----:B------:R-:W4:Y:S01]  /*1360*/  LDC.64 R6, c[0x0][0x5f8] ;  /* 0x00017e00ff067b82 */ /* 0x000f220000000a00 */
[----:B------:R-:W-:Y:S01]  /*1370*/  SHF.R.S32.HI R26, RZ, 0x1f, R26 ;  /* 0x0000001fff1a7819 */ /* 0x000fe2000001141a */
[----:B------:R-:W5:Y:S01]  /*1380*/  LDCU.64 UR22, c[0x0][0x570] ;  /* 0x0000ae00ff1677ac */ /* 0x000f620008000a00 */
[----:B------:R-:W-:Y:S01]  /*1390*/  LEA R18, R167, R18, 0x7 ;  /* 0x00000012a7127211 */ /* 0x000fe200078e38ff */
[----:B------:R-:W-:Y:S01]  /*13a0*/  BSSY.RECONVERGENT B1, `(.L_x_1268) ;  /* 0x0000858000017945 */ /* 0x000fe20003800200 */
[----:B------:R-:W-:Y:S01]  /*13b0*/  IADD3.X R24, PT, PT, R24, R25, R26, P1, P0 ;  /* 0x0000001918187210 */ /* 0x000fe20000fe041a */
[----:B------:R-:W5:Y:S01]  /*13c0*/  LDCU.64 UR20, c[0x0][0x380] ;  /* 0x00007000ff1477ac */ /* 0x000f620008000a00 */
[----:B-1----:R-:W-:Y:S01]  /*13d0*/  IMAD R28, R23, UR8, RZ ;  /* 0x00000008171c7c24 */ /* 0x002fe2000f8e02ff */
[----:B------:R-:W1:Y:S03]  /*13e0*/  LDC.64 R180, c[0x0][0x420] ;  /* 0x00010800ffb47b82 */ /* 0x000e660000000a00 */
[----:B------:R-:W-:-:S02]  /*13f0*/  IMAD R27, R17, UR9, R28 ;  /* 0x00000009111b7c24 */ /* 0x000fc4000f8e021c */
[----:B------:R-:W-:-:S04]  /*1400*/  IMAD.WIDE.U32 R28, R17, UR8, R32 ;  /* 0x00000008111c7c25 */ /* 0x000fc8000f8e0020 */
[----:B------:R-:W-:Y:S02]  /*1410*/  IMAD.IADD R29, R29, 0x1, R27 ;  /* 0x000000011d1d7824 */ /* 0x000fe400078e021b */
[-C--:B---3--:R-:W-:Y:S02]  /*1420*/  IMAD R26, R23, R4.reuse, RZ ;  /* 0x00000004171a7224 */ /* 0x088fe400078e02ff */
[----:B------:R-:W-:Y:S01]  /*1430*/  IMAD.WIDE.U32 R30, R17, R4, R146 ;  /* 0x00000004111e7225 */ /* 0x000fe200078e0092 */
[----:B--2---:R-:W-:-:S03]  /*1440*/  LOP3.LUT R176, R15, 0x1f, RZ, 0xc0, !PT ;  /* 0x0000001f0fb07812 */ /* 0x004fc600078ec0ff */
[----:B------:R-:W-:Y:S01]  /*1450*/  IMAD.WIDE.U32 R28, R140, UR10, R28 ;  /* 0x0000000a8c1c7c25 */ /* 0x000fe2000f8e001c */
[----:B------:R-:W-:-:S03]  /*1460*/  IADD3 R30, P0, PT, R20, R30, RZ ;  /* 0x0000001e141e7210 */ /* 0x000fc60007f1e0ff */
[----:B------:R-:W-:Y:S01]  /*1470*/  IMAD R26, R17, R5, R26 ;  /* 0x00000005111a7224 */ /* 0x000fe200078e021a */
[----:B------:R-:W-:Y:S01]  /*1480*/  SHF.R.U32.HI R17, RZ, 0x5, R15 ;  /* 0x00000005ff117819 */ /* 0x000fe2000001160f */
[----:B----4-:R-:W-:-:S03]  /*1490*/  IMAD.WIDE.U32 R32, R6, UR25, RZ ;  /* 0x0000001906207c25 */ /* 0x010fc6000f8e00ff */
[----:B------:R-:W-:Y:S01]  /*14a0*/  IADD3.X R31, PT, PT, R19, R31, R26, P0, !PT ;  /* 0x0000001f131f7210 */ /* 0x000fe200007fe41a */
[----:B------:R-:W-:Y:S01]  /*14b0*/  IMAD R29, R140, UR11, R29 ;  /* 0x0000000b8c1d7c24 */ /* 0x000fe2000f8e021d */
[----:B------:R-:W2:Y:S01]  /*14c0*/  LDCU.64 UR10, c[0x0][0x550] ;  /* 0x0000aa00ff0a77ac */ /* 0x000ea20008000a00 */
[----:B------:R-:W-:Y:S01]  /*14d0*/  IMAD R6, R17, UR31, R176 ;  /* 0x0000001f11067c24 */ /* 0x000fe2000f8e02b0 */
[----:B------:R-:W-:Y:S01]  /*14e0*/  SEL R19, R32, RZ, P4 ;  /* 0x000000ff20137207 */ /* 0x000fe20002000000 */
[----:B------:R-:W-:Y:S01]  /*14f0*/  IMAD R25, R7, UR25, R33 ;  /* 0x0000001907197c24 */ /* 0x000fe2000f8e0221 */
[----:B-----5:R-:W-:Y:S01]  /*1500*/  SHF.R.U32.HI R7, RZ, 0x2, R22 ;  /* 0x00000002ff077819 */ /* 0x020fe20000011616 */
[----:B------:R-:W-:Y:S01]  /*1510*/  IMAD.WIDE.U32 R26, R140, UR14, R30 ;  /* 0x0000000e8c1a7c25 */ /* 0x000fe2000f8e001e */
[----:B------:R-:W-:Y:S01]  /*1520*/  IADD3 R19, P1, P0, R6, R21, R19 ;  /* 0x0000001506137210 */ /* 0x000fe2000783e013 */
[----:B------:R-:W-:Y:S01]  /*1530*/  USHF.L.U64.HI UR14, UR8, 0x6, UR9 ;  /* 0x00000006080e7899 */ /* 0x000fe20008010209 */
[----:B------:R-:W3:Y:S01]  /*1540*/  LDC.64 R20, c[0x0][0x5e8] ;  /* 0x00017a00ff147b82 */ /* 0x000ee20000000a00 */
[----:B------:R-:W-:Y:S01]  /*1550*/  IMAD.WIDE.U32 R22, R7, UR8, R28 ;  /* 0x0000000807167c25 */ /* 0x000fe2000f8e001c */
[----:B------:R-:W-:-:S02]  /*1560*/  SHF.R.S32.HI R6, RZ, 0x1f, R6 ;  /* 0x0000001fff067819 */ /* 0x000fc40000011406 */
[----:B------:R-:W-:Y:S01]  /*1570*/  SEL R25, R25, RZ, P4 ;  /* 0x000000ff19197207 */ /* 0x000fe20002000000 */
[----:B------:R-:W-:Y:S01]  /*1580*/  IMAD R27, R140, UR15, R27 ;  /* 0x0000000f8c1b7c24 */ /* 0x000fe2000f8e021b */
[----:B------:R-:W-:Y:S01]  /*1590*/  USHF.L.U32 UR15, UR8, 0x6, URZ ;  /* 0x00000006080f7899 */ /* 0x000fe200080006ff */
[C---:B------:R-:W-:Y:S01]  /*15a0*/  IMAD R157, R7.reuse, UR9, R23 ;  /* 0x00000009079d7c24 */ /* 0x040fe2000f8e0217 */
[----:B------:R-:W-:Y:S01]  /*15b0*/  USHF.L.U32 UR8, UR31, 0x7, URZ ;  /* 0x000000071f087899 */ /* 0x000fe200080006ff */
[----:B------:R-:W-:Y:S01]  /*15c0*/  IADD3.X R23, PT, PT, R6, R24, R25, P1, P0 ;  /* 0x0000001806177210 */ /* 0x000fe20000fe0419 */
[----:B------:R-:W-:Y:S01]  /*15d0*/  IMAD.WIDE.U32 R24, R7, R4, R26 ;  /* 0x0000000407187225 */ /* 0x000fe200078e001a */
[----:B--2---:R-:W-:-:S03]  /*15e0*/  LEA R156, P1, R22, UR10, 0x1 ;  /* 0x0000000a169c7c11 */ /* 0x004fc6000f8208ff */
[----:B------:R-:W-:Y:S01]  /*15f0*/  IMAD.U32 R6, RZ, RZ, UR8 ;  /* 0x00000008ff067e24 */ /* 0x000fe2000f8e00ff */
[----:B------:R-:W-:Y:S01]  /*1600*/  IADD3 R19, P0, PT, R19, UR8, RZ ;  /* 0x0000000813137c10 */ /* 0x000fe2000ff1e0ff */
[----:B------:R-:W-:Y:S01]  /*1610*/  IMAD R151, R7, R5, R25 ;  /* 0x0000000507977224 */ /* 0x000fe200078e0219 */
[----:B------:R-:W-:Y:S02]  /*1620*/  LEA.HI.X R157, R22, UR11, R157, 0x1, P1 ;  /* 0x0000000b169d7c11 */ /* 0x000fe400088f0c9d */
[----:B------:R-:W-:Y:S02]  /*1630*/  ISETP.GT.AND P1, PT, R3, RZ, PT ;  /* 0x000000ff0300720c */ /* 0x000fe40003f24270 */
[----:B------:R-:W-:Y:S02]  /*1640*/  LEA.HI.X.SX32 R6, R6, R23, 0x1, P0 ;  /* 0x0000001706067211 */ /* 0x000fe400000f0eff */
[----:B------:R-:W-:Y:S01]  /*1650*/  LEA R178, P0, R19, UR22, 0x2 ;  /* 0x0000001613b27c11 */ /* 0x000fe2000f8010ff */
[----:B---3--:R-:W-:Y:S01]  /*1660*/  IMAD.WIDE R152, R18, 0x4, R20 ;  /* 0x0000000412987825 */ /* 0x008fe200078e0214 */
[----:B------:R-:W-:-:S02]  /*1670*/  LEA R154, P3, R24, UR20, 0x1 ;  /* 0x00000014189a7c11 */ /* 0x000fc4000f8608ff */
[----:B------:R-:W-:Y:S01]  /*1680*/  LEA.HI.X R179, R19, UR23, R6, 0x2, P0 ;  /* 0x0000001713b37c11 */ /* 0x000fe200080f1406 */
[----:B------:R-:W-:Y:S01]  /*1690*/  IMAD R19, R167, 0x80, R16 ;  /* 0x00000080a7137824 */ /* 0x000fe200078e0210 */
[----:B------:R-:W-:Y:S02]  /*16a0*/  IADD3 R16, P0, PT, R7, 0x40, RZ ;  /* 0x0000004007107810 */ /* 0x000fe40007f1e0ff */
[----:B------:R-:W-:Y:S01]  /*16b0*/  LEA.HI.X R151, R24, UR21, R151, 0x1, P3 ;  /* 0x0000001518977c11 */ /* 0x000fe200098f0c97 */
[----:B-1----:R-:W-:Y:S01]  /*16c0*/  IMAD.WIDE R180, R19, 0x4, R180 ;  /* 0x0000000413b47825 */ /* 0x002fe200078e02b4 */
[C---:B------:R-:W-:Y:S02]  /*16d0*/  SHF.L.U64.HI R18, R4.reuse, 0x6, R5 ;  /* 0x0000000604127819 */ /* 0x040fe40000010205 */
[----:B------:R-:W-:Y:S01]  /*16e0*/  MOV R149, R153 ;  /* 0x0000009900957202 */ /* 0x000fe20000000f00 */
[----:B------:R-:W-:Y:S01]  /*16f0*/  IMAD.SHL.U32 R19, R4, 0x40, RZ ;  /* 0x0000004004137824 */ /* 0x000fe200078e00ff */
[----:B------:R-:W-:Y:S01]  /*1700*/  IADD3.X R5, PT, PT, RZ, RZ, RZ, P0, !PT ;  /* 0x000000ffff057210 */ /* 0x000fe200007fe4ff */
[----:B------:R-:W-:Y:S01]  /*1710*/  VIADD R4, R7, 0x40 ;  /* 0x0000004007047836 */ /* 0x000fe20000000000 */
        /* <DEDUP_REMOVED lines=13> */
.L_x_1280:
[----:B------:R-:W1:Y:S01]  /*17f0*/  LDCU.64 UR14, c[0x0][0x5c0] ;  /* 0x0000b800ff0e77ac */ /* 0x000e620008000a00 */
[----:B------:R-:W-:-:S05]  /*1800*/  IADD3 R3, PT, PT, R169, R170, RZ ;  /* 0x000000aaa9037210 */ /* 0x000fca0007ffe0ff */
[C---:B-1----:R-:W-:Y:S02]  /*1810*/  IMAD R6, R3.reuse, UR15, RZ ;  /* 0x0000000f03067c24 */ /* 0x042fe4000f8e02ff */
[----:B------:R-:W-:-:S05]  /*1820*/  IMAD.WIDE.U32 R10, R3, UR14, RZ ;  /* 0x0000000e030a7c25 */ /* 0x000fca000f8e00ff */
[----:B------:R-:W-:Y:S02]  /*1830*/  IADD3 R3, PT, PT, R11, R6, RZ ;  /* 0x000000060b037210 */ /* 0x000fe40007ffe0ff */
[----:B------:R-:W-:Y:S02]  /*1840*/  MOV R8, R10 ;  /* 0x0000000a00087202 */ /* 0x000fe40000000f00 */
.L_x_1281:
        /* <DEDUP_REMOVED lines=11> */
.L_x_1282:
[----:B------:R-:W1:Y:S01]  /*1900*/  LDCU.64 UR10, c[0x0][0x5c8] ;  /* 0x0000b900ff0a77ac */ /* 0x000e620008000a00 */
[----:B------:R-:W-:-:S05]  /*1910*/  IADD3 R169, PT, PT, R169, R170, RZ ;  /* 0x000000aaa9a97210 */ /* 0x000fca0007ffe0ff */
[C---:B-1----:R-:W-:Y:S02]  /*1920*/  IMAD R6, R169.reuse, UR11, RZ ;  /* 0x0000000ba9067c24 */ /* 0x042fe4000f8e02ff */
[----:B------:R-:W-:-:S05]  /*1930*/  IMAD.WIDE.U32 R10, R169, UR10, RZ ;  /* 0x0000000aa90a7c25 */ /* 0x000fca000f8e00ff */
[----:B------:R-:W-:Y:S02]  /*1940*/  IADD3 R6, PT, PT, R11, R6, RZ ;  /* 0x000000060b067210 */ /* 0x000fe40007ffe0ff */
.L_x_1283:
        /* <DEDUP_REMOVED lines=8> */
[----:B------:R-:W-:Y:S01]  /*19d0*/  IADD3.X R15, PT, PT, R3, UR16, R13, P2, !PT ;  /* 0x00000010030f7c10 */ /* 0x000fe200097fe40d */
[----:B------:R-:W-:Y:S01]  /*19e0*/  IMAD.U32 R3, RZ, RZ, UR10 ;  /* 0x0000000aff037e24 */ /* 0x000fe2000f8e00ff */
        /* <DEDUP_REMOVED lines=24> */
.L_x_1285:
[----:B------:R-:W-:Y:S05]  /*1b70*/  BSYNC.RECONVERGENT B0 ;  /* 0x0000000000007941 */ /* 0x000fea0003800200 */
.L_x_1284:
        /* <DEDUP_REMOVED lines=26> */
.L_x_1279:
        /* <DEDUP_REMOVED lines=16> */
.L_x_1289:
[----:B------:R2:W-:Y:S01]  /*1e20*/  STS.128 [R139+0x4000], RZ ;  /* 0x004000ff8b007388 */ /* 0x0005e20000000c00 */
[----:B------:R-:W-:Y:S05]  /*1e30*/  BRA `(.L_x_1290) ;  /* 0x0000000000047947 */ /* 0x000fea0003800000 */
.L_x_1288:
[----:B------:R3:W-:Y:S02]  /*1e40*/  STS.128 [R139+0x4000], RZ ;  /* 0x004000ff8b007388 */ /* 0x0007e40000000c00 */
.L_x_1290:
[----:B------:R-:W-:Y:S05]  /*1e50*/  BSYNC.RECONVERGENT B0 ;  /* 0x0000000000007941 */ /* 0x000fea0003800200 */
.L_x_1287:
        /* <DEDUP_REMOVED lines=17> */
.L_x_1292:
[----:B------:R-:W-:Y:S05]  /*1f70*/  BSYNC.RECONVERGENT B0 ;  /* 0x0000000000007941 */ /* 0x000fea0003800200 */
.L_x_1291:
[----:B------:R-:W-:Y:S01]  /*1f80*/  BSSY.RECONVERGENT B0, `(.L_x_1293) ;  /* 0x000000f000007945 */ /* 0x000fe20003800200 */
[----:B------:R-:W-:-:S03]  /*1f90*/  IADD3 R166, PT, PT, R139, R6, RZ ;  /* 0x000000068ba67210 */ /* 0x000fc60007ffe0ff */
        /* <DEDUP_REMOVED lines=10> */
.L_x_1295:
[----:B------:R1:W-:Y:S01]  /*2040*/  STS.128 [R166], RZ ;  /* 0x000000ffa6007388 */ /* 0x0003e20000000c00 */
[----:B------:R-:W-:Y:S05]  /*2050*/  BRA `(.L_x_1296) ;  /* 0x0000000000047947 */ /* 0x000fea0003800000 */
.L_x_1294:
[----:B------:R1:W-:Y:S02]  /*2060*/  STS.128 [R166], RZ ;  /* 0x000000ffa6007388 */ /* 0x0003e40000000c00 */
.L_x_1296:
[----:B------:R-:W-:Y:S05]  /*2070*/  BSYNC.RECONVERGENT B0 ;  /* 0x0000000000007941 */ /* 0x000fea0003800200 */
.L_x_1293:
[C---:B-1----:R-:W-:Y:S01]  /*2080*/  VIADD R25, R137.reuse, 0x8 ;  /* 0x0000000889197836 */ /* 0x042fe20000000000 */
        /* <DEDUP_REMOVED lines=28> */
.L_x_1298:
[----:B------:R-:W-:Y:S05]  /*2250*/  BSYNC.RECONVERGENT B0 ;  /* 0x0000000000007941 */ /* 0x000fea0003800200 */
.L_x_1297:
[----:B------:R-:W-:Y:S01]  /*2260*/  MOV R19, UR18 ;  /* 0x0000001200137c02 */ /* 0x000fe20008000f00 */
[----:B------:R-:W-:Y:S01]  /*2270*/  UIMAD UR10, UR4, UR18, URZ ;  /* 0x00000012040a72a4 */ /* 0x000fe2000f8e02ff */
[----:B------:R-:W-:Y:S01]  /*2280*/  BSSY.RECONVERGENT B0, `(.L_x_1299) ;  /* 0x000001e000007945 */ /* 0x000fe20003800200 */
[----:B------:R-:W3:Y:S02]  /*2290*/  LDCU.64 UR8, c[0x0][0x3d0] ;  /* 0x00007a00ff0877ac */ /* 0x000ee40008000a00 */
[----:B------:R-:W-:Y:S01]  /*22a0*/  IMAD.WIDE.U32 R18, R19, UR27, R146 ;  /* 0x0000001b13127c25 */ /* 0x000fe2000f8e0092 */
[----:B------:R-:W-:Y:S02]  /*22b0*/  UIMAD UR10, UR27, UR19, UR10 ;  /* 0x000000131b0a72a4 */ /* 0x000fe4000f8e020a */
[----:B-1----:R-:W-:-:S04]  /*22c0*/  IADD3 R20, P0, PT, R12, R18, RZ ;  /* 0x000000120c147210 */ /* 0x002fc80007f1e0ff */
[----:B------:R-:W-:Y:S02]  /*22d0*/  IADD3.X R21, PT, PT, R11, UR10, R19, P0, !PT ;  /* 0x0000000a0b157c10 */ /* 0x000fe400087fe413 */
[----:B------:R-:W-:-:S04]  /*22e0*/  IADD3 R11, PT, PT, R168, -UR27, RZ ;  /* 0x8000001ba80b7c10 */ /* 0x000fc8000fffe0ff */
        /* <DEDUP_REMOVED lines=20> */
.L_x_1301:
[----:B------:R1:W-:Y:S01]  /*2430*/  STS.128 [R139+0x6000], RZ ;  /* 0x006000ff8b007388 */ /* 0x0003e20000000c00 */
[----:B------:R-:W-:Y:S05]  /*2440*/  BRA `(.L_x_1302) ;  /* 0x0000000000047947 */ /* 0x000fea0003800000 */
.L_x_1300:
[----:B------:R1:W-:Y:S02]  /*2450*/  STS.128 [R139+0x6000], RZ ;  /* 0x006000ff8b007388 */ /* 0x0003e40000000c00 */
.L_x_1302:
[----:B------:R-:W-:Y:S05]  /*2460*/  BSYNC.RECONVERGENT B0 ;  /* 0x0000000000007941 */ /* 0x000fea0003800200 */
.L_x_1299:
        /* <DEDUP_REMOVED lines=20> */
.L_x_1304:
[----:B------:R-:W-:Y:S05]  /*25b0*/  BSYNC.RECONVERGENT B0 ;  /* 0x0000000000007941 */ /* 0x000fea0003800200 */
.L_x_1303:
        /* <DEDUP_REMOVED lines=27> */
.L_x_1307:
[----:B------:R3:W-:Y:S01]  /*2770*/  STS.128 [R139+0x8000], RZ ;  /* 0x008000ff8b007388 */ /* 0x0007e20000000c00 */
[----:B------:R-:W-:Y:S05]  /*2780*/  BRA `(.L_x_1308) ;  /* 0x0000000000047947 */ /* 0x000fea0003800000 */
.L_x_1306:
[----:B------:R3:W-:Y:S02]  /*2790*/  STS.128 [R139+0x8000], RZ ;  /* 0x008000ff8b007388 */ /* 0x0007e40000000c00 */
.L_x_1308:
[----:B------:R-:W-:Y:S05]  /*27a0*/  BSYNC.RECONVERGENT B0 ;  /* 0x0000000000007941 */ /* 0x000fea0003800200 */
.L_x_1305:
        /* <DEDUP_REMOVED lines=19> */
.L_x_1310:
[----:B------:R-:W-:Y:S05]  /*28e0*/  BSYNC.RECONVERGENT B0 ;  /* 0x0000000000007941 */ /* 0x000fea0003800200 */
.L_x_1309:
[----:B------:R-:W4:Y:S01]  /*28f0*/  LDCU.64 UR8, c[0x0][0x538] ;  /* 0x0000a700ff0877ac */ /* 0x000f220008000a00 */
[----:B------:R-:W3:Y:S01]  /*2900*/  LDC.64 R18, c[0x0][0x528] ;  /* 0x00014a00ff127b82 */ /* 0x000ee20000000a00 */
[----:B------:R-:W2:Y:S01]  /*2910*/  S2R R147, SR_TID.X ;  /* 0x0000000000937919 */ /* 0x000ea20000002100 */
[----:B------:R-:W-:Y:S01]  /*2920*/  IMAD.SHL.U32 R12, R15, 0x2, RZ ;  /* 0x000000020f0c7824 */ /* 0x000fe200078e00ff */
[--C-:B------:R-:W-:Y:S01]  /*2930*/  SHF.R.U32.HI R13, RZ, 0x6, R15.reuse ;  /* 0x00000006ff0d7819 */ /* 0x100fe2000001160f */
[----:B------:R-:W-:Y:S01]  /*2940*/  IMAD.U32 R8, RZ, RZ, UR26 ;  /* 0x0000001aff087e24 */ /* 0x000fe2000f8e00ff */
[----:B------:R-:W-:Y:S01]  /*2950*/  SHF.R.U32.HI R7, RZ, 0x1, R15 ;  /* 0x00000001ff077819 */ /* 0x000fe2000001160f */
[----:B------:R-:W0:Y:S01]  /*2960*/  LDGDEPBAR ;  /* 0x00000000000079af */ /* 0x000e220000000000 */
[----:B------:R-:W2:Y:S01]  /*2970*/  LDCU UR11, c[0x0][0x590] ;  /* 0x0000b200ff0b77ac */ /* 0x000ea20008000800 */
[----:B------:R-:W1:Y:S01]  /*2980*/  LDC R143, c[0x0][0x44c] ;  /* 0x00011300ff8f7b82 */ /* 0x000e620000000800 */
[----:B------:R-:W-:Y:S01]  /*2990*/  LOP3.LUT R17, R17, 0x3, RZ, 0xc0, !PT ;  /* 0x0000000311117812 */ /* 0x000fe200078ec0ff */
[----:B------:R-:W-:Y:S01]  /*29a0*/  IMAD.IADD R161, R137, 0x1, R168 ;  /* 0x0000000189a17824 */ /* 0x000fe200078e02a8 */
[----:B------:R-:W1:Y:S01]  /*29b0*/  LDCU UR4, c[0x0][0x440] ;  /* 0x00008800ff0477ac */ /* 0x000e620008000800 */
[----:B------:R-:W1:Y:S01]  /*29c0*/  LDCU UR10, c[0x0][0x45c] ;  /* 0x00008b80ff0a77ac */ /* 0x000e620008000800 */
[----:B----4-:R-:W-:-:S04]  /*29d0*/  ISETP.NE.U32.AND P0, PT, RZ, UR8, PT ;  /* 0x00000008ff007c0c */ /* 0x010fc8000bf05070 */
[----:B------:R-:W-:Y:S01]  /*29e0*/  ISETP.NE.AND.EX P0, PT, RZ, UR9, PT, P0 ;  /* 0x00000009ff007c0c */ /* 0x000fe2000bf05300 */
[----:B---3--:R-:W3:-:S12]  /*29f0*/  LDG.E.64 R158, desc[UR32][R18.64+0x8] ;  /* 0x00000820129e7981 */ /* 0x008ed8000c1e1b00 */
[----:B------:R-:W-:Y:S01]  /*2a00*/  VOTEU.ANY UP0, P0 ;  /* 0x0000000000ff7886 */ /* 0x000fe20000000100 */
[----:B------:R-:W-:-:S13]  /*2a10*/  PLOP3.LUT P0, PT, PT, PT, UP0, 0x80, 0x8 ;  /* 0x000000000008781c */ /* 0x000fda0003f0f008 */
[----:B-1----:R-:W1:Y:S01]  /*2a20*/  @P0 LDC.64 R4, c[0x0][0x540] ;  /* 0x00015000ff040b82 */ /* 0x002e620000000a00 */
[----:B------:R-:W-:Y:S02]  /*2a30*/  @P0 IMAD.MOV.U32 R10, RZ, RZ, R140 ;  /* 0x000000ffff0a0224 */ /* 0x000fe400078e008c */
[----:B------:R-:W-:Y:S02]  /*2a40*/  @P0 IMAD.MOV.U32 R11, RZ, RZ, RZ ;  /* 0x000000ffff0b0224 */ /* 0x000fe400078e00ff */
[----:B-1----:R-:W-:-:S03]  /*2a50*/  @P0 IMAD.WIDE.U32 R10, R9, R4, R10 ;  /* 0x00000004090a0225 */ /* 0x002fc600078e000a */
[----:B------:R-:W1:Y:S01]  /*2a60*/  @P0 LDC R4, c[0x0][0x458] ;  /* 0x00011600ff040b82 */ /* 0x000e620000000800 */
[C---:B------:R-:W-:Y:S01]  /*2a70*/  @P0 IMAD R5, R9.reuse, R5, R11 ;  /* 0x0000000509050224 */ /* 0x040fe200078e020b */
[----:B------:R-:W-:Y:S01]  /*2a80*/  @P0 LEA R20, P1, R10, UR8, 0x2 ;  /* 0x000000080a140c11 */ /* 0x000fe2000f8210ff */
[----:B------:R-:W-:Y:S01]  /*2a90*/  IMAD R9, R9, UR28, R140 ;  /* 0x0000001c09097c24 */ /* 0x000fe2000f8e028c */
[----:B------:R-:W-:Y:S02]  /*2aa0*/  LOP3.LUT R12, R12, 0x6, RZ, 0xc0, !PT ;  /* 0x000000060c0c7812 */ /* 0x000fe400078ec0ff */
[----:B------:R-:W-:Y:S01]  /*2ab0*/  LOP3.LUT R13, R13, 0xe, RZ, 0xc0, !PT ;  /* 0x0000000e0d0d7812 */ /* 0x000fe200078ec0ff */
[----:B------:R-:W-:Y:S01]  /*2ac0*/  IMAD R161, R160, 0x80, R161 ;  /* 0x00000080a0a17824 */ /* 0x000fe200078e02a1 */
[----:B------:R-:W-:Y:S01]  /*2ad0*/  @P0 LEA.HI.X R21, R10, UR9, R5, 0x2, P1 ;  /* 0x000000090a150c11 */ /* 0x000fe200088f1405 */
[----:B------:R-:W-:Y:S01]  /*2ae0*/  IMAD.SHL.U32 R9, R9, 0x20, RZ ;  /* 0x0000002009097824 */ /* 0x000fe200078e00ff */
[----:B------:R-:W4:Y:S01]  /*2af0*/  LDG.E.64 R10, desc[UR32][R18.64] ;  /* 0x00000020120a7981 */ /* 0x000f22000c1e1b00 */
[----:B-1----:R-:W1:Y:S03]  /*2b00*/  @P0 MUFU.RCP R4, R4 ;  /* 0x0000000400040308 */ /* 0x002e660000001000 */
[----:B------:R-:W1:Y:S01]  /*2b10*/  @P0 LDG.E R5, desc[UR32][R20.64] ;  /* 0x0000002014050981 */ /* 0x000e62000c1e1900 */
[----:B------:R-:W-:Y:S01]  /*2b20*/  LOP3.LUT R12, R12, 0x1c0, R7, 0xf8, !PT ;  /* 0x000001c00c0c7812 */ /* 0x000fe200078ef807 */
[----:B------:R-:W-:Y:S01]  /*2b30*/  IMAD R7, R8, 0x4, R13 ;  /* 0x0000000408077824 */ /* 0x000fe200078e020d */
[----:B------:R-:W-:Y:S01]  /*2b40*/  CS2R R94, SRZ ;  /* 0x00000000005e7805 */ /* 0x000fe2000001ff00 */
[----:B------:R-:W-:Y:S01]  /*2b50*/  IMAD R160, R160, 0x8, R17 ;  /* 0x00000008a0a07824 */ /* 0x000fe200078e0211 */
[----:B------:R-:W-:Y:S01]  /*2b60*/  IADD3 R12, PT, PT, R3, UR27, R12 ;  /* 0x0000001b030c7c10 */ /* 0x000fe2000fffe00c */
[--C-:B------:R-:W-:Y:S01]  /*2b70*/  IMAD.IADD R128, R134, 0x1, R6.reuse ;  /* 0x0000000186807824 */ /* 0x100fe200078e0206 */
[----:B------:R-:W-:Y:S01]  /*2b80*/  CS2R R92, SRZ ;  /* 0x00000000005c7805 */ /* 0x000fe2000001ff00 */
[----:B------:R-:W-:Y:S01]  /*2b90*/  IMAD.IADD R3, R133, 0x1, R6 ;  /* 0x0000000185037824 */ /* 0x000fe200078e0206 */
[----:B------:R-:W-:Y:S01]  /*2ba0*/  IADD3 R161, PT, PT, R161, -0x59, -R12 ;  /* 0xffffffa7a1a17810 */ /* 0x000fe20007ffe80c */
        /* <DEDUP_REMOVED lines=16> */
[----:B------:R-:W-:Y:S01]  /*2cb0*/  UMOV UR16, URZ ;  /* 0x000000ff00107c82 */ /* 0x000fe20008000000 */
[----:B------:R-:W1:Y:S01]  /*2cc0*/  LDCU UR8, c[0x0][0x3e0] ;  /* 0x00007c00ff0877ac */ /* 0x000e620008000800 */
[----:B------:R-:W1:Y:S01]  /*2cd0*/  LDCU.U8 UR9, c[0x0][0x4f8] ;  /* 0x00009f00ff0977ac */ /* 0x000e620008000000 */
[----:B--2---:R-:W-:Y:S02]  /*2ce0*/  USHF.L.U32 UR11, UR11, 0x7, URZ ;  /* 0x000000070b0b7899 */ /* 0x004fe400080006ff */
[----:B------:R-:W-:Y:S01]  /*2cf0*/  USHF.L.U32 UR31, UR31, 0x3, URZ ;  /* 0x000000031f1f7899 */ /* 0x000fe200080006ff */
[----:B---3--:R-:W-:-:S05]  /*2d00*/  IADD3 R176, P2, P1, R9, R158, R176 ;  /* 0x0000009e09b07210 */ /* 0x008fca000795e0b0 */
[----:B------:R-:W-:Y:S01]  /*2d10*/  IMAD.WIDE.U32 R176, R176, -0x2daee0ad, RZ ;  /* 0xd2511f53b0b07825 */ /* 0x000fe200078e00ff */
[----:B------:R-:W-:-:S04]  /*2d20*/  SHF.R.S32.HI R158, RZ, 0x1f, R9 ;  /* 0x0000001fff9e7819 */ /* 0x000fc80000011409 */
[----:B------:R-:W-:Y:S01]  /*2d30*/  IADD3.X R158, PT, PT, R158, R159, RZ, P2, P1 ;  /* 0x0000009f9e9e7210 */ /* 0x000fe200017e24ff */
[----:B------:R-:W-:Y:S01]  /*2d40*/  IMAD.MOV.U32 R159, RZ, RZ, R166 ;  /* 0x000000ffff9f7224 */ /* 0x000fe200078e00a6 */
[----:B----4-:R-:W-:Y:S02]  /*2d50*/  R2UR UR35, R11 ;  /* 0x000000000b2372ca */ /* 0x010fe400000e0000 */
[----:B------:R-:W-:Y:S01]  /*2d60*/  R2UR UR34, R10 ;  /* 0x000000000a2272ca */ /* 0x000fe200000e0000 */
[----:B-1----:R-:W-:Y:S01]  /*2d70*/  @P0 FMUL.FTZ R4, R5, R4 ;  /* 0x0000000405040220 */ /* 0x002fe20000410000 */
[----:B------:R-:W-:-:S09]  /*2d80*/  VIADD R5, R7, 0x1 ;  /* 0x0000000107057836 */ /* 0x000fd20000000000 */
[----:B------:R-:W-:Y:S02]  /*2d90*/  LOP3.LUT R7, R7, UR35, RZ, 0x3c, !PT ;  /* 0x0000002307077c12 */ /* 0x000fe4000f8e3cff */
[----:B------:R-:W-:Y:S02]  /*2da0*/  @P0 R2UR UR17, R4 ;  /* 0x00000000041102ca */ /* 0x000fe400000e0000 */
[----:B------:R-:W-:Y:S02]  /*2db0*/  LOP3.LUT R5, R5, UR35, RZ, 0x3c, !PT ;  /* 0x0000002305057c12 */ /* 0x000fe4000f8e3cff */
[C---:B------:R-:W-:Y:S02]  /*2dc0*/  LOP3.LUT R174, R177.reuse, R7, RZ, 0x3c, !PT ;  /* 0x00000007b1ae7212 */ /* 0x040fe400078e3cff */
[----:B------:R-:W-:Y:S02]  /*2dd0*/  LOP3.LUT R172, R177, R5, RZ, 0x3c, !PT ;  /* 0x00000005b1ac7212 */ /* 0x000fe400078e3cff */
[----:B------:R-:W-:Y:S01]  /*2de0*/  LOP3.LUT P0, RZ, R147, 0x4, RZ, 0xc0, !PT ;  /* 0x0000000493ff7812 */ /* 0x000fe2000780c0ff */
[----:B------:R-:W-:Y:S01]  /*2df0*/  IMAD.WIDE.U32 R174, R174, -0x326172a9, RZ ;  /* 0xcd9e8d57aeae7825 */ /* 0x000fe200078e00ff */
[----:B------:R-:W-:-:S03]  /*2e00*/  UIADD3 UR22, UPT, UPT, UR35, -0x126145ec, URZ ;  /* 0xed9eba1423167890 */ /* 0x000fc6000fffe0ff */
[----:B------:R-:W-:Y:S01]  /*2e10*/  IMAD.WIDE.U32 R172, R172, -0x326172a9, RZ ;  /* 0xcd9e8d57acac7825 */ /* 0x000fe200078e00ff */
[----:B------:R-:W-:Y:S02]  /*2e20*/  UIADD3 UR21, UPT, UPT, UR35, -0x56f99767, URZ ;  /* 0xa906689923157890 */ /* 0x000fe4000fffe0ff */
[----:B------:R-:W-:Y:S01]  /*2e30*/  UIADD3 UR20, UPT, UPT, UR35, 0x646e171e, URZ ;  /* 0x646e171e23147890 */ /* 0x000fe2000fffe0ff */
[----:B------:R-:W-:-:S11]  /*2e40*/  @UP0 UMOV UR16, UR17 ;  /* 0x0000001100100c82 */ /* 0x000fd60008000000 */
.L_x_1313:
[----:B------:R-:W-:Y:S01]  /*2e50*/  LEA R196, P1, R137, R152, 0x2 ;  /* 0x0000009889c47211 */ /* 0x000fe200078210ff */
[----:B------:R-:W0:Y:S01]  /*2e60*/  LDGDEPBAR ;  /* 0x00000000000079af */ /* 0x000e220000000000 */
[----:B------:R-:W-:Y:S01]  /*2e70*/  IMAD.SHL.U32 R125, R135, 0x2, RZ ;  /* 0x00000002877d7824 */ /* 0x000fe200078e00ff */
[----:B------:R-:W-:Y:S01]  /*2e80*/  USHF.L.U32 UR19, UR26, 0x7, URZ ;  /* 0x000000071a137899 */ /* 0x000fe200080006ff */
[----:B------:R-:W-:Y:S01]  /*2e90*/  IMAD.MOV.U32 R153, RZ, RZ, R149 ;  /* 0x000000ffff997224 */ /* 0x000fe200078e0095 */
[----:B------:R-:W-:Y:S01]  /*2ea0*/  UIADD3 UR18, UPT, UPT, UR35, -0x4498517b, URZ ;  /* 0xbb67ae8523127890 */ /* 0x000fe2000fffe0ff */
[--C-:B------:R-:W-:Y:S01]  /*2eb0*/  IMAD.IADD R60, R128, 0x1, R125.reuse ;  /* 0x00000001803c7824 */ /* 0x100fe200078e027d */
[----:B------:R-:W-:Y:S01]  /*2ec0*/  UIADD3 UR19, UPT, UPT, UR19, 0x80, URZ ;  /* 0x0000008013137890 */ /* 0x000fe2000fffe0ff */
[----:B------:R-:W-:Y:S01]  /*2ed0*/  IMAD.IADD R136, R132, 0x1, R125 ;  /* 0x0000000184887824 */ /* 0x000fe200078e027d */
[----:B------:R-:W-:Y:S01]  /*2ee0*/  LEA.HI.X R197, R137, R153, RZ, 0x2, P1 ;  /* 0x0000009989c57211 */ /* 0x000fe200008f14ff */
[----:B------:R-:W-:Y:S01]  /*2ef0*/  IMAD.WIDE.U32 R200, R160, -0x326172a9, RZ ;  /* 0xcd9e8d57a0c87825 */ /* 0x000fe200078e00ff */
[----:B------:R-:W-:Y:S02]  /*2f00*/  UIADD3 UR17, UPT, UPT, UR34, -0x61c88647, URZ ;  /* 0x9e3779b922117890 */ /* 0x000fe4000fffe0ff */
[----:B------:R-:W-:Y:S01]  /*2f10*/  ISETP.LE.AND P6, PT, R168, UR19, PT ;  /* 0x00000013a8007c0c */ /* 0x000fe2000bfc3270 */
[----:B------:R-:W-:Y:S01]  /*2f20*/  IMAD.U32 R198, RZ, RZ, UR26 ;  /* 0x0000001affc67e24 */ /* 0x000fe2000f8e00ff */
[----:B------:R-:W-:Y:S01]  /*2f30*/  LOP3.LUT R126, R158, UR34, R201, 0x96, !PT ;  /* 0x000000229e7e7c12 */ /* 0x000fe2000f8e96c9 */
[----:B------:R-:W-:Y:S01]  /*2f40*/  VIADD R192, R160, 0x4 ;  /* 0x00000004a0c07836 */ /* 0x000fe20000000000 */
[C---:B------:R-:W-:Y:S01]  /*2f50*/  LOP3.LUT R202, R200.reuse, UR17, R175, 0x96, !PT ;  /* 0x00000011c8ca7c12 */ /* 0x040fe2000f8e96af */
[----:B------:R-:W-:Y:S01]  /*2f60*/  VIADD R206, R161, 0xffffffd0 ;  /* 0xffffffd0a1ce7836 */ /* 0x000fe20000000000 */
[----:B------:R-:W-:Y:S01]  /*2f70*/  LOP3.LUT R200, R200, UR17, R173, 0x96, !PT ;  /* 0x00000011c8c87c12 */ /* 0x000fe2000f8e96ad */
[----:B------:R-:W-:Y:S03]  /*2f80*/  IMAD.WIDE.U32 R126, R126, -0x2daee0ad, RZ ;  /* 0xd2511f537e7e7825 */ /* 0x000fe600078e00ff */
[----:B------:R-:W-:Y:S01]  /*2f90*/  IABS R206, R206 ;  /* 0x000000ce00ce7213 */ /* 0x000fe20000000000 */
[----:B------:R-:W-:Y:S01]  /*2fa0*/  IMAD.WIDE.U32 R192, R192, -0x326172a9, RZ ;  /* 0xcd9e8d57c0c07825 */ /* 0x000fe200078e00ff */
[----:B------:R-:W-:Y:S01]  /*2fb0*/  LOP3.LUT R64, R176, UR18, R127, 0x96, !PT ;  /* 0x00000012b0407c12 */ /* 0x000fe2000f8e967f */
[----:B------:R-:W-:Y:S04]  /*2fc0*/  DEPBAR.LE SB0, 0x0 ;  /* 0x000080000000791a */ /* 0x000fe80000000000 */
[----:B------:R-:W-:Y:S01]  /*2fd0*/  LOP3.LUT R190, R158, UR34, R193, 0x96, !PT ;  /* 0x000000229ebe7c12 */ /* 0x000fe2000f8e96c1 */
[----:B------:R-:W-:Y:S01]  /*2fe0*/  BAR.SYNC.DEFER_BLOCKING 0x0 ;  /* 0x0000000000007b1d */ /* 0x000fe20000010000 */
[----:B------:R-:W-:Y:S01]  /*2ff0*/  LOP3.LUT R188, R192, UR17, R175, 0x96, !PT ;  /* 0x00000011c0bc7c12 */ /* 0x000fe2000f8e96af */
[----:B------:R-:W-:Y:S01]  /*3000*/  @P6 IMAD.SHL.U32 R65, R147, 0x2, RZ ;  /* 0x0000000293416824 */ /* 0x000fe200078e00ff */
[----:B------:R-:W-:Y:S01]  /*3010*/  @P6 SHF.R.U32.HI R183, RZ, 0x1, R147 ;  /* 0x00000001ffb76819 */ /* 0x000fe20000011693 */
[----:B------:R-:W-:Y:S01]  /*3020*/  IMAD.WIDE.U32 R194, R64, -0x326172a9, RZ ;  /* 0xcd9e8d5740c27825 */ /* 0x000fe200078e00ff */
[----:B------:R-:W-:Y:S01]  /*3030*/  LOP3.LUT R192, R192, UR17, R173, 0x96, !PT ;  /* 0x00000011c0c07c12 */ /* 0x000fe2000f8e96ad */
[----:B------:R-:W-:Y:S01]  /*3040*/  UIADD3 UR17, UPT, UPT, UR35, 0x76cf5d0a, URZ ;  /* 0x76cf5d0a23117890 */ /* 0x000fe2000fffe0ff */
[----:B------:R-:W-:Y:S01]  /*3050*/  @P6 LOP3.LUT R66, R65, 0x6, RZ, 0xc0, !PT ;  /* 0x0000000641426812 */ /* 0x000fe200078ec0ff */
[----:B------:R-:W-:Y:S01]  /*3060*/  IMAD.WIDE.U32 R202, R202, -0x2daee0ad, RZ ;  /* 0xd2511f53caca7825 */ /* 0x000fe200078e00ff */
[----:B------:R-:W-:Y:S02]  /*3070*/  I2FP.F32.S32 R206, R206 ;  /* 0x000000ce00ce7245 */ /* 0x000fe40000201400 */
[----:B------:R-:W-:Y:S01]  /*3080*/  @P6 LOP3.LUT R183, R66, 0x1c0, R183, 0xf8, !PT ;  /* 0x000001c042b76812 */ /* 0x000fe200078ef8b7 */
[----:B------:R-:W-:Y:S01]  /*3090*/  IMAD.WIDE.U32 R200, R200, -0x2daee0ad, RZ ;  /* 0xd2511f53c8c87825 */ /* 0x000fe200078e00ff */
[----:B------:R-:W-:Y:S03]  /*30a0*/  LOP3.LUT R184, R126, UR17, R203, 0x96, !PT ;  /* 0x000000117eb87c12 */ /* 0x000fe6000f8e96cb */
[----:B------:R-:W-:Y:S01]  /*30b0*/  IMAD.WIDE.U32 R188, R188, -0x2daee0ad, RZ ;  /* 0xd2511f53bcbc7825 */ /* 0x000fe200078e00ff */
[----:B------:R-:W-:Y:S03]  /*30c0*/  LOP3.LUT R126, R126, UR17, R201, 0x96, !PT ;  /* 0x000000117e7e7c12 */ /* 0x000fe6000f8e96c9 */
[----:B------:R-:W-:Y:S01]  /*30d0*/  IMAD.WIDE.U32 R190, R190, -0x2daee0ad, RZ ;  /* 0xd2511f53bebe7825 */ /* 0x000fe200078e00ff */
[----:B------:R-:W-:Y:S02]  /*30e0*/  LDSM.16.M88.4 R100, [R128] ;  /* 0x000000008064783b */ /* 0x000fe40000000200 */
[----:B------:R-:W-:Y:S01]  /*30f0*/  LOP3.LUT R186, R190, UR17, R189, 0x96, !PT ;  /* 0x00000011beba7c12 */ /* 0x000fe2000f8e96bd */
[----:B------:R-:W-:Y:S01]  /*3100*/  IMAD.WIDE.U32 R192, R192, -0x2daee0ad, RZ ;  /* 0xd2511f53c0c07825 */ /* 0x000fe200078e00ff */
[----:B------:R-:W-:Y:S01]  /*3110*/  LOP3.LUT R187, R176, UR18, R191, 0x96, !PT ;  /* 0x00000012b0bb7c12 */ /* 0x000fe2000f8e96bf */
[----:B------:R-:W-:Y:S02]  /*3120*/  UIADD3 UR18, UPT, UPT, UR34, 0x3c6ef372, URZ ;  /* 0x3c6ef37222127890 */ /* 0x000fe4000fffe0ff */
[----:B------:R-:W-:Y:S01]  /*3130*/  IMAD.WIDE.U32 R126, R126, -0x326172a9, RZ ;  /* 0xcd9e8d577e7e7825 */ /* 0x000fe200078e00ff */
[----:B------:R-:W-:Y:S01]  /*3140*/  LOP3.LUT R190, R190, UR17, R193, 0x96, !PT ;  /* 0x00000011bebe7c12 */ /* 0x000fe2000f8e96c1 */
[----:B------:R-:W1:Y:S01]  /*3150*/  LDSM.16.M88.4 R104, [R132] ;  /* 0x000000008468783b */ /* 0x000e620000000200 */
[----:B------:R-:W-:Y:S01]  /*3160*/  UIADD3 UR17, UPT, UPT, UR34, -0x255992d5, URZ ;  /* 0xdaa66d2b22117890 */ /* 0x000fe2000fffe0ff */
[--C-:B------:R-:W-:Y:S01]  /*3170*/  LOP3.LUT R135, R174, UR18, R195.reuse, 0x96, !PT ;  /* 0x00000012ae877c12 */ /* 0x100fe2000f8e96c3 */
[----:B------:R-:W-:Y:S01]  /*3180*/  IMAD.WIDE.U32 R184, R184, -0x326172a9, RZ ;  /* 0xcd9e8d57b8b87825 */ /* 0x000fe200078e00ff */
[----:B------:R-:W-:Y:S03]  /*3190*/  LOP3.LUT R124, R172, UR18, R195, 0x96, !PT ;  /* 0x00000012ac7c7c12 */ /* 0x000fe6000f8e96c3 */
[----:B------:R-:W-:Y:S01]  /*31a0*/  IMAD.WIDE.U32 R204, R187, -0x326172a9, RZ ;  /* 0xcd9e8d57bbcc7825 */ /* 0x000fe200078e00ff */
[----:B------:R-:W2:Y:S03]  /*31b0*/  LDSM.16.M88.4 R108, [R128+0x1000] ;  /* 0x00100000806c783b */ /* 0x000ea60000000200 */
[----:B------:R-:W-:Y:S01]  /*31c0*/  IMAD.WIDE.U32 R186, R186, -0x326172a9, RZ ;  /* 0xcd9e8d57baba7825 */ /* 0x000fe200078e00ff */
[----:B------:R-:W-:Y:S03]  /*31d0*/  LOP3.LUT R189, R172, UR18, R205, 0x96, !PT ;  /* 0x00000012acbd7c12 */ /* 0x000fe6000f8e96cd */
[----:B------:R-:W-:Y:S01]  /*31e0*/  IMAD.WIDE.U32 R190, R190, -0x326172a9, RZ ;  /* 0xcd9e8d57bebe7825 */ /* 0x000fe200078e00ff */
[C---:B------:R-:W-:Y:S01]  /*31f0*/  LOP3.LUT R193, R204.reuse, UR17, R187, 0x96, !PT ;  /* 0x00000011ccc17c12 */ /* 0x040fe2000f8e96bb */
[----:B------:R-:W3:Y:S02]  /*3200*/  LDSM.16.M88.4 R112, [R132+0x400] ;  /* 0x000400008470783b */ /* 0x000ee40000000200 */
[----:B------:R-:W-:Y:S01]  /*3210*/  IMAD.WIDE.U32 R208, R189, -0x2daee0ad, RZ ;  /* 0xd2511f53bdd07825 */ /* 0x000fe200078e00ff */
[----:B------:R-:W-:Y:S05]  /*3220*/  LOP3.LUT R187, R204, UR17, R191, 0x96, !PT ;  /* 0x00000011ccbb7c12 */ /* 0x000fea000f8e96bf */
[----:B------:R-:W4:Y:S08]  /*3230*/  LDSM.16.M88.4 R116, [R132+0x800] ;  /* 0x000800008474783b */ /* 0x000f300000000200 */
[----:B------:R-:W-:Y:S01]  /*3240*/  LDSM.16.M88.4 R120, [R136] ;  /* 0x000000008878783b */ /* 0x000fe20000000200 */
[-C--:B-1----:R-:W-:Y:S07]  /*3250*/  HMMA.16816.F32.BF16 R4, R100, R104.reuse, RZ ;  /* 0x000000686404723c */ /* 0x082fee00000418ff */
[----:B------:R-:W4:Y:S04]  /*3260*/  LDG.E R155, desc[UR32][R196.64] ;  /* 0x00000020c49b7981 */ /* 0x000f28000c1e1900 */
[----:B------:R-:W4:Y:S01]  /*3270*/  LDG.E R182, desc[UR32][R196.64+0x20] ;  /* 0x00002020c4b67981 */ /* 0x000f22000c1e1900 */
[C---:B--2---:R-:W-:Y:S03]  /*3280*/  HMMA.16816.F32.BF16 R8, R108.reuse, R104, RZ ;  /* 0x000000686c08723c */ /* 0x044fe600000418ff */
[----:B-----5:R-:W5:Y:S04]  /*3290*/  LDG.E R171, desc[UR32][R196.64+0x100] ;  /* 0x00010020c4ab7981 */ /* 0x020f68000c1e1900 */
[----:B------:R1:W5:Y:S01]  /*32a0*/  LDG.E R153, desc[UR32][R196.64+0x120] ;  /* 0x00012020c4997981 */ /* 0x000362000c1e1900 */
[-C--:B------:R-:W-:Y:S08]  /*32b0*/  HMMA.16816.F32.BF16 R12, R108, R106.reuse, RZ ;  /* 0x0000006a6c0c723c */ /* 0x080ff000000418ff */
[C---:B------:R-:W-:Y:S01]  /*32c0*/  HMMA.16816.F32.BF16 R16, R100.reuse, R106, RZ ;  /* 0x0000006a6410723c */ /* 0x040fe200000418ff */
[----:B------:R-:W2:Y:S07]  /*32d0*/  LDSM.16.M88.4 R104, [R132+0xc00] ;  /* 0x000c00008468783b */ /* 0x000eae0000000200 */
[-C--:B---3--:R-:W-:Y:S01]  /*32e0*/  HMMA.16816.F32.BF16 R20, R100, R112.reuse, RZ ;  /* 0x000000706414723c */ /* 0x088fe200000418ff */
[C---:B-1----:R-:W-:Y:S02]  /*32f0*/  LOP3.LUT R196, R194.reuse, UR17, R185, 0x96, !PT ;  /* 0x00000011c2c47c12 */ /* 0x042fe4000f8e96b9 */
[----:B------:R-:W-:Y:S05]  /*3300*/  LOP3.LUT R194, R194, UR17, R127, 0x96, !PT ;  /* 0x00000011c2c27c12 */ /* 0x000fea000f8e967f */
[C---:B------:R-:W-:Y:S01]  /*3310*/  HMMA.16816.F32.BF16 R24, R108.reuse, R112, RZ ;  /* 0x000000706c18723c */ /* 0x040fe200000418ff */
[----:B------:R-:W-:Y:S01]  /*3320*/  UIADD3 UR17, UPT, UPT, UR35, 0x32370b8f, URZ ;  /* 0x32370b8f23117890 */ /* 0x000fe2000fffe0ff */
[----:B------:R-:W-:Y:S01]  /*3330*/  @P6 IMAD R127, R198, 0x80, R183 ;  /* 0x00000080c67f6824 */ /* 0x000fe200078e02b7 */
[----:B------:R-:W-:Y:S01]  /*3340*/  LOP3.LUT R198, R174, UR18, R205, 0x96, !PT ;  /* 0x00000012aec67c12 */ /* 0x000fe2000f8e96cd */
[----:B------:R-:W-:Y:S01]  /*3350*/  VIADD R183, R161, 0x21 ;  /* 0x00000021a1b77836 */ /* 0x000fe20000000000 */
[----:B------:R-:W-:Y:S01]  /*3360*/  UIADD3 UR18, UPT, UPT, UR34, 0x78dde6e4, URZ ;  /* 0x78dde6e422127890 */ /* 0x000fe2000fffe0ff */
[----:B------:R-:W-:Y:S01]  /*3370*/  IMAD.WIDE.U32 R204, R124, -0x2daee0ad, RZ ;  /* 0xd2511f537ccc7825 */ /* 0x000fe200078e00ff */
[CC--:B------:R-:W-:Y:S01]  /*3380*/  @P6 ISETP.GE.AND P2, PT, R127.reuse, R168.reuse, PT ;  /* 0x000000a87f00620c */ /* 0x0c0fe20003f46270 */
[-C--:B------:R-:W-:Y:S01]  /*3390*/  HMMA.16816.F32.BF16 R28, R108, R114.reuse, RZ ;  /* 0x000000726c1c723c */ /* 0x080fe200000418ff */
[----:B------:R-:W-:Y:S01]  /*33a0*/  IABS R183, R183 ;  /* 0x000000b700b77213 */ /* 0x000fe20000000000 */
[----:B------:R-:W-:Y:S04]  /*33b0*/  IMAD.WIDE.U32 R194, R194, -0x2daee0ad, RZ ;  /* 0xd2511f53c2c27825 */ /* 0x000fe800078e00ff */
[----:B------:R-:W-:Y:S01]  /*33c0*/  IMAD.WIDE.U32 R196, R196, -0x2daee0ad, RZ ;  /* 0xd2511f53c4c47825 */ /* 0x000fe200078e00ff */
[----:B------:R-:W-:Y:S01]  /*33d0*/  LOP3.LUT R124, R204, UR22, R195, 0x96, !PT ;  /* 0x00000016cc7c7c12 */ /* 0x000fe2000f8e96c3 */
[C---:B------:R-:W-:Y:S01]  /*33e0*/  HMMA.16816.F32.BF16 R32, R100.reuse, R114, RZ ;  /* 0x000000726420723c */ /* 0x040fe200000418ff */
[----:B------:R-:W1:Y:S01]  /*33f0*/  LDSM.16.M88.4 R112, [R60] ;  /* 0x000000003c70783b */ /* 0x000e620000000200 */
[----:B------:R-:W-:Y:S02]  /*3400*/  IMAD.MOV.U32 R199, RZ, RZ, R183 ;  /* 0x000000ffffc77224 */ /* 0x000fe400078e00b7 */
[----:B------:R-:W-:Y:S02]  /*3410*/  @P6 VIADD R195, R127, 0x9 ;  /* 0x000000097fc36836 */ /* 0x000fe40000000000 */
[----:B------:R-:W-:Y:S01]  /*3420*/  VIADD R204, R161, 0x20 ;  /* 0x00000020a1cc7836 */ /* 0x000fe20000000000 */
[----:B------:R-:W-:Y:S01]  /*3430*/  I2FP.F32.S32 R199, R199 ;  /* 0x000000c700c77245 */ /* 0x000fe20000201400 */
[-C--:B----4-:R-:W-:Y:S01]  /*3440*/  HMMA.16816.F32.BF16 R36, R100, R116.reuse, RZ ;  /* 0x000000746424723c */ /* 0x090fe200000418ff */
[----:B------:R-:W-:Y:S01]  /*3450*/  @P6 ISETP.GE.AND P3, PT, R195, R168, PT ;  /* 0x000000a8c300620c */ /* 0x000fe20003f66270 */
[----:B------:R-:W-:Y:S01]  /*3460*/  @P6 VIADD R191, R127, 0x8 ;  /* 0x000000087fbf6836 */ /* 0x000fe20000000000 */
[----:B------:R-:W-:Y:S01]  /*3470*/  IABS R204, R204 ;  /* 0x000000cc00cc7213 */ /* 0x000fe20000000000 */
[----:B------:R-:W-:Y:S03]  /*3480*/  VIADD R195, R161, 0x19 ;  /* 0x00000019a1c37836 */ /* 0x000fe60000000000 */
[----:B------:R-:W-:Y:S01]  /*3490*/  I2FP.F32.S32 R204, R204 ;  /* 0x000000cc00cc7245 */ /* 0x000fe20000201400 */
[C---:B------:R-:W-:Y:S02]  /*34a0*/  HMMA.16816.F32.BF16 R40, R108.reuse, R116, RZ ;  /* 0x000000746c28723c */ /* 0x040fe400000418ff */
[----:B------:R-:W-:Y:S02]  /*34b0*/  IABS R195, R195 ;  /* 0x000000c300c37213 */ /* 0x000fe40000000000 */
[----:B------:R-:W-:Y:S01]  /*34c0*/  @P6 ISETP.GE.AND P1, PT, R191, R168, PT ;  /* 0x000000a8bf00620c */ /* 0x000fe20003f26270 */
[----:B------:R-:W-:Y:S01]  /*34d0*/  VIADD R191, R161, 0xffffffd9 ;  /* 0xffffffd9a1bf7836 */ /* 0x000fe20000000000 */
[----:B------:R-:W-:Y:S02]  /*34e0*/  I2FP.F32.S32 R195, R195 ;  /* 0x000000c300c37245 */ /* 0x000fe40000201400 */
[-C--:B------:R-:W-:Y:S02]  /*34f0*/  HMMA.16816.F32.BF16 R44, R108, R118.reuse, RZ ;  /* 0x000000766c2c723c */ /* 0x080fe400000418ff */
[----:B------:R-:W-:Y:S04]  /*3500*/  IABS R191, R191 ;  /* 0x000000bf00bf7213 */ /* 0x000fe80000000000 */
[----:B------:R-:W-:Y:S02]  /*3510*/  I2FP.F32.S32 R191, R191 ;  /* 0x000000bf00bf7245 */ /* 0x000fe40000201400 */
[C---:B------:R-:W-:Y:S01]  /*3520*/  HMMA.16816.F32.BF16 R48, R100.reuse, R118, RZ ;  /* 0x000000766430723c */ /* 0x040fe200000418ff */
[----:B------:R3:W4:Y:S07]  /*3530*/  LDSM.16.M88.4 R116, [R60+0x1000] ;  /* 0x001000003c74783b */ /* 0x00072e0000000200 */
[-C--:B--2---:R-:W-:Y:S08]  /*3540*/  HMMA.16816.F32.BF16 R52, R100, R104.reuse, RZ ;  /* 0x000000686434723c */ /* 0x084ff000000418ff */
[C---:B------:R-:W-:Y:S08]  /*3550*/  HMMA.16816.F32.BF16 R56, R108.reuse, R104, RZ ;  /* 0x000000686c38723c */ /* 0x040ff000000418ff */
[-C--:B---3--:R-:W-:Y:S08]  /*3560*/  HMMA.16816.F32.BF16 R60, R108, R106.reuse, RZ ;  /* 0x0000006a6c3c723c */ /* 0x088ff000000418ff */
[----:B------:R-:W-:Y:S01]  /*3570*/  HMMA.16816.F32.BF16 R64, R100, R106, RZ ;  /* 0x0000006a6440723c */ /* 0x000fe200000418ff */
[----:B------:R-:W2:Y:S07]  /*3580*/  LDSM.16.M88.4 R100, [R136+0x400] ;  /* 0x000400008864783b */ /* 0x000eae0000000200 */
[-C--:B-1----:R-:W-:Y:S01]  /*3590*/  HMMA.16816.F32.BF16 R4, R112, R120.reuse, R4 ;  /* 0x000000787004723c */ /* 0x082fe20000041804 */
[----:B------:R-:W1:Y:S07]  /*35a0*/  LDSM.16.M88.4 R104, [R136+0x800] ;  /* 0x000800008868783b */ /* 0x000e6e0000000200 */
[C---:B----4-:R-:W-:Y:S04]  /*35b0*/  HMMA.16816.F32.BF16 R8, R116.reuse, R120, R8 ;  /* 0x000000787408723c */ /* 0x050fe80000041808 */
[----:B------:R-:W-:Y:S01]  /*35c0*/  IMAD.WIDE.U32 R120, R135, -0x2daee0ad, RZ ;  /* 0xd2511f5387787825 */ /* 0x000fe200078e00ff */
[----:B------:R-:W-:Y:S03]  /*35d0*/  LOP3.LUT R135, R200, UR17, R205, 0x96, !PT ;  /* 0x00000011c8877c12 */ /* 0x000fe6000f8e96cd */
[-C--:B------:R-:W-:Y:S03]  /*35e0*/  HMMA.16816.F32.BF16 R12, R116, R122.reuse, R12 ;  /* 0x0000007a740c723c */ /* 0x080fe6000004180c */
[----:B------:R-:W-:Y:S01]  /*35f0*/  LOP3.LUT R185, R202, UR17, R121, 0x96, !PT ;  /* 0x00000011cab97c12 */ /* 0x000fe2000f8e9679 */
[----:B------:R-:W-:Y:S01]  /*3600*/  IMAD.WIDE.U32 R210, R135, -0x326172a9, RZ ;  /* 0xcd9e8d5787d27825 */ /* 0x000fe200078e00ff */
[----:B------:R-:W-:Y:S03]  /*3610*/  LOP3.LUT R183, R120, UR22, R197, 0x96, !PT ;  /* 0x0000001678b77c12 */ /* 0x000fe6000f8e96c5 */
[----:B------:R-:W-:Y:S01]  /*3620*/  FFMA.FTZ R4, R191, -UR16, R4 ;  /* 0x80000010bf047c23 */ /* 0x000fe20008010004 */
[C---:B------:R-:W-:Y:S01]  /*3630*/  VIADD R120, R161.reuse, 0xffffffe0 ;  /* 0xffffffe0a1787836 */ /* 0x040fe20000000000 */
[C---:B------:R-:W-:Y:S04]  /*3640*/  HMMA.16816.F32.BF16 R16, R112.reuse, R122, R16 ;  /* 0x0000007a7010723c */ /* 0x040fe80000041810 */
[----:B------:R-:W-:Y:S01]  /*3650*/  IABS R120, R120 ;  /* 0x0000007800787213 */ /* 0x000fe20000000000 */
[C---:B------:R-:W-:Y:S01]  /*3660*/  VIADD R200, R161.reuse, 0xffffffd8 ;  /* 0xffffffd8a1c87836 */ /* 0x040fe20000000000 */
[----:B------:R-:W-:Y:S01]  /*3670*/  @P6 FSEL R4, R4, -INF , !P2 ;  /* 0xff80000004046808 */ /* 0x000fe20005000000 */
[----:B------:R-:W-:Y:S01]  /*3680*/  VIADD R202, R161, 0x18 ;  /* 0x00000018a1ca7836 */ /* 0x000fe20000000000 */
[----:B------:R-:W-:Y:S01]  /*3690*/  I2FP.F32.S32 R120, R120 ;  /* 0x0000007800787245 */ /* 0x000fe20000201400 */
[-C--:B--2---:R-:W-:Y:S03]  /*36a0*/  HMMA.16816.F32.BF16 R20, R112, R100.reuse, R20 ;  /* 0x000000647014723c */ /* 0x084fe60000041814 */
[----:B------:R-:W-:Y:S01]  /*36b0*/  IABS R200, R200 ;  /* 0x000000c800c87213 */ /* 0x000fe20000000000 */
[----:B------:R-:W-:Y:S01]  /*36c0*/  IMAD.WIDE.U32 R214, R183, -0x326172a9, RZ ;  /* 0xcd9e8d57b7d67825 */ /* 0x000fe200078e00ff */
[----:B------:R-:W-:Y:S02]  /*36d0*/  IABS R202, R202 ;  /* 0x000000ca00ca7213 */ /* 0x000fe40000000000 */
[----:B------:R-:W-:Y:S01]  /*36e0*/  I2FP.F32.S32 R200, R200 ;  /* 0x000000c800c87245 */ /* 0x000fe20000201400 */
[C---:B------:R-:W-:Y:S04]  /*36f0*/  HMMA.16816.F32.BF16 R24, R116.reuse, R100, R24 ;  /* 0x000000647418723c */ /* 0x040fe80000041818 */
[----:B------:R-:W-:Y:S01]  /*3700*/  I2FP.F32.S32 R202, R202 ;  /* 0x000000ca00ca7245 */ /* 0x000fe20000201400 */
[----:B------:R-:W-:Y:S02]  /*3710*/  @P6 VIADD R121, R127, 0x1 ;  /* 0x000000017f796836 */ /* 0x000fe40000000000 */
[----:B------:R-:W-:Y:S01]  /*3720*/  FFMA.FTZ R5, R200, -UR16, R5 ;  /* 0x80000010c8057c23 */ /* 0x000fe20008010005 */
[----:B------:R-:W-:Y:S01]  /*3730*/  FFMA.FTZ R7, R120, -UR16, R7 ;  /* 0x8000001078077c23 */ /* 0x000fe20008010007 */
[----:B------:R-:W-:Y:S01]  /*3740*/  FFMA.FTZ R11, R204, -UR16, R11 ;  /* 0x80000010cc0b7c23 */ /* 0x000fe2000801000b */
[----:B------:R-:W-:Y:S01]  /*3750*/  FFMA.FTZ R9, R202, -UR16, R9 ;  /* 0x80000010ca097c23 */ /* 0x000fe20008010009 */
[-C--:B------:R-:W-:Y:S01]  /*3760*/  @P6 ISETP.GE.AND P4, PT, R121, R168.reuse, PT ;  /* 0x000000a87900620c */ /* 0x080fe20003f86270 */
[----:B------:R-:W-:Y:S01]  /*3770*/  @P6 VIADD R123, R127, 0x18 ;  /* 0x000000187f7b6836 */ /* 0x000fe20000000000 */
[-C--:B------:R-:W-:Y:S03]  /*3780*/  HMMA.16816.F32.BF16 R28, R116, R102.reuse, R28 ;  /* 0x00000066741c723c */ /* 0x080fe6000004181c */
[----:B------:R-:W-:Y:S01]  /*3790*/  @P6 FSEL R5, R5, -INF , !P4 ;  /* 0xff80000005056808 */ /* 0x000fe20006000000 */
[----:B------:R-:W-:Y:S01]  /*37a0*/  FFMA.FTZ R8, R195, -UR16, R8 ;  /* 0x80000010c3087c23 */ /* 0x000fe20008010008 */
[----:B------:R-:W-:Y:S01]  /*37b0*/  @P6 FSEL R7, R7, -INF , !P4 ;  /* 0xff80000007076808 */ /* 0x000fe20006000000 */
[----:B------:R-:W-:Y:S01]  /*37c0*/  FFMA.FTZ R14, R195, -UR16, R14 ;  /* 0x80000010c30e7c23 */ /* 0x000fe2000801000e */
[----:B------:R-:W-:Y:S01]  /*37d0*/  @P6 FSEL R9, R9, -INF , !P4 ;  /* 0xff80000009096808 */ /* 0x000fe20006000000 */
[C---:B------:R-:W-:Y:S01]  /*37e0*/  HMMA.16816.F32.BF16 R32, R112.reuse, R102, R32 ;  /* 0x000000667020723c */ /* 0x040fe20000041820 */
[----:B------:R-:W2:Y:S03]  /*37f0*/  LDSM.16.M88.4 R100, [R136+0xc00] ;  /* 0x000c00008864783b */ /* 0x000ea60000000200 */
[----:B------:R-:W-:Y:S01]  /*3800*/  @P6 FSEL R11, R11, -INF , !P4 ;  /* 0xff8000000b0b6808 */ /* 0x000fe20006000000 */
[----:B------:R-:W-:Y:S01]  /*3810*/  FFMA.FTZ R18, R191, -UR16, R18 ;  /* 0x80000010bf127c23 */ /* 0x000fe20008010012 */
[----:B------:R-:W-:Y:S01]  /*3820*/  @P6 ISETP.GE.AND P4, PT, R123, R168, PT ;  /* 0x000000a87b00620c */ /* 0x000fe20003f86270 */
[C---:B------:R-:W-:Y:S01]  /*3830*/  VIADD R123, R161.reuse, 0x11 ;  /* 0x00000011a17b7836 */ /* 0x040fe20000000000 */
[----:B------:R-:W-:Y:S01]  /*3840*/  @P6 FSEL R14, R14, -INF , !P1 ;  /* 0xff8000000e0e6808 */ /* 0x000fe20004800000 */
[----:B------:R-:W-:Y:S01]  /*3850*/  VIADD R195, R161, 0xffffffd1 ;  /* 0xffffffd1a1c37836 */ /* 0x000fe20000000000 */
[----:B------:R-:W-:Y:S01]  /*3860*/  @P6 FSEL R18, R18, -INF , !P1 ;  /* 0xff80000012126808 */ /* 0x000fe20004800000 */
[-C--:B-1----:R-:W-:Y:S03]  /*3870*/  HMMA.16816.F32.BF16 R36, R112, R104.reuse, R36 ;  /* 0x000000687024723c */ /* 0x082fe60000041824 */
[----:B------:R-:W-:Y:S01]  /*3880*/  IABS R123, R123 ;  /* 0x0000007b007b7213 */ /* 0x000fe20000000000 */
[----:B------:R-:W-:Y:S01]  /*3890*/  @P6 VIADD R191, R127, 0x19 ;  /* 0x000000197fbf6836 */ /* 0x000fe20000000000 */
[----:B------:R-:W-:Y:S01]  /*38a0*/  IABS R195, R195 ;  /* 0x000000c300c37213 */ /* 0x000fe20000000000 */
[----:B------:R-:W-:Y:S01]  /*38b0*/  VIADD R122, R161, 0x10 ;  /* 0x00000010a17a7836 */ /* 0x000fe20000000000 */
[----:B------:R-:W-:Y:S01]  /*38c0*/  I2FP.F32.S32 R123, R123 ;  /* 0x0000007b007b7245 */ /* 0x000fe20000201400 */
[C---:B------:R-:W-:Y:S04]  /*38d0*/  HMMA.16816.F32.BF16 R40, R116.reuse, R104, R40 ;  /* 0x000000687428723c */ /* 0x040fe80000041828 */
[----:B------:R-:W-:Y:S01]  /*38e0*/  I2FP.F32.S32 R195, R195 ;  /* 0x000000c300c37245 */ /* 0x000fe20000201400 */
[----:B------:R-:W-:Y:S01]  /*38f0*/  FFMA.FTZ R12, R123, -UR16, R12 ;  /* 0x800000107b0c7c23 */ /* 0x000fe2000801000c */
[----:B------:R-:W-:Y:S01]  /*3900*/  IABS R122, R122 ;  /* 0x0000007a007a7213 */ /* 0x000fe20000000000 */
[----:B------:R-:W-:Y:S01]  /*3910*/  FFMA.FTZ R17, R206, -UR16, R17 ;  /* 0x80000010ce117c23 */ /* 0x000fe20008010011 */
[----:B------:R-:W-:Y:S01]  /*3920*/  @P6 FSEL R8, R8, -INF , !P2 ;  /* 0xff80000008086808 */ /* 0x000fe20005000000 */
[----:B------:R-:W-:Y:S01]  /*3930*/  FFMA.FTZ R16, R195, -UR16, R16 ;  /* 0x80000010c3107c23 */ /* 0x000fe20008010010 */
[----:B------:R-:W-:Y:S01]  /*3940*/  I2FP.F32.S32 R122, R122 ;  /* 0x0000007a007a7245 */ /* 0x000fe20000201400 */
[----:B------:R-:W-:Y:S01]  /*3950*/  FFMA.FTZ R23, R206, -UR16, R23 ;  /* 0x80000010ce177c23 */ /* 0x000fe20008010017 */
[----:B------:R-:W-:Y:S01]  /*3960*/  @P6 FSEL R12, R12, -INF , !P1 ;  /* 0xff8000000c0c6808 */ /* 0x000fe20004800000 */
[----:B------:R-:W-:Y:S01]  /*3970*/  IMAD.WIDE.U32 R206, R198, -0x2daee0ad, RZ ;  /* 0xd2511f53c6ce7825 */ /* 0x000fe200078e00ff */
[----:B------:R-:W-:Y:S01]  /*3980*/  @P6 FSEL R16, R16, -INF , !P1 ;  /* 0xff80000010106808 */ /* 0x000fe20004800000 */
[-C--:B------:R-:W-:Y:S03]  /*3990*/  HMMA.16816.F32.BF16 R44, R116, R106.reuse, R44 ;  /* 0x0000006a742c723c */ /* 0x080fe6000004182c */
[-C--:B------:R-:W-:Y:S01]  /*39a0*/  @P6 ISETP.GE.AND P1, PT, R191, R168.reuse, PT ;  /* 0x000000a8bf00620c */ /* 0x080fe20003f26270 */
[----:B------:R-:W-:Y:S01]  /*39b0*/  FFMA.FTZ R15, R202, -UR16, R15 ;  /* 0x80000010ca0f7c23 */ /* 0x000fe2000801000f */
[----:B------:R-:W-:Y:S01]  /*39c0*/  @P6 FSEL R17, R17, -INF , !P3 ;  /* 0xff80000011116808 */ /* 0x000fe20005800000 */
[----:B------:R-:W-:Y:S01]  /*39d0*/  FFMA.FTZ R13, R122, -UR16, R13 ;  /* 0x800000107a0d7c23 */ /* 0x000fe2000801000d */
[----:B------:R-:W-:Y:S01]  /*39e0*/  FFMA.FTZ R19, R200, -UR16, R19 ;  /* 0x80000010c8137c23 */ /* 0x000fe20008010013 */
[----:B------:R-:W-:Y:S01]  /*39f0*/  FFMA.FTZ R27, R122, -UR16, R27 ;  /* 0x800000107a1b7c23 */ /* 0x000fe2000801001b */
[----:B------:R-:W-:Y:S01]  /*3a00*/  LOP3.LUT R122, R188, UR17, R207, 0x96, !PT ;  /* 0x00000011bc7a7c12 */ /* 0x000fe2000f8e96cf */
[----:B------:R-:W-:Y:S01]  /*3a10*/  @P6 VIADD R191, R127, 0x20 ;  /* 0x000000207fbf6836 */ /* 0x000fe20000000000 */
[----:B------:R-:W-:Y:S01]  /*3a20*/  @P6 FSEL R13, R13, -INF , !P3 ;  /* 0xff8000000d0d6808 */ /* 0x000fe20005800000 */
[----:B------:R-:W-:Y:S01]  /*3a30*/  FFMA.FTZ R22, R195, -UR16, R22 ;  /* 0x80000010c3167c23 */ /* 0x000fe20008010016 */
[----:B------:R-:W-:Y:S01]  /*3a40*/  @P6 FSEL R15, R15, -INF , !P3 ;  /* 0xff8000000f0f6808 */ /* 0x000fe20005800000 */
[----:B------:R-:W-:Y:S01]  /*3a50*/  VIADD R195, R161, 0x9 ;  /* 0x00000009a1c37836 */ /* 0x000fe20000000000 */
[----:B------:R-:W-:Y:S01]  /*3a60*/  @P6 FSEL R19, R19, -INF , !P3 ;  /* 0xff80000013136808 */ /* 0x000fe20005800000 */
[----:B------:R-:W-:Y:S01]  /*3a70*/  VIADD R188, R161, 0xffffffc1 ;  /* 0xffffffc1a1bc7836 */ /* 0x000fe20000000000 */
[----:B------:R-:W-:Y:S01]  /*3a80*/  @P6 ISETP.GE.AND P3, PT, R191, R168, PT ;  /* 0x000000a8bf00620c */ /* 0x000fe20003f66270 */
[C---:B------:R-:W-:Y:S04]  /*3a90*/  HMMA.16816.F32.BF16 R48, R112.reuse, R106, R48 ;  /* 0x0000006a7030723c */ /* 0x040fe80000041830 */
[----:B------:R-:W-:Y:S01]  /*3aa0*/  IABS R195, R195 ;  /* 0x000000c300c37213 */ /* 0x000fe20000000000 */
[----:B------:R-:W-:Y:S01]  /*3ab0*/  IMAD.WIDE.U32 R200, R193, -0x2daee0ad, RZ ;  /* 0xd2511f53c1c87825 */ /* 0x000fe200078e00ff */
[----:B------:R-:W-:Y:S02]  /*3ac0*/  IABS R188, R188 ;  /* 0x000000bc00bc7213 */ /* 0x000fe40000000000 */
[----:B------:R-:W-:Y:S01]  /*3ad0*/  I2FP.F32.S32 R195, R195 ;  /* 0x000000c300c37245 */ /* 0x000fe20000201400 */
[----:B------:R-:W-:Y:S02]  /*3ae0*/  VIADD R191, R161, 0xffffffc9 ;  /* 0xffffffc9a1bf7836 */ /* 0x000fe40000000000 */
[----:B------:R-:W-:Y:S01]  /*3af0*/  FFMA.FTZ R10, R199, -UR16, R10 ;  /* 0x80000010c70a7c23 */ /* 0x000fe2000801000a */
[----:B------:R-:W-:Y:S01]  /*3b00*/  VIADD R193, R161, 0x1 ;  /* 0x00000001a1c17836 */ /* 0x000fe20000000000 */
[-C--:B--2---:R-:W-:Y:S03]  /*3b10*/  HMMA.16816.F32.BF16 R52, R112, R100.reuse, R52 ;  /* 0x000000647034723c */ /* 0x084fe60000041834 */
[----:B------:R-:W-:Y:S01]  /*3b20*/  IABS R191, R191 ;  /* 0x000000bf00bf7213 */ /* 0x000fe20000000000 */
[----:B------:R-:W-:Y:S01]  /*3b30*/  IMAD.WIDE.U32 R198, R187, -0x2daee0ad, RZ ;  /* 0xd2511f53bbc67825 */ /* 0x000fe200078e00ff */
[----:B------:R-:W-:Y:S02]  /*3b40*/  IABS R187, R193 ;  /* 0x000000c100bb7213 */ /* 0x000fe40000000000 */
[----:B------:R-:W-:Y:S01]  /*3b50*/  I2FP.F32.S32 R191, R191 ;  /* 0x000000bf00bf7245 */ /* 0x000fe20000201400 */
[----:B------:R-:W-:Y:S01]  /*3b60*/  IMAD.MOV.U32 R189, RZ, RZ, R188 ;  /* 0x000000ffffbd7224 */ /* 0x000fe200078e00bc */
[----:B------:R-:W-:Y:S01]  /*3b70*/  I2FP.F32.S32 R187, R187 ;  /* 0x000000bb00bb7245 */ /* 0x000fe20000201400 */
[C---:B------:R-:W-:Y:S01]  /*3b80*/  FFMA.FTZ R24, R195.reuse, -UR16, R24 ;  /* 0x80000010c3187c23 */ /* 0x040fe20008010018 */
[----:B------:R-:W-:Y:S01]  /*3b90*/  @P6 FSEL R10, R10, -INF , !P2 ;  /* 0xff8000000a0a6808 */ /* 0x000fe20005000000 */
[----:B------:R-:W-:Y:S01]  /*3ba0*/  FFMA.FTZ R30, R195, -UR16, R30 ;  /* 0x80000010c31e7c23 */ /* 0x000fe2000801001e */
[----:B------:R-:W-:Y:S01]  /*3bb0*/  IABS R195, R161 ;  /* 0x000000a100c37213 */ /* 0x000fe20000000000 */
[C---:B------:R-:W-:Y:S04]  /*3bc0*/  HMMA.16816.F32.BF16 R56, R116.reuse, R100, R56 ;  /* 0x000000647438723c */ /* 0x040fe80000041838 */
[----:B------:R-:W-:Y:S01]  /*3bd0*/  I2FP.F32.S32 R189, R189 ;  /* 0x000000bd00bd7245 */ /* 0x000fe20000201400 */
[C---:B------:R-:W-:Y:S01]  /*3be0*/  VIADD R121, R161.reuse, 0xffffffe1 ;  /* 0xffffffe1a1797836 */ /* 0x040fe20000000000 */
[----:B------:R-:W-:Y:S01]  /*3bf0*/  @P6 FSEL R30, R30, -INF , !P4 ;  /* 0xff8000001e1e6808 */ /* 0x000fe20006000000 */
[C---:B------:R-:W-:Y:S01]  /*3c00*/  VIADD R188, R161.reuse, 0xffffffc0 ;  /* 0xffffffc0a1bc7836 */ /* 0x040fe20000000000 */
[----:B------:R-:W-:Y:S01]  /*3c10*/  LOP3.LUT R193, R192, UR17, R209, 0x96, !PT ;  /* 0x00000011c0c17c12 */ /* 0x000fe2000f8e96d1 */
[----:B------:R-:W-:Y:S01]  /*3c20*/  VIADD R204, R161, 0x8 ;  /* 0x00000008a1cc7836 */ /* 0x000fe20000000000 */
        /* <DEDUP_REMOVED lines=8> */
[----:B------:R-:W-:Y:S01]  /*3cb0*/  @P6 FSEL R34, R34, -INF , !P4 ;  /* 0xff80000022226808 */ /* 0x000fe20006000000 */
[----:B------:R-:W-:Y:S01]  /*3cc0*/  IMAD.MOV.U32 R191, RZ, RZ, R195 ;  /* 0x000000ffffbf7224 */ /* 0x000fe200078e00c3 */
[----:B------:R-:W-:Y:S01]  /*3cd0*/  @P6 FSEL R28, R28, -INF , !P4 ;  /* 0xff8000001c1c6808 */ /* 0x000fe20006000000 */
[----:B------:R-:W-:Y:S01]  /*3ce0*/  @P6 VIADD R195, R127, 0x29 ;  /* 0x000000297fc36836 */ /* 0x000fe20000000000 */
[----:B------:R-:W-:Y:S01]  /*3cf0*/  @P6 FSEL R32, R32, -INF , !P4 ;  /* 0xff80000020206808 */ /* 0x000fe20006000000 */
[----:B------:R-:W-:Y:S01]  /*3d00*/  VIADD R202, R161, 0xffffffc8 ;  /* 0xffffffc8a1ca7836 */ /* 0x000fe20000000000 */
[----:B------:R-:W-:Y:S01]  /*3d10*/  I2FP.F32.S32 R204, R204 ;  /* 0x000000cc00cc7245 */ /* 0x000fe20000201400 */
[-C--:B------:R-:W-:Y:S01]  /*3d20*/  HMMA.16816.F32.BF16 R60, R116, R102.reuse, R60 ;  /* 0x00000066743c723c */ /* 0x080fe2000004183c */
[----:B------:R-:W-:Y:S02]  /*3d30*/  UIADD3 UR17, UPT, UPT, UR34, 0x1715609d, URZ ;  /* 0x1715609d22117890 */ /* 0x000fe4000fffe0ff */
[----:B------:R-:W-:Y:S01]  /*3d40*/  @P6 ISETP.GE.AND P4, PT, R195, R168, PT ;  /* 0x000000a8c300620c */ /* 0x000fe20003f86270 */
[----:B------:R-:W-:Y:S01]  /*3d50*/  @P6 VIADD R197, R127, 0x10 ;  /* 0x000000107fc56836 */ /* 0x000fe20000000000 */
[----:B------:R-:W-:Y:S01]  /*3d60*/  IABS R202, R202 ;  /* 0x000000ca00ca7213 */ /* 0x000fe20000000000 */
[----:B------:R-:W-:Y:S01]  /*3d70*/  IMAD.MOV.U32 R195, RZ, RZ, R188 ;  /* 0x000000ffffc37224 */ /* 0x000fe200078e00bc */
[----:B------:R-:W-:Y:S01]  /*3d80*/  I2FP.F32.S32 R188, R191 ;  /* 0x000000bf00bc7245 */ /* 0x000fe20000201400 */
[----:B------:R-:W-:Y:S04]  /*3d90*/  HMMA.16816.F32.BF16 R64, R112, R102, R64 ;  /* 0x000000667040723c */ /* 0x000fe80000041840 */
[----:B------:R-:W-:Y:S01]  /*3da0*/  @P6 ISETP.GE.AND P5, PT, R197, R168, PT ;  /* 0x000000a8c500620c */ /* 0x000fe20003fa6270 */
[----:B------:R-:W-:Y:S01]  /*3db0*/  FFMA.FTZ R6, R121, -UR16, R6 ;  /* 0x8000001079067c23 */ /* 0x000fe20008010006 */
[----:B------:R-:W-:Y:S01]  /*3dc0*/  I2FP.F32.S32 R202, R202 ;  /* 0x000000ca00ca7245 */ /* 0x000fe20000201400 */
[----:B------:R-:W-:Y:S01]  /*3dd0*/  FFMA.FTZ R25, R204, -UR16, R25 ;  /* 0x80000010cc197c23 */ /* 0x000fe20008010019 */
[----:B------:R-:W-:Y:S01]  /*3de0*/  @P6 FSEL R20, R20, -INF , !P5 ;  /* 0xff80000014146808 */ /* 0x000fe20006800000 */
[----:B------:R-:W-:Y:S01]  /*3df0*/  FFMA.FTZ R31, R204, -UR16, R31 ;  /* 0x80000010cc1f7c23 */ /* 0x000fe2000801001f */
[----:B------:R-:W-:Y:S01]  /*3e00*/  I2FP.F32.S32 R204, R195 ;  /* 0x000000c300cc7245 */ /* 0x000fe20000201400 */
[----:B------:R-:W-:Y:S01]  /*3e10*/  @P6 VIADD R197, R127, 0x11 ;  /* 0x000000117fc56836 */ /* 0x000fe20000000000 */
[----:B------:R-:W-:Y:S01]  /*3e20*/  @P6 FSEL R6, R6, -INF , !P2 ;  /* 0xff80000006066808 */ /* 0x000fe20005000000 */
[----:B------:R-:W-:Y:S01]  /*3e30*/  VIADD R195, R161, 0xfffffff9 ;  /* 0xfffffff9a1c37836 */ /* 0x000fe20000000000 */
[----:B------:R-:W-:Y:S01]  /*3e40*/  @P6 FSEL R31, R31, -INF , !P1 ;  /* 0xff8000001f1f6808 */ /* 0x000fe20004800000 */
[----:B------:R-:W-:Y:S01]  /*3e50*/  FFMA.FTZ R61, R120, -UR16, R61 ;  /* 0x80000010783d7c23 */ /* 0x000fe2000801003d */
[-C--:B------:R-:W-:Y:S01]  /*3e60*/  @P6 ISETP.GE.AND P2, PT, R197, R168.reuse, PT ;  /* 0x000000a8c500620c */ /* 0x080fe20003f46270 */
[----:B------:R-:W-:Y:S01]  /*3e70*/  FFMA.FTZ R60, R121, -UR16, R60 ;  /* 0x80000010793c7c23 */ /* 0x000fe2000801003c */
[----:B------:R-:W-:Y:S01]  /*3e80*/  IABS R197, R195 ;  /* 0x000000c300c57213 */ /* 0x000fe20000000000 */
[----:B------:R-:W-:Y:S01]  /*3e90*/  FFMA.FTZ R29, R188, -UR16, R29 ;  /* 0x80000010bc1d7c23 */ /* 0x000fe2000801001d */
[----:B------:R-:W-:Y:S01]  /*3ea0*/  @P6 FSEL R22, R22, -INF , !P5 ;  /* 0xff80000016166808 */ /* 0x000fe20006800000 */
[----:B------:R-:W-:Y:S01]  /*3eb0*/  FFMA.FTZ R35, R202, -UR16, R35 ;  /* 0x80000010ca237c23 */ /* 0x000fe20008010023 */
[----:B------:R-:W-:Y:S01]  /*3ec0*/  @P6 FSEL R24, R24, -INF , !P5 ;  /* 0xff80000018186808 */ /* 0x000fe20006800000 */
[----:B------:R-:W-:Y:S01]  /*3ed0*/  FFMA.FTZ R33, R204, -UR16, R33 ;  /* 0x80000010cc217c23 */ /* 0x000fe20008010021 */
[----:B------:R-:W-:Y:S01]  /*3ee0*/  @P6 FSEL R29, R29, -INF , !P1 ;  /* 0xff8000001d1d6808 */ /* 0x000fe20004800000 */
[----:B------:R-:W-:Y:S01]  /*3ef0*/  @P6 VIADD R195, R127, 0x30 ;  /* 0x000000307fc36836 */ /* 0x000fe20000000000 */
[----:B------:R-:W-:Y:S01]  /*3f00*/  @P6 FSEL R35, R35, -INF , !P1 ;  /* 0xff80000023236808 */ /* 0x000fe20004800000 */
[----:B------:R-:W-:Y:S01]  /*3f10*/  FFMA.FTZ R26, R123, -UR16, R26 ;  /* 0x800000107b1a7c23 */ /* 0x000fe2000801001a */
[----:B------:R-:W-:Y:S01]  /*3f20*/  @P6 FSEL R33, R33, -INF , !P1 ;  /* 0xff80000021216808 */ /* 0x000fe20004800000 */
[----:B------:R-:W-:Y:S01]  /*3f30*/  @P6 VIADD R123, R127, 0x21 ;  /* 0x000000217f7b6836 */ /* 0x000fe20000000000 */
[-C--:B------:R-:W-:Y:S01]  /*3f40*/  @P6 ISETP.GE.AND P1, PT, R195, R168.reuse, PT ;  /* 0x000000a8c300620c */ /* 0x080fe20003f26270 */
[----:B------:R-:W-:Y:S01]  /*3f50*/  FMUL.FTZ R121, R164, 1.4426950216293334961 ;  /* 0x3fb8aa3ba4797820 */ /* 0x000fe20000410000 */
[----:B------:R-:W-:Y:S01]  /*3f60*/  @P6 FSEL R26, R26, -INF , !P5 ;  /* 0xff8000001a1a6808 */ /* 0x000fe20006800000 */
[----:B------:R-:W-:Y:S01]  /*3f70*/  VIADD R195, R161, 0xffffffb8 ;  /* 0xffffffb8a1c37836 */ /* 0x000fe20000000000 */
[-C--:B------:R-:W-:Y:S01]  /*3f80*/  @P6 ISETP.GE.AND P5, PT, R123, R168.reuse, PT ;  /* 0x000000a87b00620c */ /* 0x080fe20003fa6270 */
[----:B------:R-:W-:Y:S01]  /*3f90*/  FFMA.FTZ R21, R202, -UR16, R21 ;  /* 0x80000010ca157c23 */ /* 0x000fe20008010015 */
[----:B------:R-:W-:Y:S01]  /*3fa0*/  @P6 FSEL R23, R23, -INF , !P2 ;  /* 0xff80000017176808 */ /* 0x000fe20005000000 */
[----:B------:R-:W-:Y:S01]  /*3fb0*/  @P6 VIADD R123, R127, 0x28 ;  /* 0x000000287f7b6836 */ /* 0x000fe20000000000 */
[----:B------:R-:W-:Y:S01]  /*3fc0*/  IABS R195, R195 ;  /* 0x000000c300c37213 */ /* 0x000fe20000000000 */
[----:B------:R-:W-:Y:S01]  /*3fd0*/  FFMA.FTZ R42, R187, -UR16, R42 ;  /* 0x80000010bb2a7c23 */ /* 0x000fe2000801002a */
[----:B------:R-:W-:Y:S01]  /*3fe0*/  @P6 FSEL R21, R21, -INF , !P2 ;  /* 0xff80000015156808 */ /* 0x000fe20005000000 */
[----:B------:R-:W-:Y:S01]  /*3ff0*/  VIADD R187, R161, 0xfffffff8 ;  /* 0xfffffff8a1bb7836 */ /* 0x000fe20000000000 */
[----:B------:R-:W-:Y:S01]  /*4000*/  @P6 FSEL R25, R25, -INF , !P2 ;  /* 0xff80000019196808 */ /* 0x000fe20005000000 */
[----:B------:R-:W-:Y:S01]  /*4010*/  FFMA.FTZ R38, R189, -UR16, R38 ;  /* 0x80000010bd267c23 */ /* 0x000fe20008010026 */
[----:B------:R-:W-:Y:S01]  /*4020*/  @P6 FSEL R27, R27, -INF , !P2 ;  /* 0xff8000001b1b6808 */ /* 0x000fe20005000000 */
[----:B------:R-:W-:Y:S01]  /*4030*/  FFMA.FTZ R43, R188, -UR16, R43 ;  /* 0x80000010bc2b7c23 */ /* 0x000fe2000801002b */
[----:B------:R-:W-:Y:S01]  /*4040*/  @P6 ISETP.GE.AND P2, PT, R123, R168, PT ;  /* 0x000000a87b00620c */ /* 0x000fe20003f46270 */
[----:B------:R-:W-:Y:S01]  /*4050*/  FFMA.FTZ R39, R204, -UR16, R39 ;  /* 0x80000010cc277c23 */ /* 0x000fe20008010027 */
[----:B------:R-:W-:Y:S01]  /*4060*/  LOP3.LUT R123, R206, UR22, R201, 0x96, !PT ;  /* 0x00000016ce7b7c12 */ /* 0x000fe2000f8e96c9 */
[----:B------:R-:W-:Y:S01]  /*4070*/  IMAD.WIDE.U32 R204, R122, -0x326172a9, RZ ;  /* 0xcd9e8d577acc7825 */ /* 0x000fe200078e00ff */
[----:B------:R-:W-:Y:S02]  /*4080*/  IABS R206, R187 ;  /* 0x000000bb00ce7213 */ /* 0x000fe40000000000 */
[----:B------:R-:W-:Y:S01]  /*4090*/  I2FP.F32.S32 R202, R195 ;  /* 0x000000c300ca7245 */ /* 0x000fe20000201400 */
[C---:B------:R-:W-:Y:S01]  /*40a0*/  VIADD R191, R161.reuse, 0xffffffb9 ;  /* 0xffffffb9a1bf7836 */ /* 0x040fe20000000000 */
[----:B------:R-:W-:Y:S01]  /*40b0*/  LOP3.LUT R192, R208, UR22, R199, 0x96, !PT ;  /* 0x00000016d0c07c12 */ /* 0x000fe2000f8e96c7 */
[C---:B------:R-:W-:Y:S01]  /*40c0*/  VIADD R187, R161.reuse, 0xfffffff1 ;  /* 0xfffffff1a1bb7836 */ /* 0x040fe20000000000 */
[----:B------:R-:W-:Y:S01]  /*40d0*/  I2FP.F32.S32 R206, R206 ;  /* 0x000000ce00ce7245 */ /* 0x000fe20000201400 */
[----:B------:R-:W-:Y:S01]  /*40e0*/  VIADD R195, R161, 0xffffffb1 ;  /* 0xffffffb1a1c37836 */ /* 0x000fe20000000000 */
[----:B------:R-:W-:Y:S01]  /*40f0*/  IABS R191, R191 ;  /* 0x000000bf00bf7213 */ /* 0x000fe20000000000 */
[----:B------:R-:W-:Y:S01]  /*4100*/  IMAD.WIDE.U32 R208, R185, -0x326172a9, RZ ;  /* 0xcd9e8d57b9d07825 */ /* 0x000fe200078e00ff */
[----:B------:R-:W-:Y:S02]  /*4110*/  IABS R187, R187 ;  /* 0x000000bb00bb7213 */ /* 0x000fe40000000000 */
[----:B------:R-:W-:Y:S01]  /*4120*/  IABS R195, R195 ;  /* 0x000000c300c37213 */ /* 0x000fe20000000000 */
[----:B------:R-:W-:Y:S01]  /*4130*/  IMAD.WIDE.U32 R212, R193, -0x326172a9, RZ ;  /* 0xcd9e8d57c1d47825 */ /* 0x000fe200078e00ff */
[----:B------:R-:W-:Y:S02]  /*4140*/  I2FP.F32.S32 R189, R191 ;  /* 0x000000bf00bd7245 */ /* 0x000fe40000201400 */
[----:B------:R-:W-:Y:S01]  /*4150*/  I2FP.F32.S32 R191, R197 ;  /* 0x000000c500bf7245 */ /* 0x000fe20000201400 */
[----:B------:R-:W-:Y:S01]  /*4160*/  IMAD.WIDE.U32 R192, R192, -0x326172a9, RZ ;  /* 0xcd9e8d57c0c07825 */ /* 0x000fe200078e00ff */
[----:B------:R-:W-:Y:S02]  /*4170*/  I2FP.F32.S32 R199, R187 ;  /* 0x000000bb00c77245 */ /* 0x000fe40000201400 */
[----:B------:R-:W-:Y:S01]  /*4180*/  I2FP.F32.S32 R201, R195 ;  /* 0x000000c300c97245 */ /* 0x000fe20000201400 */
[----:B------:R-:W-:Y:S01]  /*4190*/  FFMA.FTZ R50, R189, -UR16, R50 ;  /* 0x80000010bd327c23 */ /* 0x000fe20008010032 */
[----:B------:R-:W-:Y:S01]  /*41a0*/  LOP3.LUT R184, R184, UR18, R209, 0x96, !PT ;  /* 0x00000012b8b87c12 */ /* 0x000fe2000f8e96d1 */
[----:B------:R-:W-:Y:S01]  /*41b0*/  @P6 VIADD R197, R127, 0x31 ;  /* 0x000000317fc56836 */ /* 0x000fe20000000000 */
[----:B------:R-:W-:Y:S01]  /*41c0*/  LOP3.LUT R186, R186, UR18, R205, 0x96, !PT ;  /* 0x00000012baba7c12 */ /* 0x000fe2000f8e96cd */
[----:B------:R-:W-:Y:S01]  /*41d0*/  FFMA.FTZ R48, R201, -UR16, R48 ;  /* 0x80000010c9307c23 */ /* 0x000fe20008010030 */
[----:B------:R-:W-:Y:S01]  /*41e0*/  @P6 FSEL R50, R50, -INF , !P2 ;  /* 0xff80000032326808 */ /* 0x000fe20005000000 */
[----:B------:R-:W-:Y:S01]  /*41f0*/  @P6 VIADD R187, R127, 0x38 ;  /* 0x000000387fbb6836 */ /* 0x000fe20000000000 */
        /* <DEDUP_REMOVED lines=9> */
[----:B------:R-:W-:Y:S01]  /*4290*/  IMAD.WIDE.U32 R188, R124, -0x326172a9, RZ ;  /* 0xcd9e8d577cbc7825 */ /* 0x000fe200078e00ff */
[----:B------:R-:W-:Y:S02]  /*42a0*/  LOP3.LUT R124, R208, UR17, R215, 0x96, !PT ;  /* 0x00000011d07c7c12 */ /* 0x000fe4000f8e96d7 */
[-C--:B------:R-:W-:Y:S01]  /*42b0*/  @P6 ISETP.GE.AND P2, PT, R127, R168.reuse, PT ;  /* 0x000000a87f00620c */ /* 0x080fe20003f46270 */
[----:B------:R-:W-:Y:S01]  /*42c0*/  IMAD.WIDE.U32 R208, R123, -0x326172a9, RZ ;  /* 0xcd9e8d577bd07825 */ /* 0x000fe200078e00ff */
[----:B------:R-:W-:Y:S02]  /*42d0*/  LOP3.LUT R127, R126, UR18, R211, 0x96, !PT ;  /* 0x000000127e7f7c12 */ /* 0x000fe4000f8e96d3 */
[----:B------:R-:W-:Y:S01]  /*42e0*/  LOP3.LUT R123, R210, UR17, R189, 0x96, !PT ;  /* 0x00000011d27b7c12 */ /* 0x000fe2000f8e96bd */
[----:B------:R-:W-:Y:S01]  /*42f0*/  FFMA.FTZ R40, R191, -UR16, R40 ;  /* 0x80000010bf287c23 */ /* 0x000fe20008010028 */
[----:B------:R-:W-:Y:S01]  /*4300*/  LOP3.LUT R122, R204, UR17, R209, 0x96, !PT ;  /* 0x00000011cc7a7c12 */ /* 0x000fe2000f8e96d1 */
[----:B------:R-:W-:Y:S01]  /*4310*/  IMAD.WIDE.U32 R184, R184, -0x2daee0ad, RZ ;  /* 0xd2511f53b8b87825 */ /* 0x000fe200078e00ff */
[----:B------:R-:W-:Y:S02]  /*4320*/  LOP3.LUT R204, R190, UR18, R213, 0x96, !PT ;  /* 0x00000012becc7c12 */ /* 0x000fe4000f8e96d5 */
[----:B------:R-:W-:Y:S01]  /*4330*/  @P6 FSEL R36, R36, -INF , !P3 ;  /* 0xff80000024246808 */ /* 0x000fe20005800000 */
[----:B------:R-:W-:Y:S01]  /*4340*/  IMAD.WIDE.U32 R218, R123, -0x2daee0ad, RZ ;  /* 0xd2511f537bda7825 */ /* 0x000fe200078e00ff */
[----:B------:R-:W-:Y:S02]  /*4350*/  @P6 FSEL R40, R40, -INF , !P3 ;  /* 0xff80000028286808 */ /* 0x000fe40005800000 */
[-C--:B------:R-:W-:Y:S01]  /*4360*/  @P6 ISETP.GE.AND P3, PT, R197, R168.reuse, PT ;  /* 0x000000a8c500620c */ /* 0x080fe20003f66270 */
[----:B------:R-:W-:Y:S01]  /*4370*/  IMAD.WIDE.U32 R190, R127, -0x2daee0ad, RZ ;  /* 0xd2511f537fbe7825 */ /* 0x000fe200078e00ff */
[----:B------:R-:W-:Y:S02]  /*4380*/  LOP3.LUT R197, R196, UR21, R185, 0x96, !PT ;  /* 0x00000015c4c57c12 */ /* 0x000fe4000f8e96b9 */
[----:B------:R-:W-:Y:S01]  /*4390*/  @P6 FSEL R39, R39, -INF , !P5 ;  /* 0xff80000027276808 */ /* 0x000fe20006800000 */
[----:B------:R-:W-:Y:S01]  /*43a0*/  IMAD.WIDE.U32 R210, R124, -0x2daee0ad, RZ ;  /* 0xd2511f537cd27825 */ /* 0x000fe200078e00ff */
[----:B------:R-:W-:Y:S02]  /*43b0*/  LOP3.LUT R194, R194, UR21, R191, 0x96, !PT ;  /* 0x00000015c2c27c12 */ /* 0x000fe4000f8e96bf */
[----:B------:R-:W-:Y:S01]  /*43c0*/  LOP3.LUT R124, R190, UR20, R219, 0x96, !PT ;  /* 0x00000014be7c7c12 */ /* 0x000fe2000f8e96db */
[----:B------:R-:W-:Y:S01]  /*43d0*/  FFMA.FTZ R37, R202, -UR16, R37 ;  /* 0x80000010ca257c23 */ /* 0x000fe20008010025 */
[----:B------:R-:W-:Y:S01]  /*43e0*/  LOP3.LUT R195, R184, UR20, R211, 0x96, !PT ;  /* 0x00000014b8c37c12 */ /* 0x000fe2000f8e96d3 */
[----:B------:R-:W-:Y:S01]  /*43f0*/  FFMA.FTZ R41, R206, -UR16, R41 ;  /* 0x80000010ce297c23 */ /* 0x000fe20008010029 */
[----:B------:R-:W-:Y:S01]  /*4400*/  @P6 FSEL R43, R43, -INF , !P5 ;  /* 0xff8000002b2b6808 */ /* 0x000fe20006800000 */
[----:B------:R-:W-:Y:S01]  /*4410*/  IMAD.WIDE.U32 R216, R122, -0x2daee0ad, RZ ;  /* 0xd2511f537ad87825 */ /* 0x000fe200078e00ff */
[----:B------:R-:W-:Y:S02]  /*4420*/  @P6 FSEL R37, R37, -INF , !P5 ;  /* 0xff80000025256808 */ /* 0x000fe40006800000 */
[----:B------:R-:W-:Y:S01]  /*4430*/  @P6 FSEL R41, R41, -INF , !P5 ;  /* 0xff80000029296808 */ /* 0x000fe20006800000 */
[----:B------:R-:W-:Y:S01]  /*4440*/  IMAD.WIDE.U32 R190, R186, -0x2daee0ad, RZ ;  /* 0xd2511f53babe7825 */ /* 0x000fe200078e00ff */
[----:B------:R-:W-:Y:S01]  /*4450*/  LOP3.LUT R126, R212, UR17, R193, 0x96, !PT ;  /* 0x00000011d47e7c12 */ /* 0x000fe2000f8e96c1 */
[----:B------:R-:W-:Y:S01]  /*4460*/  UIADD3 UR17, UPT, UPT, UR34, -0x4ab325aa, URZ ;  /* 0xb54cda5622117890 */ /* 0x000fe2000fffe0ff */
[----:B------:R-:W-:Y:S01]  /*4470*/  @P6 ISETP.GE.AND P5, PT, R187, R168, PT ;  /* 0x000000a8bb00620c */ /* 0x000fe20003fa6270 */
[C---:B------:R-:W-:Y:S01]  /*4480*/  VIADD R211, R161.reuse, 0xffffffe9 ;  /* 0xffffffe9a1d37836 */ /* 0x040fe20000000000 */
[----:B------:R-:W-:Y:S01]  /*4490*/  LOP3.LUT R200, R200, UR21, R191, 0x96, !PT ;  /* 0x00000015c8c87c12 */ /* 0x000fe2000f8e96bf */
[----:B------:R-:W-:Y:S01]  /*44a0*/  VIADD R213, R161, 0xffffffe8 ;  /* 0xffffffe8a1d57836 */ /* 0x000fe20000000000 */
[----:B------:R-:W-:Y:S01]  /*44b0*/  LOP3.LUT R193, R190, UR20, R217, 0x96, !PT ;  /* 0x00000014bec17c12 */ /* 0x000fe2000f8e96d9 */
[----:B------:R-:W-:Y:S01]  /*44c0*/  FMUL.FTZ R219, R165, 1.4426950216293334961 ;  /* 0x3fb8aa3ba5db7820 */ /* 0x000fe20000410000 */
[----:B------:R-:W-:Y:S01]  /*44d0*/  PRMT R191, R216, 0x7770, RZ ;  /* 0x00007770d8bf7816 */ /* 0x000fe200000000ff */
[----:B------:R-:W-:Y:S01]  /*44e0*/  IMAD.WIDE.U32 R220, R126, -0x2daee0ad, RZ ;  /* 0xd2511f537edc7825 */ /* 0x000fe200078e00ff */
[C---:B------:R-:W-:Y:S02]  /*44f0*/  PRMT R190, R216.reuse, 0x7771, RZ ;  /* 0x00007771d8be7816 */ /* 0x040fe400000000ff */
[C---:B------:R-:W-:Y:S01]  /*4500*/  PRMT R189, R216.reuse, 0x7772, RZ ;  /* 0x00007772d8bd7816 */ /* 0x040fe200000000ff */
[----:B------:R-:W-:Y:S01]  /*4510*/  FFMA.FTZ R54, R201, -UR16, R54 ;  /* 0x80000010c9367c23 */ /* 0x000fe20008010036 */
[----:B------:R-:W-:Y:S01]  /*4520*/  PRMT R187, R216, 0x7773, RZ ;  /* 0x00007773d8bb7816 */ /* 0x000fe200000000ff */
[----:B------:R-:W-:Y:S01]  /*4530*/  IMAD.WIDE.U32 R216, R197, -0x326172a9, RZ ;  /* 0xcd9e8d57c5d87825 */ /* 0x000fe200078e00ff */
[----:B------:R-:W-:Y:S02]  /*4540*/  IABS R201, R211 ;  /* 0x000000d300c97213 */ /* 0x000fe40000000000 */
[C---:B------:R-:W-:Y:S01]  /*4550*/  PRMT R196, R210.reuse, 0x7770, RZ ;  /* 0x00007770d2c47816 */ /* 0x040fe200000000ff */
[----:B------:R-:W-:Y:S01]  /*4560*/  VIADD R209, R161, 0xffffffa9 ;  /* 0xffffffa9a1d17836 */ /* 0x000fe20000000000 */
[----:B------:R-:W-:Y:S01]  /*4570*/  PRMT R184, R210, 0x7771, RZ ;  /* 0x00007771d2b87816 */ /* 0x000fe200000000ff */
[----:B------:R-:W-:Y:S01]  /*4580*/  FFMA.FTZ R51, R202, -UR16, R51 ;  /* 0x80000010ca337c23 */ /* 0x000fe20008010033 */
[----:B------:R-:W-:Y:S01]  /*4590*/  LOP3.LUT R202, R214, UR17, R217, 0x96, !PT ;  /* 0x00000011d6ca7c12 */ /* 0x000fe2000f8e96d9 */
[----:B------:R-:W-:Y:S01]  /*45a0*/  IMAD.MOV.U32 R214, RZ, RZ, R201 ;  /* 0x000000ffffd67224 */ /* 0x000fe200078e00c9 */
[----:B------:R-:W-:Y:S01]  /*45b0*/  IABS R209, R209 ;  /* 0x000000d100d17213 */ /* 0x000fe20000000000 */
[----:B------:R-:W-:Y:S01]  /*45c0*/  FFMA.FTZ R58, R199, -UR16, R58 ;  /* 0x80000010c73a7c23 */ /* 0x000fe2000801003a */
[----:B------:R-:W-:Y:S01]  /*45d0*/  PRMT R135, R210, 0x7772, RZ ;  /* 0x00007772d2877816 */ /* 0x000fe200000000ff */
[----:B------:R-:W-:Y:S01]  /*45e0*/  FFMA.FTZ R47, R206, -UR16, R47 ;  /* 0x80000010ce2f7c23 */ /* 0x000fe2000801002f */
[----:B------:R-:W-:Y:S01]  /*45f0*/  I2FP.F32.S32 R201, R209 ;  /* 0x000000d100c97245 */ /* 0x000fe20000201400 */
[C---:B------:R-:W-:Y:S01]  /*4600*/  VIADD R211, R161.reuse, 0xffffffa8 ;  /* 0xffffffa8a1d37836 */ /* 0x040fe20000000000 */
[----:B------:R-:W-:Y:S01]  /*4610*/  I2FP.F32.S32 R209, R214 ;  /* 0x000000d600d17245 */ /* 0x000fe20000201400 */
[----:B------:R-:W-:Y:S01]  /*4620*/  VIADD R212, R161, 0xffffffb0 ;  /* 0xffffffb0a1d47836 */ /* 0x000fe20000000000 */
[----:B------:R-:W-:Y:S01]  /*4630*/  PRMT R127, R210, 0x7773, RZ ;  /* 0x00007773d27f7816 */ /* 0x000fe200000000ff */
[----:B------:R-:W-:Y:S01]  /*4640*/  FFMA.FTZ R66, R201, -UR16, R66 ;  /* 0x80000010c9427c23 */ /* 0x000fe20008010042 */
[----:B------:R-:W-:Y:S01]  /*4650*/  IABS R211, R211 ;  /* 0x000000d300d37213 */ /* 0x000fe20000000000 */
[----:B------:R-:W-:Y:S01]  /*4660*/  FFMA.FTZ R56, R209, -UR16, R56 ;  /* 0x80000010d1387c23 */ /* 0x000fe20008010038 */
[----:B------:R-:W-:Y:S01]  /*4670*/  IABS R212, R212 ;  /* 0x000000d400d47213 */ /* 0x000fe20000000000 */
[----:B------:R-:W-:Y:S01]  /*4680*/  FFMA.FTZ R52, R201, -UR16, R52 ;  /* 0x80000010c9347c23 */ /* 0x000fe20008010034 */
[----:B------:R-:W-:Y:S01]  /*4690*/  LOP3.LUT R199, R202, 0xff, RZ, 0xc0, !PT ;  /* 0x000000ffcac77812 */ /* 0x000fe200078ec0ff */
[----:B------:R-:W-:Y:S01]  /*46a0*/  VIADD R210, R161, 0xfffffff0 ;  /* 0xfffffff0a1d27836 */ /* 0x000fe20000000000 */
[----:B------:R-:W-:Y:S01]  /*46b0*/  I2FP.F32.S32 R212, R212 ;  /* 0x000000d400d47245 */ /* 0x000fe20000201400 */
[----:B------:R-:W-:Y:S01]  /*46c0*/  IMAD.MOV.U32 R214, RZ, RZ, R211 ;  /* 0x000000ffffd67224 */ /* 0x000fe200078e00d3 */
[----:B------:R-:W-:Y:S01]  /*46d0*/  IABS R211, R213 ;  /* 0x000000d500d37213 */ /* 0x000fe20000000000 */
[----:B------:R-:W-:Y:S01]  /*46e0*/  FFMA.FTZ R62, R209, -UR16, R62 ;  /* 0x80000010d13e7c23 */ /* 0x000fe2000801003e */
[----:B------:R-:W-:Y:S01]  /*46f0*/  IABS R210, R210 ;  /* 0x000000d200d27213 */ /* 0x000fe20000000000 */
[----:B------:R-:W-:Y:S01]  /*4700*/  FFMA.FTZ R49, R212, -UR16, R49 ;  /* 0x80000010d4317c23 */ /* 0x000fe20008010031 */
[----:B------:R-:W-:Y:S01]  /*4710*/  @P6 FSEL R52, R52, -INF , !P1 ;  /* 0xff80000034346808 */ /* 0x000fe20004800000 */
[----:B------:R-:W-:Y:S01]  /*4720*/  FFMA.FTZ R55, R212, -UR16, R55 ;  /* 0x80000010d4377c23 */ /* 0x000fe20008010037 */
[----:B------:R-:W-:Y:S01]  /*4730*/  @P6 FSEL R54, R54, -INF , !P1 ;  /* 0xff80000036366808 */ /* 0x000fe20004800000 */
[----:B------:R-:W-:Y:S01]  /*4740*/  IMAD.WIDE.U32 R206, R200, -0x326172a9, RZ ;  /* 0xcd9e8d57c8ce7825 */ /* 0x000fe200078e00ff */
[----:B------:R-:W-:Y:S02]  /*4750*/  @P6 FSEL R56, R56, -INF , !P1 ;  /* 0xff80000038386808 */ /* 0x000fe40004800000 */
[----:B------:R-:W-:Y:S01]  /*4760*/  @P6 FSEL R58, R58, -INF , !P1 ;  /* 0xff8000003a3a6808 */ /* 0x000fe20004800000 */
[----:B------:R-:W-:Y:S01]  /*4770*/  IMAD.WIDE.U32 R204, R204, -0x2daee0ad, RZ ;  /* 0xd2511f53cccc7825 */ /* 0x000fe200078e00ff */
[----:B------:R-:W-:Y:S02]  /*4780*/  ISETP.LE.U32.AND P1, PT, R199, UR9, PT ;  /* 0x00000009c7007c0c */ /* 0x000fe4000bf23070 */
[----:B------:R-:W-:Y:S01]  /*4790*/  I2FP.F32.S32 R210, R210 ;  /* 0x000000d200d27245 */ /* 0x000fe20000201400 */
[C---:B------:R-:W-:Y:S01]  /*47a0*/  VIADD R199, R161.reuse, 0xffffffa1 ;  /* 0xffffffa1a1c77836 */ /* 0x040fe20000000000 */
[----:B------:R-:W-:Y:S01]  /*47b0*/  I2FP.F32.S32 R212, R211 ;  /* 0x000000d300d47245 */ /* 0x000fe20000201400 */
[----:B------:R-:W-:Y:S01]  /*47c0*/  VIADD R211, R161, 0xffffffa0 ;  /* 0xffffffa0a1d37836 */ /* 0x000fe20000000000 */
[----:B------:R-:W-:Y:S01]  /*47d0*/  I2FP.F32.S32 R214, R214 ;  /* 0x000000d600d67245 */ /* 0x000fe20000201400 */
[C---:B------:R-:W-:Y:S01]  /*47e0*/  FFMA.FTZ R45, R210.reuse, -UR16, R45 ;  /* 0x80000010d22d7c23 */ /* 0x040fe2000801002d */
[----:B------:R-:W-:Y:S01]  /*47f0*/  IABS R199, R199 ;  /* 0x000000c700c77213 */ /* 0x000fe20000000000 */
[----:B------:R-:W-:Y:S01]  /*4800*/  FFMA.FTZ R59, R210, -UR16, R59 ;  /* 0x80000010d23b7c23 */ /* 0x000fe2000801003b */
[----:B------:R-:W-:Y:S01]  /*4810*/  IABS R210, R211 ;  /* 0x000000d300d27213 */ /* 0x000fe20000000000 */
[----:B------:R-:W-:Y:S01]  /*4820*/  FFMA.FTZ R67, R214, -UR16, R67 ;  /* 0x80000010d6437c23 */ /* 0x000fe20008010043 */
[----:B------:R-:W-:Y:S01]  /*4830*/  I2FP.F32.S32 R199, R199 ;  /* 0x000000c700c77245 */ /* 0x000fe20000201400 */
[----:B------:R-:W-:Y:S01]  /*4840*/  FFMA.FTZ R63, R212, -UR16, R63 ;  /* 0x80000010d43f7c23 */ /* 0x000fe2000801003f */
[----:B------:R-:W-:Y:S01]  /*4850*/  I2FP.F32.S32 R210, R210 ;  /* 0x000000d200d27245 */ /* 0x000fe20000201400 */
[----:B------:R-:W-:Y:S01]  /*4860*/  FFMA.FTZ R53, R214, -UR16, R53 ;  /* 0x80000010d6357c23 */ /* 0x000fe20008010035 */
[----:B------:R-:W-:Y:S01]  /*4870*/  PRMT R120, R202, 0x7632, R120 ;  /* 0x00007632ca787816 */ /* 0x000fe20000000078 */
[----:B------:R-:W-:Y:S01]  /*4880*/  FFMA.FTZ R64, R199, -UR16, R64 ;  /* 0x80000010c7407c23 */ /* 0x000fe20008010040 */
[----:B------:R-:W-:Y:S01]  /*4890*/  @P6 FSEL R60, R60, -INF , !P5 ;  /* 0xff8000003c3c6808 */ /* 0x000fe20006800000 */
[----:B------:R-:W-:Y:S01]  /*48a0*/  FFMA.FTZ R65, R210, -UR16, R65 ;  /* 0x80000010d2417c23 */ /* 0x000fe20008010041 */
[----:B------:R-:W-:Y:S01]  /*48b0*/  @P6 FSEL R62, R62, -INF , !P5 ;  /* 0xff8000003e3e6808 */ /* 0x000fe20006800000 */
[----:B------:R-:W-:Y:S01]  /*48c0*/  FFMA.FTZ R57, R212, -UR16, R57 ;  /* 0x80000010d4397c23 */ /* 0x000fe20008010039 */
[----:B------:R-:W-:Y:S02]  /*48d0*/  @P6 FSEL R64, R64, -INF , !P5 ;  /* 0xff80000040406808 */ /* 0x000fe40006800000 */
[----:B------:R-:W-:Y:S02]  /*48e0*/  @P6 FSEL R66, R66, -INF , !P5 ;  /* 0xff80000042426808 */ /* 0x000fe40006800000 */
[----:B------:R-:W-:Y:S02]  /*48f0*/  FSETP.NEU.FTZ.AND P5, PT, R165, -INF , PT ;  /* 0xff800000a500780b */ /* 0x000fe40003fbd000 */
[----:B------:R-:W-:Y:S02]  /*4900*/  LOP3.LUT R120, R120, 0xff, RZ, 0xc0, !PT ;  /* 0x000000ff78787812 */ /* 0x000fe400078ec0ff */
[----:B------:R-:W-:Y:S02]  /*4910*/  @P6 FSEL R61, R61, -INF , !P2 ;  /* 0xff8000003d3d6808 */ /* 0x000fe40005000000 */
[----:B------:R-:W-:Y:S02]  /*4920*/  @P6 FSEL R63, R63, -INF , !P2 ;  /* 0xff8000003f3f6808 */ /* 0x000fe40005000000 */
[----:B------:R-:W-:Y:S02]  /*4930*/  @P6 FSEL R65, R65, -INF , !P2 ;  /* 0xff80000041416808 */ /* 0x000fe40005000000 */
[----:B------:R-:W-:Y:S02]  /*4940*/  @P6 FSEL R67, R67, -INF , !P2 ;  /* 0xff80000043436808 */ /* 0x000fe40005000000 */
[----:B------:R-:W-:Y:S02]  /*4950*/  FSETP.NEU.FTZ.AND P2, PT, R164, -INF , PT ;  /* 0xff800000a400780b */ /* 0x000fe40003f5d000 */
[----:B------:R-:W-:Y:S02]  /*4960*/  FSEL R219, R219, RZ, P5 ;  /* 0x000000ffdbdb7208 */ /* 0x000fe40002800000 */
[----:B------:R-:W-:Y:S02]  /*4970*/  SHF.R.U32.HI R211, RZ, 0x18, R202 ;  /* 0x00000018ffd37819 */ /* 0x000fe400000116ca */
[----:B------:R-:W-:Y:S01]  /*4980*/  ISETP.LE.U32.AND P5, PT, R120, UR9, PT ;  /* 0x0000000978007c0c */ /* 0x000fe2000bfa3070 */
[--C-:B------:R-:W-:Y:S01]  /*4990*/  FFMA.FTZ R48, R48, UR10, -R219.reuse ;  /* 0x0000000a30307c23 */ /* 0x100fe200080108db */
[----:B------:R-:W-:Y:S01]  /*49a0*/  FSEL R120, R121, RZ, P2 ;  /* 0x000000ff79787208 */ /* 0x000fe20001000000 */
[--C-:B------:R-:W-:Y:S01]  /*49b0*/  FFMA.FTZ R64, R64, UR10, -R219.reuse ;  /* 0x0000000a40407c23 */ /* 0x100fe200080108db */
[----:B------:R-:W-:Y:S01]  /*49c0*/  LOP3.LUT R202, R202, 0xffff, RZ, 0xc0, !PT ;  /* 0x0000ffffcaca7812 */ /* 0x000fe200078ec0ff */
[----:B------:R-:W-:Y:S01]  /*49d0*/  MUFU.EX2 R240, R48 ;  /* 0x0000003000f07308 */ /* 0x000fe20000000800 */
[----:B------:R-:W-:Y:S01]  /*49e0*/  PRMT R203, R206, 0x7770, RZ ;  /* 0x00007770cecb7816 */ /* 0x000fe200000000ff */
[C---:B------:R-:W-:Y:S01]  /*49f0*/  FMUL.FTZ R121, R163.reuse, 1.4426950216293334961 ;  /* 0x3fb8aa3ba3797820 */ /* 0x040fe20000410000 */
[----:B------:R-:W-:Y:S01]  /*4a00*/  FSETP.NEU.FTZ.AND P2, PT, R163, -INF , PT ;  /* 0xff800000a300780b */ /* 0x000fe20003f5d000 */
[--C-:B------:R-:W-:Y:S01]  /*4a10*/  FFMA.FTZ R250, R4, UR10, -R219.reuse ;  /* 0x0000000a04fa7c23 */ /* 0x100fe200080108db */
[----:B------:R-:W-:Y:S01]  /*4a20*/  @P6 FSEL R45, R45, -INF , !P4 ;  /* 0xff8000002d2d6808 */ /* 0x000fe20006000000 */
[--C-:B------:R-:W-:Y:S01]  /*4a30*/  FFMA.FTZ R50, R50, UR10, -R120.reuse ;  /* 0x0000000a32327c23 */ /* 0x100fe20008010878 */
[----:B------:R-:W-:Y:S03]  /*4a40*/  @P6 FSEL R47, R47, -INF , !P4 ;  /* 0xff8000002f2f6808 */ /* 0x000fe60006000000 */
[----:B------:R-:W-:Y:S01]  /*4a50*/  MUFU.EX2 R235, R64 ;  /* 0x0000004000eb7308 */ /* 0x000fe20000000800 */
[----:B------:R-:W-:Y:S01]  /*4a60*/  @P6 FSEL R49, R49, -INF , !P4 ;  /* 0xff80000031316808 */ /* 0x000fe20006000000 */
[--C-:B------:R-:W-:Y:S01]  /*4a70*/  FFMA.FTZ R66, R66, UR10, -R120.reuse ;  /* 0x0000000a42427c23 */ /* 0x100fe20008010878 */
[----:B------:R-:W-:Y:S07]  /*4a80*/  @P6 FSEL R51, R51, -INF , !P4 ;  /* 0xff80000033336808 */ /* 0x000fee0006000000 */
[----:B------:R-:W-:Y:S01]  /*4a90*/  MUFU.EX2 R224, R50 ;  /* 0x0000003200e07308 */ /* 0x000fe20000000800 */
[----:B------:R-:W-:Y:S01]  /*4aa0*/  @P6 FSEL R53, R53, -INF , !P3 ;  /* 0xff80000035356808 */ /* 0x000fe20005800000 */
[--C-:B------:R-:W-:Y:S01]  /*4ab0*/  FFMA.FTZ R249, R5, UR10, -R219.reuse ;  /* 0x0000000a05f97c23 */ /* 0x100fe200080108db */
[----:B------:R-:W-:Y:S01]  /*4ac0*/  @P6 FSEL R55, R55, -INF , !P3 ;  /* 0xff80000037376808 */ /* 0x000fe20005800000 */
[--C-:B------:R-:W-:Y:S01]  /*4ad0*/  FFMA.FTZ R233, R7, UR10, -R120.reuse ;  /* 0x0000000a07e97c23 */ /* 0x100fe20008010878 */
[----:B------:R-:W-:Y:S01]  /*4ae0*/  @P6 FSEL R57, R57, -INF , !P3 ;  /* 0xff80000039396808 */ /* 0x000fe20005800000 */
[----:B------:R-:W-:Y:S01]  /*4af0*/  FFMA.FTZ R234, R6, UR10, -R120 ;  /* 0x0000000a06ea7c23 */ /* 0x000fe20008010878 */
[----:B------:R-:W-:Y:S01]  /*4b00*/  @P6 FSEL R59, R59, -INF , !P3 ;  /* 0xff8000003b3b6808 */ /* 0x000fe20005800000 */
[--C-:B------:R-:W-:Y:S01]  /*4b10*/  FFMA.FTZ R248, R16, UR10, -R219.reuse ;  /* 0x0000000a10f87c23 */ /* 0x100fe200080108db */
[----:B------:R-:W-:Y:S01]  /*4b20*/  SHF.R.U32.HI R199, RZ, 0x8, R202 ;  /* 0x00000008ffc77819 */ /* 0x000fe200000116ca */
[----:B------:R-:W-:Y:S01]  /*4b30*/  FFMA.FTZ R247, R17, UR10, -R219 ;  /* 0x0000000a11f77c23 */ /* 0x000fe200080108db */
[----:B------:R-:W-:Y:S01]  /*4b40*/  ISETP.LE.U32.AND P6, PT, R203, UR9, PT ;  /* 0x00000009cb007c0c */ /* 0x000fe2000bfc3070 */
[--C-:B------:R-:W-:Y:S01]  /*4b50*/  FFMA.FTZ R231, R19, UR10, -R120.reuse ;  /* 0x0000000a13e77c23 */ /* 0x100fe20008010878 */
[----:B------:R-:W-:Y:S01]  /*4b60*/  FSEL R121, R121, RZ, P2 ;  /* 0x000000ff79797208 */ /* 0x000fe20001000000 */
[C---:B------:R-:W-:Y:S01]  /*4b70*/  FMUL.FTZ R203, R162.reuse, 1.4426950216293334961 ;  /* 0x3fb8aa3ba2cb7820 */ /* 0x040fe20000410000 */
[----:B------:R-:W-:Y:S01]  /*4b80*/  FSETP.NEU.FTZ.AND P2, PT, R162, -INF , PT ;  /* 0xff800000a200780b */ /* 0x000fe20003f5d000 */
[----:B------:R-:W-:Y:S01]  /*4b90*/  FFMA.FTZ R232, R18, UR10, -R120 ;  /* 0x0000000a12e87c23 */ /* 0x000fe20008010878 */
[----:B------:R-:W-:Y:S01]  /*4ba0*/  LOP3.LUT R199, R199, 0xffff, RZ, 0xc0, !PT ;  /* 0x0000ffffc7c77812 */ /* 0x000fe200078ec0ff */
[----:B------:R-:W1:Y:S01]  /*4bb0*/  MUFU.EX2 R250, R250 ;  /* 0x000000fa00fa7308 */ /* 0x000e620000000800 */
[----:B------:R-:W-:Y:S01]  /*4bc0*/  LOP3.LUT R208, R208, UR17, R207, 0x96, !PT ;  /* 0x00000011d0d07c12 */ /* 0x000fe2000f8e96cf */
[--C-:B------:R-:W-:Y:S01]  /*4bd0*/  FFMA.FTZ R60, R60, UR10, -R121.reuse ;  /* 0x0000000a3c3c7c23 */ /* 0x100fe20008010879 */
[----:B------:R-:W-:Y:S07]  /*4be0*/  FSEL R203, R203, RZ, P2 ;  /* 0x000000ffcbcb7208 */ /* 0x000fee0001000000 */
[----:B------:R-:W2:Y:S01]  /*4bf0*/  MUFU.EX2 R249, R249 ;  /* 0x000000f900f97308 */ /* 0x000ea20000000800 */
[----:B------:R-:W-:Y:S01]  /*4c00*/  ISETP.LE.U32.AND P2, PT, R199, UR9, PT ;  /* 0x00000009c7007c0c */ /* 0x000fe2000bf43070 */
[----:B------:R-:W-:Y:S01]  /*4c10*/  FFMA.FTZ R217, R9, UR10, -R121 ;  /* 0x0000000a09d97c23 */ /* 0x000fe20008010879 */
[----:B------:R-:W-:Y:S01]  /*4c20*/  LOP3.LUT R199, R208, 0xffff, RZ, 0xc0, !PT ;  /* 0x0000ffffd0c77812 */ /* 0x000fe200078ec0ff */
[--C-:B------:R-:W-:Y:S01]  /*4c30*/  FFMA.FTZ R62, R62, UR10, -R203.reuse ;  /* 0x0000000a3e3e7c23 */ /* 0x100fe200080108cb */
[C---:B------:R-:W-:Y:S01]  /*4c40*/  PRMT R186, R218.reuse, 0x7770, RZ ;  /* 0x00007770daba7816 */ /* 0x040fe200000000ff */
[--C-:B------:R-:W-:Y:S01]  /*4c50*/  FFMA.FTZ R63, R63, UR10, -R203.reuse ;  /* 0x0000000a3f3f7c23 */ /* 0x100fe200080108cb */
[C---:B------:R-:W-:Y:S01]  /*4c60*/  PRMT R183, R218.reuse, 0x7771, RZ ;  /* 0x00007771dab77816 */ /* 0x040fe200000000ff */
[----:B------:R-:W-:Y:S01]  /*4c70*/  FFMA.FTZ R209, R11, UR10, -R203 ;  /* 0x0000000a0bd17c23 */ /* 0x000fe200080108cb */
[----:B------:R-:W-:Y:S01]  /*4c80*/  PRMT R123, R218, 0x7772, RZ ;  /* 0x00007772da7b7816 */ /* 0x000fe200000000ff */
[----:B-1----:R-:W-:Y:S01]  /*4c90*/  @!P1 FADD.FTZ R250, -R250, -RZ ;  /* 0x800000fffafa9221 */ /* 0x002fe20000010100 */
[----:B------:R-:W-:Y:S01]  /*4ca0*/  PRMT R122, R218, 0x7773, RZ ;  /* 0x00007773da7a7816 */ /* 0x000fe200000000ff */
[----:B------:R-:W-:Y:S01]  /*4cb0*/  FFMA.FTZ R218, R8, UR10, -R121 ;  /* 0x0000000a08da7c23 */ /* 0x000fe20008010879 */
[----:B------:R-:W-:Y:S01]  /*4cc0*/  ISETP.LE.U32.AND P3, PT, R211, UR9, PT ;  /* 0x00000009d3007c0c */ /* 0x000fe2000bf63070 */
[----:B------:R-:W1:Y:S01]  /*4cd0*/  MUFU.EX2 R233, R233 ;  /* 0x000000e900e97308 */ /* 0x000e620000000800 */
[----:B------:R-:W-:Y:S01]  /*4ce0*/  SHF.R.U32.HI R199, RZ, 0x8, R199 ;  /* 0x00000008ffc77819 */ /* 0x000fe200000116c7 */
[----:B--2---:R-:W-:Y:S01]  /*4cf0*/  @!P2 FADD.FTZ R249, -R249, -RZ ;  /* 0x800000fff9f9a221 */ /* 0x004fe20000010100 */
[----:B------:R-:W-:Y:S07]  /*4d00*/  LOP3.LUT R201, R208, 0xff, RZ, 0xc0, !PT ;  /* 0x000000ffd0c97812 */ /* 0x000fee00078ec0ff */
[----:B------:R-:W2:Y:S01]  /*4d10*/  MUFU.EX2 R234, R234 ;  /* 0x000000ea00ea7308 */ /* 0x000ea20000000800 */
[----:B------:R-:W-:Y:S01]  /*4d20*/  LOP3.LUT R199, R199, 0xffff, RZ, 0xc0, !PT ;  /* 0x0000ffffc7c77812 */ /* 0x000fe200078ec0ff */
[----:B------:R-:W-:Y:S01]  /*4d30*/  FFMA.FTZ R202, R10, UR10, -R203 ;  /* 0x0000000a0aca7c23 */ /* 0x000fe200080108cb */
[----:B------:R-:W-:Y:S07]  /*4d40*/  ISETP.LE.U32.AND P1, PT, R201, UR9, PT ;  /* 0x00000009c9007c0c */ /* 0x000fee000bf23070 */
[----:B------:R-:W3:Y:S01]  /*4d50*/  MUFU.EX2 R218, R218 ;  /* 0x000000da00da7308 */ /* 0x000ee20000000800 */
[----:B------:R-:W-:Y:S01]  /*4d60*/  PRMT R201, R208, 0x7632, R201 ;  /* 0x00007632d0c97816 */ /* 0x000fe200000000c9 */
[----:B------:R-:W-:Y:S01]  /*4d70*/  FFMA.FTZ R210, R14, UR10, -R203 ;  /* 0x0000000a0ed27c23 */ /* 0x000fe200080108cb */
[----:B------:R-:W-:Y:S07]  /*4d80*/  ISETP.LE.U32.AND P2, PT, R199, UR9, PT ;  /* 0x00000009c7007c0c */ /* 0x000fee000bf43070 */
[----:B------:R-:W4:Y:S01]  /*4d90*/  MUFU.EX2 R217, R217 ;  /* 0x000000d900d97308 */ /* 0x000f220000000800 */
[----:B------:R-:W-:Y:S01]  /*4da0*/  SHF.R.U32.HI R208, RZ, 0x18, R208 ;  /* 0x00000018ffd07819 */ /* 0x000fe200000116d0 */
[----:B-1----:R-:W-:Y:S01]  /*4db0*/  @!P3 FADD.FTZ R233, -R233, -RZ ;  /* 0x800000ffe9e9b221 */ /* 0x002fe20000010100 */
[----:B------:R-:W-:Y:S01]  /*4dc0*/  LOP3.LUT R199, R201, 0xff, RZ, 0xc0, !PT ;  /* 0x000000ffc9c77812 */ /* 0x000fe200078ec0ff */
[----:B------:R-:W-:Y:S01]  /*4dd0*/  FFMA.FTZ R245, R21, UR10, -R219 ;  /* 0x0000000a15f57c23 */ /* 0x000fe200080108db */
[----:B------:R-:W-:Y:S05]  /*4de0*/  ISETP.LE.U32.AND P3, PT, R208, UR9, PT ;  /* 0x00000009d0007c0c */ /* 0x000fea000bf63070 */
[----:B------:R-:W1:Y:S01]  /*4df0*/  MUFU.EX2 R201, R209 ;  /* 0x000000d100c97308 */ /* 0x000e620000000800 */
[----:B------:R-:W-:Y:S01]  /*4e00*/  PRMT R200, R206, 0x7771, RZ ;  /* 0x00007771cec87816 */ /* 0x000fe200000000ff */
[----:B--2---:R-:W-:Y:S01]  /*4e10*/  @!P5 FADD.FTZ R234, -R234, -RZ ;  /* 0x800000ffeaead221 */ /* 0x004fe20000010100 */
[----:B------:R-:W-:Y:S07]  /*4e20*/  PRMT R207, R206, 0x7772, RZ ;  /* 0x00007772cecf7816 */ /* 0x000fee00000000ff */
[----:B------:R-:W2:Y:S01]  /*4e30*/  MUFU.EX2 R202, R202 ;  /* 0x000000ca00ca7308 */ /* 0x000ea20000000800 */
[----:B------:R-:W-:Y:S01]  /*4e40*/  ISETP.LE.U32.AND P5, PT, R199, UR9, PT ;  /* 0x00000009c7007c0c */ /* 0x000fe2000bfa3070 */
[----:B---3--:R-:W-:Y:S01]  /*4e50*/  @!P1 FADD.FTZ R218, -R218, -RZ ;  /* 0x800000ffdada9221 */ /* 0x008fe20000010100 */
[----:B------:R-:W-:Y:S01]  /*4e60*/  ISETP.GT.U32.AND P1, PT, R200, UR9, PT ;  /* 0x00000009c8007c0c */ /* 0x000fe2000bf24070 */
[----:B----4-:R-:W-:Y:S01]  /*4e70*/  @!P2 FADD.FTZ R217, -R217, -RZ ;  /* 0x800000ffd9d9a221 */ /* 0x010fe20000010100 */
[----:B------:R-:W-:Y:S05]  /*4e80*/  LOP3.LUT R185, R198, UR21, R205, 0x96, !PT ;  /* 0x00000015c6b97c12 */ /* 0x000fea000f8e96cd */
[----:B------:R-:W3:Y:S01]  /*4e90*/  MUFU.EX2 R200, R210 ;  /* 0x000000d200c87308 */ /* 0x000ee20000000800 */
[----:B------:R-:W-:Y:S01]  /*4ea0*/  ISETP.GT.U32.AND P2, PT, R207, UR9, PT ;  /* 0x00000009cf007c0c */ /* 0x000fe2000bf44070 */
[----:B------:R-:W-:Y:S01]  /*4eb0*/  FFMA.FTZ R199, R15, UR10, -R203 ;  /* 0x0000000a0fc77c23 */ /* 0x000fe200080108cb */
[----:B------:R-:W-:Y:S01]  /*4ec0*/  PRMT R205, R216, 0x7770, RZ ;  /* 0x00007770d8cd7816 */ /* 0x000fe200000000ff */
[----:B-1----:R-:W-:Y:S01]  /*4ed0*/  @!P3 FADD.FTZ R201, -R201, -RZ ;  /* 0x800000ffc9c9b221 */ /* 0x002fe20000010100 */
[----:B------:R-:W-:Y:S05]  /*4ee0*/  PRMT R206, R206, 0x7773, RZ ;  /* 0x00007773cece7816 */ /* 0x000fea00000000ff */
[----:B------:R-:W1:Y:S01]  /*4ef0*/  MUFU.EX2 R248, R248 ;  /* 0x000000f800f87308 */ /* 0x000e620000000800 */
[----:B------:R-:W-:Y:S01]  /*4f00*/  ISETP.LE.U32.AND P3, PT, R205, UR9, PT ;  /* 0x00000009cd007c0c */ /* 0x000fe2000bf63070 */
[----:B--2---:R-:W-:Y:S01]  /*4f10*/  @!P5 FADD.FTZ R202, -R202, -RZ ;  /* 0x800000ffcacad221 */ /* 0x004fe20000010100 */
[----:B------:R-:W-:Y:S07]  /*4f20*/  PRMT R198, R216, 0x7771, RZ ;  /* 0x00007771d8c67816 */ /* 0x000fee00000000ff */
[----:B------:R-:W2:Y:S01]  /*4f30*/  MUFU.EX2 R199, R199 ;  /* 0x000000c700c77308 */ /* 0x000ea20000000800 */
[----:B------:R-:W-:Y:S01]  /*4f40*/  ISETP.GT.U32.AND P5, PT, R206, UR9, PT ;  /* 0x00000009ce007c0c */ /* 0x000fe2000bfa4070 */
[----:B------:R-:W-:Y:S01]  /*4f50*/  FFMA.FTZ R246, R20, UR10, -R219 ;  /* 0x0000000a14f67c23 */ /* 0x000fe200080108db */
[----:B------:R-:W-:Y:S01]  /*4f60*/  ISETP.LE.U32.AND P4, PT, R196, UR9, PT ;  /* 0x00000009c4007c0c */ /* 0x000fe2000bf83070 */
[----:B---3--:R-:W-:Y:S01]  /*4f70*/  @P2 FADD.FTZ R200, -R200, -RZ ;  /* 0x800000ffc8c82221 */ /* 0x008fe20000010100 */
[----:B------:R-:W-:Y:S05]  /*4f80*/  ISETP.GT.U32.AND P2, PT, R198, UR9, PT ;  /* 0x00000009c6007c0c */ /* 0x000fea000bf44070 */
[----:B------:R-:W3:Y:S01]  /*4f90*/  MUFU.EX2 R247, R247 ;  /* 0x000000f700f77308 */ /* 0x000ee20000000800 */
[----:B------:R-:W-:Y:S01]  /*4fa0*/  PRMT R196, R216, 0x7773, RZ ;  /* 0x00007773d8c47816 */ /* 0x000fe200000000ff */
[--C-:B------:R-:W-:Y:S01]  /*4fb0*/  FFMA.FTZ R214, R24, UR10, -R121.reuse ;  /* 0x0000000a18d67c23 */ /* 0x100fe20008010879 */
[----:B------:R-:W-:Y:S01]  /*4fc0*/  PRMT R197, R216, 0x7772, RZ ;  /* 0x00007772d8c57816 */ /* 0x000fe200000000ff */
[----:B-1----:R-:W-:Y:S01]  /*4fd0*/  @!P3 FADD.FTZ R248, -R248, -RZ ;  /* 0x800000fff8f8b221 */ /* 0x002fe20000010100 */
[----:B------:R-:W-:Y:S01]  /*4fe0*/  ISETP.GT.U32.AND P3, PT, R196, UR9, PT ;  /* 0x00000009c4007c0c */ /* 0x000fe2000bf64070 */
[----:B------:R-:W-:Y:S01]  /*4ff0*/  FFMA.FTZ R216, R12, UR10, -R121 ;  /* 0x0000000a0cd87c23 */ /* 0x000fe20008010879 */
[C---:B------:R-:W-:Y:S03]  /*5000*/  PRMT R196, R195.reuse, 0x7632, R196 ;  /* 0x00007632c3c47816 */ /* 0x040fe600000000c4 */
[----:B------:R-:W1:Y:S01]  /*5010*/  MUFU.EX2 R231, R231 ;  /* 0x000000e700e77308 */ /* 0x000e620000000800 */
[----:B------:R-:W-:Y:S01]  /*5020*/  LOP3.LUT R206, R195, 0xff, RZ, 0xc0, !PT ;  /* 0x000000ffc3ce7812 */ /* 0x000fe200078ec0ff */
[----:B--2---:R-:W-:Y:S01]  /*5030*/  @P5 FADD.FTZ R199, -R199, -RZ ;  /* 0x800000ffc7c75221 */ /* 0x004fe20000010100 */
[----:B------:R-:W-:Y:S07]  /*5040*/  SHF.R.U32.HI R205, RZ, 0x18, R195 ;  /* 0x00000018ffcd7819 */ /* 0x000fee00000116c3 */
[----:B------:R-:W2:Y:S01]  /*5050*/  MUFU.EX2 R232, R232 ;  /* 0x000000e800e87308 */ /* 0x000ea20000000800 */
[----:B------:R-:W-:Y:S01]  /*5060*/  ISETP.GT.U32.AND P5, PT, R197, UR9, PT ;  /* 0x00000009c5007c0c */ /* 0x000fe2000bfa4070 */
[----:B---3--:R-:W-:Y:S01]  /*5070*/  @P2 FADD.FTZ R247, -R247, -RZ ;  /* 0x800000fff7f72221 */ /* 0x008fe20000010100 */
[----:B------:R-:W-:Y:S01]  /*5080*/  LOP3.LUT R196, R196, 0xff, RZ, 0xc0, !PT ;  /* 0x000000ffc4c47812 */ /* 0x000fe200078ec0ff */
[--C-:B------:R-:W-:Y:S01]  /*5090*/  FFMA.FTZ R215, R13, UR10, -R121.reuse ;  /* 0x0000000a0dd77c23 */ /* 0x100fe20008010879 */
[----:B------:R-:W-:Y:S01]  /*50a0*/  LOP3.LUT R195, R195, 0xffff, RZ, 0xc0, !PT ;  /* 0x0000ffffc3c37812 */ /* 0x000fe200078ec0ff */
[----:B------:R-:W-:Y:S01]  /*50b0*/  FFMA.FTZ R213, R25, UR10, -R121 ;  /* 0x0000000a19d57c23 */ /* 0x000fe20008010879 */
[----:B------:R-:W-:Y:S03]  /*50c0*/  ISETP.LE.U32.AND P2, PT, R196, UR9, PT ;  /* 0x00000009c4007c0c */ /* 0x000fe6000bf43070 */
[----:B------:R-:W3:Y:S01]  /*50d0*/  MUFU.EX2 R216, R216 ;  /* 0x000000d800d87308 */ /* 0x000ee20000000800 */
[----:B------:R-:W-:Y:S01]  /*50e0*/  SHF.R.U32.HI R196, RZ, 0x8, R195 ;  /* 0x00000008ffc47819 */ /* 0x000fe200000116c3 */
[----:B-1----:R-:W-:Y:S01]  /*50f0*/  @P3 FADD.FTZ R231, -R231, -RZ ;  /* 0x800000ffe7e73221 */ /* 0x002fe20000010100 */
[----:B------:R-:W-:Y:S01]  /*5100*/  LOP3.LUT R195, R193, 0xff, RZ, 0xc0, !PT ;  /* 0x000000ffc1c37812 */ /* 0x000fe200078ec0ff */
[--C-:B------:R-:W-:Y:S01]  /*5110*/  FFMA.FTZ R230, R22, UR10, -R120.reuse ;  /* 0x0000000a16e67c23 */ /* 0x100fe20008010878 */
[----:B------:R-:W-:Y:S05]  /*5120*/  LOP3.LUT R196, R196, 0xffff, RZ, 0xc0, !PT ;  /* 0x0000ffffc4c47812 */ /* 0x000fea00078ec0ff */
[----:B------:R-:W1:Y:S01]  /*5130*/  MUFU.EX2 R245, R245 ;  /* 0x000000f500f57308 */ /* 0x000e620000000800 */
[----:B------:R-:W-:Y:S01]  /*5140*/  LOP3.LUT R204, R204, UR20, R221, 0x96, !PT ;  /* 0x00000014cccc7c12 */ /* 0x000fe2000f8e96dd */
[----:B--2---:R-:W-:Y:S01]  /*5150*/  @P5 FADD.FTZ R232, -R232, -RZ ;  /* 0x800000ffe8e85221 */ /* 0x004fe20000010100 */
[----:B------:R-:W-:Y:S01]  /*5160*/  ISETP.LE.U32.AND P3, PT, R196, UR9, PT ;  /* 0x00000009c4007c0c */ /* 0x000fe2000bf63070 */
[----:B------:R-:W-:Y:S01]  /*5170*/  FFMA.FTZ R211, R29, UR10, -R121 ;  /* 0x0000000a1dd37c23 */ /* 0x000fe20008010879 */
[----:B------:R-:W-:Y:S01]  /*5180*/  ISETP.LE.U32.AND P5, PT, R195, UR9, PT ;  /* 0x00000009c3007c0c */ /* 0x000fe2000bfa3070 */
[--C-:B------:R-:W-:Y:S01]  /*5190*/  FFMA.FTZ R229, R23, UR10, -R120.reuse ;  /* 0x0000000a17e57c23 */ /* 0x100fe20008010878 */
[----:B------:R-:W-:Y:S01]  /*51a0*/  LOP3.LUT R195, R193, 0xffff, RZ, 0xc0, !PT ;  /* 0x0000ffffc1c37812 */ /* 0x000fe200078ec0ff */
[----:B---3--:R-:W-:Y:S01]  /*51b0*/  @!P6 FADD.FTZ R216, -R216, -RZ ;  /* 0x800000ffd8d8e221 */ /* 0x008fe20000010100 */
[----:B------:R-:W-:Y:S01]  /*51c0*/  ISETP.LE.U32.AND P6, PT, R206, UR9, PT ;  /* 0x00000009ce007c0c */ /* 0x000fe2000bfc3070 */
[----:B------:R-:W2:Y:S01]  /*51d0*/  MUFU.EX2 R246, R246 ;  /* 0x000000f600f67308 */ /* 0x000ea20000000800 */
[----:B------:R-:W-:Y:S01]  /*51e0*/  SHF.R.U32.HI R195, RZ, 0x8, R195 ;  /* 0x00000008ffc37819 */ /* 0x000fe200000116c3 */
[----:B------:R-:W-:Y:S01]  /*51f0*/  FFMA.FTZ R197, R27, UR10, -R203 ;  /* 0x0000000a1bc57c23 */ /* 0x000fe200080108cb */
[--C-:B------:R-:W-:Y:S07]  /*5200*/  SHF.R.U32.HI R196, RZ, 0x18, R193.reuse ;  /* 0x00000018ffc47819 */ /* 0x100fee00000116c1 */
[----:B------:R-:W3:Y:S01]  /*5210*/  MUFU.EX2 R214, R214 ;  /* 0x000000d600d67308 */ /* 0x000ee20000000800 */
[----:B------:R-:W-:Y:S01]  /*5220*/  LOP3.LUT R195, R195, 0xffff, RZ, 0xc0, !PT ;  /* 0x0000ffffc3c37812 */ /* 0x000fe200078ec0ff */
[----:B-1----:R-:W-:Y:S01]  /*5230*/  @!P3 FADD.FTZ R245, -R245, -RZ ;  /* 0x800000fff5f5b221 */ /* 0x002fe20000010100 */
[----:B------:R-:W-:Y:S07]  /*5240*/  PRMT R193, R193, 0x7632, R193 ;  /* 0x00007632c1c17816 */ /* 0x000fee00000000c1 */
[----:B------:R-:W1:Y:S01]  /*5250*/  MUFU.EX2 R215, R215 ;  /* 0x000000d700d77308 */ /* 0x000e620000000800 */
[----:B------:R-:W-:Y:S01]  /*5260*/  ISETP.LE.U32.AND P3, PT, R195, UR9, PT ;  /* 0x00000009c3007c0c */ /* 0x000fe2000bf63070 */
[----:B------:R-:W-:Y:S01]  /*5270*/  FFMA.FTZ R198, R26, UR10, -R203 ;  /* 0x0000000a1ac67c23 */ /* 0x000fe200080108cb */
[----:B------:R-:W-:Y:S07]  /*5280*/  LOP3.LUT R193, R193, 0xff, RZ, 0xc0, !PT ;  /* 0x000000ffc1c17812 */ /* 0x000fee00078ec0ff */
[----:B------:R-:W4:Y:S01]  /*5290*/  MUFU.EX2 R213, R213 ;  /* 0x000000d500d57308 */ /* 0x000f220000000800 */
[----:B------:R-:W-:Y:S01]  /*52a0*/  FFMA.FTZ R244, R32, UR10, -R219 ;  /* 0x0000000a20f47c23 */ /* 0x000fe200080108db */
[----:B--2---:R-:W-:Y:S01]  /*52b0*/  @!P6 FADD.FTZ R246, -R246, -RZ ;  /* 0x800000fff6f6e221 */ /* 0x004fe20000010100 */
[----:B------:R-:W-:Y:S07]  /*52c0*/  ISETP.LE.U32.AND P6, PT, R196, UR9, PT ;  /* 0x00000009c4007c0c */ /* 0x000fee000bfc3070 */
[----:B------:R-:W2:Y:S01]  /*52d0*/  MUFU.EX2 R230, R230 ;  /* 0x000000e600e67308 */ /* 0x000ea20000000800 */
[----:B------:R-:W-:Y:S01]  /*52e0*/  FFMA.FTZ R196, R30, UR10, -R203 ;  /* 0x0000000a1ec47c23 */ /* 0x000fe200080108cb */
[----:B---3--:R-:W-:Y:S01]  /*52f0*/  @!P5 FADD.FTZ R214, -R214, -RZ ;  /* 0x800000ffd6d6d221 */ /* 0x008fe20000010100 */
[----:B------:R-:W-:Y:S07]  /*5300*/  ISETP.GT.U32.AND P5, PT, R190, UR9, PT ;  /* 0x00000009be007c0c */ /* 0x000fee000bfa4070 */
[----:B------:R-:W3:Y:S01]  /*5310*/  MUFU.EX2 R211, R211 ;  /* 0x000000d300d37308 */ /* 0x000ee20000000800 */
[----:B------:R-:W-:Y:S01]  /*5320*/  FFMA.FTZ R212, R28, UR10, -R121 ;  /* 0x0000000a1cd47c23 */ /* 0x000fe20008010879 */
[----:B-1----:R-:W-:Y:S01]  /*5330*/  @P1 FADD.FTZ R215, -R215, -RZ ;  /* 0x800000ffd7d71221 */ /* 0x002fe20000010100 */
[----:B------:R-:W-:Y:S07]  /*5340*/  ISETP.LE.U32.AND P1, PT, R205, UR9, PT ;  /* 0x00000009cd007c0c */ /* 0x000fee000bf23070 */
[----:B------:R-:W1:Y:S01]  /*5350*/  MUFU.EX2 R229, R229 ;  /* 0x000000e500e57308 */ /* 0x000e620000000800 */
[--C-:B------:R-:W-:Y:S01]  /*5360*/  FFMA.FTZ R227, R35, UR10, -R120.reuse ;  /* 0x0000000a23e37c23 */ /* 0x100fe20008010878 */
[----:B----4-:R-:W-:Y:S01]  /*5370*/  @!P3 FADD.FTZ R213, -R213, -RZ ;  /* 0x800000ffd5d5b221 */ /* 0x010fe20000010100 */
[----:B------:R-:W-:Y:S07]  /*5380*/  ISETP.GT.U32.AND P3, PT, R189, UR9, PT ;  /* 0x00000009bd007c0c */ /* 0x000fee000bf64070 */
[----:B------:R-:W4:Y:S01]  /*5390*/  MUFU.EX2 R197, R197 ;  /* 0x000000c500c57308 */ /* 0x000f220000000800 */
[--C-:B------:R-:W-:Y:S01]  /*53a0*/  FFMA.FTZ R243, R33, UR10, -R219.reuse ;  /* 0x0000000a21f37c23 */ /* 0x100fe200080108db */
[----:B--2---:R-:W-:Y:S01]  /*53b0*/  @!P2 FADD.FTZ R230, -R230, -RZ ;  /* 0x800000ffe6e6a221 */ /* 0x004fe20000010100 */
[----:B------:R-:W-:Y:S07]  /*53c0*/  ISETP.LE.U32.AND P2, PT, R193, UR9, PT ;  /* 0x00000009c1007c0c */ /* 0x000fee000bf43070 */
[----:B------:R-:W2:Y:S01]  /*53d0*/  MUFU.EX2 R196, R196 ;  /* 0x000000c400c47308 */ /* 0x000ea20000000800 */
[----:B------:R-:W-:Y:S01]  /*53e0*/  FFMA.FTZ R242, R36, UR10, -R219 ;  /* 0x0000000a24f27c23 */ /* 0x000fe200080108db */
[----:B---3--:R-:W-:Y:S01]  /*53f0*/  @P5 FADD.FTZ R211, -R211, -RZ ;  /* 0x800000ffd3d35221 */ /* 0x008fe20000010100 */
[----:B------:R-:W-:Y:S07]  /*5400*/  ISETP.GT.U32.AND P5, PT, R127, UR9, PT ;  /* 0x000000097f007c0c */ /* 0x000fee000bfa4070 */
[----:B------:R-:W3:Y:S01]  /*5410*/  MUFU.EX2 R198, R198 ;  /* 0x000000c600c67308 */ /* 0x000ee20000000800 */
[----:B------:R-:W-:Y:S04]  /*5420*/  IMAD.WIDE.U32 R126, R194, -0x326172a9, RZ ;  /* 0xcd9e8d57c27e7825 */ /* 0x000fe800078e00ff */
[----:B-1----:R-:W-:Y:S01]  /*5430*/  @!P1 FADD.FTZ R229, -R229, -RZ ;  /* 0x800000ffe5e59221 */ /* 0x002fe20000010100 */
[----:B------:R-:W-:Y:S04]  /*5440*/  ISETP.LE.U32.AND P1, PT, R191, UR9, PT ;  /* 0x00000009bf007c0c */ /* 0x000fe8000bf23070 */
[----:B------:R-:W1:Y:S01]  /*5450*/  MUFU.EX2 R244, R244 ;  /* 0x000000f400f47308 */ /* 0x000e620000000800 */
[----:B------:R-:W-:Y:S01]  /*5460*/  FFMA.FTZ R228, R34, UR10, -R120 ;  /* 0x0000000a22e47c23 */ /* 0x000fe20008010878 */
[----:B------:R-:W-:Y:S01]  /*5470*/  LOP3.LUT R188, R188, UR17, R127, 0x96, !PT ;  /* 0x00000011bcbc7c12 */ /* 0x000fe2000f8e967f */
[----:B----4-:R-:W-:Y:S01]  /*5480*/  @!P6 FADD.FTZ R197, -R197, -RZ ;  /* 0x800000ffc5c5e221 */ /* 0x010fe20000010100 */
[----:B------:R-:W-:Y:S06]  /*5490*/  ISETP.GT.U32.AND P6, PT, R187, UR9, PT ;  /* 0x00000009bb007c0c */ /* 0x000fec000bfc4070 */
[----:B------:R-:W4:Y:S01]  /*54a0*/  MUFU.EX2 R212, R212 ;  /* 0x000000d400d47308 */ /* 0x000f220000000800 */
[----:B------:R-:W-:Y:S01]  /*54b0*/  LOP3.LUT R36, R188, 0xffff, RZ, 0xc0, !PT ;  /* 0x0000ffffbc247812 */ /* 0x000fe200078ec0ff */
[----:B--2---:R-:W-:Y:S01]  /*54c0*/  @P3 FADD.FTZ R196, -R196, -RZ ;  /* 0x800000ffc4c43221 */ /* 0x004fe20000010100 */
[----:B------:R-:W-:Y:S07]  /*54d0*/  ISETP.LE.U32.AND P3, PT, R186, UR9, PT ;  /* 0x00000009ba007c0c */ /* 0x000fee000bf63070 */
[----:B------:R-:W2:Y:S01]  /*54e0*/  MUFU.EX2 R227, R227 ;  /* 0x000000e300e37308 */ /* 0x000ea20000000800 */
[----:B------:R-:W-:Y:S01]  /*54f0*/  SHF.R.U32.HI R36, RZ, 0x8, R36 ;  /* 0x00000008ff247819 */ /* 0x000fe20000011624 */
[----:B------:R-:W-:Y:S01]  /*5500*/  IMAD.WIDE.U32 R186, R185, -0x326172a9, RZ ;  /* 0xcd9e8d57b9ba7825 */ /* 0x000fe200078e00ff */
[----:B------:R-:W-:Y:S07]  /*5510*/  LOP3.LUT R185, R188, 0xff, RZ, 0xc0, !PT ;  /* 0x000000ffbcb97812 */ /* 0x000fee00078ec0ff */
[----:B------:R-:W2:Y:S01]  /*5520*/  MUFU.EX2 R243, R243 ;  /* 0x000000f300f37308 */ /* 0x000ea20000000800 */
[----:B------:R-:W-:Y:S01]  /*5530*/  LOP3.LUT R36, R36, 0xffff, RZ, 0xc0, !PT ;  /* 0x0000ffff24247812 */ /* 0x000fe200078ec0ff */
[----:B---3--:R-:W-:Y:S01]  /*5540*/  @!P2 FADD.FTZ R198, -R198, -RZ ;  /* 0x800000ffc6c6a221 */ /* 0x008fe20000010100 */
[----:B------:R-:W-:Y:S01]  /*5550*/  ISETP.GT.U32.AND P2, PT, R184, UR9, PT ;  /* 0x00000009b8007c0c */ /* 0x000fe2000bf44070 */
[----:B-1----:R-:W-:Y:S01]  /*5560*/  @!P4 FADD.FTZ R244, -R244, -RZ ;  /* 0x800000fff4f4c221 */ /* 0x002fe20000010100 */
[----:B------:R-:W-:Y:S05]  /*5570*/  ISETP.LE.U32.AND P4, PT, R185, UR9, PT ;  /* 0x00000009b9007c0c */ /* 0x000fea000bf83070 */
[----:B------:R-:W1:Y:S01]  /*5580*/  MUFU.EX2 R242, R242 ;  /* 0x000000f200f27308 */ /* 0x000e620000000800 */
[----:B------:R-:W-:Y:S01]  /*5590*/  LOP3.LUT R192, R192, UR17, R187, 0x96, !PT ;  /* 0x00000011c0c07c12 */ /* 0x000fe2000f8e96bb */
[----:B----4-:R-:W-:Y:S01]  /*55a0*/  @!P1 FADD.FTZ R212, -R212, -RZ ;  /* 0x800000ffd4d49221 */ /* 0x010fe20000010100 */
[----:B------:R-:W-:Y:S07]  /*55b0*/  ISETP.GT.U32.AND P1, PT, R135, UR9, PT ;  /* 0x0000000987007c0c */ /* 0x000fee000bf24070 */
[----:B------:R-:W3:Y:S01]  /*55c0*/  MUFU.EX2 R228, R228 ;  /* 0x000000e400e47308 */ /* 0x000ee20000000800 */
[----:B------:R-:W-:Y:S01]  /*55d0*/  PRMT R185, R188, 0x7632, R185 ;  /* 0x00007632bcb97816 */ /* 0x000fe200000000b9 */
[----:B------:R-:W-:Y:S01]  /*55e0*/  FFMA.FTZ R39, R39, UR10, -R120 ;  /* 0x0000000a27277c23 */ /* 0x000fe20008010878 */
[----:B------:R-:W-:Y:S01]  /*55f0*/  SHF.R.U32.HI R188, RZ, 0x18, R188 ;  /* 0x00000018ffbc7819 */ /* 0x000fe200000116bc */
[----:B--2---:R-:W-:Y:S01]  /*5600*/  @P5 FADD.FTZ R227, -R227, -RZ ;  /* 0x800000ffe3e35221 */ /* 0x004fe20000010100 */
[----:B------:R-:W-:Y:S01]  /*5610*/  ISETP.LE.U32.AND P5, PT, R36, UR9, PT ;  /* 0x0000000924007c0c */ /* 0x000fe2000bfa3070 */
[----:B------:R-:W-:Y:S01]  /*5620*/  FFMA.FTZ R40, R40, UR10, -R121 ;  /* 0x0000000a28287c23 */ /* 0x000fe20008010879 */
[----:B------:R-:W-:Y:S01]  /*5630*/  LOP3.LUT R36, R192, 0xff, RZ, 0xc0, !PT ;  /* 0x000000ffc0247812 */ /* 0x000fe200078ec0ff */
[----:B------:R-:W-:Y:S01]  /*5640*/  @P2 FADD.FTZ R243, -R243, -RZ ;  /* 0x800000fff3f32221 */ /* 0x000fe20000010100 */
[----:B------:R-:W-:Y:S01]  /*5650*/  ISETP.LE.U32.AND P2, PT, R188, UR9, PT ;  /* 0x00000009bc007c0c */ /* 0x000fe2000bf43070 */
[----:B------:R-:W2:Y:S01]  /*5660*/  MUFU.EX2 R225, R39 ;  /* 0x0000002700e17308 */ /* 0x000ea20000000800 */
[----:B------:R-:W-:Y:S01]  /*5670*/  LOP3.LUT R185, R185, 0xff, RZ, 0xc0, !PT ;  /* 0x000000ffb9b97812 */ /* 0x000fe200078ec0ff */
[----:B------:R-:W-:Y:S01]  /*5680*/  FFMA.FTZ R241, R37, UR10, -R219 ;  /* 0x0000000a25f17c23 */ /* 0x000fe200080108db */
[----:B------:R-:W-:Y:S01]  /*5690*/  PRMT R37, R192, 0x7632, R37 ;  /* 0x00007632c0257816 */ /* 0x000fe20000000025 */
[----:B-1----:R-:W-:Y:S01]  /*56a0*/  @!P4 FADD.FTZ R242, -R242, -RZ ;  /* 0x800000fff2f2c221 */ /* 0x002fe20000010100 */
[----:B------:R-:W-:Y:S05]  /*56b0*/  ISETP.LE.U32.AND P4, PT, R36, UR9, PT ;  /* 0x0000000924007c0c */ /* 0x000fea000bf83070 */
[----:B------:R-:W1:Y:S01]  /*56c0*/  MUFU.EX2 R210, R40 ;  /* 0x0000002800d27308 */ /* 0x000e620000000800 */
[----:B------:R-:W-:Y:S01]  /*56d0*/  LOP3.LUT R36, R192, 0xffff, RZ, 0xc0, !PT ;  /* 0x0000ffffc0247812 */ /* 0x000fe200078ec0ff */
[----:B------:R-:W-:Y:S01]  /*56e0*/  FFMA.FTZ R38, R38, UR10, -R120 ;  /* 0x0000000a26267c23 */ /* 0x000fe20008010878 */
[----:B------:R-:W-:Y:S07]  /*56f0*/  SHF.R.U32.HI R192, RZ, 0x18, R192 ;  /* 0x00000018ffc07819 */ /* 0x000fee00000116c0 */
[----:B------:R-:W4:Y:S01]  /*5700*/  MUFU.EX2 R241, R241 ;  /* 0x000000f100f17308 */ /* 0x000f220000000800 */
[----:B------:R-:W-:Y:S01]  /*5710*/  PRMT R184, R186, 0x7770, RZ ;  /* 0x00007770bab87816 */ /* 0x000fe200000000ff */
[----:B---3--:R-:W-:Y:S01]  /*5720*/  @P1 FADD.FTZ R228, -R228, -RZ ;  /* 0x800000ffe4e41221 */ /* 0x008fe20000010100 */
[----:B------:R-:W-:Y:S07]  /*5730*/  ISETP.LE.U32.AND P1, PT, R185, UR9, PT ;  /* 0x00000009b9007c0c */ /* 0x000fee000bf23070 */
[----:B------:R-:W3:Y:S01]  /*5740*/  MUFU.EX2 R226, R38 ;  /* 0x0000002600e27308 */ /* 0x000ee20000000800 */
[----:B------:R-:W-:Y:S01]  /*5750*/  SHF.R.U32.HI R36, RZ, 0x8, R36 ;  /* 0x00000008ff247819 */ /* 0x000fe20000011624 */
[--C-:B------:R-:W-:Y:S01]  /*5760*/  FFMA.FTZ R43, R43, UR10, -R203.reuse ;  /* 0x0000000a2b2b7c23 */ /* 0x100fe200080108cb */
[----:B------:R-:W-:Y:S01]  /*5770*/  LOP3.LUT R37, R37, 0xff, RZ, 0xc0, !PT ;  /* 0x000000ff25257812 */ /* 0x000fe200078ec0ff */
[----:B------:R-:W-:Y:S01]  /*5780*/  FFMA.FTZ R195, R31, UR10, -R203 ;  /* 0x0000000a1fc37c23 */ /* 0x000fe200080108cb */
[----:B------:R-:W-:Y:S01]  /*5790*/  FFMA.FTZ R44, R44, UR10, -R121 ;  /* 0x0000000a2c2c7c23 */ /* 0x000fe20008010879 */
[----:B--2---:R-:W-:Y:S04]  /*57a0*/  @!P2 FADD.FTZ R225, -R225, -RZ ;  /* 0x800000ffe1e1a221 */ /* 0x004fe80000010100 */
[----:B------:R-:W2:Y:S01]  /*57b0*/  MUFU.EX2 R193, R43 ;  /* 0x0000002b00c17308 */ /* 0x000ea20000000800 */
[----:B------:R-:W-:Y:S01]  /*57c0*/  ISETP.LE.U32.AND P2, PT, R192, UR9, PT ;  /* 0x00000009c0007c0c */ /* 0x000fe2000bf43070 */
[----:B-1----:R-:W-:Y:S01]  /*57d0*/  @!P4 FADD.FTZ R210, -R210, -RZ ;  /* 0x800000ffd2d2c221 */ /* 0x002fe20000010100 */
[----:B------:R-:W-:Y:S07]  /*57e0*/  FFMA.FTZ R42, R42, UR10, -R203 ;  /* 0x0000000a2a2a7c23 */ /* 0x000fee00080108cb */
[----:B------:R-:W-:Y:S01]  /*57f0*/  MUFU.EX2 R208, R44 ;  /* 0x0000002c00d07308 */ /* 0x000fe20000000800 */
[----:B------:R-:W-:Y:S01]  /*5800*/  ISETP.LE.U32.AND P4, PT, R184, UR9, PT ;  /* 0x00000009b8007c0c */ /* 0x000fe2000bf83070 */
[----:B------:R-:W-:Y:S01]  /*5810*/  FFMA.FTZ R41, R41, UR10, -R121 ;  /* 0x0000000a29297c23 */ /* 0x000fe20008010879 */
[----:B------:R-:W-:Y:S07]  /*5820*/  LOP3.LUT R36, R36, 0xffff, RZ, 0xc0, !PT ;  /* 0x0000ffff24247812 */ /* 0x000fee00078ec0ff */
[----:B------:R-:W1:Y:S01]  /*5830*/  MUFU.EX2 R195, R195 ;  /* 0x000000c300c37308 */ /* 0x000e620000000800 */
[----:B----4-:R-:W-:Y:S01]  /*5840*/  @!P5 FADD.FTZ R241, -R241, -RZ ;  /* 0x800000fff1f1d221 */ /* 0x010fe20000010100 */
[----:B---3--:R-:W-:Y:S01]  /*5850*/  @!P1 FADD.FTZ R226, -R226, -RZ ;  /* 0x800000ffe2e29221 */ /* 0x008fe20000010100 */
[----:B------:R-:W-:Y:S07]  /*5860*/  ISETP.LE.U32.AND P5, PT, R37, UR9, PT ;  /* 0x0000000925007c0c */ /* 0x000fee000bfa3070 */
[----:B------:R-:W3:Y:S01]  /*5870*/  MUFU.EX2 R194, R42 ;  /* 0x0000002a00c27308 */ /* 0x000ee20000000800 */
[--C-:B------:R-:W-:Y:S01]  /*5880*/  FFMA.FTZ R46, R46, UR10, -R203.reuse ;  /* 0x0000000a2e2e7c23 */ /* 0x100fe200080108cb */
[----:B------:R-:W-:Y:S01]  /*5890*/  ISETP.LE.U32.AND P1, PT, R36, UR9, PT ;  /* 0x0000000924007c0c */ /* 0x000fe2000bf23070 */
[----:B------:R-:W-:Y:S07]  /*58a0*/  FFMA.FTZ R47, R47, UR10, -R203 ;  /* 0x0000000a2f2f7c23 */ /* 0x000fee00080108cb */
[----:B------:R-:W4:Y:S01]  /*58b0*/  MUFU.EX2 R209, R41 ;  /* 0x0000002900d17308 */ /* 0x000f220000000800 */
[C---:B------:R-:W-:Y:S01]  /*58c0*/  PRMT R135, R186.reuse, 0x7772, RZ ;  /* 0x00007772ba877816 */ /* 0x040fe200000000ff */
[----:B--2---:R-:W-:Y:S01]  /*58d0*/  @!P2 FADD.FTZ R193, -R193, -RZ ;  /* 0x800000ffc1c1a221 */ /* 0x004fe20000010100 */
[----:B------:R-:W-:Y:S07]  /*58e0*/  PRMT R127, R186, 0x7773, RZ ;  /* 0x00007773ba7f7816 */ /* 0x000fee00000000ff */
[----:B------:R-:W2:Y:S01]  /*58f0*/  MUFU.EX2 R192, R46 ;  /* 0x0000002e00c07308 */ /* 0x000ea20000000800 */
[----:B------:R-:W-:Y:S01]  /*5900*/  ISETP.GT.U32.AND P2, PT, R135, UR9, PT ;  /* 0x0000000987007c0c */ /* 0x000fe2000bf44070 */
[----:B-1----:R-:W-:Y:S01]  /*5910*/  @P6 FADD.FTZ R195, -R195, -RZ ;  /* 0x800000ffc3c36221 */ /* 0x002fe20000010100 */
[----:B------:R-:W-:Y:S07]  /*5920*/  @!P4 FADD.FTZ R208, -R208, -RZ ;  /* 0x800000ffd0d0c221 */ /* 0x000fee0000010100 */
[----:B------:R-:W1:Y:S01]  /*5930*/  MUFU.EX2 R191, R47 ;  /* 0x0000002f00bf7308 */ /* 0x000e620000000800 */
[----:B------:R-:W-:Y:S01]  /*5940*/  ISETP.GT.U32.AND P4, PT, R127, UR9, PT ;  /* 0x000000097f007c0c */ /* 0x000fe2000bf84070 */
[----:B------:R-:W-:Y:S01]  /*5950*/  FFMA.FTZ R45, R45, UR10, -R121 ;  /* 0x0000000a2d2d7c23 */ /* 0x000fe20008010879 */
[----:B------:R-:W-:Y:S01]  /*5960*/  ISETP.GT.U32.AND P6, PT, R183, UR9, PT ;  /* 0x00000009b7007c0c */ /* 0x000fe2000bfc4070 */
[----:B---3--:R-:W-:Y:S01]  /*5970*/  @!P5 FADD.FTZ R194, -R194, -RZ ;  /* 0x800000ffc2c2d221 */ /* 0x008fe20000010100 */
[----:B------:R-:W-:Y:S05]  /*5980*/  PRMT R183, R186, 0x7771, RZ ;  /* 0x00007771bab77816 */ /* 0x000fea00000000ff */
[----:B------:R-:W3:Y:S01]  /*5990*/  MUFU.EX2 R207, R45 ;  /* 0x0000002d00cf7308 */ /* 0x000ee20000000800 */
[----:B------:R-:W-:Y:S01]  /*59a0*/  PRMT R36, R126, 0x7770, RZ ;  /* 0x000077707e247816 */ /* 0x000fe200000000ff */
[----:B----4-:R-:W-:Y:S01]  /*59b0*/  @!P1 FADD.FTZ R209, -R209, -RZ ;  /* 0x800000ffd1d19221 */ /* 0x010fe20000010100 */
[----:B------:R-:W-:Y:S01]  /*59c0*/  ISETP.GT.U32.AND P5, PT, R183, UR9, PT ;  /* 0x00000009b7007c0c */ /* 0x000fe2000bfa4070 */
[--C-:B------:R-:W-:Y:S01]  /*59d0*/  FFMA.FTZ R49, R49, UR10, -R219.reuse ;  /* 0x0000000a31317c23 */ /* 0x100fe200080108db */
[----:B------:R-:W-:Y:S01]  /*59e0*/  ISETP.LE.U32.AND P1, PT, R36, UR9, PT ;  /* 0x0000000924007c0c */ /* 0x000fe2000bf23070 */
[----:B--2---:R-:W-:Y:S01]  /*59f0*/  @P2 FADD.FTZ R192, -R192, -RZ ;  /* 0x800000ffc0c02221 */ /* 0x004fe20000010100 */
[C---:B------:R-:W-:Y:S03]  /*5a00*/  PRMT R37, R126.reuse, 0x7771, RZ ;  /* 0x000077717e257816 */ /* 0x040fe600000000ff */
[----:B------:R-:W2:Y:S01]  /*5a10*/  MUFU.EX2 R239, R49 ;  /* 0x0000003100ef7308 */ /* 0x000ea20000000800 */
[----:B------:R-:W-:Y:S01]  /*5a20*/  PRMT R36, R126, 0x7772, RZ ;  /* 0x000077727e247816 */ /* 0x000fe200000000ff */
[----:B-1----:R-:W-:Y:S01]  /*5a30*/  @P4 FADD.FTZ R191, -R191, -RZ ;  /* 0x800000ffbfbf4221 */ /* 0x002fe20000010100 */
[----:B------:R-:W-:Y:S01]  /*5a40*/  ISETP.GT.U32.AND P2, PT, R37, UR9, PT ;  /* 0x0000000925007c0c */ /* 0x000fe2000bf44070 */
[--C-:B------:R-:W-:Y:S01]  /*5a50*/  FFMA.FTZ R52, R52, UR10, -R219.reuse ;  /* 0x0000000a34347c23 */ /* 0x100fe200080108db */
[----:B------:R-:W-:Y:S01]  /*5a60*/  ISETP.GT.U32.AND P4, PT, R36, UR9, PT ;  /* 0x0000000924007c0c */ /* 0x000fe2000bf84070 */
[--C-:B------:R-:W-:Y:S01]  /*5a70*/  FFMA.FTZ R51, R51, UR10, -R120.reuse ;  /* 0x0000000a33337c23 */ /* 0x100fe20008010878 */
[----:B------:R-:W-:Y:S01]  /*5a80*/  LOP3.LUT R38, R124, 0xff, RZ, 0xc0, !PT ;  /* 0x000000ff7c267812 */ /* 0x000fe200078ec0ff */
[----:B---3--:R-:W-:Y:S01]  /*5a90*/  @P5 FADD.FTZ R207, -R207, -RZ ;  /* 0x800000ffcfcf5221 */ /* 0x008fe20000010100 */
[----:B------:R-:W-:Y:S01]  /*5aa0*/  PRMT R126, R126, 0x7773, RZ ;  /* 0x000077737e7e7816 */ /* 0x000fe200000000ff */
[----:B------:R-:W1:Y:S01]  /*5ab0*/  MUFU.EX2 R238, R52 ;  /* 0x0000003400ee7308 */ /* 0x000e620000000800 */
[----:B------:R-:W-:Y:S01]  /*5ac0*/  @!P1 FADD.FTZ R240, -R240, -RZ ;  /* 0x800000fff0f09221 */ /* 0x000fe20000010100 */
[----:B------:R-:W-:Y:S01]  /*5ad0*/  ISETP.LE.U32.AND P5, PT, R38, UR9, PT ;  /* 0x0000000926007c0c */ /* 0x000fe2000bfa3070 */
[----:B------:R-:W-:Y:S07]  /*5ae0*/  FFMA.FTZ R55, R55, UR10, -R120 ;  /* 0x0000000a37377c23 */ /* 0x000fee0008010878 */
[----:B------:R-:W3:Y:S01]  /*5af0*/  MUFU.EX2 R223, R51 ;  /* 0x0000003300df7308 */ /* 0x000ee20000000800 */
[----:B------:R-:W-:Y:S01]  /*5b00*/  ISETP.GT.U32.AND P1, PT, R126, UR9, PT ;  /* 0x000000097e007c0c */ /* 0x000fe2000bf24070 */
[----:B--2---:R-:W-:Y:S01]  /*5b10*/  @P2 FADD.FTZ R239, -R239, -RZ ;  /* 0x800000ffefef2221 */ /* 0x004fe20000010100 */
[----:B------:R-:W-:Y:S07]  /*5b20*/  PRMT R36, R124, 0x7632, R36 ;  /* 0x000076327c247816 */ /* 0x000fee0000000024 */
[----:B------:R-:W2:Y:S01]  /*5b30*/  MUFU.EX2 R221, R55 ;  /* 0x0000003700dd7308 */ /* 0x000ea20000000800 */
[----:B------:R-:W-:Y:S01]  /*5b40*/  SHF.R.U32.HI R37, RZ, 0x18, R124 ;  /* 0x00000018ff257819 */ /* 0x000fe2000001167c */
[----:B------:R-:W-:Y:S01]  /*5b50*/  @P4 FADD.FTZ R224, -R224, -RZ ;  /* 0x800000ffe0e04221 */ /* 0x000fe20000010100 */
[----:B------:R-:W-:Y:S01]  /*5b60*/  LOP3.LUT R124, R124, 0xffff, RZ, 0xc0, !PT ;  /* 0x0000ffff7c7c7812 */ /* 0x000fe200078ec0ff */
[----:B------:R-:W-:Y:S01]  /*5b70*/  FFMA.FTZ R53, R53, UR10, -R219 ;  /* 0x0000000a35357c23 */ /* 0x000fe200080108db */
[----:B------:R-:W-:Y:S01]  /*5b80*/  LOP3.LUT R36, R36, 0xff, RZ, 0xc0, !PT ;  /* 0x000000ff24247812 */ /* 0x000fe200078ec0ff */
[--C-:B------:R-:W-:Y:S01]  /*5b90*/  FFMA.FTZ R59, R59, UR10, -R203.reuse ;  /* 0x0000000a3b3b7c23 */ /* 0x100fe200080108cb */
[----:B------:R-:W-:Y:S01]  /*5ba0*/  ISETP.LE.U32.AND P2, PT, R37, UR9, PT ;  /* 0x0000000925007c0c */ /* 0x000fe2000bf43070 */
[----:B-1----:R-:W-:Y:S01]  /*5bb0*/  @!P5 FADD.FTZ R238, -R238, -RZ ;  /* 0x800000ffeeeed221 */ /* 0x002fe20000010100 */
[----:B------:R-:W-:Y:S01]  /*5bc0*/  SHF.R.U32.HI R124, RZ, 0x8, R124 ;  /* 0x00000008ff7c7819 */ /* 0x000fe2000001167c */
[----:B------:R-:W1:Y:S01]  /*5bd0*/  MUFU.EX2 R237, R53 ;  /* 0x0000003500ed7308 */ /* 0x000e620000000800 */
[----:B------:R-:W-:Y:S01]  /*5be0*/  ISETP.LE.U32.AND P4, PT, R36, UR9, PT ;  /* 0x0000000924007c0c */ /* 0x000fe2000bf83070 */
[----:B---3--:R-:W-:Y:S01]  /*5bf0*/  @P1 FADD.FTZ R223, -R223, -RZ ;  /* 0x800000ffdfdf1221 */ /* 0x008fe20000010100 */
[----:B------:R-:W-:Y:S07]  /*5c00*/  LOP3.LUT R36, R204, 0xff, RZ, 0xc0, !PT ;  /* 0x000000ffcc247812 */ /* 0x000fee00078ec0ff */
[----:B------:R-:W-:Y:S01]  /*5c10*/  MUFU.EX2 R189, R59 ;  /* 0x0000003b00bd7308 */ /* 0x000fe20000000800 */
[----:B------:R-:W-:Y:S01]  /*5c20*/  LOP3.LUT R124, R124, 0xffff, RZ, 0xc0, !PT ;  /* 0x0000ffff7c7c7812 */ /* 0x000fe200078ec0ff */
[----:B------:R-:W-:Y:S01]  /*5c30*/  FFMA.FTZ R54, R54, UR10, -R120 ;  /* 0x0000000a36367c23 */ /* 0x000fe20008010878 */
[----:B------:R-:W-:Y:S01]  /*5c40*/  ISETP.LE.U32.AND P5, PT, R36, UR9, PT ;  /* 0x0000000924007c0c */ /* 0x000fe2000bfa3070 */
[----:B------:R-:W-:Y:S01]  /*5c50*/  FFMA.FTZ R58, R58, UR10, -R203 ;  /* 0x0000000a3a3a7c23 */ /* 0x000fe200080108cb */
[----:B------:R-:W-:Y:S01]  /*5c60*/  ISETP.LE.U32.AND P1, PT, R124, UR9, PT ;  /* 0x000000097c007c0c */ /* 0x000fe2000bf23070 */
[----:B--2---:R-:W-:Y:S01]  /*5c70*/  @!P2 FADD.FTZ R221, -R221, -RZ ;  /* 0x800000ffdddda221 */ /* 0x004fe20000010100 */
[C---:B------:R-:W-:Y:S03]  /*5c80*/  PRMT R37, R204.reuse, 0x7632, R37 ;  /* 0x00007632cc257816 */ /* 0x040fe60000000025 */
[----:B------:R-:W2:Y:S01]  /*5c90*/  MUFU.EX2 R222, R54 ;  /* 0x0000003600de7308 */ /* 0x000ea20000000800 */
[----:B------:R-:W-:Y:S01]  /*5ca0*/  LOP3.LUT R36, R204, 0xffff, RZ, 0xc0, !PT ;  /* 0x0000ffffcc247812 */ /* 0x000fe200078ec0ff */
[----:B------:R-:W-:Y:S01]  /*5cb0*/  @!P3 FADD.FTZ R235, -R235, -RZ ;  /* 0x800000ffebebb221 */ /* 0x000fe20000010100 */
[----:B------:R-:W-:Y:S07]  /*5cc0*/  SHF.R.U32.HI R204, RZ, 0x18, R204 ;  /* 0x00000018ffcc7819 */ /* 0x000fee00000116cc */
[----:B------:R-:W3:Y:S01]  /*5cd0*/  MUFU.EX2 R190, R58 ;  /* 0x0000003a00be7308 */ /* 0x000ee20000000800 */
[----:B------:R-:W-:Y:S01]  /*5ce0*/  LOP3.LUT R37, R37, 0xff, RZ, 0xc0, !PT ;  /* 0x000000ff25257812 */ /* 0x000fe200078ec0ff */
[----:B------:R-:W-:Y:S01]  /*5cf0*/  FFMA.FTZ R219, R65, UR10, -R219 ;  /* 0x0000000a41db7c23 */ /* 0x000fe200080108db */
[----:B------:R-:W-:Y:S01]  /*5d00*/  ISETP.LE.U32.AND P2, PT, R204, UR9, PT ;  /* 0x00000009cc007c0c */ /* 0x000fe2000bf43070 */
[--C-:B------:R-:W-:Y:S01]  /*5d10*/  FFMA.FTZ R56, R56, UR10, -R121.reuse ;  /* 0x0000000a38387c23 */ /* 0x100fe20008010879 */
[----:B------:R-:W-:Y:S01]  /*5d20*/  F2FP.RELU.BF16.F32.PACK_AB R41, R249, R250 ;  /* 0x000000faf929723e */ /* 0x000fe200000018ff */
[----:B-1----:R-:W-:Y:S01]  /*5d30*/  @!P1 FADD.FTZ R237, -R237, -RZ ;  /* 0x800000ffeded9221 */ /* 0x002fe20000010100 */
[----:B------:R-:W-:Y:S01]  /*5d40*/  ISETP.LE.U32.AND P1, PT, R37, UR9, PT ;  /* 0x0000000925007c0c */ /* 0x000fe2000bf23070 */
[--C-:B------:R-:W-:Y:S01]  /*5d50*/  FFMA.FTZ R57, R57, UR10, -R121.reuse ;  /* 0x0000000a39397c23 */ /* 0x100fe20008010879 */
[----:B------:R-:W-:Y:S01]  /*5d60*/  PRMT R37, R220, 0x7771, RZ ;  /* 0x00007771dc257816 */ /* 0x000fe200000000ff */
[----:B------:R1:W-:Y:S01]  /*5d70*/  STS [R144], R41 ;  /* 0x0000002990007388 */ /* 0x0003e20000000800 */
[----:B------:R-:W-:Y:S01]  /*5d80*/  SEL R135, R145, 0xfffffff0, !P0 ;  /* 0xfffffff091877807 */ /* 0x000fe20004000000 */
[----:B--2---:R-:W-:Y:S01]  /*5d90*/  @!P4 FADD.FTZ R222, -R222, -RZ ;  /* 0x800000ffdedec221 */ /* 0x004fe20000010100 */
[----:B------:R-:W-:Y:S01]  /*5da0*/  F2FP.RELU.BF16.F32.PACK_AB R53, R233, R234 ;  /* 0x000000eae935723e */ /* 0x000fe200000018ff */
[----:B------:R-:W2:Y:S01]  /*5db0*/  MUFU.EX2 R236, R219 ;  /* 0x000000db00ec7308 */ /* 0x000ea20000000800 */
[----:B------:R-:W-:Y:S01]  /*5dc0*/  F2FP.RELU.BF16.F32.PACK_AB R39, R247, R248 ;  /* 0x000000f8f727723e */ /* 0x000fe200000018ff */
[----:B------:R-:W-:Y:S01]  /*5dd0*/  @!P2 FADD.FTZ R189, -R189, -RZ ;  /* 0x800000ffbdbda221 */ /* 0x000fe20000010100 */
[----:B------:R-:W-:Y:S01]  /*5de0*/  ISETP.GT.U32.AND P2, PT, R37, UR9, PT ;  /* 0x0000000925007c0c */ /* 0x000fe2000bf44070 */
[----:B------:R-:W-:Y:S01]  /*5df0*/  IMAD.IADD R186, R135, 0x1, R144 ;  /* 0x0000000187ba7824 */ /* 0x000fe200078e0290 */
[----:B------:R-:W-:Y:S01]  /*5e00*/  F2FP.RELU.BF16.F32.PACK_AB R37, R231, R232 ;  /* 0x000000e8e725723e */ /* 0x000fe200000018ff */
[----:B------:R-:W-:Y:S01]  /*5e10*/  STS [R144+0x400], R53 ;  /* 0x0004003590007388 */ /* 0x000fe20000000800 */
[----:B------:R-:W-:Y:S01]  /*5e20*/  F2FP.RELU.BF16.F32.PACK_AB R51, R217, R218 ;  /* 0x000000dad933723e */ /* 0x000fe200000018ff */
[----:B------:R-:W-:Y:S01]  /*5e30*/  IMAD.IADD R185, R135, 0x1, R148 ;  /* 0x0000000187b97824 */ /* 0x000fe200078e0294 */
[----:B------:R-:W-:Y:S01]  /*5e40*/  F2FP.RELU.BF16.F32.PACK_AB R49, R201, R202 ;  /* 0x000000cac931723e */ /* 0x000fe200000018ff */
[----:B------:R4:W-:Y:S01]  /*5e50*/  STS [R186+0x400], R37 ;  /* 0x00040025ba007388 */ /* 0x0009e20000000800 */
[----:B------:R-:W-:Y:S01]  /*5e60*/  F2FP.RELU.BF16.F32.PACK_AB R47, R215, R216 ;  /* 0x000000d8d72f723e */ /* 0x000fe200000018ff */
[----:B---3--:R-:W-:Y:S01]  /*5e70*/  @!P1 FADD.FTZ R190, -R190, -RZ ;  /* 0x800000ffbebe9221 */ /* 0x008fe20000010100 */
[----:B------:R-:W-:Y:S01]  /*5e80*/  F2FP.RELU.BF16.F32.PACK_AB R45, R199, R200 ;  /* 0x000000c8c72d723e */ /* 0x000fe200000018ff */
[----:B------:R3:W-:Y:S01]  /*5e90*/  STS [R186], R39 ;  /* 0x00000027ba007388 */ /* 0x0007e20000000800 */
[----:B------:R-:W-:Y:S01]  /*5ea0*/  F2FP.RELU.BF16.F32.PACK_AB R43, R245, R246 ;  /* 0x000000f6f52b723e */ /* 0x000fe200000018ff */
[----:B------:R-:W-:Y:S01]  /*5eb0*/  IMAD.IADD R184, R135, 0x1, R142 ;  /* 0x0000000187b87824 */ /* 0x000fe200078e028e */
[----:B------:R-:W-:Y:S01]  /*5ec0*/  F2FP.RELU.BF16.F32.PACK_AB R42, R243, R244 ;  /* 0x000000f4f32a723e */ /* 0x000fe200000018ff */
[----:B------:R-:W-:Y:S01]  /*5ed0*/  STS [R144+0x2000], R51 ;  /* 0x0020003390007388 */ /* 0x000fe20000000800 */
[----:B------:R-:W-:Y:S01]  /*5ee0*/  F2FP.RELU.BF16.F32.PACK_AB R40, R227, R228 ;  /* 0x000000e4e328723e */ /* 0x000fe200000018ff */
[----:B------:R-:W3:Y:S01]  /*5ef0*/  MUFU.EX2 R206, R56 ;  /* 0x0000003800ce7308 */ /* 0x000ee20000000800 */
[----:B-1----:R-:W-:Y:S01]  /*5f00*/  F2FP.RELU.BF16.F32.PACK_AB R41, R229, R230 ;  /* 0x000000e6e529723e */ /* 0x002fe200000018ff */
[----:B------:R-:W-:Y:S01]  /*5f10*/  STS [R144+0x2400], R49 ;  /* 0x0024003190007388 */ /* 0x000fe20000000800 */
[----:B------:R-:W-:Y:S07]  /*5f20*/  SHF.R.U32.HI R36, RZ, 0x8, R36 ;  /* 0x00000008ff247819 */ /* 0x000fee0000011624 */
[----:B------:R-:W1:Y:S01]  /*5f30*/  MUFU.EX2 R205, R57 ;  /* 0x0000003900cd7308 */ /* 0x000e620000000800 */
[----:B------:R-:W-:Y:S01]  /*5f40*/  PRMT R38, R220, 0x7770, RZ ;  /* 0x00007770dc267816 */ /* 0x000fe200000000ff */
[----:B------:R1:W-:Y:S01]  /*5f50*/  STS [R186+0x2000], R47 ;  /* 0x0020002fba007388 */ /* 0x0003e20000000800 */
[----:B------:R-:W-:Y:S01]  /*5f60*/  LOP3.LUT R36, R36, 0xffff, RZ, 0xc0, !PT ;  /* 0x0000ffff24247812 */ /* 0x000fe200078ec0ff */
[----:B------:R-:W-:Y:S01]  /*5f70*/  FFMA.FTZ R120, R67, UR10, -R120 ;  /* 0x0000000a43787c23 */ /* 0x000fe20008010878 */
[----:B------:R-:W-:Y:S01]  /*5f80*/  ISETP.LE.U32.AND P1, PT, R38, UR9, PT ;  /* 0x0000000926007c0c */ /* 0x000fe2000bf23070 */
[----:B------:R1:W-:Y:S01]  /*5f90*/  STS [R186+0x2400], R45 ;  /* 0x0024002dba007388 */ /* 0x0003e20000000800 */
[----:B------:R-:W-:Y:S01]  /*5fa0*/  ISETP.LE.U32.AND P4, PT, R36, UR9, PT ;  /* 0x0000000924007c0c */ /* 0x000fe2000bf83070 */
[----:B--2---:R-:W-:Y:S01]  /*5fb0*/  @P6 FADD.FTZ R236, -R236, -RZ ;  /* 0x800000ffecec6221 */ /* 0x004fe20000010100 */
[----:B------:R-:W-:Y:S01]  /*5fc0*/  PRMT R36, R220, 0x7772, RZ ;  /* 0x00007772dc247816 */ /* 0x000fe200000000ff */
[----:B------:R2:W-:Y:S01]  /*5fd0*/  STS [R148], R43 ;  /* 0x0000002b94007388 */ /* 0x0005e20000000800 */
[----:B----4-:R-:W-:Y:S01]  /*5fe0*/  F2FP.RELU.BF16.F32.PACK_AB R37, R197, R198 ;  /* 0x000000c6c525723e */ /* 0x010fe200000018ff */
[----:B------:R-:W-:Y:S01]  /*5ff0*/  MUFU.EX2 R219, R120 ;  /* 0x0000007800db7308 */ /* 0x000fe20000000800 */
[----:B------:R-:W-:Y:S01]  /*6000*/  ISETP.GT.U32.AND P3, PT, R36, UR9, PT ;  /* 0x0000000924007c0c */ /* 0x000fe2000bf64070 */
[----:B------:R4:W-:Y:S01]  /*6010*/  STS [R148+0x400], R41 ;  /* 0x0004002994007388 */ /* 0x0009e20000000800 */
[----:B---3--:R-:W-:Y:S01]  /*6020*/  F2FP.RELU.BF16.F32.PACK_AB R39, R213, R214 ;  /* 0x000000d6d527723e */ /* 0x008fe200000018ff */
[----:B------:R-:W-:Y:S01]  /*6030*/  @!P5 FADD.FTZ R206, -R206, -RZ ;  /* 0x800000ffceced221 */ /* 0x000fe20000010100 */
[----:B------:R-:W-:Y:S01]  /*6040*/  F2FP.RELU.BF16.F32.PACK_AB R38, R211, R212 ;  /* 0x000000d4d326723e */ /* 0x000fe200000018ff */
[----:B------:R-:W-:Y:S01]  /*6050*/  STS [R185], R42 ;  /* 0x0000002ab9007388 */ /* 0x000fe20000000800 */
[----:B------:R-:W-:Y:S01]  /*6060*/  F2FP.RELU.BF16.F32.PACK_AB R36, R195, R196 ;  /* 0x000000c4c324723e */ /* 0x000fe200000018ff */
[----:B-1----:R-:W-:Y:S01]  /*6070*/  @!P4 FADD.FTZ R205, -R205, -RZ ;  /* 0x800000ffcdcdc221 */ /* 0x002fe20000010100 */
[----:B------:R-:W-:Y:S01]  /*6080*/  PRMT R220, R220, 0x7773, RZ ;  /* 0x00007773dcdc7816 */ /* 0x000fe200000000ff */
[----:B------:R-:W-:Y:S01]  /*6090*/  STS [R185+0x400], R40 ;  /* 0x00040028b9007388 */ /* 0x000fe20000000800 */
[----:B------:R-:W-:Y:S01]  /*60a0*/  ISETP.GT.U32.AND P5, PT, R123, UR9, PT ;  /* 0x000000097b007c0c */ /* 0x000fe2000bfa4070 */
[----:B------:R-:W-:Y:S01]  /*60b0*/  FFMA.FTZ R121, R61, UR10, -R121 ;  /* 0x0000000a3d797c23 */ /* 0x000fe20008010879 */
[----:B------:R-:W-:Y:S01]  /*60c0*/  ISETP.GT.U32.AND P6, PT, R220, UR9, PT ;  /* 0x00000009dc007c0c */ /* 0x000fe2000bfc4070 */
[----:B------:R1:W-:Y:S01]  /*60d0*/  STS [R148+0x2400], R37 ;  /* 0x0024002594007388 */ /* 0x0003e20000000800 */
[----:B------:R-:W-:Y:S01]  /*60e0*/  F2FP.RELU.BF16.F32.PACK_AB R47, R193, R194 ;  /* 0x000000c2c12f723e */ /* 0x000fe200000018ff */
[----:B------:R-:W3:Y:S01]  /*60f0*/  MUFU.EX2 R220, R66 ;  /* 0x0000004200dc7308 */ /* 0x000ee20000000800 */
[----:B------:R-:W-:Y:S01]  /*6100*/  ISETP.GT.U32.AND P4, PT, R122, UR9, PT ;  /* 0x000000097a007c0c */ /* 0x000fe2000bf84070 */
[----:B------:R1:W-:Y:S01]  /*6110*/  STS [R148+0x2000], R39 ;  /* 0x0020002794007388 */ /* 0x0003e20000000800 */
[----:B------:R-:W-:Y:S07]  /*6120*/  F2FP.RELU.BF16.F32.PACK_AB R45, R223, R224 ;  /* 0x000000e0df2d723e */ /* 0x000fee00000018ff */
[----:B------:R-:W1:Y:S01]  /*6130*/  MUFU.EX2 R203, R60 ;  /* 0x0000003c00cb7308 */ /* 0x000e620000000800 */
[----:B------:R-:W-:Y:S01]  /*6140*/  F2FP.RELU.BF16.F32.PACK_AB R49, R209, R210 ;  /* 0x000000d2d131723e */ /* 0x000fe200000018ff */
[----:B------:R-:W-:Y:S01]  /*6150*/  STS [R185+0x2000], R38 ;  /* 0x00200026b9007388 */ /* 0x000fe20000000800 */
[----:B--2---:R-:W-:Y:S07]  /*6160*/  F2FP.RELU.BF16.F32.PACK_AB R43, R225, R226 ;  /* 0x000000e2e12b723e */ /* 0x004fee00000018ff */
[----:B------:R-:W2:Y:S01]  /*6170*/  MUFU.EX2 R204, R121 ;  /* 0x0000007900cc7308 */ /* 0x000ea20000000800 */
[----:B------:R-:W-:Y:S01]  /*6180*/  IMAD.IADD R183, R135, 0x1, R150 ;  /* 0x0000000187b77824 */ /* 0x000fe200078e0296 */
[----:B------:R2:W-:Y:S01]  /*6190*/  STS [R185+0x2400], R36 ;  /* 0x00240024b9007388 */ /* 0x0005e20000000800 */
[----:B----4-:R-:W-:Y:S07]  /*61a0*/  F2FP.RELU.BF16.F32.PACK_AB R41, R241, R242 ;  /* 0x000000f2f129723e */ /* 0x010fee00000018ff */
[----:B------:R-:W4:Y:S01]  /*61b0*/  MUFU.EX2 R187, R62 ;  /* 0x0000003e00bb7308 */ /* 0x000f220000000800 */
[----:B------:R-:W-:Y:S01]  /*61c0*/  IMAD.IADD R44, R134, 0x1, R125 ;  /* 0x00000001862c7824 */ /* 0x000fe200078e027d */
[----:B------:R4:W-:Y:S01]  /*61d0*/  STS [R142+0x400], R43 ;  /* 0x0004002b8e007388 */ /* 0x0009e20000000800 */
[----:B---3--:R-:W-:Y:S07]  /*61e0*/  @P5 FADD.FTZ R220, -R220, -RZ ;  /* 0x800000ffdcdc5221 */ /* 0x008fee0000010100 */
[----:B------:R-:W3:Y:S01]  /*61f0*/  MUFU.EX2 R188, R63 ;  /* 0x0000003f00bc7308 */ /* 0x000ee20000000800 */
[----:B------:R-:W-:Y:S01]  /*6200*/  @P4 FADD.FTZ R219, -R219, -RZ ;  /* 0x800000ffdbdb4221 */ /* 0x000fe20000010100 */
[----:B------:R3:W-:Y:S01]  /*6210*/  STS [R142], R41 ;  /* 0x000000298e007388 */ /* 0x0007e20000000800 */
[----:B-1----:R-:W-:Y:S01]  /*6220*/  @!P1 FADD.FTZ R203, -R203, -RZ ;  /* 0x800000ffcbcb9221 */ /* 0x002fe20000010100 */
[----:B------:R-:W-:Y:S02]  /*6230*/  FSETP.GE.FTZ.AND P1, PT, R250, RZ, PT ;  /* 0x000000fffa00720b */ /* 0x000fe40003f36000 */
[----:B------:R1:W-:Y:S01]  /*6240*/  STS [R184+0x400], R45 ;  /* 0x0004002db8007388 */ /* 0x0003e20000000800 */
[----:B------:R-:W-:Y:S01]  /*6250*/  F2FP.RELU.BF16.F32.PACK_AB R37, R239, R240 ;  /* 0x000000f0ef25723e */ /* 0x000fe200000018ff */
[----:B--2---:R-:W-:Y:S01]  /*6260*/  @P2 FADD.FTZ R204, -R204, -RZ ;  /* 0x800000ffcccc2221 */ /* 0x004fe20000010100 */
[----:B------:R-:W-:Y:S01]  /*6270*/  F2FP.RELU.BF16.F32.PACK_AB R54, R219, R220 ;  /* 0x000000dcdb36723e */ /* 0x000fe200000018ff */
[----:B----4-:R-:W-:Y:S01]  /*6280*/  @P3 FADD.FTZ R187, -R187, -RZ ;  /* 0x800000ffbbbb3221 */ /* 0x010fe20000010100 */
[----:B------:R-:W-:Y:S01]  /*6290*/  F2FP.RELU.BF16.F32.PACK_AB R39, R237, R238 ;  /* 0x000000eeed27723e */ /* 0x000fe200000018ff */
[----:B------:R2:W-:Y:S01]  /*62a0*/  STS [R184], R37 ;  /* 0x00000025b8007388 */ /* 0x0005e20000000800 */
[----:B------:R-:W-:Y:S01]  /*62b0*/  F2FP.RELU.BF16.F32.PACK_AB R52, R204, R203 ;  /* 0x000000cbcc34723e */ /* 0x000fe200000018ff */
[----:B---3--:R-:W-:Y:S01]  /*62c0*/  @P6 FADD.FTZ R188, -R188, -RZ ;  /* 0x800000ffbcbc6221 */ /* 0x008fe20000010100 */
[----:B------:R-:W-:Y:S01]  /*62d0*/  FSETP.GE.FTZ.AND P6, PT, R249, RZ, PT ;  /* 0x000000fff900720b */ /* 0x000fe20003fd6000 */
[----:B------:R3:W-:Y:S01]  /*62e0*/  STS [R142+0x2400], R47 ;  /* 0x0024002f8e007388 */ /* 0x0007e20000000800 */
[----:B------:R-:W-:Y:S02]  /*62f0*/  FSETP.GE.FTZ.AND P5, PT, R248, RZ, PT ;  /* 0x000000fff800720b */ /* 0x000fe40003fb6000 */
[----:B------:R-:W-:Y:S01]  /*6300*/  F2FP.RELU.BF16.F32.PACK_AB R36, R236, R235 ;  /* 0x000000ebec24723e */ /* 0x000fe200000018ff */
[----:B------:R-:W-:Y:S01]  /*6310*/  STS [R142+0x2000], R49 ;  /* 0x002000318e007388 */ /* 0x000fe20000000800 */
[----:B------:R-:W-:Y:S02]  /*6320*/  F2FP.RELU.BF16.F32.PACK_AB R46, R188, R187 ;  /* 0x000000bbbc2e723e */ /* 0x000fe400000018ff */
[----:B------:R-:W-:Y:S02]  /*6330*/  F2FP.RELU.BF16.F32.PACK_AB R43, R207, R208 ;  /* 0x000000d0cf2b723e */ /* 0x000fe400000018ff */
[----:B------:R-:W-:Y:S02]  /*6340*/  FSETP.GE.FTZ.AND P4, PT, R247, RZ, PT ;  /* 0x000000fff700720b */ /* 0x000fe40003f96000 */
[----:B------:R-:W-:Y:S01]  /*6350*/  F2FP.RELU.BF16.F32.PACK_AB R41, R191, R192 ;  /* 0x000000c0bf29723e */ /* 0x000fe200000018ff */
[----:B------:R-:W-:Y:S01]  /*6360*/  STS [R184+0x2000], R43 ;  /* 0x0020002bb8007388 */ /* 0x000fe20000000800 */
[----:B------:R-:W-:Y:S02]  /*6370*/  FSETP.GE.FTZ.AND P2, PT, R245, RZ, PT ;  /* 0x000000fff500720b */ /* 0x000fe40003f56000 */
[----:B-1----:R-:W-:Y:S01]  /*6380*/  F2FP.RELU.BF16.F32.PACK_AB R45, R189, R190 ;  /* 0x000000bebd2d723e */ /* 0x002fe200000018ff */
[----:B------:R-:W-:Y:S01]  /*6390*/  STS [R184+0x2400], R41 ;  /* 0x00240029b8007388 */ /* 0x000fe20000000800 */
[----:B------:R-:W-:Y:S03]  /*63a0*/  FSETP.GE.FTZ.AND P3, PT, R246, RZ, PT ;  /* 0x000000fff600720b */ /* 0x000fe60003f76000 */
[----:B------:R-:W-:Y:S01]  /*63b0*/  STS [R150], R39 ;  /* 0x0000002796007388 */ /* 0x000fe20000000800 */
[----:B--2---:R-:W-:Y:S02]  /*63c0*/  F2FP.RELU.BF16.F32.PACK_AB R37, R221, R222 ;  /* 0x000000dedd25723e */ /* 0x004fe400000018ff */
[----:B---3--:R-:W-:Y:S03]  /*63d0*/  F2FP.RELU.BF16.F32.PACK_AB R47, R205, R206 ;  /* 0x000000cecd2f723e */ /* 0x008fe600000018ff */
        /* <DEDUP_REMOVED lines=16> */
[----:B------:R1:W-:Y:S01]  /*64e0*/  LDSM.16.M88.4 R112, [R44+0x5000] ;  /* 0x005000002c70783b */ /* 0x0003e20000000200 */
[-C--:B------:R-:W-:Y:S07]  /*64f0*/  HMMA.16816.F32.BF16 R12, R60, R38.reuse, RZ ;  /* 0x000000263c0c723c */ /* 0x080fee00000418ff */
[----:B------:R-:W2:Y:S01]  /*6500*/  LDSM.16.M88.4 R108, [R136+0x2000] ;  /* 0x00200000886c783b */ /* 0x000ea20000000200 */
[C---:B------:R-:W-:Y:S07]  /*6510*/  HMMA.16816.F32.BF16 R16, R64.reuse, R38, RZ ;  /* 0x000000264010723c */ /* 0x040fee00000418ff */
[----:B------:R-:W2:Y:S01]  /*6520*/  LDSM.16.M88.4 R116, [R136+0x2400] ;  /* 0x002400008874783b */ /* 0x000ea20000000200 */
[-C--:B---3--:R-:W-:Y:S07]  /*6530*/  HMMA.16816.F32.BF16 R20, R64, R40.reuse, RZ ;  /* 0x000000284014723c */ /* 0x088fee00000418ff */
[----:B------:R-:W3:Y:S01]  /*6540*/  LDSM.16.M88.4 R120, [R136+0x2800] ;  /* 0x002800008878783b */ /* 0x000ee20000000200 */
[C---:B------:R-:W-:Y:S07]  /*6550*/  HMMA.16816.F32.BF16 R24, R60.reuse, R40, RZ ;  /* 0x000000283c18723c */ /* 0x040fee00000418ff */
[----:B------:R3:W3:Y:S01]  /*6560*/  LDSM.16.M88.4 R124, [R136+0x2c00] ;  /* 0x002c0000887c783b */ /* 0x0006e20000000200 */
[-C--:B------:R-:W-:Y:S08]  /*6570*/  HMMA.16816.F32.BF16 R28, R60, R42.reuse, RZ ;  /* 0x0000002a3c1c723c */ /* 0x080ff000000418ff */
[C---:B------:R-:W-:Y:S08]  /*6580*/  HMMA.16816.F32.BF16 R32, R64.reuse, R42, RZ ;  /* 0x0000002a4020723c */ /* 0x040ff000000418ff */
[-C--:B----4-:R-:W-:Y:S08]  /*6590*/  HMMA.16816.F32.BF16 R36, R64, R48.reuse, RZ ;  /* 0x000000304024723c */ /* 0x090ff000000418ff */
[C---:B------:R-:W-:Y:S08]  /*65a0*/  HMMA.16816.F32.BF16 R40, R60.reuse, R48, RZ ;  /* 0x000000303c28723c */ /* 0x040ff000000418ff */
[-C--:B-1----:R-:W-:Y:S08]  /*65b0*/  HMMA.16816.F32.BF16 R44, R60, R50.reuse, RZ ;  /* 0x000000323c2c723c */ /* 0x082ff000000418ff */
[C---:B------:R-:W-:Y:S08]  /*65c0*/  HMMA.16816.F32.BF16 R48, R64.reuse, R50, RZ ;  /* 0x000000324030723c */ /* 0x040ff000000418ff */
[-C--:B------:R-:W-:Y:S08]  /*65d0*/  HMMA.16816.F32.BF16 R52, R64, R100.reuse, RZ ;  /* 0x000000644034723c */ /* 0x080ff000000418ff */
[C---:B------:R-:W-:Y:S08]  /*65e0*/  HMMA.16816.F32.BF16 R56, R60.reuse, R100, RZ ;  /* 0x000000643c38723c */ /* 0x040ff000000418ff */
[-C--:B------:R-:W-:Y:S08]  /*65f0*/  HMMA.16816.F32.BF16 R60, R60, R102.reuse, RZ ;  /* 0x000000663c3c723c */ /* 0x080ff000000418ff */
[----:B------:R-:W-:Y:S08]  /*6600*/  HMMA.16816.F32.BF16 R64, R64, R102, RZ ;  /* 0x000000664040723c */ /* 0x000ff000000418ff */
[-C--:B--2---:R-:W-:Y:S08]  /*6610*/  HMMA.16816.F32.BF16 R4, R104, R108.reuse, R4 ;  /* 0x0000006c6804723c */ /* 0x084ff00000041804 */
[C---:B------:R-:W-:Y:S08]  /*6620*/  HMMA.16816.F32.BF16 R8, R112.reuse, R108, R8 ;  /* 0x0000006c7008723c */ /* 0x040ff00000041808 */
[-C--:B------:R-:W-:Y:S08]  /*6630*/  HMMA.16816.F32.BF16 R12, R112, R110.reuse, R12 ;  /* 0x0000006e700c723c */ /* 0x080ff0000004180c */
[C---:B------:R-:W-:Y:S08]  /*6640*/  HMMA.16816.F32.BF16 R16, R104.reuse, R110, R16 ;  /* 0x0000006e6810723c */ /* 0x040ff00000041810 */
[-C--:B------:R-:W-:Y:S08]  /*6650*/  HMMA.16816.F32.BF16 R20, R104, R116.reuse, R20 ;  /* 0x000000746814723c */ /* 0x080ff00000041814 */
[C---:B------:R-:W-:Y:S08]  /*6660*/  HMMA.16816.F32.BF16 R24, R112.reuse, R116, R24 ;  /* 0x000000747018723c */ /* 0x040ff00000041818 */
[-C--:B------:R-:W-:Y:S03]  /*6670*/  HMMA.16816.F32.BF16 R28, R112, R118.reuse, R28 ;  /* 0x00000076701c723c */ /* 0x080fe6000004181c */
[----:B---3--:R-:W-:Y:S05]  /*6680*/  FADD.FTZ R136, -R155, R20 ;  /* 0x000000149b887221 */ /* 0x008fea0000010100 */
[C---:B------:R-:W-:Y:S08]  /*6690*/  HMMA.16816.F32.BF16 R32, R104.reuse, R118, R32 ;  /* 0x000000766820723c */ /* 0x040ff00000041820 */
[-C--:B------:R-:W-:Y:S08]  /*66a0*/  HMMA.16816.F32.BF16 R36, R104, R120.reuse, R36 ;  /* 0x000000786824723c */ /* 0x080ff00000041824 */
[C---:B------:R-:W-:Y:S04]  /*66b0*/  HMMA.16816.F32.BF16 R40, R112.reuse, R120, R40 ;  /* 0x000000787028723c */ /* 0x040fe80000041828 */
[----:B------:R-:W-:Y:S04]  /*66c0*/  VIADD R120, R167, 0x1 ;  /* 0x00000001a7787836 */ /* 0x000fe80000000000 */
[-C--:B------:R-:W-:Y:S03]  /*66d0*/  HMMA.16816.F32.BF16 R44, R112, R122.reuse, R44 ;  /* 0x0000007a702c723c */ /* 0x080fe6000004182c */
[C---:B------:R-:W-:Y:S05]  /*66e0*/  FADD.FTZ R36, -R155.reuse, R36 ;  /* 0x000000249b247221 */ /* 0x040fea0000010100 */
[C---:B------:R-:W-:Y:S04]  /*66f0*/  HMMA.16816.F32.BF16 R48, R104.reuse, R122, R48 ;  /* 0x0000007a6830723c */ /* 0x040fe80000041830 */
[C---:B------:R-:W-:Y:S04]  /*6700*/  FADD.FTZ R122, -R155.reuse, R4 ;  /* 0x000000049b7a7221 */ /* 0x040fe80000010100 */
[-C--:B------:R-:W-:Y:S03]  /*6710*/  HMMA.16816.F32.BF16 R52, R104, R124.reuse, R52 ;  /* 0x0000007c6834723c */ /* 0x080fe60000041834 */
[-C--:B------:R-:W-:Y:S01]  /*6720*/  FSEL R121, R122, R155.reuse, P1 ;  /* 0x0000009b7a797208 */ /* 0x080fe20000800000 */
[C---:B------:R-:W-:Y:S01]  /*6730*/  FADD.FTZ R122, -R155.reuse, R16 ;  /* 0x000000109b7a7221 */ /* 0x040fe20000010100 */
[----:B------:R-:W-:Y:S01]  /*6740*/  ISETP.NE.AND P1, PT, R120, 0x1, PT ;  /* 0x000000017800780c */ /* 0x000fe20003f25270 */
[C---:B------:R-:W-:Y:S02]  /*6750*/  FADD.FTZ R120, -R155.reuse, R5 ;  /* 0x000000059b787221 */ /* 0x040fe40000010100 */
[C---:B------:R-:W-:Y:S04]  /*6760*/  HMMA.16816.F32.BF16 R56, R112.reuse, R124, R56 ;  /* 0x0000007c7038723c */ /* 0x040fe80000041838 */
[-C--:B------:R-:W-:Y:S01]  /*6770*/  FSEL R120, R120, R155.reuse, P6 ;  /* 0x0000009b78787208 */ /* 0x080fe20003000000 */
[C---:B------:R-:W-:Y:S01]  /*6780*/  FADD.FTZ R124, -R155.reuse, R17 ;  /* 0x000000119b7c7221 */ /* 0x040fe20000010100 */
[-C--:B------:R-:W-:Y:S01]  /*6790*/  FSEL R123, R122, R155.reuse, P5 ;  /* 0x0000009b7a7b7208 */ /* 0x080fe20002800000 */
[----:B------:R-:W-:Y:S01]  /*67a0*/  FADD.FTZ R122, -R155, R21 ;  /* 0x000000159b7a7221 */ /* 0x000fe20000010100 */
[----:B------:R-:W-:Y:S01]  /*67b0*/  FSETP.GE.FTZ.AND P5, PT, R244, RZ, PT ;  /* 0x000000fff400720b */ /* 0x000fe20003fb6000 */
[-C--:B------:R-:W-:Y:S03]  /*67c0*/  HMMA.16816.F32.BF16 R60, R112, R126.reuse, R60 ;  /* 0x0000007e703c723c */ /* 0x080fe6000004183c */
[----:B------:R-:W-:Y:S01]  /*67d0*/  FSEL R124, R124, R155, P4 ;  /* 0x0000009b7c7c7208 */ /* 0x000fe20002000000 */
[----:B------:R-:W-:Y:S01]  /*67e0*/  FMUL.FTZ R121, R250, R121 ;  /* 0x00000079fa797220 */ /* 0x000fe20000410000 */
[----:B------:R-:W-:Y:S01]  /*67f0*/  FSEL R122, R122, R155, P2 ;  /* 0x0000009b7a7a7208 */ /* 0x000fe20001000000 */
[----:B------:R-:W-:Y:S01]  /*6800*/  FMUL.FTZ R120, R249, R120 ;  /* 0x00000078f9787220 */ /* 0x000fe20000410000 */
[----:B------:R-:W-:Y:S01]  /*6810*/  FSETP.GE.FTZ.AND P2, PT, R241, RZ, PT ;  /* 0x000000fff100720b */ /* 0x000fe20003f56000 */
[----:B------:R-:W-:Y:S04]  /*6820*/  HMMA.16816.F32.BF16 R64, R104, R126, R64 ;  /* 0x0000007e6840723c */ /* 0x000fe80000041840 */
[----:B------:R-:W-:Y:S01]  /*6830*/  F2FP.BF16.F32.PACK_AB R121, R120, R121 ;  /* 0x000000797879723e */ /* 0x000fe200000010ff */
[----:B------:R-:W-:Y:S01]  /*6840*/  FADD.FTZ R126, -R155, R37 ;  /* 0x000000259b7e7221 */ /* 0x000fe20000010100 */
[----:B------:R-:W-:Y:S01]  /*6850*/  FSETP.GE.FTZ.AND P4, PT, R243, RZ, PT ;  /* 0x000000fff300720b */ /* 0x000fe20003f96000 */
[----:B------:R-:W-:Y:S01]  /*6860*/  FMUL.FTZ R248, R248, R123 ;  /* 0x0000007bf8f87220 */ /* 0x000fe20000410000 */
[-C--:B------:R-:W-:Y:S01]  /*6870*/  FSEL R123, R136, R155.reuse, P3 ;  /* 0x0000009b887b7208 */ /* 0x080fe20001800000 */
[----:B------:R-:W-:Y:S01]  /*6880*/  FADD.FTZ R120, -R155, R32 ;  /* 0x000000209b787221 */ /* 0x000fe20000010100 */
[----:B------:R-:W-:Y:S01]  /*6890*/  FSETP.GE.FTZ.AND P3, PT, R242, RZ, PT ;  /* 0x000000fff200720b */ /* 0x000fe20003f76000 */
[----:B------:R-:W-:Y:S01]  /*68a0*/  FMUL.FTZ R247, R247, R124 ;  /* 0x0000007cf7f77220 */ /* 0x000fe20000410000 */
[-C--:B------:R-:W-:Y:S01]  /*68b0*/  FSEL R126, R126, R155.reuse, P2 ;  /* 0x0000009b7e7e7208 */ /* 0x080fe20001000000 */
[C---:B------:R-:W-:Y:S01]  /*68c0*/  FADD.FTZ R124, -R155.reuse, R33 ;  /* 0x000000219b7c7221 */ /* 0x040fe20000010100 */
        /* <DEDUP_REMOVED lines=27> */
[----:B------:R-:W-:Y:S01]  /*6a80*/  @P2 FADD.FTZ R155, -R155, R65 ;  /* 0x000000419b9b2221 */ /* 0x000fe20000010100 */
[----:B------:R-:W-:Y:S01]  /*6a90*/  F2FP.BF16.F32.PACK_AB R124, R124, R37 ;  /* 0x000000257c7c723e */ /* 0x000fe200000010ff */
[----:B------:R-:W-:Y:S01]  /*6aa0*/  FMUL.FTZ R53, R238, R53 ;  /* 0x00000035ee357220 */ /* 0x000fe20000410000 */
[----:B------:R-:W-:Y:S01]  /*6ab0*/  FSETP.GE.FTZ.AND P3, PT, R234, RZ, PT ;  /* 0x000000ffea00720b */ /* 0x000fe20003f76000 */
[----:B------:R-:W-:Y:S01]  /*6ac0*/  FMUL.FTZ R120, R237, R120 ;  /* 0x00000078ed787220 */ /* 0x000fe20000410000 */
[----:B------:R-:W-:Y:S01]  /*6ad0*/  FSETP.GE.FTZ.AND P2, PT, R233, RZ, PT ;  /* 0x000000ffe900720b */ /* 0x000fe20003f56000 */
[----:B------:R-:W-:Y:S01]  /*6ae0*/  FADD.FTZ R37, -R182, R6 ;  /* 0x00000006b6257221 */ /* 0x000fe20000010100 */
[----:B------:R-:W-:Y:S01]  /*6af0*/  F2FP.BF16.F32.PACK_AB R49, R36, R49 ;  /* 0x000000312431723e */ /* 0x000fe200000010ff */
        /* <DEDUP_REMOVED lines=24> */
[----:B------:R-:W-:Y:S01]  /*6c80*/  @!P2 LEA R16, P4, R5, R154, 0x7 ;  /* 0x0000009a0510a211 */ /* 0x000fe200078838ff */
[----:B------:R-:W-:Y:S02]  /*6c90*/  @!P3 IMAD.MOV.U32 R155, RZ, RZ, R151 ;  /* 0x000000ffff9bb224 */ /* 0x000fe400078e0097 */
        /* <DEDUP_REMOVED lines=17> */
.L_x_1311:
[C---:B------:R-:W-:Y:S01]  /*6db0*/  FADD.FTZ R7, -R182.reuse, R22 ;  /* 0x00000016b6077221 */ /* 0x040fe20000010100 */
[----:B------:R-:W-:Y:S01]  /*6dc0*/  FADD.FTZ R5, -R182, R18 ;  /* 0x00000012b6057221 */ /* 0x000fe20000010100 */
[----:B------:R-:W-:Y:S01]  /*6dd0*/  FSETP.GE.FTZ.AND P4, PT, R232, RZ, PT ;  /* 0x000000ffe800720b */ /* 0x000fe20003f96000 */
[----:B-1----:R-:W-:Y:S01]  /*6de0*/  FADD.FTZ R17, -R182, R34 ;  /* 0x00000022b6117221 */ /* 0x002fe20000010100 */
[----:B------:R-:W-:Y:S01]  /*6df0*/  FSETP.GE.FTZ.AND P2, PT, R230, RZ, PT ;  /* 0x000000ffe600720b */ /* 0x000fe20003f56000 */
[C---:B------:R-:W-:Y:S01]  /*6e00*/  FADD.FTZ R35, -R182.reuse, R35 ;  /* 0x00000023b6237221 */ /* 0x040fe20000010100 */
[-C--:B------:R-:W-:Y:S01]  /*6e10*/  FSEL R5, R5, R182.reuse, P4 ;  /* 0x000000b605057208 */ /* 0x080fe20002000000 */
[C---:B------:R-:W-:Y:S01]  /*6e20*/  FADD.FTZ R19, -R182.reuse, R19 ;  /* 0x00000013b6137221 */ /* 0x040fe20000010100 */
[-C--:B------:R-:W-:Y:S01]  /*6e30*/  FSEL R7, R7, R182.reuse, P2 ;  /* 0x000000b607077208 */ /* 0x080fe20001000000 */
[----:B------:R-:W-:Y:S01]  /*6e40*/  FADD.FTZ R23, -R182, R23 ;  /* 0x00000017b6177221 */ /* 0x000fe20000010100 */
[----:B------:R-:W-:Y:S01]  /*6e50*/  FSETP.GE.FTZ.AND P2, PT, R228, RZ, PT ;  /* 0x000000ffe400720b */ /* 0x000fe20003f56000 */
[----:B------:R-:W-:Y:S01]  /*6e60*/  FADD.FTZ R39, -R182, R39 ;  /* 0x00000027b6277221 */ /* 0x000fe20000010100 */
[----:B------:R-:W-:Y:S01]  /*6e70*/  FSETP.GE.FTZ.AND P4, PT, R227, RZ, PT ;  /* 0x000000ffe300720b */ /* 0x000fe20003f96000 */
[----:B------:R-:W-:Y:S01]  /*6e80*/  FMUL.FTZ R5, R232, R5 ;  /* 0x00000005e8057220 */ /* 0x000fe20000410000 */
[----:B------:R-:W-:Y:S01]  /*6e90*/  FSETP.GE.FTZ.AND P3, PT, R231, RZ, PT ;  /* 0x000000ffe700720b */ /* 0x000fe20003f76000 */
        /* <DEDUP_REMOVED lines=11> */
[----:B------:R-:W-:Y:S01]  /*6f50*/  FSEL R6, R23, R182, P3 ;  /* 0x000000b617067208 */ /* 0x000fe20001800000 */
[----:B------:R-:W-:Y:S01]  /*6f60*/  FMUL.FTZ R4, R231, R4 ;  /* 0x00000004e7047220 */ /* 0x000fe20000410000 */
[----:B------:R-:W-:Y:S01]  /*6f70*/  FSETP.GE.FTZ.AND P3, PT, R226, RZ, PT ;  /* 0x000000ffe200720b */ /* 0x000fe20003f76000 */
[C---:B------:R-:W-:Y:S01]  /*6f80*/  FADD.FTZ R55, -R182.reuse, R55 ;  /* 0x00000037b6377221 */ /* 0x040fe20000010100 */
[----:B------:R-:W-:Y:S01]  /*6f90*/  FSEL R18, R39, R182, P2 ;  /* 0x000000b627127208 */ /* 0x000fe20001000000 */
[----:B------:R-:W-:Y:S01]  /*6fa0*/  FMUL.FTZ R6, R229, R6 ;  /* 0x00000006e5067220 */ /* 0x000fe20000410000 */
[----:B------:R-:W-:Y:S01]  /*6fb0*/  FSETP.GE.FTZ.AND P2, PT, R219, RZ, PT ;  /* 0x000000ffdb00720b */ /* 0x000fe20003f56000 */
[----:B------:R-:W-:Y:S01]  /*6fc0*/  FADD.FTZ R23, -R182, R66 ;  /* 0x00000042b6177221 */ /* 0x000fe20000010100 */
[----:B------:R-:W-:Y:S01]  /*6fd0*/  F2FP.BF16.F32.PACK_AB R16, R16, R17 ;  /* 0x000000111010723e */ /* 0x000fe200000010ff */
[----:B------:R-:W-:Y:S01]  /*6fe0*/  FADD.FTZ R17, -R182, R50 ;  /* 0x00000032b6117221 */ /* 0x000fe20000010100 */
[----:B------:R-:W-:Y:S01]  /*6ff0*/  FSEL R19, R19, R182, P3 ;  /* 0x000000b613137208 */ /* 0x000fe20001800000 */
[----:B-----5:R-:W-:Y:S01]  /*7000*/  FADD.FTZ R8, -R171, R8 ;  /* 0x00000008ab087221 */ /* 0x020fe20000010100 */
[----:B------:R-:W-:Y:S01]  /*7010*/  FSETP.GE.FTZ.AND P3, PT, R224, RZ, PT ;  /* 0x000000ffe000720b */ /* 0x000fe20003f76000 */
[----:B------:R-:W-:Y:S01]  /*7020*/  FMUL.FTZ R36, R233, R36 ;  /* 0x00000024e9247220 */ /* 0x000fe20000410000 */
[----:B------:R-:W-:Y:S01]  /*7030*/  FSETP.GE.FTZ.AND P6, PT, R223, RZ, PT ;  /* 0x000000ffdf00720b */ /* 0x000fe20003fd6000 */
[----:B------:R-:W-:Y:S01]  /*7040*/  FMUL.FTZ R37, R234, R37 ;  /* 0x00000025ea257220 */ /* 0x000fe20000410000 */
[----:B------:R-:W-:Y:S01]  /*7050*/  F2FP.BF16.F32.PACK_AB R5, R4, R5 ;  /* 0x000000050405723e */ /* 0x000fe200000010ff */
[----:B------:R-:W-:Y:S01]  /*7060*/  STS [R144+-0x8000], R121 ;  /* 0xff80007990007388 */ /* 0x000fe20000000800 */
        /* <DEDUP_REMOVED lines=21> */
[----:B------:R-:W-:Y:S01]  /*71c0*/  FMUL.FTZ R23, R220, R23 ;  /* 0x00000017dc177220 */ /* 0x000fe20000410000 */
[----:B------:R-:W-:Y:S01]  /*71d0*/  FMUL.FTZ R182, R219, R182 ;  /* 0x000000b6dbb67220 */ /* 0x000fe20000410000 */
[----:B------:R-:W-:Y:S01]  /*71e0*/  FSETP.GE.FTZ.AND P4, PT, R217, RZ, PT ;  /* 0x000000ffd900720b */ /* 0x000fe20003f96000 */
[----:B------:R-:W-:Y:S01]  /*71f0*/  FMUL.FTZ R21, R222, R21 ;  /* 0x00000015de157220 */ /* 0x000fe20000410000 */
[----:B------:R-:W-:Y:S01]  /*7200*/  FMUL.FTZ R6, R221, R6 ;  /* 0x00000006dd067220 */ /* 0x000fe20000410000 */
[----:B------:R-:W-:Y:S01]  /*7210*/  F2FP.BF16.F32.PACK_AB R37, R36, R37 ;  /* 0x000000252425723e */ /* 0x000fe200000010ff */
[----:B------:R-:W-:Y:S01]  /*7220*/  FADD.FTZ R60, -R171, R60 ;  /* 0x0000003cab3c7221 */ /* 0x000fe20000010100 */
[----:B------:R-:W-:Y:S01]  /*7230*/  F2FP.BF16.F32.PACK_AB R182, R182, R23 ;  /* 0x00000017b6b6723e */ /* 0x000fe200000010ff */
[----:B------:R-:W-:Y:S01]  /*7240*/  FADD.FTZ R10, -R153, R10 ;  /* 0x0000000a990a7221 */ /* 0x000fe20000010100 */
[-C--:B------:R-:W-:Y:S01]  /*7250*/  FSEL R23, R8, R171.reuse, P2 ;  /* 0x000000ab08177208 */ /* 0x080fe20001000000 */
[----:B------:R-:W-:Y:S01]  /*7260*/  STS [R144+-0x7c00], R37 ;  /* 0xff84002590007388 */ /* 0x000fe20000000800 */
[----:B------:R-:W-:Y:S01]  /*7270*/  FSEL R4, R4, R171, P4 ;  /* 0x000000ab04047208 */ /* 0x000fe20002000000 */
[C---:B------:R-:W-:Y:S01]  /*7280*/  FADD.FTZ R8, -R171.reuse, R41 ;  /* 0x00000029ab087221 */ /* 0x040fe20000010100 */
[----:B------:R-:W-:Y:S01]  /*7290*/  F2FP.BF16.F32.PACK_AB R21, R6, R21 ;  /* 0x000000150615723e */ /* 0x000fe200000010ff */
[----:B------:R-:W-:Y:S01]  /*72a0*/  FMUL.FTZ R23, R218, R23 ;  /* 0x00000017da177220 */ /* 0x000fe20000410000 */
[----:B------:R-:W-:Y:S01]  /*72b0*/  FADD.FTZ R6, -R171, R13 ;  /* 0x0000000dab067221 */ /* 0x000fe20000010100 */
[----:B------:R-:W-:Y:S01]  /*72c0*/  FMUL.FTZ R4, R217, R4 ;  /* 0x00000004d9047220 */ /* 0x000fe20000410000 */
[----:B------:R-:W-:Y:S01]  /*72d0*/  FSETP.GE.FTZ.AND P2, PT, R215, RZ, PT ;  /* 0x000000ffd700720b */ /* 0x000fe20003f56000 */
[----:B------:R1:W-:Y:S01]  /*72e0*/  STS [R186+-0x7c00], R5 ;  /* 0xff840005ba007388 */ /* 0x0003e20000000800 */
[----:B------:R-:W-:Y:S01]  /*72f0*/  FSETP.GE.FTZ.AND P6, PT, R213, RZ, PT ;  /* 0x000000ffd500720b */ /* 0x000fe20003fd6000 */
[----:B------:R-:W-:Y:S01]  /*7300*/  FADD.FTZ R14, -R153, R14 ;  /* 0x0000000e990e7221 */ /* 0x000fe20000010100 */
[----:B------:R-:W-:Y:S01]  /*7310*/  F2FP.BF16.F32.PACK_AB R23, R4, R23 ;  /* 0x000000170417723e */ /* 0x000fe200000010ff */
[----:B------:R-:W-:Y:S01]  /*7320*/  FADD.FTZ R4, -R171, R25 ;  /* 0x00000019ab047221 */ /* 0x000fe20000010100 */
[-C--:B------:R-:W-:Y:S01]  /*7330*/  FSEL R6, R6, R171.reuse, P2 ;  /* 0x000000ab06067208 */ /* 0x080fe20001000000 */
[----:B------:R-:W-:Y:S01]  /*7340*/  STS [R186+-0x8000], R247 ;  /* 0xff8000f7ba007388 */ /* 0x000fe20000000800 */
[----:B------:R-:W-:Y:S01]  /*7350*/  FSETP.GE.FTZ.AND P2, PT, R214, RZ, PT ;  /* 0x000000ffd600720b */ /* 0x000fe20003f56000 */
[----:B------:R-:W-:Y:S01]  /*7360*/  FADD.FTZ R26, -R153, R26 ;  /* 0x0000001a991a7221 */ /* 0x000fe20000010100 */
[-C--:B------:R-:W-:Y:S01]  /*7370*/  FSEL R4, R4, R171.reuse, P6 ;  /* 0x000000ab04047208 */ /* 0x080fe20003000000 */
[----:B------:R-:W-:Y:S01]  /*7380*/  FMUL.FTZ R6, R215, R6 ;  /* 0x00000006d7067220 */ /* 0x000fe20000410000 */
[----:B------:R-:W-:Y:S01]  /*7390*/  FSEL R13, R24, R171, P2 ;  /* 0x000000ab180d7208 */ /* 0x000fe20001000000 */
[----:B------:R2:W-:Y:S01]  /*73a0*/  STS [R144+-0x6000], R23 ;  /* 0xffa0001790007388 */ /* 0x0005e20000000800 */
[----:B------:R-:W-:Y:S01]  /*73b0*/  FSETP.GE.FTZ.AND P3, PT, R216, RZ, PT ;  /* 0x000000ffd800720b */ /* 0x000fe20003f76000 */
[----:B------:R-:W-:Y:S01]  /*73c0*/  FMUL.FTZ R4, R213, R4 ;  /* 0x00000004d5047220 */ /* 0x000fe20000410000 */
[----:B------:R-:W-:Y:S01]  /*73d0*/  FSETP.GE.FTZ.AND P6, PT, R207, RZ, PT ;  /* 0x000000ffcf00720b */ /* 0x000fe20003fd6000 */
[----:B------:R-:W-:Y:S01]  /*73e0*/  FMUL.FTZ R13, R214, R13 ;  /* 0x0000000dd60d7220 */ /* 0x000fe20000410000 */
[----:B------:R-:W-:Y:S01]  /*73f0*/  FSEL R9, R12, R171, P3 ;  /* 0x000000ab0c097208 */ /* 0x000fe20001800000 */
[----:B------:R-:W-:Y:S01]  /*7400*/  FADD.FTZ R12, -R171, R57 ;  /* 0x00000039ab0c7221 */ /* 0x000fe20000010100 */
[----:B------:R-:W-:Y:S01]  /*7410*/  FSETP.GE.FTZ.AND P3, PT, R210, RZ, PT ;  /* 0x000000ffd200720b */ /* 0x000fe20003f76000 */
[----:B------:R-:W-:Y:S01]  /*7420*/  FADD.FTZ R30, -R153, R30 ;  /* 0x0000001e991e7221 */ /* 0x000fe20000010100 */
[----:B------:R-:W-:Y:S01]  /*7430*/  F2FP.BF16.F32.PACK_AB R13, R4, R13 ;  /* 0x0000000d040d723e */ /* 0x000fe200000010ff */
[----:B------:R-:W-:Y:S01]  /*7440*/  FMUL.FTZ R9, R216, R9 ;  /* 0x00000009d8097220 */ /* 0x000fe20000410000 */
[----:B------:R-:W-:Y:S01]  /*7450*/  FSEL R25, R40, R171, P3 ;  /* 0x000000ab28197208 */ /* 0x000fe20001800000 */
[----:B------:R-:W-:Y:S01]  /*7460*/  FADD.FTZ R4, -R171, R45 ;  /* 0x0000002dab047221 */ /* 0x000fe20000010100 */
        /* <DEDUP_REMOVED lines=12> */
[-C--:B------:R-:W-:Y:S01]  /*7530*/  FSEL R8, R8, R171.reuse, P2 ;  /* 0x000000ab08087208 */ /* 0x080fe20001000000 */
[----:B------:R-:W-:Y:S01]  /*7540*/  FMUL.FTZ R4, R207, R4 ;  /* 0x00000004cf047220 */ /* 0x000fe20000410000 */
[----:B------:R-:W-:Y:S01]  /*7550*/  FSETP.GE.FTZ.AND P4, PT, R211, RZ, PT ;  /* 0x000000ffd300720b */ /* 0x000fe20003f96000 */
[----:B------:R-:W-:Y:S01]  /*7560*/  FADD.FTZ R46, -R153, R46 ;  /* 0x0000002e992e7221 */ /* 0x000fe20000010100 */
[----:B------:R-:W-:Y:S01]  /*7570*/  FSETP.GE.FTZ.AND P2, PT, R204, RZ, PT ;  /* 0x000000ffcc00720b */ /* 0x000fe20003f56000 */
[----:B------:R-:W-:Y:S01]  /*7580*/  FMUL.FTZ R8, R209, R8 ;  /* 0x00000008d1087220 */ /* 0x000fe20000410000 */
[-C--:B-1----:R-:W-:Y:S01]  /*7590*/  FSEL R5, R28, R171.reuse, P5 ;  /* 0x000000ab1c057208 */ /* 0x082fe20002800000 */
[C---:B------:R-:W-:Y:S01]  /*75a0*/  FADD.FTZ R58, -R153.reuse, R58 ;  /* 0x0000003a993a7221 */ /* 0x040fe20000010100 */
        /* <DEDUP_REMOVED lines=8> */
[----:B------:R-:W-:Y:S01]  /*7630*/  FSETP.GE.FTZ.AND P3, PT, R203, RZ, PT ;  /* 0x000000ffcb00720b */ /* 0x000fe20003f76000 */
[----:B------:R-:W-:Y:S01]  /*7640*/  IMAD R52, R143, UR8, RZ ;  /* 0x000000088f347c24 */ /* 0x000fe2000f8e02ff */
[-C--:B------:R-:W-:Y:S02]  /*7650*/  FSEL R33, R56, R171.reuse, P5 ;  /* 0x000000ab38217208 */ /* 0x080fe40002800000 */
[----:B------:R-:W-:Y:S02]  /*7660*/  FSEL R12, R12, R171, P4 ;  /* 0x000000ab0c0c7208 */ /* 0x000fe40002000000 */
[----:B------:R-:W-:Y:S01]  /*7670*/  FSETP.GE.FTZ.AND P5, PT, R202, RZ, PT ;  /* 0x000000ffca00720b */ /* 0x000fe20003fb6000 */
[----:B------:R-:W-:Y:S01]  /*7680*/  FMUL.FTZ R33, R206, R33 ;  /* 0x00000021ce217220 */ /* 0x000fe20000410000 */
[----:B------:R-:W-:Y:S01]  /*7690*/  FSETP.GE.FTZ.AND P4, PT, R201, RZ, PT ;  /* 0x000000ffc900720b */ /* 0x000fe20003f96000 */
[----:B------:R-:W-:Y:S01]  /*76a0*/  FMUL.FTZ R12, R205, R12 ;  /* 0x0000000ccd0c7220 */ /* 0x000fe20000410000 */
[----:B------:R-:W-:Y:S01]  /*76b0*/  F2FP.BF16.F32.PACK_AB R25, R8, R25 ;  /* 0x000000190819723e */ /* 0x000fe200000010ff */
[----:B------:R-:W-:Y:S01]  /*76c0*/  FADD.FTZ R8, -R153, R15 ;  /* 0x0000000f99087221 */ /* 0x000fe20000010100 */
[----:B------:R-:W-:Y:S01]  /*76d0*/  FSEL R60, R60, R171, P3 ;  /* 0x000000ab3c3c7208 */ /* 0x000fe20001800000 */
[----:B------:R-:W-:Y:S01]  /*76e0*/  @P2 FADD.FTZ R171, -R171, R61 ;  /* 0x0000003dabab2221 */ /* 0x000fe20000010100 */
[----:B------:R-:W-:Y:S02]  /*76f0*/  F2FP.BF16.F32.PACK_AB R6, R6, R5 ;  /* 0x000000050606723e */ /* 0x000fe400000010ff */
[----:B------:R-:W-:Y:S01]  /*7700*/  FSETP.GE.FTZ.AND P3, PT, R200, RZ, PT ;  /* 0x000000ffc800720b */ /* 0x000fe20003f76000 */
[----:B------:R-:W-:Y:S01]  /*7710*/  FMUL.FTZ R60, R203, R60 ;  /* 0x0000003ccb3c7220 */ /* 0x000fe20000410000 */
[-C--:B------:R-:W-:Y:S01]  /*7720*/  FSEL R5, R10, R153.reuse, P5 ;  /* 0x000000990a057208 */ /* 0x080fe20002800000 */
[----:B------:R-:W-:Y:S01]  /*7730*/  FADD.FTZ R10, -R153, R27 ;  /* 0x0000001b990a7221 */ /* 0x000fe20000010100 */
[----:B------:R-:W-:Y:S01]  /*7740*/  FSEL R4, R4, R153, P4 ;  /* 0x0000009904047208 */ /* 0x000fe20002000000 */
[----:B------:R-:W-:Y:S01]  /*7750*/  FMUL.FTZ R171, R204, R171 ;  /* 0x000000abccab7220 */ /* 0x000fe20000410000 */
[----:B------:R-:W-:Y:S01]  /*7760*/  FSETP.GE.FTZ.AND P2, PT, R199, RZ, PT ;  /* 0x000000ffc700720b */ /* 0x000fe20003f56000 */
[----:B------:R-:W-:Y:S01]  /*7770*/  FMUL.FTZ R5, R202, R5 ;  /* 0x00000005ca057220 */ /* 0x000fe20000410000 */
[-C--:B------:R-:W-:Y:S01]  /*7780*/  FSEL R11, R14, R153.reuse, P3 ;  /* 0x000000990e0b7208 */ /* 0x080fe20001800000 */
[----:B------:R-:W-:Y:S01]  /*7790*/  FMUL.FTZ R4, R201, R4 ;  /* 0x00000004c9047220 */ /* 0x000fe20000410000 */
[----:B------:R-:W-:Y:S02]  /*77a0*/  FSEL R8, R8, R153, P2 ;  /* 0x0000009908087208 */ /* 0x000fe40001000000 */
[----:B------:R-:W-:Y:S01]  /*77b0*/  FSETP.GE.FTZ.AND P3, PT, R198, RZ, PT ;  /* 0x000000ffc600720b */ /* 0x000fe20003f76000 */
[----:B------:R-:W-:Y:S01]  /*77c0*/  FMUL.FTZ R11, R200, R11 ;  /* 0x0000000bc80b7220 */ /* 0x000fe20000410000 */
[----:B------:R-:W-:Y:S01]  /*77d0*/  F2FP.BF16.F32.PACK_AB R5, R4, R5 ;  /* 0x000000050405723e */ /* 0x000fe200000010ff */
[----:B------:R-:W-:Y:S01]  /*77e0*/  FMUL.FTZ R8, R199, R8 ;  /* 0x00000008c7087220 */ /* 0x000fe20000410000 */
        /* <DEDUP_REMOVED lines=12> */
[-C--:B--2---:R-:W-:Y:S01]  /*78b0*/  FSEL R23, R30, R153.reuse, P3 ;  /* 0x000000991e177208 */ /* 0x084fe20001800000 */
        /* <DEDUP_REMOVED lines=8> */
[----:B------:R-:W-:Y:S01]  /*7940*/  FSETP.GE.FTZ.AND P2, PT, R193, RZ, PT ;  /* 0x000000ffc100720b */ /* 0x000fe20003f56000 */
[----:B------:R-:W-:Y:S01]  /*7950*/  FADD.FTZ R10, -R153, R47 ;  /* 0x0000002f990a7221 */ /* 0x000fe20000010100 */
[----:B------:R-:W-:Y:S01]  /*7960*/  STS [R185+-0x8000], R124 ;  /* 0xff80007cb9007388 */ /* 0x000fe20000000800 */
[----:B------:R-:W-:Y:S02]  /*7970*/  FSEL R27, R42, R153, P3 ;  /* 0x000000992a1b7208 */ /* 0x000fe40001800000 */
        /* <DEDUP_REMOVED lines=17> */
[----:B------:R-:W-:Y:S01]  /*7a90*/  FMUL.FTZ R31, R192, R31 ;  /* 0x0000001fc01f7220 */ /* 0x000fe20000410000 */
[----:B------:R-:W-:Y:S01]  /*7aa0*/  F2FP.BF16.F32.PACK_AB R27, R8, R27 ;  /* 0x0000001b081b723e */ /* 0x000fe200000010ff */
[----:B------:R-:W-:Y:S01]  /*7ab0*/  FADD.FTZ R12, -R153, R59 ;  /* 0x0000003b990c7221 */ /* 0x000fe20000010100 */
[----:B------:R-:W-:Y:S01]  /*7ac0*/  STS [R142+-0x8000], R125 ;  /* 0xff80007d8e007388 */ /* 0x000fe20000000800 */
[----:B------:R-:W-:Y:S02]  /*7ad0*/  FSETP.GE.FTZ.AND P4, PT, R189, RZ, PT ;  /* 0x000000ffbd00720b */ /* 0x000fe40003f96000 */
[----:B------:R-:W-:Y:S01]  /*7ae0*/  FSETP.GE.FTZ.AND P5, PT, R190, RZ, PT ;  /* 0x000000ffbe00720b */ /* 0x000fe20003fb6000 */
[----:B------:R-:W-:Y:S01]  /*7af0*/  STS [R142+-0x7c00], R19 ;  /* 0xff8400138e007388 */ /* 0x000fe20000000800 */
[----:B------:R-:W-:Y:S02]  /*7b00*/  F2FP.BF16.F32.PACK_AB R31, R10, R31 ;  /* 0x0000001f0a1f723e */ /* 0x000fe400000010ff */
[-C--:B------:R-:W-:Y:S01]  /*7b10*/  FSEL R12, R12, R153.reuse, P4 ;  /* 0x000000990c0c7208 */ /* 0x080fe20002000000 */
[----:B------:R-:W-:Y:S01]  /*7b20*/  STS [R184+-0x8000], R49 ;  /* 0xff800031b8007388 */ /* 0x000fe20000000800 */
[----:B------:R-:W-:Y:S02]  /*7b30*/  FSEL R35, R58, R153, P5 ;  /* 0x000000993a237208 */ /* 0x000fe40002800000 */
[----:B------:R-:W-:Y:S01]  /*7b40*/  FSETP.GE.FTZ.AND P3, PT, R187, RZ, PT ;  /* 0x000000ffbb00720b */ /* 0x000fe20003f76000 */
[----:B------:R-:W-:Y:S01]  /*7b50*/  STS [R184+-0x7c00], R17 ;  /* 0xff840011b8007388 */ /* 0x000fe20000000800 */
[----:B------:R-:W-:Y:S01]  /*7b60*/  FMUL.FTZ R12, R189, R12 ;  /* 0x0000000cbd0c7220 */ /* 0x000fe20000410000 */
[----:B------:R-:W-:Y:S01]  /*7b70*/  FMUL.FTZ R35, R190, R35 ;  /* 0x00000023be237220 */ /* 0x000fe20000410000 */
[----:B------:R-:W-:Y:S01]  /*7b80*/  FSEL R62, R62, R153, P3 ;  /* 0x000000993e3e7208 */ /* 0x000fe20001800000 */
[----:B------:R-:W-:Y:S01]  /*7b90*/  STS [R142+-0x6000], R25 ;  /* 0xffa000198e007388 */ /* 0x000fe20000000800 */
[----:B------:R-:W-:Y:S01]  /*7ba0*/  @P2 FADD.FTZ R153, -R153, R63 ;  /* 0x0000003f99992221 */ /* 0x000fe20000010100 */
[----:B------:R-:W-:Y:S02]  /*7bb0*/  F2FP.BF16.F32.PACK_AB R236, R236, R235 ;  /* 0x000000ebecec723e */ /* 0x000fe400000010ff */
[----:B------:R-:W-:Y:S01]  /*7bc0*/  STS [R142+-0x5c00], R27 ;  /* 0xffa4001b8e007388 */ /* 0x000fe20000000800 */
[----:B------:R-:W-:Y:S01]  /*7bd0*/  FMUL.FTZ R62, R187, R62 ;  /* 0x0000003ebb3e7220 */ /* 0x000fe20000410000 */
[----:B------:R-:W-:Y:S01]  /*7be0*/  FMUL.FTZ R153, R188, R153 ;  /* 0x00000099bc997220 */ /* 0x000fe20000410000 */
        /* <DEDUP_REMOVED lines=99> */
.L_x_1312:
[----:B------:R-:W-:Y:S01]  /*8220*/  LDSM.16.M88.4 R20, [R130+0xa000] ;  /* 0x00a000008214783b */ /* 0x000fe20000000200 */
[----:B------:R-:W-:Y:S01]  /*8230*/  ISETP.GT.AND P4, PT, R167, RZ, PT ;  /* 0x000000ffa700720c */ /* 0x000fe20003f84270 */
[----:B------:R-:W-:Y:S02]  /*8240*/  VIADD R161, R161, 0xffffff80 ;  /* 0xffffff80a1a17836 */ /* 0x000fe40000000000 */
[----:B------:R-:W2:Y:S01]  /*8250*/  LDSM.16.MT88.4 R16, [R133+0x6000] ;  /* 0x006000008510783b */ /* 0x000ea20000004200 */
[----:B------:R-:W-:Y:S03]  /*8260*/  VIADD R160, R160, 0xfffffff8 ;  /* 0xfffffff8a0a07836 */ /* 0x000fe60000000000 */
        /* <DEDUP_REMOVED lines=161> */
[----:B------:R-:W-:Y:S02]  /*8c80*/  @P1 IADD3 R6, P3, PT, R180, -0x200, RZ ;  /* 0xfffffe00b4061810 */ /* 0x000fe40007f7e0ff */
[-C--:B-1----:R-:W-:Y:S05]  /*8c90*/  HMMA.16816.F32.BF16 R84, R24, R28.reuse, R84 ;  /* 0x0000001c1854723c */ /* 0x082fea0000041854 */
        /* <DEDUP_REMOVED lines=88> */
[----:B------:R-:W3:Y:S01]  /*9220*/  LDC.64 R4, c[0x0][0x5a8] ;  /* 0x00016a00ff047b82 */ /* 0x000ee20000000a00 */
[----:B------:R-:W-:-:S05]  /*9230*/  SHF.R.S32.HI R6, RZ, 0x1f, R169 ;  /* 0x0000001fff067819 */ /* 0x000fca00000114a9 */
[----:B--2---:R-:W-:Y:S02]  /*9240*/  IMAD R6, R6, UR14, RZ ;  /* 0x0000000e06067c24 */ /* 0x004fe4000f8e02ff */
[----:B------:R-:W-:-:S04]  /*9250*/  IMAD.WIDE.U32 R8, R169, UR14, RZ ;  /* 0x0000000ea9087c25 */ /* 0x000fc8000f8e00ff */
[----:B-1----:R-:W-:-:S05]  /*9260*/  IMAD R3, R169, UR15, R6 ;  /* 0x0000000fa9037c24 */ /* 0x002fca000f8e0206 */
[----:B------:R-:W-:-:S03]  /*9270*/  IADD3 R9, PT, PT, R9, R3, RZ ;  /* 0x0000000309097210 */ /* 0x000fc60007ffe0ff */
[----:B---3--:R-:W-:-:S04]  /*9280*/  IMAD.WIDE.U32 R10, R4, UR24, R8 ;  /* 0x00000018040a7c25 */ /* 0x008fc8000f8e0008 */
[----:B------:R-:W-:Y:S01]  /*9290*/  IMAD R8, R5, UR24, R11 ;  /* 0x0000001805087c24 */ /* 0x000fe2000f8e020b */
[----:B------:R-:W-:Y:S05]  /*92a0*/  BRA `(.L_x_1315) ;  /* 0x0000000000147947 */ /* 0x000fea0003800000 */
.L_x_1314:
[----:B------:R-:W2:Y:S01]  /*92b0*/  LDCU.64 UR14, c[0x0][0x5c0] ;  /* 0x0000b800ff0e77ac */ /* 0x000ea20008000a00 */
[----:B------:R-:W-:-:S05]  /*92c0*/  IADD3 R10, PT, PT, R169, R170, RZ ;  /* 0x000000aaa90a7210 */ /* 0x000fca0007ffe0ff */
[C---:B--2---:R-:W-:Y:S02]  /*92d0*/  IMAD R8, R10.reuse, UR15, RZ ;  /* 0x0000000f0a087c24 */ /* 0x044fe4000f8e02ff */
[----:B------:R-:W-:-:S05]  /*92e0*/  IMAD.WIDE.U32 R10, R10, UR14, RZ ;  /* 0x0000000e0a0a7c25 */ /* 0x000fca000f8e00ff */
[----:B------:R-:W-:Y:S02]  /*92f0*/  IADD3 R8, PT, PT, R11, R8, RZ ;  /* 0x000000080b087210 */ /* 0x000fe40007ffe0ff */
.L_x_1315:
[----:B------:R-:W-:Y:S05]  /*9300*/  @P0 BRA `(.L_x_1316) ;  /* 0x0000000000280947 */ /* 0x000fea0003800000 */
[----:B------:R-:W2:Y:S01]  /*9310*/  LDCU.64 UR10, c[0x0][0x5c8] ;  /* 0x0000b900ff0a77ac */ /* 0x000ea20008000a00 */
[----:B------:R-:W3:Y:S01]  /*9320*/  LDC.64 R4, c[0x0][0x5b0] ;  /* 0x00016c00ff047b82 */ /* 0x000ee20000000a00 */
[----:B------:R-:W-:-:S05]  /*9330*/  SHF.R.S32.HI R6, RZ, 0x1f, R169 ;  /* 0x0000001fff067819 */ /* 0x000fca00000114a9 */
[----:B--2---:R-:W-:Y:S02]  /*9340*/  IMAD R6, R6, UR10, RZ ;  /* 0x0000000a06067c24 */ /* 0x004fe4000f8e02ff */
[----:B------:R-:W-:-:S04]  /*9350*/  IMAD.WIDE.U32 R12, R169, UR10, RZ ;  /* 0x0000000aa90c7c25 */ /* 0x000fc8000f8e00ff */
[----:B------:R-:W-:-:S05]  /*9360*/  IMAD R169, R169, UR11, R6 ;  /* 0x0000000ba9a97c24 */ /* 0x000fca000f8e0206 */
[----:B------:R-:W-:-:S03]  /*9370*/  IADD3 R13, PT, PT, R13, R169, RZ ;  /* 0x000000a90d0d7210 */ /* 0x000fc60007ffe0ff */
[----:B---3--:R-:W-:-:S04]  /*9380*/  IMAD.WIDE.U32 R20, R4, UR24, R12 ;  /* 0x0000001804147c25 */ /* 0x008fc8000f8e000c */
[----:B------:R-:W-:Y:S01]  /*9390*/  IMAD R18, R5, UR24, R21 ;  /* 0x0000001805127c24 */ /* 0x000fe2000f8e0215 */
[----:B------:R-:W-:Y:S06]  /*93a0*/  BRA `(.L_x_1317) ;  /* 0x0000000000147947 */ /* 0x000fec0003800000 */
.L_x_1316:
[----:B------:R-:W2:Y:S01]  /*93b0*/  LDCU.64 UR10, c[0x0][0x5c8] ;  /* 0x0000b900ff0a77ac */ /* 0x000ea20008000a00 */
[----:B------:R-:W-:-:S05]  /*93c0*/  IADD3 R20, PT, PT, R169, R170, RZ ;  /* 0x000000aaa9147210 */ /* 0x000fca0007ffe0ff */
[C---:B--2---:R-:W-:Y:S02]  /*93d0*/  IMAD R18, R20.reuse, UR11, RZ ;  /* 0x0000000b14127c24 */ /* 0x044fe4000f8e02ff */
[----:B------:R-:W-:-:S05]  /*93e0*/  IMAD.WIDE.U32 R20, R20, UR10, RZ ;  /* 0x0000000a14147c25 */ /* 0x000fca000f8e00ff */
[----:B------:R-:W-:Y:S02]  /*93f0*/  IADD3 R18, PT, PT, R21, R18, RZ ;  /* 0x0000001215127210 */ /* 0x000fe40007ffe0ff */
.L_x_1317:
[----:B------:R-:W-:Y:S01]  /*9400*/  BAR.SYNC.DEFER_BLOCKING 0x0 ;  /* 0x0000000000007b1d */ /* 0x000fe20000010000 */
[----:B------:R-:W-:Y:S01]  /*9410*/  USHF.L.U32 UR4, UR26, 0x7, URZ ;  /* 0x000000071a047899 */ /* 0x000fe200080006ff */
[----:B------:R-:W-:Y:S01]  /*9420*/  MOV R147, RZ ;  /* 0x000000ff00937202 */ /* 0x000fe20000000f00 */
[----:B------:R-:W-:Y:S02]  /*9430*/  USHF.L.U32 UR17, UR26, 0x7, URZ ;  /* 0x000000071a117899 */ /* 0x000fe400080006ff */
[----:B------:R-:W-:Y:S01]  /*9440*/  USHF.R.S32.HI UR16, URZ, 0x1f, UR4 ;  /* 0x0000001fff107899 */ /* 0x000fe20008011404 */
[----:B------:R-:W-:Y:S01]  /*9450*/  BSSY.RECONVERGENT B0, `(.L_x_1318) ;  /* 0x0000023000007945 */ /* 0x000fe20003800200 */
[----:B------:R-:W2:Y:S01]  /*9460*/  LDCU UR18, c[0x0][0x440] ;  /* 0x00008800ff1277ac */ /* 0x000ea20008000800 */
[----:B-1----:R-:W1:Y:S01]  /*9470*/  S2R R3, SR_TID.X ;  /* 0x0000000000037919 */ /* 0x002e620000002100 */
[----:B------:R-:W-:Y:S01]  /*9480*/  VIADD R168, R168, -UR17 ;  /* 0x80000011a8a87c36 */ /* 0x000fe20008000000 */
[----:B------:R-:W-:-:S02]  /*9490*/  UIMAD.WIDE.U32 UR20, UR4, UR14, URZ ;  /* 0x0000000e041472a5 */ /* 0x000fc4000f8e00ff */
[----:B------:R-:W-:Y:S01]  /*94a0*/  UIMAD UR19, UR16, UR14, URZ ;  /* 0x0000000e101372a4 */ /* 0x000fe2000f8e02ff */
[----:B------:R-:W3:Y:S03]  /*94b0*/  LDCU.64 UR8, c[0x0][0x5d8] ;  /* 0x0000bb00ff0877ac */ /* 0x000ee60008000a00 */
[----:B------:R-:W-:Y:S01]  /*94c0*/  IMAD.U32 R12, RZ, RZ, UR20 ;  /* 0x00000014ff0c7e24 */ /* 0x000fe2000f8e00ff */
[----:B------:R-:W-:Y:S01]  /*94d0*/  UIMAD UR19, UR4, UR15, UR19 ;  /* 0x0000000f041372a4 */ /* 0x000fe2000f8e0213 */
[----:B------:R-:W-:-:S03]  /*94e0*/  IMAD.U32 R13, RZ, RZ, UR21 ;  /* 0x00000015ff0d7e24 */ /* 0x000fc6000f8e00ff */
[----:B------:R-:W-:Y:S01]  /*94f0*/  LOP3.LUT R23, R12, 0x18, R138, 0xf8, !PT ;  /* 0x000000180c177812 */ /* 0x000fe200078ef88a */
[----:B------:R-:W-:Y:S01]  /*9500*/  IMAD.U32 R12, RZ, RZ, UR10 ;  /* 0x0000000aff0c7e24 */ /* 0x000fe2000f8e00ff */
[----:B------:R4:W4:Y:S01]  /*9510*/  LDS.128 R4, [R139+0x7000] ;  /* 0x007000008b047984 */ /* 0x0009220000000c00 */
[----:B--2---:R-:W-:Y:S01]  /*9520*/  ISETP.GE.AND P1, PT, R146, UR18, PT ;  /* 0x0000001292007c0c */ /* 0x004fe2000bf26270 */
[----:B------:R-:W-:Y:S01]  /*9530*/  IMAD.U32 R9, RZ, RZ, UR19 ;  /* 0x00000013ff097e24 */ /* 0x000fe2000f8e00ff */
[----:B------:R-:W-:-:S04]  /*9540*/  IADD3 R22, P0, PT, R10, R23, RZ ;  /* 0x000000170a167210 */ /* 0x000fc80007f1e0ff */
[----:B------:R-:W-:-:S03]  /*9550*/  IADD3.X R23, PT, PT, R8, UR21, R9, P0, !PT ;  /* 0x0000001508177c10 */ /* 0x000fc600087fe409 */
[----:B---3--:R-:W-:Y:S01]  /*9560*/  IMAD.WIDE.U32 R22, R140, UR8, R22 ;  /* 0x000000088c167c25 */ /* 0x008fe2000f8e0016 */
[----:B-1----:R-:W-:-:S03]  /*9570*/  SHF.R.U32.HI R3, RZ, 0x2, R3 ;  /* 0x00000002ff037819 */ /* 0x002fc60000011603 */
[----:B------:R-:W-:Y:S01]  /*9580*/  IMAD R13, R140, UR9, R23 ;  /* 0x000000098c0d7c24 */ /* 0x000fe2000f8e0217 */
[C---:B------:R-:W-:Y:S02]  /*9590*/  ISETP.GE.OR P2, PT, R3.reuse, R168, P1 ;  /* 0x000000a80300720c */ /* 0x040fe40000f46670 */
[C---:B------:R-:W-:Y:S02]  /*95a0*/  IADD3 R17, P0, PT, R3.reuse, 0x40, RZ ;  /* 0x0000004003117810 */ /* 0x040fe40007f1e0ff */
[----:B------:R-:W-:-:S03]  /*95b0*/  IADD3 R8, PT, PT, R3, 0x40, RZ ;  /* 0x0000004003087810 */ /* 0x000fc60007ffe0ff */
[----:B------:R-:W-:Y:S01]  /*95c0*/  IMAD.X R16, RZ, RZ, RZ, P0 ;  /* 0x000000ffff107224 */ /* 0x000fe200000e06ff */
[----:B------:R-:W-:-:S05]  /*95d0*/  ISETP.GE.OR P1, PT, R8, R168, P1 ;  /* 0x000000a80800720c */ /* 0x000fca0000f26670 */
[----:B------:R-:W-:Y:S08]  /*95e0*/  @P2 BRA `(.L_x_1319) ;  /* 0x0000000000242947 */ /* 0x000ff00003800000 */
        /* <DEDUP_REMOVED lines=9> */
.L_x_1319:
[----:B------:R-:W-:Y:S05]  /*9680*/  BSYNC.RECONVERGENT B0 ;  /* 0x0000000000007941 */ /* 0x000fea0003800200 */
.L_x_1318:
        /* <DEDUP_REMOVED lines=12> */
.L_x_1321:
[----:B------:R-:W-:Y:S05]  /*9750*/  BSYNC.RECONVERGENT B0 ;  /* 0x0000000000007941 */ /* 0x000fea0003800200 */
.L_x_1320:
[----:B------:R-:W3:Y:S01]  /*9760*/  LDCU.64 UR8, c[0x0][0x5e0] ;  /* 0x0000bc00ff0877ac */ /* 0x000ee20008000a00 */
[----:B--2-4-:R-:W-:Y:S01]  /*9770*/  IMAD.WIDE.U32 R6, R12, UR4, R146 ;  /* 0x000000040c067c25 */ /* 0x014fe2000f8e0092 */
[----:B------:R-:W2:Y:S01]  /*9780*/  @!P2 LDC.64 R4, c[0x0][0x568] ;  /* 0x00015a00ff04ab82 */ /* 0x000ea20000000a00 */
        /* <DEDUP_REMOVED lines=25> */
.L_x_1286:
[----:B------:R-:W-:Y:S05]  /*9920*/  BSYNC.RECONVERGENT B1 ;  /* 0x0000000000017941 */ /* 0x000fea0003800200 */
.L_x_1268:
[----:B------:R-:W4:Y:S01]  /*9930*/  LDCU UR8, c[0x0][0x438] ;  /* 0x00008700ff0877ac */ /* 0x000f220008000800 */
[----:B-1-3--:R-:W1:Y:S01]  /*9940*/  LDC R8, c[0x0][0x438] ;  /* 0x00010e00ff087b82 */ /* 0x00ae620000000800 */
        /* <DEDUP_REMOVED lines=9> */
.L_x_1323:
        /* <DEDUP_REMOVED lines=10> */
.L_x_1610:


//--------------------- .text._ZN5flash44flash_bwd_dq_dk_dv_loop_seqk_parallel_kernelI23Flash_bwd_kernel_traitsILi32ELi128ELi128ELi8ELi4ELi4ELi4ELb0ELb0EN7cutlass10bfloat16_tE19Flash_kernel_traitsILi32ELi128ELi128ELi8ES3_EELb0ELb0ELb0ELb1ELb0ELb0ELb1EEEvNS_16Flash_bwd_paramsE --------------------------
	.section	.text._ZN5flash44flash_bwd_dq_dk_dv_loop_seqk_parallel_kernelI23Flash_bwd_kernel_traitsILi32ELi128ELi128ELi8ELi4ELi4ELi4ELb0ELb0EN7cutlass10bfloat16_tE19Flash_kernel_traitsILi32ELi128ELi128ELi8ES3_EELb0ELb0ELb0ELb1ELb0ELb0ELb1EEEvNS_16Flash_bwd_paramsE,"ax",@progbits
	.align	128
        .global         _ZN5flash44flash_bwd_dq_dk_dv_loop_seqk_parallel_kernelI23Flash_bwd_kernel_traitsILi32ELi128ELi128ELi8ELi4ELi4ELi4ELb0ELb0EN7cutlass10bfloat16_tE19Flash_kernel_traitsILi32ELi128ELi128ELi8ES3_EELb0ELb0ELb0ELb1ELb0ELb0ELb1EEEvNS_16Flash_bwd_paramsE
        .type           _ZN5flash44flash_bwd_dq_dk_dv_loop_seqk_parallel_kernelI23Flash_bwd_kernel_traitsILi32ELi128ELi128ELi8ELi4ELi4ELi4ELb0ELb0EN7cutlass10bfloat16_tE19Flash_kernel_traitsILi32ELi128ELi128ELi8ES3_EELb0ELb0ELb0ELb1ELb0ELb0ELb1EEEvNS_16Flash_bwd_paramsE,@function
        .size           _ZN5flash44flash_bwd_dq_dk_dv_loop_seqk_parallel_kernelI23Flash_bwd_kernel_traitsILi32ELi128ELi128ELi8ELi4ELi4ELi4ELb0ELb0EN7cutlass10bfloat16_tE19Flash_kernel_traitsILi32ELi128ELi128ELi8ES3_EELb0ELb0ELb0ELb1ELb0ELb0ELb1EEEvNS_16Flash_bwd_paramsE,(.L_x_1611 - _ZN5flash44flash_bwd_dq_dk_dv_loop_seqk_parallel_kernelI23Flash_bwd_kernel_traitsILi32ELi128ELi128ELi8ELi4ELi4ELi4ELb0ELb0EN7cutlass10bfloat16_tE19Flash_kernel_traitsILi32ELi128ELi128ELi8ES3_EELb0ELb0ELb0ELb1ELb0ELb0ELb1EEEvNS_16Flash_bwd_paramsE)
        .other          _ZN5flash44flash_bwd_dq_dk_dv_loop_seqk_parallel_kernelI23Flash_bwd_kernel_traitsILi32ELi128ELi128ELi8ELi4ELi4ELi4ELb0ELb0EN7cutlass10bfloat16_tE19Flash_kernel_traitsILi32ELi128ELi128ELi8ES3_EELb0ELb0ELb0ELb1ELb0ELb0ELb1EEEvNS_16Flash_bwd_paramsE,@"STO_CUDA_ENTRY STV_DEFAULT"
_ZN5flash44flash_bwd_dq_dk_dv_loop_seqk_parallel_kernelI23Flash_bwd_kernel_traitsILi32ELi128ELi128ELi8ELi4ELi4ELi4ELb0ELb0EN7cutlass10bfloat16_tE19Flash_kernel_traitsILi32ELi128ELi128ELi8ES3_EELb0ELb0ELb0ELb1ELb0ELb0ELb1EEEvNS_16Flash_bwd_paramsE:
.text._ZN5flash44flash_bwd_dq_dk_dv_loop_seqk_parallel_kernelI23Flash_bwd_kernel_traitsILi32ELi128ELi128ELi8ELi4ELi4ELi4ELb0ELb0EN7cutlass10bfloat16_tE19Flash_kernel_traitsILi32ELi128ELi128ELi8ES3_EELb0ELb0ELb0ELb1ELb0ELb0ELb1EEEvNS_16Flash_bwd_paramsE:
        /* <DEDUP_REMOVED lines=41> */
.L_x_1379:
        /* <DEDUP_REMOVED lines=54> */
.L_x_1324:
        /* <DEDUP_REMOVED lines=37> */
.L_x_1326:
[----:B------:R-:W2:Y:S01]  /*0840*/  LDCU.64 UR14, c[0x0][0x3b8] ;  /* 0x00007700ff0e77ac */ /* 0x000ea20008000a00 */
[----:B------:R-:W-:-:S05]  /*0850*/  IADD3 R2, PT, PT, R28, UR37, RZ ;  /* 0x000000251c027c10 */ /* 0x000fca000fffe0ff */
[C---:B--2---:R-:W-:Y:S02]  /*0860*/  IMAD R0, R2.reuse, UR15, RZ ;  /* 0x0000000f02007c24 */ /* 0x044fe4000f8e02ff */
[----:B------:R-:W-:-:S05]  /*0870*/  IMAD.WIDE.U32 R2, R2, UR14, RZ ;  /* 0x0000000e02027c25 */ /* 0x000fca000f8e00ff */
[----:B------:R-:W-:Y:S02]  /*0880*/  IADD3 R21, PT, PT, R3, R0, RZ ;  /* 0x0000000003157210 */ /* 0x000fe40007ffe0ff */
[----:B------:R-:W-:-:S07]  /*0890*/  MOV R19, R2 ;  /* 0x0000000200137202 */ /* 0x000fce0000000f00 */
.L_x_1327:
        /* <DEDUP_REMOVED lines=46> */
.L_x_1328:
[----:B------:R-:W2:Y:S01]  /*0b80*/  LDCU.64 UR12, c[0x0][0x3c0] ;  /* 0x00007800ff0c77ac */ /* 0x000ea20008000a00 */
[----:B------:R-:W-:-:S05]  /*0b90*/  IADD3 R0, PT, PT, R28, UR37, RZ ;  /* 0x000000251c007c10 */ /* 0x000fca000fffe0ff */
[C---:B--2---:R-:W-:Y:S02]  /*0ba0*/  IMAD R4, R0.reuse, UR13, RZ ;  /* 0x0000000d00047c24 */ /* 0x044fe4000f8e02ff */
[----:B------:R-:W-:-:S05]  /*0bb0*/  IMAD.WIDE.U32 R2, R0, UR12, RZ ;  /* 0x0000000c00027c25 */ /* 0x000fca000f8e00ff */
[----:B------:R-:W-:Y:S02]  /*0bc0*/  IADD3 R20, PT, PT, R3, R4, RZ ;  /* 0x0000000403147210 */ /* 0x000fe40007ffe0ff */
[----:B------:R-:W-:Y:S02]  /*0bd0*/  MOV R18, R2 ;  /* 0x0000000200127202 */ /* 0x000fe40000000f00 */
.L_x_1329:
        /* <DEDUP_REMOVED lines=27> */
.L_x_1330:
[----:B------:R-:W-:Y:S02]  /*0d90*/  UIMAD.WIDE.U32 UR54, UR58, UR19, URZ ;  /* 0x000000133a3672a5 */ /* 0x000fe4000f8e00ff */
[----:B------:R-:W-:-:S04]  /*0da0*/  UIMAD UR49, UR59, UR19, URZ ;  /* 0x000000133b3172a4 */ /* 0x000fc8000f8e02ff */
[----:B------:R-:W-:-:S12]  /*0db0*/  UIADD3 UR49, UPT, UPT, UR55, UR49, URZ ;  /* 0x0000003137317290 */ /* 0x000fd8000fffe0ff */
.L_x_1331:
        /* <DEDUP_REMOVED lines=20> */
.L_x_1332:
[----:B------:R-:W2:Y:S01]  /*0f00*/  LDCU UR47, c[0x0][0x434] ;  /* 0x00008680ff2f77ac */ /* 0x000ea20008000800 */
[----:B------:R-:W-:-:S04]  /*0f10*/  UIMAD UR8, UR27, UR20, UR28 ;  /* 0x000000141b0872a4 */ /* 0x000fc8000f8e021c */
[----:B--2---:R-:W-:Y:S02]  /*0f20*/  UIMAD UR47, UR8, UR47, URZ ;  /* 0x0000002f082f72a4 */ /* 0x004fe4000f8e02ff */
.L_x_1333:
        /* <DEDUP_REMOVED lines=11> */
.L_x_1334:
[----:B------:R-:W2:Y:S01]  /*0fe0*/  LDCU UR45, c[0x0][0x444] ;  /* 0x00008880ff2d77ac */ /* 0x000ea20008000800 */
[----:B------:R-:W-:-:S04]  /*0ff0*/  UIMAD UR8, UR27, UR20, UR28 ;  /* 0x000000141b0872a4 */ /* 0x000fc8000f8e021c */
[----:B--2---:R-:W-:-:S12]  /*1000*/  UIMAD UR45, UR8, UR45, URZ ;  /* 0x0000002d082d72a4 */ /* 0x004fd8000f8e02ff */
.L_x_1335:
        /* <DEDUP_REMOVED lines=70> */
[----:B------:R2:W-:Y:S01]  /*1470*/  STL [R1], R26 ;  /* 0x0000001a01007387 */ /* 0x0005e20000100800 */
[----:B------:R-:W-:Y:S01]  /*1480*/  LEA R216, P0, R5, UR10, 0x2 ;  /* 0x0000000a05d87c11 */ /* 0x000fe2000f8010ff */
[----:B------:R-:W-:Y:S01]  /*1490*/  VIADD R25, R17, 0x40 ;  /* 0x0000004011197836 */ /* 0x000fe20000000000 */
[----:B------:R-:W-:Y:S01]  /*14a0*/  LEA.HI.X R251, R2, UR19, R0, 0x1, P1 ;  /* 0x0000001302fb7c11 */ /* 0x000fe200088f0c00 */
[----:B-1----:R-:W-:Y:S01]  /*14b0*/  UIMAD.WIDE UR18, UR45, 0x4, UR52 ;  /* 0x000000042d1278a5 */ /* 0x002fe2000f8e0234 */
[----:B------:R-:W-:-:S02]  /*14c0*/  LEA.HI.X R217, R5, UR11, R4, 0x2, P0 ;  /* 0x0000000b05d97c11 */ /* 0x000fc400080f1404 */
[----:B------:R-:W-:Y:S02]  /*14d0*/  IADD3 R14, P0, PT, R17, 0x40, RZ ;  /* 0x00000040110e7810 */ /* 0x000fe40007f1e0ff */
[C---:B------:R-:W-:Y:S02]  /*14e0*/  SHF.L.U64.HI R13, R12.reuse, 0x6, R13 ;  /* 0x000000060c0d7819 */ /* 0x040fe4000001020d */
[----:B------:R-:W-:Y:S01]  /*14f0*/  SHF.L.U32 R4, R12, 0x6, RZ ;  /* 0x000000060c047819 */ /* 0x000fe200000006ff */
[----:B------:R-:W-:Y:S01]  /*1500*/  UMOV UR17, UR19 ;  /* 0x0000001300117c82 */ /* 0x000fe20008000000 */
[----:B------:R-:W-:Y:S01]  /*1510*/  IADD3.X R16, PT, PT, RZ, RZ, RZ, P0, !PT ;  /* 0x000000ffff107210 */ /* 0x000fe200007fe4ff */
[----:B------:R-:W-:Y:S06]  /*1520*/  BRA.U UP0, `(.L_x_1336) ;  /* 0x0000000500b87547 */ /* 0x000fec000b800000 */
        /* <DEDUP_REMOVED lines=17> */
.L_x_1337:
[----:B------:R-:W1:Y:S01]  /*1640*/  LDCU.64 UR12, c[0x0][0x5c0] ;  /* 0x0000b800ff0c77ac */ /* 0x000e620008000a00 */
[----:B------:R-:W-:-:S05]  /*1650*/  IADD3 R0, PT, PT, R28, UR37, RZ ;  /* 0x000000251c007c10 */ /* 0x000fca000fffe0ff */
[C---:B-1----:R-:W-:Y:S02]  /*1660*/  IMAD R4, R0.reuse, UR13, RZ ;  /* 0x0000000d00047c24 */ /* 0x042fe4000f8e02ff */
[----:B------:R-:W-:-:S05]  /*1670*/  IMAD.WIDE.U32 R2, R0, UR12, RZ ;  /* 0x0000000c00027c25 */ /* 0x000fca000f8e00ff */
[----:B------:R-:W-:Y:S02]  /*1680*/  IADD3 R6, PT, PT, R3, R4, RZ ;  /* 0x0000000403067210 */ /* 0x000fe40007ffe0ff */
[----:B------:R-:W-:Y:S02]  /*1690*/  MOV R5, R2 ;  /* 0x0000000200057202 */ /* 0x000fe40000000f00 */
.L_x_1338:
        /* <DEDUP_REMOVED lines=17> */
.L_x_1339:
[----:B------:R-:W1:Y:S01]  /*17b0*/  LDCU.64 UR10, c[0x0][0x5c8] ;  /* 0x0000b900ff0a77ac */ /* 0x000e620008000a00 */
[----:B------:R-:W-:-:S05]  /*17c0*/  IADD3 R0, PT, PT, R28, UR37, RZ ;  /* 0x000000251c007c10 */ /* 0x000fca000fffe0ff */
[C---:B-1----:R-:W-:Y:S02]  /*17d0*/  IMAD R4, R0.reuse, UR11, RZ ;  /* 0x0000000b00047c24 */ /* 0x042fe4000f8e02ff */
[----:B------:R-:W-:-:S05]  /*17e0*/  IMAD.WIDE.U32 R2, R0, UR10, RZ ;  /* 0x0000000a00027c25 */ /* 0x000fca000f8e00ff */
[----:B------:R-:W-:Y:S02]  /*17f0*/  IADD3 R13, PT, PT, R3, R4, RZ ;  /* 0x00000004030d7210 */ /* 0x000fe40007ffe0ff */
[----:B------:R-:W-:-:S07]  /*1800*/  MOV R12, R2 ;  /* 0x00000002000c7202 */ /* 0x000fce0000000f00 */
.L_x_1340:
        /* <DEDUP_REMOVED lines=34> */
.L_x_1342:
[----:B------:R-:W-:Y:S05]  /*1a30*/  BSYNC.RECONVERGENT B0 ;  /* 0x0000000000007941 */ /* 0x000fea0003800200 */
.L_x_1341:
        /* <DEDUP_REMOVED lines=29> */
.L_x_1336:
        /* <DEDUP_REMOVED lines=22> */
.L_x_1346:
[----:B------:R3:W-:Y:S01]  /*1d70*/  STS.128 [R8+0x4000], RZ ;  /* 0x004000ff08007388 */ /* 0x0007e20000000c00 */
[----:B------:R-:W-:Y:S05]  /*1d80*/  BRA `(.L_x_1347) ;  /* 0x0000000000047947 */ /* 0x000fea0003800000 */
.L_x_1345:
[----:B------:R4:W-:Y:S02]  /*1d90*/  STS.128 [R8+0x4000], RZ ;  /* 0x004000ff08007388 */ /* 0x0009e40000000c00 */
.L_x_1347:
[----:B------:R-:W-:Y:S05]  /*1da0*/  BSYNC.RECONVERGENT B0 ;  /* 0x0000000000007941 */ /* 0x000fea0003800200 */
.L_x_1344:
        /* <DEDUP_REMOVED lines=17> */
.L_x_1349:
[----:B------:R-:W-:Y:S05]  /*1ec0*/  BSYNC.RECONVERGENT B0 ;  /* 0x0000000000007941 */ /* 0x000fea0003800200 */
.L_x_1348:
        /* <DEDUP_REMOVED lines=13> */
.L_x_1352:
[----:B------:R1:W-:Y:S01]  /*1fa0*/  STS.128 [R211], RZ ;  /* 0x000000ffd3007388 */ /* 0x0003e20000000c00 */
[----:B------:R-:W-:Y:S05]  /*1fb0*/  BRA `(.L_x_1353) ;  /* 0x0000000000047947 */ /* 0x000fea0003800000 */
.L_x_1351:
[----:B------:R1:W-:Y:S02]  /*1fc0*/  STS.128 [R211], RZ ;  /* 0x000000ffd3007388 */ /* 0x0003e40000000c00 */
.L_x_1353:
[----:B------:R-:W-:Y:S05]  /*1fd0*/  BSYNC.RECONVERGENT B0 ;  /* 0x0000000000007941 */ /* 0x000fea0003800200 */
.L_x_1350:
        /* <DEDUP_REMOVED lines=37> */
.L_x_1355:
[----:B------:R-:W-:Y:S05]  /*2230*/  BSYNC.RECONVERGENT B0 ;  /* 0x0000000000007941 */ /* 0x000fea0003800200 */
.L_x_1354:
        /* <DEDUP_REMOVED lines=30> */
.L_x_1358:
[----:B------:R3:W-:Y:S01]  /*2420*/  STS.128 [R8+0x6000], RZ ;  /* 0x006000ff08007388 */ /* 0x0007e20000000c00 */
[----:B------:R-:W-:Y:S05]  /*2430*/  BRA `(.L_x_1359) ;  /* 0x0000000000047947 */ /* 0x000fea0003800000 */
.L_x_1357:
[----:B------:R3:W-:Y:S02]  /*2440*/  STS.128 [R8+0x6000], RZ ;  /* 0x006000ff08007388 */ /* 0x0007e40000000c00 */
.L_x_1359:
[----:B------:R-:W-:Y:S05]  /*2450*/  BSYNC.RECONVERGENT B0 ;  /* 0x0000000000007941 */ /* 0x000fea0003800200 */
.L_x_1356:
        /* <DEDUP_REMOVED lines=20> */
.L_x_1361:
[----:B------:R-:W-:Y:S05]  /*25a0*/  BSYNC.RECONVERGENT B0 ;  /* 0x0000000000007941 */ /* 0x000fea0003800200 */
.L_x_1360:
        /* <DEDUP_REMOVED lines=9> */
[----:B------:R-:W-:-:S04]  /*2640*/  IMAD.WIDE.U32 R2, R15, UR8, R2 ;  /* 0x000000080f027c25 */ /* 0x000fc8000f8e0002 */
[----:B------:R-:W-:-:S05]  /*2650*/  IMAD R0, R15, UR9, R0 ;  /* 0x000000090f007c24 */ /* 0x000fca000f8e0200 */
[----:B------:R-:W-:Y:S01]  /*2660*/  IADD3 R0, PT, PT, R3, R0, RZ ;  /* 0x0000000003007210 */ /* 0x000fe20007ffe0ff */
[----:B------:R-:W-:Y:S06]  /*2670*/  @P2 BRA `(.L_x_1363) ;  /* 0x0000000000442947 */ /* 0x000fec0003800000 */
[----:B------:R-:W1:Y:S02]  /*2680*/  LDCU UR8, c[0x0][0x440] ;  /* 0x00008800ff0877ac */ /* 0x000e640008000800 */
[----:B-1----:R-:W-:-:S13]  /*2690*/  ISETP.GE.AND P0, PT, R10, UR8, PT ;  /* 0x000000080a007c0c */ /* 0x002fda000bf06270 */
[----:B------:R-:W-:Y:S05]  /*26a0*/  @P0 BRA `(.L_x_1364) ;  /* 0x0000000000300947 */ /* 0x000fea0003800000 */
[----:B------:R-:W4:Y:S01]  /*26b0*/  LDCU.64 UR8, c[0x0][0x390] ;  /* 0x00007200ff0877ac */ /* 0x000f220008000a00 */
[----:B------:R-:W-:Y:S02]  /*26c0*/  MOV R4, R2 ;  /* 0x0000000200047202 */ /* 0x000fe40000000f00 */
[----:B------:R-:W-:-:S03]  /*26d0*/  MOV R5, R0 ;  /* 0x0000000000057202 */ /* 0x000fc60000000f00 */
[----:B------:R-:W-:-:S04]  /*26e0*/  IMAD.WIDE.U32 R4, R17, UR12, R4 ;  /* 0x0000000c11047c25 */ /* 0x000fc8000f8e0004 */
[----:B------:R-:W-:Y:S01]  /*26f0*/  IMAD R5, R17, UR13, R5 ;  /* 0x0000000d11057c24 */ /* 0x000fe2000f8e0205 */
[----:B----4-:R-:W-:-:S04]  /*2700*/  LEA R6, P0, R4, UR8, 0x1 ;  /* 0x0000000804067c11 */ /* 0x010fc8000f8008ff */
[----:B------:R-:W-:-:S05]  /*2710*/  LEA.HI.X R7, R4, UR9, R5, 0x1, P0 ;  /* 0x0000000904077c11 */ /* 0x000fca00080f0c05 */
[----:B------:R-:W-:Y:S01]  /*2720*/  @!PT LDS RZ, [RZ] ;  /* 0x00000000fffff984 */ /* 0x000fe20000000800 */
[----:B------:R-:W-:Y:S01]  /*2730*/  @!PT LDS RZ, [RZ] ;  /* 0x00000000fffff984 */ /* 0x000fe20000000800 */
[----:B------:R-:W-:Y:S01]  /*2740*/  @!PT LDS RZ, [RZ] ;  /* 0x00000000fffff984 */ /* 0x000fe20000000800 */
[----:B------:R1:W-:Y:S01]  /*2750*/  LDGSTS.E.BYPASS.LTC128B.128 [R8+0x8000], desc[UR30][R6.64] ;  /* 0x0800000006087fae */ /* 0x0003e2000b981a1e */
[----:B------:R-:W-:Y:S05]  /*2760*/  BRA `(.L_x_1365) ;  /* 0x00000000000c7947 */ /* 0x000fea0003800000 */
.L_x_1364:
[----:B------:R1:W-:Y:S01]  /*2770*/  STS.128 [R8+0x8000], RZ ;  /* 0x008000ff08007388 */ /* 0x0003e20000000c00 */
[----:B------:R-:W-:Y:S05]  /*2780*/  BRA `(.L_x_1365) ;  /* 0x0000000000047947 */ /* 0x000fea0003800000 */
.L_x_1363:
[----:B------:R1:W-:Y:S02]  /*2790*/  STS.128 [R8+0x8000], RZ ;  /* 0x008000ff08007388 */ /* 0x0003e40000000c00 */
.L_x_1365:
[----:B------:R-:W-:Y:S05]  /*27a0*/  BSYNC.RECONVERGENT B0 ;  /* 0x0000000000007941 */ /* 0x000fea0003800200 */
.L_x_1362:
        /* <DEDUP_REMOVED lines=19> */
.L_x_1367:
[----:B------:R-:W-:Y:S05]  /*28e0*/  BSYNC.RECONVERGENT B0 ;  /* 0x0000000000007941 */ /* 0x000fea0003800200 */
.L_x_1366:
[----:B------:R-:W5:Y:S01]  /*28f0*/  LDCU.64 UR10, c[0x0][0x538] ;  /* 0x0000a700ff0a77ac */ /* 0x000f620008000a00 */
[----:B------:R-:W2:Y:S01]  /*2900*/  S2R R122, SR_TID.X ;  /* 0x00000000007a7919 */ /* 0x000ea20000002100 */
[C---:B------:R-:W-:Y:S02]  /*2910*/  IMAD.SHL.U32 R4, R24.reuse, 0x2, RZ ;  /* 0x0000000218047824 */ /* 0x040fe400078e00ff */
[C---:B------:R-:W-:Y:S02]  /*2920*/  IMAD.SHL.U32 R11, R24.reuse, 0x20, RZ ;  /* 0x00000020180b7824 */ /* 0x040fe400078e00ff */
[----:B------:R-:W-:Y:S02]  /*2930*/  IMAD.U32 R0, RZ, RZ, UR5 ;  /* 0x00000005ff007e24 */ /* 0x000fe4000f8e00ff */
[C---:B------:R-:W-:Y:S02]  /*2940*/  IMAD.SHL.U32 R5, R24.reuse, 0x10, RZ ;  /* 0x0000001018057824 */ /* 0x040fe400078e00ff */
[C---:B------:R-:W-:Y:S01]  /*2950*/  IMAD.SHL.U32 R10, R24.reuse, 0x4, RZ ;  /* 0x00000004180a7824 */ /* 0x040fe200078e00ff */
[----:B------:R-:W-:Y:S01]  /*2960*/  LOP3.LUT P1, RZ, R24, 0x4, RZ, 0xc0, !PT ;  /* 0x0000000418ff7812 */ /* 0x000fe2000782c0ff */
[----:B------:R-:W-:Y:S01]  /*2970*/  IMAD.MOV.U32 R112, RZ, RZ, 0x20 ;  /* 0x00000020ff707424 */ /* 0x000fe200078e00ff */
[----:B------:R-:W0:Y:S01]  /*2980*/  LDGDEPBAR ;  /* 0x00000000000079af */ /* 0x000e220000000000 */
[----:B-----5:R-:W-:-:S04]  /*2990*/  UISETP.NE.U32.AND UP0, UPT, UR10, URZ, UPT ;  /* 0x000000ff0a00728c */ /* 0x020fc8000bf05070 */
[----:B------:R-:W-:-:S06]  /*29a0*/  UISETP.NE.AND.EX UP0, UPT, UR11, URZ, UPT, UP0 ;  /* 0x000000ff0b00728c */ /* 0x000fcc000bf05300 */
[----:B------:R-:W-:-:S05]  /*29b0*/  PLOP3.LUT P0, PT, PT, PT, UP0, 0x80, 0x8 ;  /* 0x000000000008781c */ /* 0x000fca0003f0f008 */
[----:B------:R-:W5:Y:S01]  /*29c0*/  @UP0 LDCU.64 UR8, c[0x0][0x540] ;  /* 0x0000a800ff0807ac */ /* 0x000f620008000a00 */
[----:B------:R-:W-:Y:S01]  /*29d0*/  @UP0 UMOV UR12, UR28 ;  /* 0x0000001c000c0c82 */ /* 0x000fe20008000000 */
[----:B------:R-:W-:Y:S01]  /*29e0*/  @UP0 UMOV UR13, URZ ;  /* 0x000000ff000d0c82 */ /* 0x000fe20008000000 */
[----:B------:R-:W-:Y:S01]  /*29f0*/  LOP3.LUT R4, R4, 0x6, RZ, 0xc0, !PT ;  /* 0x0000000604047812 */ /* 0x000fe200078ec0ff */
[----:B------:R-:W3:Y:S01]  /*2a00*/  @UP0 LDCU UR5, c[0x0][0x458] ;  /* 0x00008b00ff0507ac */ /* 0x000ee20008000800 */
[----:B-----5:R-:W-:Y:S01]  /*2a10*/  @UP0 UIMAD.WIDE.U32 UR12, UR27, UR8, UR12 ;  /* 0x000000081b0c02a5 */ /* 0x020fe2000f8e000c */
[C---:B-1--4-:R-:W-:Y:S01]  /*2a20*/  LOP3.LUT R7, R11.reuse, 0x20, RZ, 0xc0, !PT ;  /* 0x000000200b077812 */ /* 0x052fe200078ec0ff */
[----:B--2---:R-:W-:Y:S01]  /*2a30*/  IMAD.SHL.U32 R12, R122, 0x20, RZ ;  /* 0x000000207a0c7824 */ /* 0x004fe200078e00ff */
[----:B------:R-:W-:Y:S01]  /*2a40*/  LOP3.LUT R4, R4, 0x1c0, R23, 0xf8, !PT ;  /* 0x000001c004047812 */ /* 0x000fe200078ef817 */
[----:B------:R-:W-:Y:S02]  /*2a50*/  @UP0 UIMAD UR9, UR27, UR9, UR13 ;  /* 0x000000091b0902a4 */ /* 0x000fe4000f8e020d */
[----:B------:R-:W-:Y:S01]  /*2a60*/  @UP0 ULEA UR10, UP1, UR12, UR10, 0x2 ;  /* 0x0000000a0c0a0291 */ /* 0x000fe2000f8210ff */
[----:B------:R-:W-:Y:S01]  /*2a70*/  LOP3.LUT R10, R10, 0x18, RZ, 0xc0, !PT ;  /* 0x000000180a0a7812 */ /* 0x000fe200078ec0ff */
[----:B---3--:R-:W-:Y:S01]  /*2a80*/  IMAD.SHL.U32 R8, R122, 0x4, RZ ;  /* 0x000000047a087824 */ /* 0x008fe200078e00ff */
[----:B------:R-:W-:Y:S01]  /*2a90*/  LOP3.LUT R6, R11, 0x120, RZ, 0xc0, !PT ;  /* 0x000001200b067812 */ /* 0x000fe200078ec0ff */
[----:B------:R-:W-:-:S02]  /*2aa0*/  @UP0 ULEA.HI.X UR11, UR12, UR11, UR9, 0x2, UP1 ;  /* 0x0000000b0c0b0291 */ /* 0x000fc400088f1409 */
[----:B------:R-:W-:Y:S01]  /*2ab0*/  IMAD.U32 R2, RZ, RZ, UR10 ;  /* 0x0000000aff027e24 */ /* 0x000fe2000f8e00ff */
[----:B------:R-:W-:Y:S01]  /*2ac0*/  LOP3.LUT R6, R6, 0x600, R5, 0xf8, !PT ;  /* 0x0000060006067812 */ /* 0x000fe200078ef805 */
[----:B------:R-:W-:Y:S01]  /*2ad0*/  IMAD.SHL.U32 R13, R122, 0x2, RZ ;  /* 0x000000027a0d7824 */ /* 0x000fe200078e00ff */
[----:B------:R-:W-:Y:S01]  /*2ae0*/  SEL R112, R112, 0xffffffe0, !P1 ;  /* 0xffffffe070707807 */ /* 0x000fe20004800000 */
[----:B------:R-:W-:Y:S02]  /*2af0*/  IMAD.U32 R3, RZ, RZ, UR11 ;  /* 0x0000000bff037e24 */ /* 0x000fe4000f8e00ff */
[----:B------:R-:W-:Y:S01]  /*2b00*/  IMAD.MOV.U32 R119, RZ, RZ, 0x20 ;  /* 0x00000020ff777424 */ /* 0x000fe200078e00ff */
[----:B------:R-:W-:Y:S01]  /*2b10*/  CS2R R94, SRZ ;  /* 0x00000000005e7805 */ /* 0x000fe2000001ff00 */
[----:B------:R-:W-:Y:S01]  /*2b20*/  IMAD.MOV.U32 R249, RZ, RZ, R211 ;  /* 0x000000fffff97224 */ /* 0x000fe200078e00d3 */
[----:B------:R1:W2:Y:S01]  /*2b30*/  @P0 LDG.E R9, desc[UR30][R2.64] ;  /* 0x0000001e02090981 */ /* 0x0002a2000c1e1900 */
[----:B------:R-:W-:Y:S01]  /*2b40*/  LOP3.LUT P1, RZ, R122, 0x4, RZ, 0xc0, !PT ;  /* 0x000000047aff7812 */ /* 0x000fe2000782c0ff */
[----:B------:R-:W3:Y:S01]  /*2b50*/  LDCU UR11, c[0x0][0x590] ;  /* 0x0000b200ff0b77ac */ /* 0x000ee20008000800 */
        /* <DEDUP_REMOVED lines=16> */
[----:B------:R-:W-:Y:S01]  /*2c60*/  UMOV UR13, URZ ;  /* 0x000000ff000d7c82 */ /* 0x000fe20008000000 */
[----:B------:R-:W4:Y:S01]  /*2c70*/  LDCU UR8, c[0x0][0x3e0] ;  /* 0x00007c00ff0877ac */ /* 0x000f220008000800 */
[----:B------:R-:W2:Y:S01]  /*2c80*/  LDCU UR10, c[0x0][0x50c] ;  /* 0x0000a180ff0a77ac */ /* 0x000ea20008000800 */
[----:B-1----:R-:W-:Y:S02]  /*2c90*/  VIADD R3, R243, UR36 ;  /* 0x00000024f3037c36 */ /* 0x002fe40008000000 */
[----:B------:R-:W-:Y:S01]  /*2ca0*/  IMAD.U32 R2, RZ, RZ, UR32 ;  /* 0x00000020ff027e24 */ /* 0x000fe2000f8e00ff */
[----:B------:R-:W-:Y:S01]  /*2cb0*/  UIADD3 UR32, UPT, UPT, UR32, 0x80, URZ ;  /* 0x0000008020207890 */ /* 0x000fe2000fffe0ff */
[----:B------:R-:W-:Y:S01]  /*2cc0*/  IMAD R127, R0, 0x80, R3 ;  /* 0x00000080007f7824 */ /* 0x000fe200078e0203 */
[----:B------:R-:W-:Y:S01]  /*2cd0*/  LOP3.LUT R0, R7, 0x3800, R5, 0xf8, !PT ;  /* 0x0000380007007812 */ /* 0x000fe200078ef805 */
[----:B------:R-:W1:Y:S01]  /*2ce0*/  LDCU UR9, c[0x0][0x45c] ;  /* 0x00008b80ff0977ac */ /* 0x000e620008000800 */
[----:B------:R-:W-:-:S02]  /*2cf0*/  IADD3 R2, PT, PT, R4, UR38, R2 ;  /* 0x0000002604027c10 */ /* 0x000fc4000fffe002 */
[----:B------:R-:W-:Y:S01]  /*2d00*/  LOP3.LUT R4, R0, 0x100, R5, 0xf8, !PT ;  /* 0x0000010000047812 */ /* 0x000fe200078ef805 */
[----:B---3--:R-:W-:Y:S01]  /*2d10*/  USHF.L.U32 UR11, UR11, 0x7, URZ ;  /* 0x000000070b0b7899 */ /* 0x008fe200080006ff */
[--C-:B------:R-:W-:Y:S01]  /*2d20*/  SHF.R.U32.HI R0, RZ, 0x4, R24.reuse ;  /* 0x00000004ff007819 */ /* 0x100fe20000011618 */
[----:B------:R-:W-:Y:S01]  /*2d30*/  USHF.L.U32 UR42, UR42, 0x3, URZ ;  /* 0x000000032a2a7899 */ /* 0x000fe200080006ff */
[----:B------:R-:W-:Y:S01]  /*2d40*/  LOP3.LUT R3, R10, 0xc0, R11, 0xf8, !PT ;  /* 0x000000c00a037812 */ /* 0x000fe200078ef80b */
[----:B------:R-:W-:Y:S01]  /*2d50*/  UISETP.GE.AND UP1, UPT, UR32, UR36, UPT ;  /* 0x000000242000728c */ /* 0x000fe2000bf26270 */
[----:B------:R-:W-:Y:S02]  /*2d60*/  LOP3.LUT R0, R0, 0x8, RZ, 0xc0, !PT ;  /* 0x0000000800007812 */ /* 0x000fe400078ec0ff */
[----:B------:R-:W-:Y:S02]  /*2d70*/  LOP3.LUT R7, R12, 0xc0, RZ, 0xc0, !PT ;  /* 0x000000c00c077812 */ /* 0x000fe400078ec0ff */
[----:B------:R-:W-:-:S02]  /*2d80*/  LOP3.LUT R0, R0, 0x10, R24, 0xf8, !PT ;  /* 0x0000001000007812 */ /* 0x000fc400078ef818 */
[----:B------:R-:W-:Y:S02]  /*2d90*/  LOP3.LUT R5, R3, 0x8, R23, 0x78, !PT ;  /* 0x0000000803057812 */ /* 0x000fe400078e7817 */
[----:B------:R-:W-:Y:S02]  /*2da0*/  LOP3.LUT R7, R7, 0x18, R8, 0xf8, !PT ;  /* 0x0000001807077812 */ /* 0x000fe400078ef808 */
[----:B------:R-:W2:Y:S01]  /*2db0*/  @P0 MUFU.RCP R8, UR5 ;  /* 0x0000000500080d08 */ /* 0x000ea20008001000 */
[----:B------:R-:W-:Y:S01]  /*2dc0*/  IADD3 R127, PT, PT, R127, -0x59, -R2 ;  /* 0xffffffa77f7f7810 */ /* 0x000fe20007ffe802 */
[----:B------:R-:W-:Y:S01]  /*2dd0*/  IMAD.SHL.U32 R2, R122, 0x40, RZ ;  /* 0x000000407a027824 */ /* 0x000fe200078e00ff */
[----:B------:R-:W-:Y:S01]  /*2de0*/  LOP3.LUT R0, R0, 0xc0, R11, 0xf8, !PT ;  /* 0x000000c000007812 */ /* 0x000fe200078ef80b */
[----:B------:R-:W3:Y:S01]  /*2df0*/  LDCU UR5, c[0x0][0x440] ;  /* 0x00008800ff0577ac */ /* 0x000ee20008000800 */
[----:B------:R-:W-:Y:S02]  /*2e00*/  LOP3.LUT R3, R3, 0x8, R24, 0x78, !PT ;  /* 0x0000000803037812 */ /* 0x000fe400078e7818 */
[----:B------:R-:W-:Y:S01]  /*2e10*/  LOP3.LUT R118, R6, R5, RZ, 0xfc, !PT ;  /* 0x0000000506767212 */ /* 0x000fe200078efcff */
[----:B------:R-:W-:Y:S01]  /*2e20*/  IMAD.SHL.U32 R5, R122, 0x10, RZ ;  /* 0x000000107a057824 */ /* 0x000fe200078e00ff */
[----:B------:R-:W-:-:S02]  /*2e30*/  LOP3.LUT R6, R0, R10, RZ, 0x3c, !PT ;  /* 0x0000000a00067212 */ /* 0x000fc400078e3cff */
[----:B------:R-:W-:Y:S02]  /*2e40*/  LOP3.LUT R0, R13, 0xe006, R2, 0xc8, !PT ;  /* 0x0000e0060d007812 */ /* 0x000fe400078ec802 */
[----:B------:R-:W-:Y:S02]  /*2e50*/  LOP3.LUT R113, R4, R3, RZ, 0xfc, !PT ;  /* 0x0000000304717212 */ /* 0x000fe400078efcff */
[----:B------:R-:W-:Y:S02]  /*2e60*/  LOP3.LUT R3, R12, 0x20, RZ, 0xc0, !PT ;  /* 0x000000200c037812 */ /* 0x000fe400078ec0ff */
[----:B------:R-:W-:Y:S02]  /*2e70*/  LOP3.LUT R10, R5, 0x1c0, RZ, 0xc0, !PT ;  /* 0x000001c0050a7812 */ /* 0x000fe400078ec0ff */
[----:B------:R-:W-:Y:S02]  /*2e80*/  LOP3.LUT R4, R0, 0xc00, R12, 0xf8, !PT ;  /* 0x00000c0000047812 */ /* 0x000fe400078ef80c */
[----:B------:R-:W-:-:S02]  /*2e90*/  LOP3.LUT R2, R12, 0x120, RZ, 0xc0, !PT ;  /* 0x000001200c027812 */ /* 0x000fc400078ec0ff */
[----:B------:R-:W-:Y:S02]  /*2ea0*/  LOP3.LUT R0, R3, 0x3800, R5, 0xf8, !PT ;  /* 0x0000380003007812 */ /* 0x000fe400078ef805 */
[----:B------:R-:W-:Y:S02]  /*2eb0*/  LOP3.LUT R3, R10, 0x38, R13, 0xf8, !PT ;  /* 0x000000380a037812 */ /* 0x000fe400078ef80d */
[--C-:B------:R-:W-:Y:S02]  /*2ec0*/  LOP3.LUT R2, R2, 0x600, R5.reuse, 0xf8, !PT ;  /* 0x0000060002027812 */ /* 0x100fe400078ef805 */
[----:B------:R-:W-:Y:S02]  /*2ed0*/  LOP3.LUT R5, R0, 0x100, R5, 0xf8, !PT ;  /* 0x0000010000057812 */ /* 0x000fe400078ef805 */
[----:B------:R-:W-:Y:S02]  /*2ee0*/  LOP3.LUT R3, R4, R3, RZ, 0xfc, !PT ;  /* 0x0000000304037212 */ /* 0x000fe400078efcff */
[----:B------:R-:W-:-:S02]  /*2ef0*/  SHF.R.U32.HI R0, RZ, 0x1, R122 ;  /* 0x00000001ff007819 */ /* 0x000fc4000001167a */
[----:B------:R-:W-:Y:S01]  /*2f00*/  LOP3.LUT R6, R6, 0x120, R11, 0xf8, !PT ;  /* 0x0000012006067812 */ /* 0x000fe200078ef80b */
[----:B------:R5:W-:Y:S01]  /*2f10*/  STL [R1+0x20], R3 ;  /* 0x0000200301007387 */ /* 0x000be20000100800 */
[----:B------:R-:W-:Y:S02]  /*2f20*/  LOP3.LUT R0, R7, 0x8, R0, 0x78, !PT ;  /* 0x0000000807007812 */ /* 0x000fe400078e7800 */
[----:B------:R-:W-:Y:S02]  /*2f30*/  LEA R118, R118, UR29, 0x1 ;  /* 0x0000001d76767c11 */ /* 0x000fe4000f8e08ff */
[----:B------:R-:W-:Y:S01]  /*2f40*/  LOP3.LUT R120, R2, R0, RZ, 0xfc, !PT ;  /* 0x0000000002787212 */ /* 0x000fe200078efcff */
[----:B------:R-:W-:Y:S01]  /*2f50*/  IMAD.MOV.U32 R0, RZ, RZ, 0x10 ;  /* 0x00000010ff007424 */ /* 0x000fe200078e00ff */
[----:B------:R-:W-:Y:S01]  /*2f60*/  LEA R116, R6, UR29, 0x1 ;  /* 0x0000001d06747c11 */ /* 0x000fe2000f8e08ff */
[----:B------:R-:W-:Y:S01]  /*2f70*/  VIADD R118, R118, UR19 ;  /* 0x0000001376767c36 */ /* 0x000fe20008000000 */
[----:B------:R-:W-:-:S02]  /*2f80*/  LEA R113, R113, UR29, 0x1 ;  /* 0x0000001d71717c11 */ /* 0x000fc4000f8e08ff */
[----:B------:R-:W-:Y:S01]  /*2f90*/  SEL R0, R0, 0xfffffff0, !P1 ;  /* 0xfffffff000007807 */ /* 0x000fe20004800000 */
[----:B------:R-:W-:Y:S02]  /*2fa0*/  VIADD R116, R116, UR19 ;  /* 0x0000001374747c36 */ /* 0x000fe40008000000 */
[----:B------:R-:W-:Y:S01]  /*2fb0*/  IMAD.IADD R117, R112, 0x1, R113 ;  /* 0x0000000170757824 */ /* 0x000fe200078e0271 */
[----:B-----5:R-:W-:Y:S01]  /*2fc0*/  LOP3.LUT R3, R7, 0x8, R122, 0x78, !PT ;  /* 0x0000000807037812 */ /* 0x020fe200078e787a */
[----:B------:R-:W-:-:S03]  /*2fd0*/  IMAD.MOV.U32 R7, RZ, RZ, 0x20 ;  /* 0x00000020ff077424 */ /* 0x000fc600078e00ff */
[----:B------:R-:W-:-:S05]  /*2fe0*/  LOP3.LUT R3, R5, R3, RZ, 0xfc, !PT ;  /* 0x0000000305037212 */ /* 0x000fca00078efcff */
[----:B------:R1:W-:Y:S01]  /*2ff0*/  STL [R1+0x1c], R3 ;  /* 0x00001c0301007387 */ /* 0x0003e20000100800 */
[----:B--2---:R-:W-:-:S05]  /*3000*/  @P0 FMUL.FTZ R4, R9, R8 ;  /* 0x0000000809040220 */ /* 0x004fca0000410000 */
[----:B------:R-:W-:Y:S02]  /*3010*/  @P0 R2UR UR12, R4 ;  /* 0x00000000040c02ca */ /* 0x000fe400000e0000 */
[----:B------:R-:W-:-:S04]  /*3020*/  LOP3.LUT P0, RZ, R122, 0x2, RZ, 0xc0, !PT ;  /* 0x000000027aff7812 */ /* 0x000fc8000780c0ff */
[----:B------:R-:W-:Y:S02]  /*3030*/  R2P PR, R122, 0x18 ;  /* 0x000000187a007804 */ /* 0x000fe40000000000 */
[----:B------:R-:W-:-:S03]  /*3040*/  SEL R119, R119, 0xffffffe0, !P0 ;  /* 0xffffffe077777807 */ /* 0x000fc60004000000 */
[----:B------:R-:W-:Y:S02]  /*3050*/  SEL R0, R7, 0xffffffe0, !P3 ;  /* 0xffffffe007007807 */ /* 0x000fe40005800000 */
[----:B------:R-:W-:-:S03]  /*3060*/  @UP0 UMOV UR13, UR12 ;  /* 0x0000000c000d0c82 */ /* 0x000fc60008000000 */
[----:B-1-34-:R2:W-:Y:S03]  /*3070*/  STL [R1+0x18], R0 ;  /* 0x0000180001007387 */ /* 0x01a5e60000100800 */
.L_x_1370:
[----:B------:R-:W0:Y:S01]  /*3080*/  LDGDEPBAR ;  /* 0x00000000000079af */ /* 0x000e220000000000 */
[----:B------:R-:W-:Y:S01]  /*3090*/  IMAD.IADD R112, R118, 0x1, R112 ;  /* 0x0000000176707824 */ /* 0x000fe200078e0270 */
[----:B------:R-:W-:Y:S01]  /*30a0*/  PLOP3.LUT P5, PT, PT, PT, UP1, 0x80, 0x8 ;  /* 0x000000000008781c */ /* 0x000fe20003faf018 */
[----:B--2---:R-:W-:Y:S05]  /*30b0*/  IMAD.SHL.U32 R0, R122, 0x2, RZ ;  /* 0x000000027a007824 */ /* 0x004fea00078e00ff */
[----:B------:R-:W-:Y:S01]  /*30c0*/  STL [R1+0x58], R80 ;  /* 0x0000585001007387 */ /* 0x000fe20000100800 */
[----:B------:R-:W-:Y:S01]  /*30d0*/  PLOP3.LUT P6, PT, PT, PT, UP1, 0x80, 0x8 ;  /* 0x000000000008781c */ /* 0x000fe20003fcf018 */
[----:B------:R-:W-:Y:S01]  /*30e0*/  UIADD3 UR12, UPT, UPT, UR43, 0x1, URZ ;  /* 0x000000012b0c7890 */ /* 0x000fe2000fffe0ff */
[----:B------:R-:W-:Y:S01]  /*30f0*/  PLOP3.LUT P3, PT, PT, PT, UP1, 0x80, 0x8 ;  /* 0x000000000008781c */ /* 0x000fe20003f6f018 */
[----:B------:R-:W-:Y:S01]  /*3100*/  STL [R1+0x54], R79 ;  /* 0x0000544f01007387 */ /* 0x000fe20000100800 */
[----:B------:R-:W-:Y:S01]  /*3110*/  SHF.R.U32.HI R121, RZ, 0x1, R122 ;  /* 0x00000001ff797819 */ /* 0x000fe2000001167a */
[----:B------:R-:W-:Y:S01]  /*3120*/  UISETP.NE.AND UP0, UPT, UR12, 0x1, UPT ;  /* 0x000000010c00788c */ /* 0x000fe2000bf05270 */
[----:B------:R-:W-:Y:S01]  /*3130*/  PLOP3.LUT P0, PT, PT, PT, UP1, 0x80, 0x8 ;  /* 0x000000000008781c */ /* 0x000fe20003f0f018 */
[----:B------:R-:W-:Y:S01]  /*3140*/  STL [R1+0x50], R78 ;  /* 0x0000504e01007387 */ /* 0x000fe20000100800 */
[----:B------:R-:W-:Y:S02]  /*3150*/  PLOP3.LUT P2, PT, PT, PT, UP1, 0x80, 0x8 ;  /* 0x000000000008781c */ /* 0x000fe40003f4f018 */
[----:B------:R-:W-:Y:S01]  /*3160*/  @P5 LOP3.LUT R0, R0, 0x6, RZ, 0xc0, !PT ;  /* 0x0000000600005812 */ /* 0x000fe200078ec0ff */
[----:B------:R-:W-:Y:S01]  /*3170*/  STL [R1+0x4c], R77 ;  /* 0x00004c4d01007387 */ /* 0x000fe20000100800 */
[----:B------:R-:W-:Y:S02]  /*3180*/  PLOP3.LUT P5, PT, PT, PT, UP1, 0x80, 0x8 ;  /* 0x000000000008781c */ /* 0x000fe40003faf018 */
[----:B------:R-:W-:Y:S01]  /*3190*/  @P6 LOP3.LUT R0, R0, 0x1c0, R121, 0xf8, !PT ;  /* 0x000001c000006812 */ /* 0x000fe200078ef879 */
[----:B------:R-:W-:Y:S01]  /*31a0*/  STL [R1+0x48], R76 ;  /* 0x0000484c01007387 */ /* 0x000fe20000100800 */
[----:B------:R-:W-:Y:S01]  /*31b0*/  PLOP3.LUT P6, PT, PT, PT, UP1, 0x80, 0x8 ;  /* 0x000000000008781c */ /* 0x000fe20003fcf018 */
[----:B------:R-:W-:Y:S04]  /*31c0*/  DEPBAR.LE SB0, 0x0 ;  /* 0x000080000000791a */ /* 0x000fe80000000000 */
[----:B------:R-:W-:Y:S06]  /*31d0*/  BAR.SYNC.DEFER_BLOCKING 0x0 ;  /* 0x0000000000007b1d */ /* 0x000fec0000010000 */
[----:B------:R-:W-:Y:S04]  /*31e0*/  STL [R1+0x44], R75 ;  /* 0x0000444b01007387 */ /* 0x000fe80000100800 */
[----:B------:R-:W-:Y:S04]  /*31f0*/  STL [R1+0x40], R74 ;  /* 0x0000404a01007387 */ /* 0x000fe80000100800 */
[----:B------:R-:W-:Y:S04]  /*3200*/  STL [R1+0x3c], R73 ;  /* 0x00003c4901007387 */ /* 0x000fe80000100800 */
[----:B------:R-:W-:Y:S04]  /*3210*/  STL [R1+0x38], R72 ;  /* 0x0000384801007387 */ /* 0x000fe80000100800 */
        /* <DEDUP_REMOVED lines=13> */
[----:B------:R4:W-:Y:S04]  /*32f0*/  STL [R1+0x34], R71 ;  /* 0x0000344701007387 */ /* 0x0009e80000100800 */
[----:B------:R-:W-:Y:S01]  /*3300*/  STL [R1+0x30], R70 ;  /* 0x0000304601007387 */ /* 0x000fe20000100800 */
[-C--:B---3--:R-:W-:Y:S03]  /*3310*/  HMMA.16816.F32.BF16 R20, R64, R32.reuse, RZ ;  /* 0x000000204014723c */ /* 0x088fe600000418ff */
[----:B------:R-:W-:Y:S04]  /*3320*/  STL [R1+0x2c], R69 ;  /* 0x00002c4501007387 */ /* 0x000fe80000100800 */
[----:B------:R3:W-:Y:S01]  /*3330*/  STL [R1+0x28], R68 ;  /* 0x0000284401007387 */ /* 0x0007e20000100800 */
[C---:B------:R-:W-:Y:S03]  /*3340*/  HMMA.16816.F32.BF16 R24, R60.reuse, R32, RZ ;  /* 0x000000203c18723c */ /* 0x040fe600000418ff */
[----:B------:R-:W2:Y:S05]  /*3350*/  LDL R76, [R1+0xc] ;  /* 0x00000c00014c7983 */ /* 0x000eaa0000100800 */
[-C--:B------:R-:W-:Y:S01]  /*3360*/  HMMA.16816.F32.BF16 R28, R60, R34.reuse, RZ ;  /* 0x000000223c1c723c */ /* 0x080fe200000418ff */
[----:B----4-:R-:W4:Y:S07]  /*3370*/  LDL R71, [R1+0x14] ;  /* 0x0000140001477983 */ /* 0x010f2e0000100800 */
[C---:B------:R-:W-:Y:S01]  /*3380*/  HMMA.16816.F32.BF16 R32, R64.reuse, R34, RZ ;  /* 0x000000224020723c */ /* 0x040fe200000418ff */
[----:B---3--:R-:W3:Y:S07]  /*3390*/  LDL R68, [R1+0x10] ;  /* 0x0000100001447983 */ /* 0x008eee0000100800 */
        /* <DEDUP_REMOVED lines=8> */
[----:B------:R-:W3:Y:S07]  /*3420*/  LDL R102, [R1+0x20] ;  /* 0x0000200001667983 */ /* 0x000eee0000100800 */
[-C--:B-1----:R-:W-:Y:S08]  /*3430*/  HMMA.16816.F32.BF16 R4, R104, R108.reuse, R4 ;  /* 0x0000006c6804723c */ /* 0x082ff00000041804 */
[C---:B--2---:R-:W-:Y:S08]  /*3440*/  HMMA.16816.F32.BF16 R8, R112.reuse, R108, R8 ;  /* 0x0000006c7008723c */ /* 0x044ff00000041808 */
        /* <DEDUP_REMOVED lines=17> */
[----:B-1----:R-:W-:Y:S01]  /*3560*/  IMAD.MOV.U32 R110, RZ, RZ, R2 ;  /* 0x000000ffff6e7224 */ /* 0x002fe200078e0002 */
[----:B------:R-:W-:Y:S01]  /*3570*/  MOV R2, UR18 ;  /* 0x0000001200027c02 */ /* 0x000fe20008000f00 */
[----:B------:R-:W-:Y:S01]  /*3580*/  FMUL.FTZ R18, R18, UR10 ;  /* 0x0000000a12127c20 */ /* 0x000fe20008410000 */
[----:B------:R-:W-:Y:S01]  /*3590*/  FMUL.FTZ R17, R17, UR10 ;  /* 0x0000000a11117c20 */ /* 0x000fe20008410000 */
[----:B------:R-:W-:Y:S05]  /*35a0*/  FMUL.FTZ R16, R16, UR10 ;  /* 0x0000000a10107c20 */ /* 0x000fea0008410000 */
[----:B------:R1:W-:Y:S10]  /*35b0*/  MUFU.TANH R200, R18 ;  /* 0x0000001200c87308 */ /* 0x0003f40000002400 */
[----:B------:R-:W1:Y:S01]  /*35c0*/  MUFU.TANH R3, R5 ;  /* 0x0000000500037308 */ /* 0x000e620000002400 */
[----:B--2---:R-:W-:Y:S04]  /*35d0*/  IMAD.U32 R9, RZ, RZ, UR39 ;  /* 0x00000027ff097e24 */ /* 0x004fe8000f8e00ff */
[----:B------:R-:W-:Y:S01]  /*35e0*/  @P3 IMAD R9, R9, 0x80, R0 ;  /* 0x0000008009093824 */ /* 0x000fe200078e0200 */
[----:B------:R-:W-:Y:S04]  /*35f0*/  LEA R108, P3, R243, R2, 0x2 ;  /* 0x00000002f36c7211 */ /* 0x000fe800078610ff */
[----:B------:R2:W-:Y:S01]  /*3600*/  MUFU.TANH R69, R7 ;  /* 0x0000000700457308 */ /* 0x0005e20000002400 */
[----:B-1----:R-:W3:Y:S01]  /*3610*/  LDL R18, [R1+0x8] ;  /* 0x0000080001127983 */ /* 0x002ee20000100800 */
[C---:B------:R-:W-:Y:S01]  /*3620*/  @P0 IADD3 R0, PT, PT, R9.reuse, 0x1, RZ ;  /* 0x0000000109000810 */ /* 0x040fe20007ffe0ff */
[----:B------:R-:W-:Y:S01]  /*3630*/  @P2 VIADD R2, R9, 0x8 ;  /* 0x0000000809022836 */ /* 0x000fe20000000000 */
[----:B------:R-:W-:Y:S02]  /*3640*/  PLOP3.LUT P2, PT, PT, PT, UP1, 0x80, 0x8 ;  /* 0x000000000008781c */ /* 0x000fe40003f4f018 */
[----:B------:R-:W-:Y:S04]  /*3650*/  @P5 ISETP.GE.AND P5, PT, R0, UR36, PT ;  /* 0x0000002400005c0c */ /* 0x000fe8000bfa6270 */
[----:B------:R1:W-:Y:S01]  /*3660*/  MUFU.TANH R234, R14 ;  /* 0x0000000e00ea7308 */ /* 0x0003e20000002400 */
[----:B------:R-:W-:Y:S01]  /*3670*/  @P6 ISETP.GE.AND P6, PT, R2, UR36, PT ;  /* 0x0000002402006c0c */ /* 0x000fe2000bfc6270 */
[C---:B------:R-:W-:Y:S01]  /*3680*/  VIADD R0, R127.reuse, 0xffffffd9 ;  /* 0xffffffd97f007836 */ /* 0x040fe20000000000 */
[----:B------:R-:W-:Y:S01]  /*3690*/  MOV R111, R3 ;  /* 0x00000003006f7202 */ /* 0x000fe20000000f00 */
[----:B------:R-:W-:Y:S01]  /*36a0*/  IMAD.U32 R3, RZ, RZ, UR17 ;  /* 0x00000011ff037e24 */ /* 0x000fe2000f8e00ff */
[----:B------:R-:W-:Y:S02]  /*36b0*/  IADD3 R2, PT, PT, R127, -0x1f, RZ ;  /* 0xffffffe17f027810 */ /* 0x000fe40007ffe0ff */
[----:B------:R-:W-:Y:S03]  /*36c0*/  IABS R0, R0 ;  /* 0x0000000000007213 */ /* 0x000fe60000000000 */
[----:B------:R1:W1:Y:S01]  /*36d0*/  MUFU.TANH R227, R8 ;  /* 0x0000000800e37308 */ /* 0x0002620000002400 */
[----:B------:R-:W-:Y:S01]  /*36e0*/  LEA.HI.X R109, R243, R3, RZ, 0x2, P3 ;  /* 0x00000003f36d7211 */ /* 0x000fe200018f14ff */
[----:B--2---:R-:W2:Y:S01]  /*36f0*/  LDSM.16.M88.4 R4, [R117+0x6400] ;  /* 0x006400007504783b */ /* 0x004ea20000000200 */
[----:B------:R-:W-:Y:S01]  /*3700*/  IABS R2, R2 ;  /* 0x0000000200027213 */ /* 0x000fe20000000000 */
[----:B------:R-:W-:Y:S01]  /*3710*/  VIADD R3, R127, 0x21 ;  /* 0x000000217f037836 */ /* 0x000fe20000000000 */
[----:B------:R-:W-:Y:S02]  /*3720*/  @P2 ISETP.GE.AND P2, PT, R9, UR36, PT ;  /* 0x0000002409002c0c */ /* 0x000fe4000bf46270 */
[----:B------:R-:W-:Y:S03]  /*3730*/  I2FP.F32.S32 R101, R2 ;  /* 0x0000000200657245 */ /* 0x000fe60000201400 */
[----:B------:R1:W-:Y:S01]  /*3740*/  MUFU.TANH R222, R12 ;  /* 0x0000000c00de7308 */ /* 0x0003e20000002400 */
[----:B------:R-:W-:Y:S01]  /*3750*/  IABS R2, R3 ;  /* 0x0000000300027213 */ /* 0x000fe20000000000 */
[----:B------:R-:W3:Y:S01]  /*3760*/  LDG.E R124, desc[UR30][R108.64] ;  /* 0x0000001e6c7c7981 */ /* 0x000ee2000c1e1900 */
[----:B-1----:R-:W-:Y:S01]  /*3770*/  FMUL.FTZ R14, R19, UR10 ;  /* 0x0000000a130e7c20 */ /* 0x002fe20008410000 */
[----:B------:R-:W-:Y:S02]  /*3780*/  I2FP.F32.S32 R19, R0 ;  /* 0x0000000000137245 */ /* 0x000fe40000201400 */
[----:B------:R-:W3:Y:S01]  /*3790*/  LDG.E R123, desc[UR30][R108.64+0x20] ;  /* 0x0000201e6c7b7981 */ /* 0x000ee2000c1e1900 */
[----:B------:R-:W-:Y:S03]  /*37a0*/  PLOP3.LUT P3, PT, PT, PT, UP1, 0x80, 0x8 ;  /* 0x000000000008781c */ /* 0x000fe60003f6f018 */
[----:B------:R1:W-:Y:S01]  /*37b0*/  MUFU.TANH R220, R13 ;  /* 0x0000000d00dc7308 */ /* 0x0003e20000002400 */
[----:B------:R-:W-:Y:S01]  /*37c0*/  PLOP3.LUT P0, PT, PT, PT, UP1, 0x80, 0x8 ;  /* 0x000000000008781c */ /* 0x000fe20003f0f018 */
[----:B------:R-:W-:Y:S05]  /*37d0*/  VIADD R8, R127, 0x19 ;  /* 0x000000197f087836 */ /* 0x000fea0000000000 */
[----:B------:R-:W-:Y:S03]  /*37e0*/  IABS R0, R8 ;  /* 0x0000000800007213 */ /* 0x000fe60000000000 */
[----:B------:R2:W2:Y:S01]  /*37f0*/  MUFU.TANH R236, R10 ;  /* 0x0000000a00ec7308 */ /* 0x0004a20000002400 */
[----:B------:R-:W-:Y:S05]  /*3800*/  FFMA.FTZ R12, R19, -UR13, R110 ;  /* 0x8000000d130c7c23 */ /* 0x000fea000801006e */
[----:B------:R-:W-:Y:S04]  /*3810*/  @P3 FSEL R12, R12, -INF , !P2 ;  /* 0xff8000000c0c3808 */ /* 0x000fe80005000000 */
[----:B------:R2:W3:Y:S01]  /*3820*/  MUFU.TANH R235, R11 ;  /* 0x0000000b00eb7308 */ /* 0x0004e20000002400 */
[----:B------:R-:W-:Y:S02]  /*3830*/  PLOP3.LUT P3, PT, PT, PT, UP1, 0x80, 0x8 ;  /* 0x000000000008781c */ /* 0x000fe40003f6f018 */
[----:B-1----:R-:W-:Y:S02]  /*3840*/  I2FP.F32.S32 R13, R0 ;  /* 0x00000000000d7245 */ /* 0x002fe40000201400 */
[----:B------:R-:W-:Y:S05]  /*3850*/  IADD3 R0, PT, PT, R127, -0x28, RZ ;  /* 0xffffffd87f007810 */ /* 0x000fea0007ffe0ff */
[----:B------:R1:W-:Y:S01]  /*3860*/  MUFU.TANH R74, R17 ;  /* 0x00000011004a7308 */ /* 0x0003e20000002400 */
[----:B------:R-:W-:Y:S01]  /*3870*/  IABS R0, R0 ;  /* 0x0000000000007213 */ /* 0x000fe20000000000 */
[-C--:B--2---:R-:W-:Y:S03]  /*3880*/  HMMA.16816.F32.BF16 R20, R104, R4.reuse, R20 ;  /* 0x000000046814723c */ /* 0x084fe60000041814 */
[----:B------:R-:W-:Y:S05]  /*3890*/  FFMA.FTZ R10, R101, -UR13, R70 ;  /* 0x8000000d650a7c23 */ /* 0x000fea0008010046 */
[----:B------:R2:W-:Y:S01]  /*38a0*/  MUFU.TANH R198, R14 ;  /* 0x0000000e00c67308 */ /* 0x0005e20000002400 */
[C---:B------:R-:W-:Y:S04]  /*38b0*/  HMMA.16816.F32.BF16 R24, R112.reuse, R4, R24 ;  /* 0x000000047018723c */ /* 0x040fe80000041818 */
[----:B------:R-:W-:Y:S01]  /*38c0*/  FFMA.FTZ R5, R13, -UR13, R227 ;  /* 0x8000000d0d057c23 */ /* 0x000fe200080100e3 */
[----:B------:R-:W-:Y:S04]  /*38d0*/  @P0 FSEL R10, R10, -INF , !P2 ;  /* 0xff8000000a0a0808 */ /* 0x000fe80005000000 */
[----:B------:R-:W-:Y:S01]  /*38e0*/  MUFU.TANH R233, R15 ;  /* 0x0000000f00e97308 */ /* 0x000fe20000002400 */
[----:B------:R-:W-:Y:S01]  /*38f0*/  PLOP3.LUT P0, PT, PT, PT, UP1, 0x80, 0x8 ;  /* 0x000000000008781c */ /* 0x000fe20003f0f018 */
[----:B------:R-:W-:Y:S01]  /*3900*/  VIADD R4, R127, 0x20 ;  /* 0x000000207f047836 */ /* 0x000fe20000000000 */
[----:B------:R-:W-:Y:S01]  /*3910*/  @P3 FSEL R5, R5, -INF , !P2 ;  /* 0xff80000005053808 */ /* 0x000fe20005000000 */
[-C--:B------:R-:W-:Y:S03]  /*3920*/  HMMA.16816.F32.BF16 R28, R112, R6.reuse, R28 ;  /* 0x00000006701c723c */ /* 0x080fe6000004181c */
[----:B------:R-:W-:Y:S03]  /*3930*/  I2FP.F32.S32 R11, R2 ;  /* 0x00000002000b7245 */ /* 0x000fe60000201400 */
[----:B------:R2:W3:Y:S01]  /*3940*/  MUFU.TANH R75, R16 ;  /* 0x00000010004b7308 */ /* 0x0004e20000002400 */
[----:B------:R-:W-:Y:S01]  /*3950*/  VIADD R2, R127, 0xffffffe0 ;  /* 0xffffffe07f027836 */ /* 0x000fe20000000000 */
[----:B-1----:R-:W-:Y:S01]  /*3960*/  I2FP.F32.S32 R17, R0 ;  /* 0x0000000000117245 */ /* 0x002fe20000201400 */
[----:B------:R-:W-:Y:S01]  /*3970*/  FMUL.FTZ R21, R21, UR10 ;  /* 0x0000000a15157c20 */ /* 0x000fe20008410000 */
[----:B------:R-:W-:Y:S01]  /*3980*/  FFMA.FTZ R11, R11, -UR13, R236 ;  /* 0x8000000d0b0b7c23 */ /* 0x000fe200080100ec */
[----:B--2---:R-:W-:Y:S01]  /*3990*/  IADD3 R14, PT, PT, R127, 0x18, RZ ;  /* 0x000000187f0e7810 */ /* 0x004fe20007ffe0ff */
[----:B------:R-:W-:Y:S01]  /*39a0*/  FMUL.FTZ R20, R20, UR10 ;  /* 0x0000000a14147c20 */ /* 0x000fe20008410000 */
[----:B------:R-:W-:Y:S03]  /*39b0*/  IABS R2, R2 ;  /* 0x0000000200027213 */ /* 0x000fe60000000000 */
[----:B------:R-:W-:Y:S01]  /*39c0*/  MUFU.TANH R72, R21 ;  /* 0x0000001500487308 */ /* 0x000fe20000002400 */
[----:B------:R-:W-:Y:S01]  /*39d0*/  @P0 FSEL R11, R11, -INF , !P2 ;  /* 0xff8000000b0b0808 */ /* 0x000fe20005000000 */
[C---:B------:R-:W-:Y:S01]  /*39e0*/  HMMA.16816.F32.BF16 R32, R104.reuse, R6, R32 ;  /* 0x000000066820723c */ /* 0x040fe20000041820 */
[----:B------:R-:W-:Y:S03]  /*39f0*/  PLOP3.LUT P2, PT, PT, PT, UP1, 0x80, 0x8 ;  /* 0x000000000008781c */ /* 0x000fe60003f4f018 */
[----:B------:R-:W-:Y:S02]  /*3a00*/  IMAD.MOV.U32 R0, RZ, RZ, R2 ;  /* 0x000000ffff007224 */ /* 0x000fe400078e0002 */
[----:B------:R-:W-:Y:S02]  /*3a10*/  FFMA.FTZ R2, R17, -UR13, R111 ;  /* 0x8000000d11027c23 */ /* 0x000fe4000801006f */
[----:B------:R-:W-:Y:S01]  /*3a20*/  MUFU.TANH R73, R20 ;  /* 0x0000001400497308 */ /* 0x000fe20000002400 */
[----:B------:R-:W-:Y:S01]  /*3a30*/  IABS R14, R14 ;  /* 0x0000000e000e7213 */ /* 0x000fe20000000000 */
[----:B------:R-:W-:Y:S01]  /*3a40*/  FMUL.FTZ R24, R24, UR10 ;  /* 0x0000000a18187c20 */ /* 0x000fe20008410000 */
[----:B------:R-:W-:Y:S01]  /*3a50*/  IABS R4, R4 ;  /* 0x0000000400047213 */ /* 0x000fe20000000000 */
[----:B------:R-:W-:Y:S01]  /*3a60*/  FMUL.FTZ R25, R25, UR10 ;  /* 0x0000000a19197c20 */ /* 0x000fe20008410000 */
[----:B------:R-:W-:Y:S01]  /*3a70*/  I2FP.F32.S32 R100, R0 ;  /* 0x0000000000647245 */ /* 0x000fe20000201400 */
[----:B------:R-:W-:Y:S01]  /*3a80*/  FMUL.FTZ R23, R23, UR10 ;  /* 0x0000000a17177c20 */ /* 0x000fe20008410000 */
[----:B------:R-:W-:Y:S03]  /*3a90*/  IADD3 R6, PT, PT, R127, -0x37, RZ ;  /* 0xffffffc97f067810 */ /* 0x000fe60007ffe0ff */
[----:B------:R-:W-:Y:S01]  /*3aa0*/  MUFU.TANH R212, R24 ;  /* 0x0000001800d47308 */ /* 0x000fe20000002400 */
[----:B------:R-:W-:Y:S02]  /*3ab0*/  @P2 VIADD R16, R9, 0x9 ;  /* 0x0000000909102836 */ /* 0x000fe40000000000 */
[----:B------:R-:W-:Y:S01]  /*3ac0*/  FFMA.FTZ R0, R100, -UR13, R69 ;  /* 0x8000000d64007c23 */ /* 0x000fe20008010045 */
[----:B------:R-:W-:Y:S01]  /*3ad0*/  PLOP3.LUT P2, PT, PT, PT, UP1, 0x80, 0x8 ;  /* 0x000000000008781c */ /* 0x000fe20003f4f018 */
[----:B------:R-:W-:Y:S01]  /*3ae0*/  FMUL.FTZ R22, R22, UR10 ;  /* 0x0000000a16167c20 */ /* 0x000fe20008410000 */
[----:B------:R-:W-:Y:S01]  /*3af0*/  FMUL.FTZ R33, R33, UR10 ;  /* 0x0000000a21217c20 */ /* 0x000fe20008410000 */
[----:B------:R-:W-:Y:S01]  /*3b00*/  FMUL.FTZ R32, R32, UR10 ;  /* 0x0000000a20207c20 */ /* 0x000fe20008410000 */
[----:B------:R-:W-:Y:S02]  /*3b10*/  FMUL.FTZ R34, R34, UR10 ;  /* 0x0000000a22227c20 */ /* 0x000fe40008410000 */
[----:B------:R1:W2:Y:S01]  /*3b20*/  MUFU.TANH R197, R22 ;  /* 0x0000001600c57308 */ /* 0x0002a20000002400 */
        /* <DEDUP_REMOVED lines=8> */
[----:B------:R-:W-:Y:S09]  /*3bb0*/  @P2 ISETP.GE.AND P2, PT, R16, UR36, PT ;  /* 0x0000002410002c0c */ /* 0x000ff2000bf46270 */
[----:B------:R-:W2:Y:S01]  /*3bc0*/  MUFU.TANH R228, R26 ;  /* 0x0000001a00e47308 */ /* 0x000ea20000002400 */
[----:B-1----:R-:W-:Y:S05]  /*3bd0*/  VIADD R22, R127, 0xffffffd0 ;  /* 0xffffffd07f167836 */ /* 0x002fea0000000000 */
[----:B------:R-:W-:Y:S04]  /*3be0*/  IABS R22, R22 ;  /* 0x0000001600167213 */ /* 0x000fe80000000000 */
[----:B------:R1:W-:Y:S01]  /*3bf0*/  MUFU.TANH R248, R33 ;  /* 0x0000002100f87308 */ /* 0x0003e20000002400 */
[----:B------:R-:W-:Y:S09]  /*3c00*/  I2FP.F32.S32 R22, R22 ;  /* 0x0000001600167245 */ /* 0x000ff20000201400 */
[----:B------:R-:W-:Y:S10]  /*3c10*/  MUFU.TANH R210, R25 ;  /* 0x0000001900d27308 */ /* 0x000ff40000002400 */
[----:B------:R2:W-:Y:S01]  /*3c20*/  MUFU.TANH R250, R32 ;  /* 0x0000002000fa7308 */ /* 0x0005e20000002400 */
[----:B-1----:R-:W3:Y:S01]  /*3c30*/  LDL R33, [R1+0x18] ;  /* 0x0000180001217983 */ /* 0x002ee20000100800 */
[C---:B----4-:R-:W-:Y:S01]  /*3c40*/  FSETP.NEU.FTZ.AND P3, PT, R71.reuse, -INF , PT ;  /* 0xff8000004700780b */ /* 0x050fe20003f7d000 */
[----:B------:R-:W-:Y:S07]  /*3c50*/  FMUL.FTZ R8, R71, 1.4426950216293334961 ;  /* 0x3fb8aa3b47087820 */ /* 0x000fee0000410000 */
[----:B------:R-:W1:Y:S01]  /*3c60*/  MUFU.TANH R185, R34 ;  /* 0x0000002200b97308 */ /* 0x000e620000002400 */
[----:B------:R-:W-:Y:S02]  /*3c70*/  FSEL R8, R8, RZ, P3 ;  /* 0x000000ff08087208 */ /* 0x000fe40001800000 */
[----:B------:R-:W-:Y:S07]  /*3c80*/  PLOP3.LUT P3, PT, PT, PT, UP1, 0x80, 0x8 ;  /* 0x000000000008781c */ /* 0x000fee0003f6f018 */
[----:B------:R-:W-:Y:S01]  /*3c90*/  MUFU.TANH R182, R35 ;  /* 0x0000002300b67308 */ /* 0x000fe20000002400 */
[----:B--2---:R-:W2:Y:S01]  /*3ca0*/  LDL R32, [R1+0x1c] ;  /* 0x00001c0001207983 */ /* 0x004ea20000100800 */
[C---:B---3--:R-:W-:Y:S01]  /*3cb0*/  FSETP.NEU.FTZ.AND P0, PT, R68.reuse, -INF , PT ;  /* 0xff8000004400780b */ /* 0x048fe20003f1d000 */
[----:B------:R-:W-:Y:S01]  /*3cc0*/  FMUL.FTZ R3, R68, 1.4426950216293334961 ;  /* 0x3fb8aa3b44037820 */ /* 0x000fe20000410000 */
[--C-:B------:R-:W-:Y:S01]  /*3cd0*/  FFMA.FTZ R15, R12, UR9, -R8.reuse ;  /* 0x000000090c0f7c23 */ /* 0x100fe20008010808 */
[----:B------:R-:W-:Y:S02]  /*3ce0*/  I2FP.F32.S32 R12, R14 ;  /* 0x0000000e000c7245 */ /* 0x000fe40000201400 */
[----:B------:R-:W-:Y:S03]  /*3cf0*/  I2FP.F32.S32 R14, R4 ;  /* 0x00000004000e7245 */ /* 0x000fe60000201400 */
[----:B------:R3:W-:Y:S01]  /*3d00*/  MUFU.EX2 R121, R15 ;  /* 0x0000000f00797308 */ /* 0x0007e20000000800 */
[----:B------:R-:W-:Y:S02]  /*3d10*/  FSEL R3, R3, RZ, P0 ;  /* 0x000000ff03037208 */ /* 0x000fe40000000000 */
[----:B------:R-:W-:Y:S07]  /*3d20*/  PLOP3.LUT P0, PT, PT, PT, UP1, 0x80, 0x8 ;  /* 0x000000000008781c */ /* 0x000fee0003f0f018 */
[----:B------:R-:W-:Y:S01]  /*3d30*/  MUFU.TANH R206, R28 ;  /* 0x0000001c00ce7308 */ /* 0x000fe20000002400 */
[----:B------:R-:W-:Y:S01]  /*3d40*/  @P3 FSEL R2, R2, -INF , !P5 ;  /* 0xff80000002023808 */ /* 0x000fe20006800000 */
[----:B------:R-:W-:Y:S01]  /*3d50*/  FFMA.FTZ R4, R10, UR9, -R3 ;  /* 0x000000090a047c23 */ /* 0x000fe20008010803 */
[----:B------:R-:W-:Y:S01]  /*3d60*/  PLOP3.LUT P3, PT, PT, PT, UP1, 0x80, 0x8 ;  /* 0x000000000008781c */ /* 0x000fe20003f6f018 */
[----:B------:R-:W-:Y:S02]  /*3d70*/  FFMA.FTZ R10, R12, -UR13, R223 ;  /* 0x8000000d0c0a7c23 */ /* 0x000fe400080100df */
[----:B------:R-:W-:Y:S04]  /*3d80*/  FFMA.FTZ R2, R2, UR9, -R8 ;  /* 0x0000000902027c23 */ /* 0x000fe80008010808 */
[----:B------:R4:W-:Y:S01]  /*3d90*/  MUFU.EX2 R71, R4 ;  /* 0x0000000400477308 */ /* 0x0009e20000000800 */
[----:B---3--:R-:W-:Y:S01]  /*3da0*/  VIADD R15, R127, 0xffffffd1 ;  /* 0xffffffd17f0f7836 */ /* 0x008fe20000000000 */
[----:B------:R-:W-:Y:S08]  /*3db0*/  @P0 FSEL R0, R0, -INF , !P5 ;  /* 0xff80000000000808 */ /* 0x000ff00006800000 */
[----:B------:R3:W2:Y:S01]  /*3dc0*/  MUFU.EX2 R80, R2 ;  /* 0x0000000200507308 */ /* 0x0006a20000000800 */
[----:B------:R-:W-:Y:S02]  /*3dd0*/  PLOP3.LUT P0, PT, PT, PT, UP1, 0x80, 0x8 ;  /* 0x000000000008781c */ /* 0x000fe40003f0f018 */
[----:B------:R-:W-:Y:S01]  /*3de0*/  @P3 FSEL R10, R10, -INF , !P5 ;  /* 0xff8000000a0a3808 */ /* 0x000fe20006800000 */
[----:B------:R-:W-:Y:S01]  /*3df0*/  FFMA.FTZ R0, R0, UR9, -R3 ;  /* 0x0000000900007c23 */ /* 0x000fe20008010803 */
[----:B------:R-:W-:Y:S05]  /*3e00*/  FSETP.NEU.FTZ.AND P3, PT, R76, -INF , PT ;  /* 0xff8000004c00780b */ /* 0x000fea0003f7d000 */
[----:B------:R-:W1:Y:S01]  /*3e10*/  MUFU.TANH R221, R30 ;  /* 0x0000001e00dd7308 */ /* 0x000e620000002400 */
[----:B------:R-:W-:Y:S01]  /*3e20*/  IABS R15, R15 ;  /* 0x0000000f000f7213 */ /* 0x000fe20000000000 */
[----:B----4-:R-:W-:Y:S03]  /*3e30*/  FFMA.FTZ R4, R14, -UR13, R235 ;  /* 0x8000000d0e047c23 */ /* 0x010fe600080100eb */
[----:B------:R-:W-:Y:S02]  /*3e40*/  I2FP.F32.S32 R15, R15 ;  /* 0x0000000f000f7245 */ /* 0x000fe40000201400 */
[----:B------:R-:W-:Y:S03]  /*3e50*/  @P0 FSEL R4, R4, -INF , !P5 ;  /* 0xff80000004040808 */ /* 0x000fe60006800000 */
[----:B------:R4:W-:Y:S01]  /*3e60*/  MUFU.EX2 R68, R0 ;  /* 0x0000000000447308 */ /* 0x0009e20000000800 */
[----:B------:R-:W-:Y:S01]  /*3e70*/  PLOP3.LUT P0, PT, PT, PT, UP1, 0x80, 0x8 ;  /* 0x000000000008781c */ /* 0x000fe20003f0f018 */
[----:B---3--:R-:W-:Y:S08]  /*3e80*/  FMUL.FTZ R2, R76, 1.4426950216293334961 ;  /* 0x3fb8aa3b4c027820 */ /* 0x008ff00000410000 */
[----:B------:R-:W-:Y:S01]  /*3e90*/  MUFU.TANH R203, R29 ;  /* 0x0000001d00cb7308 */ /* 0x000fe20000002400 */
[----:B------:R-:W-:Y:S02]  /*3ea0*/  FSEL R2, R2, RZ, P3 ;  /* 0x000000ff02027208 */ /* 0x000fe40001800000 */
[----:B------:R-:W-:Y:S03]  /*3eb0*/  PLOP3.LUT P3, PT, PT, PT, UP1, 0x80, 0x8 ;  /* 0x000000000008781c */ /* 0x000fe60003f6f018 */
[----:B------:R-:W-:Y:S01]  /*3ec0*/  FFMA.FTZ R16, R5, UR9, -R2 ;  /* 0x0000000905107c23 */ /* 0x000fe20008010802 */
[----:B------:R-:W-:Y:S01]  /*3ed0*/  FFMA.FTZ R5, R13, -UR13, R234 ;  /* 0x8000000d0d057c23 */ /* 0x000fe200080100ea */
[----:B----4-:R-:W-:Y:S01]  /*3ee0*/  IADD3 R0, PT, PT, R127, 0x11, RZ ;  /* 0x000000117f007810 */ /* 0x010fe20007ffe0ff */
[----:B------:R-:W-:Y:S01]  /*3ef0*/  FFMA.FTZ R10, R10, UR9, -R2 ;  /* 0x000000090a0a7c23 */ /* 0x000fe20008010802 */
[----:B------:R3:W-:Y:S01]  /*3f00*/  MUFU.EX2 R204, R16 ;  /* 0x0000001000cc7308 */ /* 0x0007e20000000800 */
[----:B------:R-:W-:Y:S01]  /*3f10*/  FFMA.FTZ R13, R15, -UR13, R75 ;  /* 0x8000000d0f0d7c23 */ /* 0x000fe2000801004b */
[----:B------:R-:W-:Y:S01]  /*3f20*/  IABS R0, R0 ;  /* 0x0000000000007213 */ /* 0x000fe20000000000 */
[----:B------:R-:W-:Y:S01]  /*3f30*/  @P0 VIADD R21, R9, 0x10 ;  /* 0x0000001009150836 */ /* 0x000fe20000000000 */
[----:B------:R-:W-:Y:S06]  /*3f40*/  PLOP3.LUT P0, PT, PT, PT, UP1, 0x80, 0x8 ;  /* 0x000000000008781c */ /* 0x000fec0003f0f018 */
[----:B------:R4:W-:Y:S01]  /*3f50*/  MUFU.EX2 R202, R10 ;  /* 0x0000000a00ca7308 */ /* 0x0009e20000000800 */
[----:B------:R-:W-:Y:S01]  /*3f60*/  I2FP.F32.S32 R20, R0 ;  /* 0x0000000000147245 */ /* 0x000fe20000201400 */
[----:B------:R-:W-:Y:S01]  /*3f70*/  FFMA.FTZ R15, R15, -UR13, R197 ;  /* 0x8000000d0f0f7c23 */ /* 0x000fe200080100c5 */
[----:B------:R-:W-:Y:S01]  /*3f80*/  LEA R126, R102, UR4, 0x1 ;  /* 0x00000004667e7c11 */ /* 0x000fe2000f8e08ff */
[----:B------:R-:W-:Y:S06]  /*3f90*/  IMAD.MOV.U32 R102, RZ, RZ, 0x10 ;  /* 0x00000010ff667424 */ /* 0x000fec00078e00ff */
[----:B------:R-:W-:Y:S01]  /*3fa0*/  MUFU.TANH R219, R31 ;  /* 0x0000001f00db7308 */ /* 0x000fe20000002400 */
[----:B------:R-:W-:Y:S01]  /*3fb0*/  VIADD R130, R126, 0x12040 ;  /* 0x000120407e827836 */ /* 0x000fe20000000000 */
[----:B------:R-:W-:Y:S02]  /*3fc0*/  SEL R102, R102, 0xfffffff0, !P1 ;  /* 0xfffffff066667807 */ /* 0x000fe40004800000 */
[----:B------:R-:W-:Y:S06]  /*3fd0*/  @P0 FSEL R13, R13, -INF , !P6 ;  /* 0xff8000000d0d0808 */ /* 0x000fec0007000000 */
[----:B------:R-:W1:Y:S01]  /*3fe0*/  MUFU.TANH R226, R27 ;  /* 0x0000001b00e27308 */ /* 0x000e620000002400 */
[----:B------:R-:W-:Y:S02]  /*3ff0*/  PLOP3.LUT P0, PT, PT, PT, UP1, 0x80, 0x8 ;  /* 0x000000000008781c */ /* 0x000fe40003f0f018 */
[----:B------:R-:W-:Y:S02]  /*4000*/  IADD3 R133, PT, PT, R102, R126, RZ ;  /* 0x0000007e66857210 */ /* 0x000fe40007ffe0ff */
[C---:B------:R-:W-:Y:S01]  /*4010*/  FSETP.NEU.FTZ.AND P5, PT, R18.reuse, -INF , PT ;  /* 0xff8000001200780b */ /* 0x040fe20003fbd000 */
[----:B------:R-:W-:Y:S01]  /*4020*/  FMUL.FTZ R14, R18, 1.4426950216293334961 ;  /* 0x3fb8aa3b120e7820 */ /* 0x000fe20000410000 */
[----:B------:R-:W-:Y:S04]  /*4030*/  IADD3 R18, PT, PT, R127, 0x10, RZ ;  /* 0x000000107f127810 */ /* 0x000fe80007ffe0ff */
[----:B------:R-:W-:Y:S01]  /*4040*/  FSEL R0, R14, RZ, P5 ;  /* 0x000000ff0e007208 */ /* 0x000fe20002800000 */
[C---:B------:R-:W-:Y:S01]  /*4050*/  FFMA.FTZ R14, R20.reuse, -UR13, R222 ;  /* 0x8000000d140e7c23 */ /* 0x040fe200080100de */
[----:B------:R-:W-:Y:S01]  /*4060*/  PLOP3.LUT P5, PT, PT, PT, UP1, 0x80, 0x8 ;  /* 0x000000000008781c */ /* 0x000fe20003faf018 */
[----:B------:R-:W-:Y:S01]  /*4070*/  FFMA.FTZ R20, R20, -UR13, R228 ;  /* 0x8000000d14147c23 */ /* 0x000fe200080100e4 */
[----:B---3--:R-:W-:Y:S01]  /*4080*/  IABS R16, R18 ;  /* 0x0000001200107213 */ /* 0x008fe20000000000 */
[--C-:B----4-:R-:W-:Y:S01]  /*4090*/  FFMA.FTZ R10, R4, UR9, -R0.reuse ;  /* 0x00000009040a7c23 */ /* 0x110fe20008010800 */
[----:B------:R-:W-:Y:S01]  /*40a0*/  @P3 FSEL R14, R14, -INF , !P6 ;  /* 0xff8000000e0e3808 */ /* 0x000fe20007000000 */
[----:B------:R-:W-:Y:S01]  /*40b0*/  FFMA.FTZ R11, R11, UR9, -R0 ;  /* 0x000000090b0b7c23 */ /* 0x000fe20008010800 */
[----:B------:R-:W-:Y:S01]  /*40c0*/  PLOP3.LUT P3, PT, PT, PT, UP1, 0x80, 0x8 ;  /* 0x000000000008781c */ /* 0x000fe20003f6f018 */
[----:B------:R-:W-:Y:S01]  /*40d0*/  IMAD.MOV.U32 R4, RZ, RZ, R16 ;  /* 0x000000ffff047224 */ /* 0x000fe200078e0010 */
[----:B------:R3:W-:Y:S01]  /*40e0*/  MUFU.EX2 R215, R10 ;  /* 0x0000000a00d77308 */ /* 0x0007e20000000800 */
[----:B------:R-:W-:Y:S01]  /*40f0*/  FFMA.FTZ R14, R14, UR9, -R2 ;  /* 0x000000090e0e7c23 */ /* 0x000fe20008010802 */
[----:B------:R-:W-:Y:S02]  /*4100*/  VIADD R18, R127, 0x9 ;  /* 0x000000097f127836 */ /* 0x000fe40000000000 */
[----:B------:R-:W-:Y:S01]  /*4110*/  FFMA.FTZ R16, R19, -UR13, R200 ;  /* 0x8000000d13107c23 */ /* 0x000fe200080100c8 */
[----:B------:R-:W-:Y:S05]  /*4120*/  I2FP.F32.S32 R24, R4 ;  /* 0x0000000400187245 */ /* 0x000fea0000201400 */
[----:B------:R4:W-:Y:S01]  /*4130*/  MUFU.EX2 R218, R11 ;  /* 0x0000000b00da7308 */ /* 0x0009e20000000800 */
[----:B------:R-:W-:Y:S02]  /*4140*/  @P5 FSEL R5, R5, -INF , !P6 ;  /* 0xff80000005055808 */ /* 0x000fe40007000000 */
[----:B------:R-:W-:Y:S01]  /*4150*/  PLOP3.LUT P5, PT, PT, PT, UP1, 0x80, 0x8 ;  /* 0x000000000008781c */ /* 0x000fe20003faf018 */
[----:B------:R-:W-:Y:S06]  /*4160*/  FFMA.FTZ R4, R24, -UR13, R220 ;  /* 0x8000000d18047c23 */ /* 0x000fec00080100dc */
[----:B------:R-:W-:Y:S01]  /*4170*/  MUFU.EX2 R194, R14 ;  /* 0x0000000e00c27308 */ /* 0x000fe20000000800 */
[----:B------:R-:W-:Y:S02]  /*4180*/  @P3 ISETP.GE.AND P3, PT, R21, UR36, PT ;  /* 0x0000002415003c0c */ /* 0x000fe4000bf66270 */
[----:B------:R-:W-:Y:S01]  /*4190*/  IABS R21, R6 ;  /* 0x0000000600157213 */ /* 0x000fe20000000000 */
[----:B---3--:R-:W-:Y:S01]  /*41a0*/  FFMA.FTZ R10, R12, -UR13, R233 ;  /* 0x8000000d0c0a7c23 */ /* 0x008fe200080100e9 */
[----:B------:R-:W-:Y:S01]  /*41b0*/  @P0 FSEL R4, R4, -INF , !P2 ;  /* 0xff80000004040808 */ /* 0x000fe20005000000 */
[----:B------:R-:W-:Y:S01]  /*41c0*/  FFMA.FTZ R12, R17, -UR13, R198 ;  /* 0x8000000d110c7c23 */ /* 0x000fe200080100c6 */
[----:B------:R-:W-:Y:S01]  /*41d0*/  PLOP3.LUT P0, PT, PT, PT, UP1, 0x80, 0x8 ;  /* 0x000000000008781c */ /* 0x000fe20003f0f018 */
[----:B------:R-:W-:Y:S01]  /*41e0*/  FFMA.FTZ R17, R5, UR9, -R0 ;  /* 0x0000000905117c23 */ /* 0x000fe20008010800 */
[----:B------:R-:W-:Y:S01]  /*41f0*/  I2FP.F32.S32 R21, R21 ;  /* 0x0000001500157245 */ /* 0x000fe20000201400 */
[----:B------:R-:W-:Y:S01]  /*4200*/  FFMA.FTZ R4, R4, UR9, -R2 ;  /* 0x0000000904047c23 */ /* 0x000fe20008010802 */
[----:B------:R-:W-:Y:S01]  /*4210*/  @P5 FSEL R16, R16, -INF , !P6 ;  /* 0xff80000010105808 */ /* 0x000fe20007000000 */
[----:B----4-:R-:W-:Y:S01]  /*4220*/  FFMA.FTZ R11, R22, -UR13, R74 ;  /* 0x8000000d160b7c23 */ /* 0x010fe2000801004a */
[----:B------:R-:W-:Y:S01]  /*4230*/  PLOP3.LUT P6, PT, PT, PT, UP1, 0x80, 0x8 ;  /* 0x000000000008781c */ /* 0x000fe20003fcf018 */
[----:B------:R3:W-:Y:S01]  /*4240*/  MUFU.EX2 R193, R4 ;  /* 0x0000000400c17308 */ /* 0x0007e20000000800 */
[----:B------:R-:W-:Y:S01]  /*4250*/  PLOP3.LUT P5, PT, PT, PT, UP1, 0x80, 0x8 ;  /* 0x000000000008781c */ /* 0x000fe20003faf018 */
[--C-:B------:R-:W-:Y:S08]  /*4260*/  FFMA.FTZ R16, R16, UR9, -R3.reuse ;  /* 0x0000000910107c23 */ /* 0x100ff00008010803 */
[----:B------:R4:W-:Y:S01]  /*4270*/  MUFU.EX2 R214, R17 ;  /* 0x0000001100d67308 */ /* 0x0009e20000000800 */
[----:B------:R-:W-:Y:S02]  /*4280*/  @P0 FSEL R12, R12, -INF , !P2 ;  /* 0xff8000000c0c0808 */ /* 0x000fe40005000000 */
[----:B------:R-:W-:Y:S07]  /*4290*/  PLOP3.LUT P0, PT, PT, PT, UP1, 0x80, 0x8 ;  /* 0x000000000008781c */ /* 0x000fee0003f0f018 */
[----:B------:R-:W-:Y:S01]  /*42a0*/  MUFU.EX2 R171, R16 ;  /* 0x0000001000ab7308 */ /* 0x000fe20000000800 */
[----:B------:R-:W-:Y:S01]  /*42b0*/  FFMA.FTZ R12, R12, UR9, -R3 ;  /* 0x000000090c0c7c23 */ /* 0x000fe20008010803 */
[----:B------:R-:W-:Y:S02]  /*42c0*/  @P6 FSEL R10, R10, -INF , !P2 ;  /* 0xff8000000a0a6808 */ /* 0x000fe40005000000 */
[----:B------:R-:W-:Y:S01]  /*42d0*/  PLOP3.LUT P6, PT, PT, PT, UP1, 0x80, 0x8 ;  /* 0x000000000008781c */ /* 0x000fe20003fcf018 */
[----:B---3--:R-:W3:Y:S01]  /*42e0*/  LDSM.16.M88.4 R4, [R117+0x6800] ;  /* 0x006800007504783b */ /* 0x008ee20000000200 */
[----:B------:R-:W-:Y:S01]  /*42f0*/  @P5 FSEL R11, R11, -INF , !P2 ;  /* 0xff8000000b0b5808 */ /* 0x000fe20005000000 */
[----:B------:R-:W-:Y:S01]  /*4300*/  FFMA.FTZ R14, R10, UR9, -R0 ;  /* 0x000000090a0e7c23 */ /* 0x000fe20008010800 */
[----:B------:R-:W-:Y:S02]  /*4310*/  PLOP3.LUT P5, PT, PT, PT, UP1, 0x80, 0x8 ;  /* 0x000000000008781c */ /* 0x000fe40003faf018 */
[----:B------:R-:W2:Y:S01]  /*4320*/  MUFU.EX2 R170, R12 ;  /* 0x0000000c00aa7308 */ /* 0x000ea20000000800 */
[----:B------:R-:W-:Y:S01]  /*4330*/  IABS R10, R18 ;  /* 0x00000012000a7213 */ /* 0x000fe20000000000 */
[----:B------:R-:W-:Y:S01]  /*4340*/  FFMA.FTZ R11, R11, UR9, -R8 ;  /* 0x000000090b0b7c23 */ /* 0x000fe20008010808 */
[----:B------:R-:W-:Y:S07]  /*4350*/  PLOP3.LUT P2, PT, PT, PT, UP1, 0x80, 0x8 ;  /* 0x000000000008781c */ /* 0x000fee0003f4f018 */
[----:B------:R1:W-:Y:S01]  /*4360*/  MUFU.EX2 R213, R14 ;  /* 0x0000000e00d57308 */ /* 0x0003e20000000800 */
[----:B------:R-:W-:Y:S01]  /*4370*/  I2FP.F32.S32 R19, R10 ;  /* 0x0000000a00137245 */ /* 0x000fe20000201400 */
[----:B------:R-:W-:Y:S02]  /*4380*/  VIADD R10, R127, 0xffffffc8 ;  /* 0xffffffc87f0a7836 */ /* 0x000fe40000000000 */
[----:B------:R-:W-:Y:S01]  /*4390*/  @P6 VIADD R18, R9, 0x11 ;  /* 0x0000001109126836 */ /* 0x000fe20000000000 */
[----:B------:R-:W-:Y:S05]  /*43a0*/  PLOP3.LUT P6, PT, PT, PT, UP1, 0x80, 0x8 ;  /* 0x000000000008781c */ /* 0x000fea0003fcf018 */
[----:B------:R1:W-:Y:S01]  /*43b0*/  MUFU.EX2 R78, R11 ;  /* 0x0000000b004e7308 */ /* 0x0003e20000000800 */
[----:B------:R-:W-:Y:S01]  /*43c0*/  IABS R10, R10 ;  /* 0x0000000a000a7213 */ /* 0x000fe20000000000 */
[----:B----4-:R-:W-:Y:S01]  /*43d0*/  FFMA.FTZ R17, R19, -UR13, R212 ;  /* 0x8000000d13117c23 */ /* 0x010fe200080100d4 */
[----:B------:R-:W-:Y:S02]  /*43e0*/  @P5 IADD3 R23, PT, PT, R9, 0x18, RZ ;  /* 0x0000001809175810 */ /* 0x000fe40007ffe0ff */
[----:B------:R-:W-:Y:S02]  /*43f0*/  PLOP3.LUT P5, PT, PT, PT, UP1, 0x80, 0x8 ;  /* 0x000000000008781c */ /* 0x000fe40003faf018 */
[----:B------:R-:W-:Y:S01]  /*4400*/  @P2 FSEL R15, R15, -INF , !P3 ;  /* 0xff8000000f0f2808 */ /* 0x000fe20005800000 */
[C---:B-1----:R-:W-:Y:S01]  /*4410*/  FFMA.FTZ R14, R21.reuse, -UR13, R73 ;  /* 0x8000000d150e7c23 */ /* 0x042fe20008010049 */
[----:B------:R-:W-:Y:S01]  /*4420*/  PLOP3.LUT P2, PT, PT, PT, UP1, 0x80, 0x8 ;  /* 0x000000000008781c */ /* 0x000fe20003f4f018 */
[----:B------:R-:W-:Y:S01]  /*4430*/  FFMA.FTZ R21, R21, -UR13, R185 ;  /* 0x8000000d15157c23 */ /* 0x000fe200080100b9 */
[----:B------:R-:W-:Y:S01]  /*4440*/  @P6 ISETP.GE.AND P6, PT, R18, UR36, PT ;  /* 0x0000002412006c0c */ /* 0x000fe2000bfc6270 */
[--C-:B------:R-:W-:Y:S01]  /*4450*/  FFMA.FTZ R18, R13, UR9, -R8.reuse ;  /* 0x000000090d127c23 */ /* 0x100fe20008010808 */
[----:B------:R-:W-:Y:S01]  /*4460*/  @P0 FSEL R14, R14, -INF , !P3 ;  /* 0xff8000000e0e0808 */ /* 0x000fe20005800000 */
[----:B------:R-:W-:Y:S01]  /*4470*/  FFMA.FTZ R15, R15, UR9, -R3 ;  /* 0x000000090f0f7c23 */ /* 0x000fe20008010803 */
[----:B------:R-:W-:Y:S01]  /*4480*/  PLOP3.LUT P0, PT, PT, PT, UP1, 0x80, 0x8 ;  /* 0x000000000008781c */ /* 0x000fe20003f0f018 */
[----:B------:R1:W-:Y:S02]  /*4490*/  MUFU.EX2 R79, R18 ;  /* 0x00000012004f7308 */ /* 0x0003e40000000800 */
[----:B------:R-:W-:Y:S01]  /*44a0*/  @P5 FSEL R17, R17, -INF , !P3 ;  /* 0xff80000011115808 */ /* 0x000fe20005800000 */
[----:B------:R-:W-:Y:S01]  /*44b0*/  FFMA.FTZ R14, R14, UR9, -R8 ;  /* 0x000000090e0e7c23 */ /* 0x000fe20008010808 */
[----:B------:R-:W-:Y:S06]  /*44c0*/  PLOP3.LUT P5, PT, PT, PT, UP1, 0x80, 0x8 ;  /* 0x000000000008781c */ /* 0x000fec0003faf018 */
[----:B------:R-:W-:Y:S01]  /*44d0*/  MUFU.EX2 R168, R15 ;  /* 0x0000000f00a87308 */ /* 0x000fe20000000800 */
[----:B------:R-:W-:Y:S01]  /*44e0*/  @P2 ISETP.GE.AND P2, PT, R23, UR36, PT ;  /* 0x0000002417002c0c */ /* 0x000fe2000bf46270 */
[----:B------:R-:W-:Y:S01]  /*44f0*/  FFMA.FTZ R17, R17, UR9, -R2 ;  /* 0x0000000911117c23 */ /* 0x000fe20008010802 */
[----:B------:R-:W-:Y:S07]  /*4500*/  FFMA.FTZ R11, R19, -UR13, R221 ;  /* 0x8000000d130b7c23 */ /* 0x000fee00080100dd */
[----:B------:R4:W-:Y:S01]  /*4510*/  MUFU.EX2 R77, R14 ;  /* 0x0000000e004d7308 */ /* 0x0009e20000000800 */
[-C--:B---3--:R-:W-:Y:S03]  /*4520*/  HMMA.16816.F32.BF16 R36, R104, R4.reuse, R36 ;  /* 0x000000046824723c */ /* 0x088fe60000041824 */
[----:B------:R-:W-:Y:S06]  /*4530*/  @P0 FSEL R20, R20, -INF , !P3 ;  /* 0xff80000014140808 */ /* 0x000fec0005800000 */
[----:B------:R-:W-:Y:S01]  /*4540*/  MUFU.EX2 R181, R17 ;  /* 0x0000001100b57308 */ /* 0x000fe20000000800 */
[----:B------:R-:W-:Y:S02]  /*4550*/  PLOP3.LUT P3, PT, PT, PT, UP1, 0x80, 0x8 ;  /* 0x000000000008781c */ /* 0x000fe40003f6f018 */
[----:B------:R-:W-:Y:S01]  /*4560*/  PLOP3.LUT P0, PT, PT, PT, UP1, 0x80, 0x8 ;  /* 0x000000000008781c */ /* 0x000fe20003f0f018 */
[C---:B------:R-:W-:Y:S04]  /*4570*/  HMMA.16816.F32.BF16 R40, R112.reuse, R4, R40 ;  /* 0x000000047028723c */ /* 0x040fe80000041828 */
[----:B-1----:R-:W-:Y:S01]  /*4580*/  I2FP.F32.S32 R18, R10 ;  /* 0x0000000a00127245 */ /* 0x002fe20000201400 */
[----:B------:R-:W-:Y:S01]  /*4590*/  @P5 VIADD R13, R9, 0x19 ;  /* 0x00000019090d5836 */ /* 0x000fe20000000000 */
[C---:B------:R-:W-:Y:S01]  /*45a0*/  IADD3 R10, PT, PT, R127.reuse, 0x8, RZ ;  /* 0x000000087f0a7810 */ /* 0x040fe20007ffe0ff */
[C---:B------:R-:W-:Y:S01]  /*45b0*/  VIADD R5, R127.reuse, 0x1 ;  /* 0x000000017f057836 */ /* 0x040fe20000000000 */
[----:B------:R-:W-:Y:S01]  /*45c0*/  PLOP3.LUT P5, PT, PT, PT, UP1, 0x80, 0x8 ;  /* 0x000000000008781c */ /* 0x000fe20003faf018 */
[----:B----4-:R-:W-:Y:S01]  /*45d0*/  VIADD R14, R127, 0xffffffc0 ;  /* 0xffffffc07f0e7836 */ /* 0x010fe20000000000 */
[----:B------:R-:W-:Y:S01]  /*45e0*/  @P3 ISETP.GE.AND P3, PT, R13, UR36, PT ;  /* 0x000000240d003c0c */ /* 0x000fe2000bf66270 */
[----:B------:R-:W-:Y:S01]  /*45f0*/  FFMA.FTZ R13, R18, -UR13, R72 ;  /* 0x8000000d120d7c23 */ /* 0x000fe20008010048 */
[----:B------:R-:W-:Y:S01]  /*4600*/  IABS R4, R10 ;  /* 0x0000000a00047213 */ /* 0x000fe20000000000 */
[----:B------:R-:W-:Y:S01]  /*4610*/  FMUL.FTZ R36, R36, UR10 ;  /* 0x0000000a24247c20 */ /* 0x000fe20008410000 */
[----:B------:R-:W-:Y:S01]  /*4620*/  IABS R5, R5 ;  /* 0x0000000500057213 */ /* 0x000fe20000000000 */
[-C--:B------:R-:W-:Y:S02]  /*4630*/  HMMA.16816.F32.BF16 R44, R112, R6.reuse, R44 ;  /* 0x00000006702c723c */ /* 0x080fe4000004182c */
[----:B------:R-:W-:Y:S01]  /*4640*/  MUFU.TANH R246, R36 ;  /* 0x0000002400f67308 */ /* 0x000fe20000002400 */
[----:B------:R-:W-:Y:S01]  /*4650*/  IMAD.MOV.U32 R16, RZ, RZ, R4 ;  /* 0x000000ffff107224 */ /* 0x000fe200078e0004 */
[----:B------:R-:W-:Y:S01]  /*4660*/  @P0 FSEL R13, R13, -INF , !P6 ;  /* 0xff8000000d0d0808 */ /* 0x000fe20007000000 */
[----:B------:R-:W-:Y:S01]  /*4670*/  FFMA.FTZ R4, R22, -UR13, R192 ;  /* 0x8000000d16047c23 */ /* 0x000fe200080100c0 */
[----:B------:R-:W-:Y:S01]  /*4680*/  PLOP3.LUT P0, PT, PT, PT, UP1, 0x80, 0x8 ;  /* 0x000000000008781c */ /* 0x000fe20003f0f018 */
[----:B------:R-:W-:Y:S01]  /*4690*/  IMAD.MOV.U32 R23, RZ, RZ, R5 ;  /* 0x000000ffff177224 */ /* 0x000fe200078e0005 */
[----:B------:R-:W-:Y:S01]  /*46a0*/  I2FP.F32.S32 R16, R16 ;  /* 0x0000001000107245 */ /* 0x000fe20000201400 */
[----:B------:R-:W-:Y:S01]  /*46b0*/  FFMA.FTZ R5, R24, -UR13, R226 ;  /* 0x8000000d18057c23 */ /* 0x000fe200080100e2 */
[----:B------:R-:W-:Y:S01]  /*46c0*/  @P5 FSEL R4, R4, -INF , !P6 ;  /* 0xff80000004045808 */ /* 0x000fe20007000000 */
[----:B------:R-:W-:Y:S01]  /*46d0*/  FFMA.FTZ R13, R13, UR9, -R8 ;  /* 0x000000090d0d7c23 */ /* 0x000fe20008010808 */
[----:B------:R-:W-:Y:S01]  /*46e0*/  PLOP3.LUT P5, PT, PT, PT, UP1, 0x80, 0x8 ;  /* 0x000000000008781c */ /* 0x000fe20003faf018 */
[----:B------:R-:W-:Y:S01]  /*46f0*/  FFMA.FTZ R10, R16, -UR13, R210 ;  /* 0x8000000d100a7c23 */ /* 0x000fe200080100d2 */
[----:B------:R-:W-:Y:S01]  /*4700*/  I2FP.F32.S32 R23, R23 ;  /* 0x0000001700177245 */ /* 0x000fe20000201400 */
[----:B------:R-:W-:Y:S01]  /*4710*/  MUFU.EX2 R76, R13 ;  /* 0x0000000d004c7308 */ /* 0x000fe20000000800 */
[----:B------:R-:W-:Y:S01]  /*4720*/  FFMA.FTZ R4, R4, UR9, -R3 ;  /* 0x0000000904047c23 */ /* 0x000fe20008010803 */
[----:B------:R-:W-:Y:S01]  /*4730*/  IADD3 R22, PT, PT, R127, -0x3f, RZ ;  /* 0xffffffc17f167810 */ /* 0x000fe20007ffe0ff */
[C---:B------:R-:W-:Y:S07]  /*4740*/  HMMA.16816.F32.BF16 R48, R104.reuse, R6, R48 ;  /* 0x000000066830723c */ /* 0x040fee0000041830 */
[----:B------:R1:W-:Y:S01]  /*4750*/  MUFU.EX2 R166, R4 ;  /* 0x0000000400a67308 */ /* 0x0003e20000000800 */
[----:B------:R-:W-:Y:S01]  /*4760*/  @P0 FSEL R10, R10, -INF , !P6 ;  /* 0xff8000000a0a0808 */ /* 0x000fe20007000000 */
[----:B------:R-:W-:Y:S01]  /*4770*/  FFMA.FTZ R12, R23, -UR13, R206 ;  /* 0x8000000d170c7c23 */ /* 0x000fe200080100ce */
[----:B------:R-:W-:Y:S01]  /*4780*/  PLOP3.LUT P0, PT, PT, PT, UP1, 0x80, 0x8 ;  /* 0x000000000008781c */ /* 0x000fe20003f0f018 */
[----:B------:R-:W-:Y:S01]  /*4790*/  FMUL.FTZ R38, R38, UR10 ;  /* 0x0000000a26267c20 */ /* 0x000fe20008410000 */
[----:B------:R-:W-:Y:S01]  /*47a0*/  @P5 FSEL R5, R5, -INF , !P6 ;  /* 0xff80000005055808 */ /* 0x000fe20007000000 */
[----:B------:R-:W-:Y:S01]  /*47b0*/  FFMA.FTZ R10, R10, UR9, -R2 ;  /* 0x000000090a0a7c23 */ /* 0x000fe20008010802 */
[----:B------:R-:W-:Y:S03]  /*47c0*/  PLOP3.LUT P5, PT, PT, PT, UP1, 0x80, 0x8 ;  /* 0x000000000008781c */ /* 0x000fe60003faf018 */
[----:B------:R-:W-:Y:S01]  /*47d0*/  MUFU.TANH R179, R38 ;  /* 0x0000002600b37308 */ /* 0x000fe20000002400 */
[----:B------:R-:W-:Y:S01]  /*47e0*/  IABS R22, R22 ;  /* 0x0000001600167213 */ /* 0x000fe20000000000 */
[----:B------:R-:W-:Y:S01]  /*47f0*/  FFMA.FTZ R5, R5, UR9, -R0 ;  /* 0x0000000905057c23 */ /* 0x000fe20008010800 */
[----:B------:R-:W-:Y:S01]  /*4800*/  PLOP3.LUT P6, PT, PT, PT, UP1, 0x80, 0x8 ;  /* 0x000000000008781c */ /* 0x000fe20003fcf018 */
[----:B------:R-:W-:Y:S01]  /*4810*/  FMUL.FTZ R40, R40, UR10 ;  /* 0x0000000a28287c20 */ /* 0x000fe20008410000 */
[----:B------:R-:W-:Y:S01]  /*4820*/  I2FP.F32.S32 R22, R22 ;  /* 0x0000001600167245 */ /* 0x000fe20000201400 */
[----:B------:R-:W-:Y:S01]  /*4830*/  IMAD.IADD R131, R126, 0x1, R33 ;  /* 0x000000017e837824 */ /* 0x000fe200078e0221 */
[----:B-1----:R-:W-:Y:S03]  /*4840*/  IABS R4, R127 ;  /* 0x0000007f00047213 */ /* 0x002fe60000000000 */
[----:B------:R1:W-:Y:S01]  /*4850*/  MUFU.EX2 R180, R10 ;  /* 0x0000000a00b47308 */ /* 0x0003e20000000800 */
[----:B------:R-:W-:Y:S01]  /*4860*/  @P0 FSEL R12, R12, -INF , !P2 ;  /* 0xff8000000c0c0808 */ /* 0x000fe20005000000 */
[----:B------:R-:W-:Y:S01]  /*4870*/  FFMA.FTZ R19, R22, -UR13, R250 ;  /* 0x8000000d16137c23 */ /* 0x000fe200080100fa */
[----:B------:R-:W-:Y:S07]  /*4880*/  PLOP3.LUT P0, PT, PT, PT, UP1, 0x80, 0x8 ;  /* 0x000000000008781c */ /* 0x000fee0003f0f018 */
[----:B------:R3:W-:Y:S01]  /*4890*/  MUFU.EX2 R195, R5 ;  /* 0x0000000500c37308 */ /* 0x0007e20000000800 */
[----:B------:R-:W-:Y:S01]  /*48a0*/  @P5 FSEL R11, R11, -INF , !P2 ;  /* 0xff8000000b0b5808 */ /* 0x000fe20005000000 */
[----:B------:R-:W-:Y:S01]  /*48b0*/  FFMA.FTZ R18, R18, -UR13, R182 ;  /* 0x8000000d12127c23 */ /* 0x000fe200080100b6 */
[----:B------:R-:W-:Y:S07]  /*48c0*/  PLOP3.LUT P5, PT, PT, PT, UP1, 0x80, 0x8 ;  /* 0x000000000008781c */ /* 0x000fee0003faf018 */
[----:B------:R-:W-:Y:S01]  /*48d0*/  MUFU.TANH R189, R40 ;  /* 0x0000002800bd7308 */ /* 0x000fe20000002400 */
[----:B------:R-:W-:Y:S01]  /*48e0*/  @P6 FSEL R19, R19, -INF , !P2 ;  /* 0xff80000013136808 */ /* 0x000fe20005000000 */
[----:B------:R-:W-:Y:S01]  /*48f0*/  FFMA.FTZ R20, R20, UR9, -R0 ;  /* 0x0000000914147c23 */ /* 0x000fe20008010800 */
[----:B------:R-:W-:Y:S01]  /*4900*/  PLOP3.LUT P6, PT, PT, PT, UP1, 0x80, 0x8 ;  /* 0x000000000008781c */ /* 0x000fe20003fcf018 */
[----:B------:R-:W-:Y:S01]  /*4910*/  FMUL.FTZ R48, R48, UR10 ;  /* 0x0000000a30307c20 */ /* 0x000fe20008410000 */
[----:B------:R-:W-:Y:S01]  /*4920*/  MOV R13, R4 ;  /* 0x00000004000d7202 */ /* 0x000fe20000000f00 */
[----:B------:R-:W-:Y:S01]  /*4930*/  FMUL.FTZ R50, R50, UR10 ;  /* 0x0000000a32327c20 */ /* 0x000fe20008410000 */
[----:B------:R-:W-:Y:S03]  /*4940*/  IABS R4, R14 ;  /* 0x0000000e00047213 */ /* 0x000fe60000000000 */
[----:B------:R4:W-:Y:S01]  /*4950*/  MUFU.EX2 R196, R20 ;  /* 0x0000001400c47308 */ /* 0x0009e20000000800 */
[----:B------:R-:W-:Y:S01]  /*4960*/  @P0 FSEL R21, R21, -INF , !P2 ;  /* 0xff80000015150808 */ /* 0x000fe20005000000 */
[----:B------:R-:W-:Y:S01]  /*4970*/  FMUL.FTZ R42, R42, UR10 ;  /* 0x0000000a2a2a7c20 */ /* 0x000fe20008410000 */
[----:B------:R-:W-:Y:S07]  /*4980*/  PLOP3.LUT P2, PT, PT, PT, UP1, 0x80, 0x8 ;  /* 0x000000000008781c */ /* 0x000fee0003f4f018 */
[----:B------:R-:W-:Y:S01]  /*4990*/  MUFU.TANH R240, R48 ;  /* 0x0000003000f07308 */ /* 0x000fe20000002400 */
[----:B------:R-:W-:Y:S01]  /*49a0*/  I2FP.F32.S32 R27, R13 ;  /* 0x0000000d001b7245 */ /* 0x000fe20000201400 */
[----:B------:R-:W-:Y:S01]  /*49b0*/  @P5 VIADD R13, R9, 0x20 ;  /* 0x00000020090d5836 */ /* 0x000fe20000000000 */
[----:B------:R-:W-:Y:S01]  /*49c0*/  PLOP3.LUT P0, PT, PT, PT, UP1, 0x80, 0x8 ;  /* 0x000000000008781c */ /* 0x000fe20003f0f018 */
[----:B------:R-:W-:Y:S01]  /*49d0*/  IMAD.MOV.U32 R26, RZ, RZ, R4 ;  /* 0x000000ffff1a7224 */ /* 0x000fe200078e0004 */
[----:B------:R-:W-:Y:S01]  /*49e0*/  PLOP3.LUT P5, PT, PT, PT, UP1, 0x80, 0x8 ;  /* 0x000000000008781c */ /* 0x000fe20003faf018 */
[----:B------:R-:W-:Y:S01]  /*49f0*/  FFMA.FTZ R4, R27, -UR13, R203 ;  /* 0x8000000d1b047c23 */ /* 0x000fe200080100cb */
[----:B------:R-:W-:Y:S03]  /*4a00*/  @P6 ISETP.GE.AND P6, PT, R13, UR36, PT ;  /* 0x000000240d006c0c */ /* 0x000fe6000bfc6270 */
[----:B------:R-:W2:Y:S01]  /*4a10*/  MUFU.TANH R207, R42 ;  /* 0x0000002a00cf7308 */ /* 0x000ea20000002400 */
[----:B------:R-:W-:Y:S01]  /*4a20*/  FFMA.FTZ R13, R16, -UR13, R219 ;  /* 0x8000000d100d7c23 */ /* 0x000fe200080100db */
[----:B------:R-:W-:Y:S01]  /*4a30*/  I2FP.F32.S32 R26, R26 ;  /* 0x0000001a001a7245 */ /* 0x000fe20000201400 */
[----:B------:R-:W-:Y:S01]  /*4a40*/  FMUL.FTZ R37, R37, UR10 ;  /* 0x0000000a25257c20 */ /* 0x000fe20008410000 */
[----:B------:R-:W-:Y:S01]  /*4a50*/  @P2 FSEL R4, R4, -INF , !P3 ;  /* 0xff80000004042808 */ /* 0x000fe20005800000 */
[----:B------:R-:W-:Y:S01]  /*4a60*/  FMUL.FTZ R49, R49, UR10 ;  /* 0x0000000a31317c20 */ /* 0x000fe20008410000 */
[----:B------:R-:W-:Y:S01]  /*4a70*/  PLOP3.LUT P2, PT, PT, PT, UP1, 0x80, 0x8 ;  /* 0x000000000008781c */ /* 0x000fe20003f4f018 */
[----:B------:R-:W-:Y:S03]  /*4a80*/  FFMA.FTZ R16, R26, -UR13, R248 ;  /* 0x8000000d1a107c23 */ /* 0x000fe600080100f8 */
[----:B------:R-:W4:Y:S01]  /*4a90*/  MUFU.TANH R244, R37 ;  /* 0x0000002500f47308 */ /* 0x000f220000002400 */
[----:B------:R-:W-:Y:S01]  /*4aa0*/  @P0 FSEL R13, R13, -INF , !P3 ;  /* 0xff8000000d0d0808 */ /* 0x000fe20005800000 */
[----:B------:R-:W-:Y:S01]  /*4ab0*/  FFMA.FTZ R11, R11, UR9, -R0 ;  /* 0x000000090b0b7c23 */ /* 0x000fe20008010800 */
[----:B------:R-:W-:Y:S01]  /*4ac0*/  PLOP3.LUT P0, PT, PT, PT, UP1, 0x80, 0x8 ;  /* 0x000000000008781c */ /* 0x000fe20003f0f018 */
[--C-:B------:R-:W-:Y:S01]  /*4ad0*/  FFMA.FTZ R4, R4, UR9, -R2.reuse ;  /* 0x0000000904047c23 */ /* 0x100fe20008010802 */
[----:B------:R-:W-:Y:S01]  /*4ae0*/  @P5 FSEL R16, R16, -INF , !P3 ;  /* 0xff80000010105808 */ /* 0x000fe20005800000 */
[----:B------:R-:W-:Y:S01]  /*4af0*/  FMUL.FTZ R39, R39, UR10 ;  /* 0x0000000a27277c20 */ /* 0x000fe20008410000 */
[----:B------:R-:W-:Y:S03]  /*4b00*/  PLOP3.LUT P5, PT, PT, PT, UP1, 0x80, 0x8 ;  /* 0x000000000008781c */ /* 0x000fe60003faf018 */
[----:B------:R-:W-:Y:S01]  /*4b10*/  MUFU.EX2 R191, R11 ;  /* 0x0000000b00bf7308 */ /* 0x000fe20000000800 */
[----:B------:R-:W-:Y:S01]  /*4b20*/  IADD3 R14, PT, PT, R127, -0x47, RZ ;  /* 0xffffffb97f0e7810 */ /* 0x000fe20007ffe0ff */
[----:B------:R-:W-:Y:S01]  /*4b30*/  FMUL.FTZ R41, R41, UR10 ;  /* 0x0000000a29297c20 */ /* 0x000fe20008410000 */
[----:B------:R-:W-:Y:S07]  /*4b40*/  @P2 FSEL R18, R18, -INF , !P3 ;  /* 0xff80000012122808 */ /* 0x000fee0005800000 */
[----:B------:R4:W-:Y:S01]  /*4b50*/  MUFU.EX2 R175, R4 ;  /* 0x0000000400af7308 */ /* 0x0009e20000000800 */
[----:B-1----:R-:W-:Y:S01]  /*4b60*/  IABS R10, R14 ;  /* 0x0000000e000a7213 */ /* 0x002fe20000000000 */
[----:B------:R-:W-:Y:S01]  /*4b70*/  VIADD R14, R127, 0xfffffff9 ;  /* 0xfffffff97f0e7836 */ /* 0x000fe20000000000 */
[----:B------:R-:W-:Y:S07]  /*4b80*/  PLOP3.LUT P2, PT, PT, PT, UP1, 0x80, 0x8 ;  /* 0x000000000008781c */ /* 0x000fee0003f4f018 */
[----:B------:R-:W1:Y:S01]  /*4b90*/  MUFU.TANH R173, R39 ;  /* 0x0000002700ad7308 */ /* 0x000e620000002400 */
[----:B------:R-:W-:Y:S01]  /*4ba0*/  @P0 VIADD R15, R9, 0x21 ;  /* 0x00000021090f0836 */ /* 0x000fe20000000000 */
[----:B------:R-:W-:Y:S01]  /*4bb0*/  I2FP.F32.S32 R29, R10 ;  /* 0x0000000a001d7245 */ /* 0x000fe20000201400 */
[----:B--2---:R-:W-:Y:S01]  /*4bc0*/  FFMA.FTZ R17, R23, -UR13, R207 ;  /* 0x8000000d17117c23 */ /* 0x004fe200080100cf */
[----:B---3--:R-:W-:Y:S01]  /*4bd0*/  IABS R5, R14 ;  /* 0x0000000e00057213 */ /* 0x008fe20000000000 */
[----:B------:R-:W-:Y:S01]  /*4be0*/  FFMA.FTZ R14, R22, -UR13, R179 ;  /* 0x8000000d160e7c23 */ /* 0x000fe200080100b3 */
[----:B------:R-:W-:Y:S01]  /*4bf0*/  PLOP3.LUT P0, PT, PT, PT, UP1, 0x80, 0x8 ;  /* 0x000000000008781c */ /* 0x000fe20003f0f018 */
[----:B------:R-:W-:Y:S03]  /*4c00*/  FFMA.FTZ R12, R12, UR9, -R2 ;  /* 0x000000090c0c7c23 */ /* 0x000fe60008010802 */
[----:B------:R-:W2:Y:S01]  /*4c10*/  MUFU.TANH R188, R41 ;  /* 0x0000002900bc7308 */ /* 0x000ea20000002400 */
[----:B------:R-:W-:Y:S01]  /*4c20*/  PLOP3.LUT P3, PT, PT, PT, UP1, 0x80, 0x8 ;  /* 0x000000000008781c */ /* 0x000fe20003f6f018 */
[----:B------:R-:W-:Y:S01]  /*4c30*/  FFMA.FTZ R13, R13, UR9, -R0 ;  /* 0x000000090d0d7c23 */ /* 0x000fe20008010800 */
[----:B------:R-:W-:Y:S01]  /*4c40*/  @P5 ISETP.GE.AND P5, PT, R15, UR36, PT ;  /* 0x000000240f005c0c */ /* 0x000fe2000bfa6270 */
[----:B------:R-:W-:Y:S01]  /*4c50*/  FFMA.FTZ R15, R29, -UR13, R246 ;  /* 0x8000000d1d0f7c23 */ /* 0x000fe200080100f6 */
[----:B------:R-:W-:Y:S01]  /*4c60*/  I2FP.F32.S32 R25, R5 ;  /* 0x0000000500197245 */ /* 0x000fe20000201400 */
[----:B------:R-:W-:Y:S01]  /*4c70*/  FMUL.FTZ R51, R51, UR10 ;  /* 0x0000000a33337c20 */ /* 0x000fe20008410000 */
[----:B------:R-:W-:Y:S03]  /*4c80*/  IADD3 R24, PT, PT, R127, -0x48, RZ ;  /* 0xffffffb87f187810 */ /* 0x000fe60007ffe0ff */
[----:B------:R3:W2:Y:S01]  /*4c90*/  MUFU.EX2 R177, R12 ;  /* 0x0000000c00b17308 */ /* 0x0006a20000000800 */
[----:B------:R-:W-:Y:S01]  /*4ca0*/  @P2 FSEL R15, R15, -INF , !P6 ;  /* 0xff8000000f0f2808 */ /* 0x000fe20007000000 */
[----:B----4-:R-:W-:Y:S01]  /*4cb0*/  FFMA.FTZ R20, R25, -UR13, R189 ;  /* 0x8000000d19147c23 */ /* 0x010fe200080100bd */
[----:B------:R-:W-:Y:S07]  /*4cc0*/  PLOP3.LUT P2, PT, PT, PT, UP1, 0x80, 0x8 ;  /* 0x000000000008781c */ /* 0x000fee0003f4f018 */
[----:B------:R2:W-:Y:S01]  /*4cd0*/  MUFU.EX2 R190, R13 ;  /* 0x0000000d00be7308 */ /* 0x0005e20000000800 */
[----:B------:R-:W-:Y:S01]  /*4ce0*/  IABS R24, R24 ;  /* 0x0000001800187213 */ /* 0x000fe20000000000 */
[----:B------:R-:W-:Y:S01]  /*4cf0*/  VIADD R23, R127, 0xfffffff8 ;  /* 0xfffffff87f177836 */ /* 0x000fe20000000000 */
[----:B------:R-:W-:Y:S07]  /*4d00*/  @P0 FSEL R20, R20, -INF , !P6 ;  /* 0xff80000014140808 */ /* 0x000fee0007000000 */
[----:B------:R-:W-:Y:S01]  /*4d10*/  MUFU.TANH R162, R50 ;  /* 0x0000003200a27308 */ /* 0x000fe20000002400 */
[----:B------:R-:W-:Y:S01]  /*4d20*/  @P3 FSEL R14, R14, -INF , !P6 ;  /* 0xff8000000e0e3808 */ /* 0x000fe20007000000 */
[----:B------:R-:W-:Y:S01]  /*4d30*/  FMUL.FTZ R43, R43, UR10 ;  /* 0x0000000a2b2b7c20 */ /* 0x000fe20008410000 */
[----:B------:R-:W-:Y:S01]  /*4d40*/  PLOP3.LUT P3, PT, PT, PT, UP1, 0x80, 0x8 ;  /* 0x000000000008781c */ /* 0x000fe20003f6f018 */
[----:B------:R-:W4:Y:S01]  /*4d50*/  LDSM.16.M88.4 R4, [R117+0x6c00] ;  /* 0x006c00007504783b */ /* 0x000f220000000200 */
[----:B------:R-:W-:Y:S01]  /*4d60*/  PLOP3.LUT P0, PT, PT, PT, UP1, 0x80, 0x8 ;  /* 0x000000000008781c */ /* 0x000fe20003f0f018 */
[----:B------:R-:W-:Y:S01]  /*4d70*/  IMAD.IADD R132, R102, 0x1, R131 ;  /* 0x0000000166847824 */ /* 0x000fe200078e0283 */
[----:B------:R-:W-:Y:S03]  /*4d80*/  I2FP.F32.S32 R24, R24 ;  /* 0x0000001800187245 */ /* 0x000fe60000201400 */
[----:B------:R-:W4:Y:S01]  /*4d90*/  MUFU.TANH R205, R43 ;  /* 0x0000002b00cd7308 */ /* 0x000f220000002400 */
[----:B------:R-:W-:Y:S01]  /*4da0*/  @P2 FSEL R17, R17, -INF , !P6 ;  /* 0xff80000011112808 */ /* 0x000fe20007000000 */
[----:B------:R-:W-:Y:S01]  /*4db0*/  FMUL.FTZ R44, R44, UR10 ;  /* 0x0000000a2c2c7c20 */ /* 0x000fe20008410000 */
[----:B------:R-:W-:Y:S01]  /*4dc0*/  PLOP3.LUT P2, PT, PT, PT, UP1, 0x80, 0x8 ;  /* 0x000000000008781c */ /* 0x000fe20003f4f018 */
[----:B------:R-:W-:Y:S01]  /*4dd0*/  FFMA.FTZ R11, R24, -UR13, R244 ;  /* 0x8000000d180b7c23 */ /* 0x000fe200080100f4 */
[----:B------:R-:W-:Y:S01]  /*4de0*/  IABS R23, R23 ;  /* 0x0000001700177213 */ /* 0x000fe20000000000 */
[----:B------:R-:W-:Y:S01]  /*4df0*/  FMUL.FTZ R46, R46, UR10 ;  /* 0x0000000a2e2e7c20 */ /* 0x000fe20008410000 */
[----:B------:R-:W-:Y:S03]  /*4e00*/  PLOP3.LUT P6, PT, PT, PT, UP1, 0x80, 0x8 ;  /* 0x000000000008781c */ /* 0x000fe60003fcf018 */
[----:B------:R-:W4:Y:S01]  /*4e10*/  MUFU.TANH R186, R44 ;  /* 0x0000002c00ba7308 */ /* 0x000f220000002400 */
[C---:B------:R-:W-:Y:S01]  /*4e20*/  @P3 VIADD R28, R9.reuse, 0x28 ;  /* 0x00000028091c3836 */ /* 0x040fe20000000000 */
[----:B------:R-:W-:Y:S01]  /*4e30*/  @P0 IADD3 R22, PT, PT, R9, 0x29, RZ ;  /* 0x0000002909160810 */ /* 0x000fe20007ffe0ff */
[----:B---3--:R-:W-:Y:S01]  /*4e40*/  VIADD R12, R127, 0xfffffff1 ;  /* 0xfffffff17f0c7836 */ /* 0x008fe20000000000 */
[----:B------:R-:W-:Y:S01]  /*4e50*/  PLOP3.LUT P3, PT, PT, PT, UP1, 0x80, 0x8 ;  /* 0x000000000008781c */ /* 0x000fe20003f6f018 */
[----:B-1----:R-:W-:Y:S01]  /*4e60*/  FFMA.FTZ R10, R26, -UR13, R173 ;  /* 0x8000000d1a0a7c23 */ /* 0x002fe200080100ad */
[----:B------:R-:W-:Y:S01]  /*4e70*/  PLOP3.LUT P0, PT, PT, PT, UP1, 0x80, 0x8 ;  /* 0x000000000008781c */ /* 0x000fe20003f0f018 */
[--C-:B------:R-:W-:Y:S03]  /*4e80*/  FFMA.FTZ R21, R21, UR9, -R3.reuse ;  /* 0x0000000915157c23 */ /* 0x100fe60008010803 */
[----:B------:R-:W1:Y:S01]  /*4e90*/  MUFU.TANH R201, R46 ;  /* 0x0000002e00c97308 */ /* 0x000e620000002400 */
[----:B------:R-:W-:Y:S01]  /*4ea0*/  I2FP.F32.S32 R23, R23 ;  /* 0x0000001700177245 */ /* 0x000fe20000201400 */
[----:B------:R-:W-:Y:S01]  /*4eb0*/  FMUL.FTZ R45, R45, UR10 ;  /* 0x0000000a2d2d7c20 */ /* 0x000fe20008410000 */
[----:B------:R-:W-:Y:S01]  /*4ec0*/  @P2 FSEL R11, R11, -INF , !P5 ;  /* 0xff8000000b0b2808 */ /* 0x000fe20006800000 */
[----:B------:R-:W-:Y:S01]  /*4ed0*/  FMUL.FTZ R47, R47, UR10 ;  /* 0x0000000a2f2f7c20 */ /* 0x000fe20008410000 */
[----:B------:R-:W-:Y:S01]  /*4ee0*/  PLOP3.LUT P2, PT, PT, PT, UP1, 0x80, 0x8 ;  /* 0x000000000008781c */ /* 0x000fe20003f4f018 */
[----:B--2---:R-:W-:Y:S01]  /*4ef0*/  FFMA.FTZ R13, R23, -UR13, R188 ;  /* 0x8000000d170d7c23 */ /* 0x004fe200080100bc */
[----:B------:R-:W-:Y:S03]  /*4f00*/  IABS R12, R12 ;  /* 0x0000000c000c7213 */ /* 0x000fe60000000000 */
[----:B------:R-:W-:Y:S01]  /*4f10*/  MUFU.EX2 R151, R21 ;  /* 0x0000001500977308 */ /* 0x000fe20000000800 */
[----:B------:R-:W-:Y:S01]  /*4f20*/  @P6 ISETP.GE.AND P6, PT, R28, UR36, PT ;  /* 0x000000241c006c0c */ /* 0x000fe2000bfc6270 */
[----:B------:R-:W-:Y:S01]  /*4f30*/  FFMA.FTZ R28, R16, UR9, -R8 ;  /* 0x00000009101c7c23 */ /* 0x000fe20008010808 */
[----:B------:R-:W-:Y:S07]  /*4f40*/  @P3 FSEL R10, R10, -INF , !P5 ;  /* 0xff8000000a0a3808 */ /* 0x000fee0006800000 */
[----:B------:R-:W-:Y:S01]  /*4f50*/  MUFU.TANH R239, R49 ;  /* 0x0000003100ef7308 */ /* 0x000fe20000002400 */
[----:B------:R-:W-:Y:S01]  /*4f60*/  @P0 FSEL R13, R13, -INF , !P5 ;  /* 0xff8000000d0d0808 */ /* 0x000fe20006800000 */
[--C-:B------:R-:W-:Y:S01]  /*4f70*/  FFMA.FTZ R18, R18, UR9, -R3.reuse ;  /* 0x0000000912127c23 */ /* 0x100fe20008010803 */
[----:B------:R-:W-:Y:S01]  /*4f80*/  PLOP3.LUT P3, PT, PT, PT, UP1, 0x80, 0x8 ;  /* 0x000000000008781c */ /* 0x000fe20003f6f018 */
[----:B------:R-:W-:Y:S01]  /*4f90*/  FFMA.FTZ R10, R10, UR9, -R3 ;  /* 0x000000090a0a7c23 */ /* 0x000fe20008010803 */
[----:B------:R-:W-:Y:S01]  /*4fa0*/  PLOP3.LUT P0, PT, PT, PT, UP1, 0x80, 0x8 ;  /* 0x000000000008781c */ /* 0x000fe20003f0f018 */
[----:B------:R-:W-:Y:S01]  /*4fb0*/  FFMA.FTZ R13, R13, UR9, -R2 ;  /* 0x000000090d0d7c23 */ /* 0x000fe20008010802 */
[----:B------:R-:W-:Y:S03]  /*4fc0*/  I2FP.F32.S32 R30, R12 ;  /* 0x0000000c001e7245 */ /* 0x000fe60000201400 */
[----:B------:R2:W-:Y:S01]  /*4fd0*/  MUFU.EX2 R245, R28 ;  /* 0x0000001c00f57308 */ /* 0x0005e20000000800 */
[----:B----4-:R-:W-:Y:S01]  /*4fe0*/  FFMA.FTZ R12, R27, -UR13, R205 ;  /* 0x8000000d1b0c7c23 */ /* 0x010fe200080100cd */
[----:B------:R-:W-:Y:S01]  /*4ff0*/  FFMA.FTZ R27, R19, UR9, -R8 ;  /* 0x00000009131b7c23 */ /* 0x000fe20008010808 */
[----:B------:R-:W-:Y:S07]  /*5000*/  @P2 ISETP.GE.AND P2, PT, R22, UR36, PT ;  /* 0x0000002416002c0c */ /* 0x000fee000bf46270 */
[----:B------:R-:W-:Y:S01]  /*5010*/  MUFU.TANH R183, R45 ;  /* 0x0000002d00b77308 */ /* 0x000fe20000002400 */
[-C--:B------:R-:W-:Y:S03]  /*5020*/  HMMA.16816.F32.BF16 R52, R104, R4.reuse, R52 ;  /* 0x000000046834723c */ /* 0x080fe60000041834 */
[----:B------:R-:W-:Y:S01]  /*5030*/  FFMA.FTZ R22, R30, -UR13, R186 ;  /* 0x8000000d1e167c23 */ /* 0x000fe200080100ba */
[C---:B------:R-:W-:Y:S01]  /*5040*/  VIADD R26, R127.reuse, 0xffffffb1 ;  /* 0xffffffb17f1a7836 */ /* 0x040fe20000000000 */
[----:B------:R-:W-:Y:S01]  /*5050*/  IADD3 R16, PT, PT, R127, -0x10, RZ ;  /* 0xfffffff07f107810 */ /* 0x000fe20007ffe0ff */
[----:B-1----:R-:W-:Y:S03]  /*5060*/  FFMA.FTZ R19, R25, -UR13, R201 ;  /* 0x8000000d19137c23 */ /* 0x002fe600080100c9 */
[----:B------:R1:W-:Y:S01]  /*5070*/  MUFU.EX2 R247, R27 ;  /* 0x0000001b00f77308 */ /* 0x0003e20000000800 */
[----:B------:R-:W-:Y:S01]  /*5080*/  @P0 FSEL R22, R22, -INF , !P6 ;  /* 0xff80000016160808 */ /* 0x000fe20007000000 */
[----:B--2---:R-:W-:Y:S01]  /*5090*/  VIADD R28, R127, 0xffffffb0 ;  /* 0xffffffb07f1c7836 */ /* 0x004fe20000000000 */
[----:B------:R-:W-:Y:S07]  /*50a0*/  @P3 FSEL R12, R12, -INF , !P5 ;  /* 0xff8000000c0c3808 */ /* 0x000fee0006800000 */
[----:B------:R-:W-:Y:S01]  /*50b0*/  MUFU.TANH R199, R47 ;  /* 0x0000002f00c77308 */ /* 0x000fe20000002400 */
[----:B------:R-:W-:Y:S01]  /*50c0*/  IABS R26, R26 ;  /* 0x0000001a001a7213 */ /* 0x000fe20000000000 */
[C---:B------:R-:W-:Y:S01]  /*50d0*/  HMMA.16816.F32.BF16 R56, R112.reuse, R4, R56 ;  /* 0x000000047038723c */ /* 0x040fe20000041838 */
[----:B------:R-:W-:Y:S02]  /*50e0*/  PLOP3.LUT P3, PT, PT, PT, UP1, 0x80, 0x8 ;  /* 0x000000000008781c */ /* 0x000fe40003f6f018 */
[----:B------:R-:W-:Y:S01]  /*50f0*/  PLOP3.LUT P5, PT, PT, PT, UP1, 0x80, 0x8 ;  /* 0x000000000008781c */ /* 0x000fe20003faf018 */
[----:B------:R-:W-:Y:S01]  /*5100*/  VIADD R4, R126, 0x12000 ;  /* 0x000120007e047836 */ /* 0x000fe20000000000 */
[----:B------:R-:W-:Y:S03]  /*5110*/  PLOP3.LUT P0, PT, PT, PT, UP1, 0x80, 0x8 ;  /* 0x000000000008781c */ /* 0x000fe60003f0f018 */
[----:B------:R-:W2:Y:S01]  /*5120*/  MUFU.TANH R161, R51 ;  /* 0x0000003300a17308 */ /* 0x000ea20000002400 */
[----:B------:R-:W-:Y:S01]  /*5130*/  IABS R16, R16 ;  /* 0x0000001000107213 */ /* 0x000fe20000000000 */
[----:B-1----:R-:W-:Y:S01]  /*5140*/  FFMA.FTZ R27, R29, -UR13, R162 ;  /* 0x8000000d1d1b7c23 */ /* 0x002fe200080100a2 */
[----:B------:R-:W-:Y:S01]  /*5150*/  I2FP.F32.S32 R26, R26 ;  /* 0x0000001a001a7245 */ /* 0x000fe20000201400 */
[-C--:B------:R-:W-:Y:S01]  /*5160*/  HMMA.16816.F32.BF16 R60, R112, R6.reuse, R60 ;  /* 0x00000006703c723c */ /* 0x080fe2000004183c */
[----:B------:R-:W5:Y:S02]  /*5170*/  LDG.E R115, desc[UR30][R108.64+0x100] ;  /* 0x0001001e6c737981 */ /* 0x000f64000c1e1900 */
[----:B------:R-:W-:Y:S02]  /*5180*/  IMAD.MOV.U32 R21, RZ, RZ, R16 ;  /* 0x000000ffff157224 */ /* 0x000fe400078e0010 */
[----:B------:R-:W-:Y:S01]  /*5190*/  FFMA.FTZ R25, R26, -UR13, R240 ;  /* 0x8000000d1a197c23 */ /* 0x000fe200080100f0 */
[----:B------:R1:W5:Y:S01]  /*51a0*/  LDG.E R114, desc[UR30][R108.64+0x120] ;  /* 0x0001201e6c727981 */ /* 0x000362000c1e1900 */
[----:B------:R-:W-:Y:S01]  /*51b0*/  IABS R16, R28 ;  /* 0x0000001c00107213 */ /* 0x000fe20000000000 */
[----:B------:R3:W-:Y:S01]  /*51c0*/  MUFU.EX2 R150, R18 ;  /* 0x0000001200967308 */ /* 0x0007e20000000800 */
[----:B------:R-:W-:Y:S01]  /*51d0*/  I2FP.F32.S32 R31, R21 ;  /* 0x00000015001f7245 */ /* 0x000fe20000201400 */
[----:B------:R-:W-:Y:S01]  /*51e0*/  HMMA.16816.F32.BF16 R64, R104, R6, R64 ;  /* 0x000000066840723c */ /* 0x000fe20000041840 */
[----:B------:R-:W-:Y:S07]  /*51f0*/  IMAD.MOV.U32 R104, RZ, RZ, 0x20 ;  /* 0x00000020ff687424 */ /* 0x000fee00078e00ff */
[----:B------:R4:W-:Y:S01]  /*5200*/  MUFU.EX2 R146, R10 ;  /* 0x0000000a00927308 */ /* 0x0009e20000000800 */
[----:B------:R-:W-:Y:S01]  /*5210*/  @P3 FSEL R19, R19, -INF , !P6 ;  /* 0xff80000013133808 */ /* 0x000fe20007000000 */
[----:B--2---:R-:W-:Y:S01]  /*5220*/  FFMA.FTZ R24, R24, -UR13, R161 ;  /* 0x8000000d18187c23 */ /* 0x004fe200080100a1 */
[----:B------:R-:W-:Y:S01]  /*5230*/  @P5 FSEL R25, R25, -INF , !P6 ;  /* 0xff80000019195808 */ /* 0x000fe20007000000 */
[----:B------:R-:W-:Y:S01]  /*5240*/  FMUL.FTZ R52, R52, UR10 ;  /* 0x0000000a34347c20 */ /* 0x000fe20008410000 */
[----:B------:R-:W-:Y:S01]  /*5250*/  @P0 FSEL R27, R27, -INF , !P6 ;  /* 0xff8000001b1b0808 */ /* 0x000fe20007000000 */
[----:B------:R-:W-:Y:S01]  /*5260*/  FFMA.FTZ R6, R22, UR9, -R2 ;  /* 0x0000000916067c23 */ /* 0x000fe20008010802 */
[----:B------:R-:W-:Y:S01]  /*5270*/  MOV R21, R16 ;  /* 0x0000001000157202 */ /* 0x000fe20000000f00 */
[----:B------:R-:W-:Y:S01]  /*5280*/  FFMA.FTZ R16, R31, -UR13, R183 ;  /* 0x8000000d1f107c23 */ /* 0x000fe200080100b7 */
[----:B------:R-:W-:Y:S01]  /*5290*/  PLOP3.LUT P6, PT, PT, PT, UP1, 0x80, 0x8 ;  /* 0x000000000008781c */ /* 0x000fe20003fcf018 */
[----:B---3--:R-:W-:Y:S01]  /*52a0*/  FFMA.FTZ R18, R23, -UR13, R199 ;  /* 0x8000000d17127c23 */ /* 0x008fe200080100c7 */
[----:B------:R-:W-:Y:S01]  /*52b0*/  I2FP.F32.S32 R29, R21 ;  /* 0x00000015001d7245 */ /* 0x000fe20000201400 */
[----:B------:R-:W-:Y:S01]  /*52c0*/  MUFU.TANH R238, R52 ;  /* 0x0000003400ee7308 */ /* 0x000fe20000002400 */
[----:B------:R-:W-:Y:S01]  /*52d0*/  PLOP3.LUT P3, PT, PT, PT, UP1, 0x80, 0x8 ;  /* 0x000000000008781c */ /* 0x000fe20003f6f018 */
[----:B----4-:R-:W-:Y:S01]  /*52e0*/  VIADD R10, R127, 0xffffffa9 ;  /* 0xffffffa97f0a7836 */ /* 0x010fe20000000000 */
[----:B------:R-:W-:Y:S01]  /*52f0*/  PLOP3.LUT P5, PT, PT, PT, UP1, 0x80, 0x8 ;  /* 0x000000000008781c */ /* 0x000fe20003faf018 */
[----:B------:R-:W-:Y:S01]  /*5300*/  FFMA.FTZ R21, R29, -UR13, R239 ;  /* 0x8000000d1d157c23 */ /* 0x000fe200080100ef */
[----:B------:R-:W-:Y:S01]  /*5310*/  PLOP3.LUT P0, PT, PT, PT, UP1, 0x80, 0x8 ;  /* 0x000000000008781c */ /* 0x000fe20003f0f018 */
[----:B------:R-:W-:Y:S01]  /*5320*/  FMUL.FTZ R54, R54, UR10 ;  /* 0x0000000a36367c20 */ /* 0x000fe20008410000 */
[----:B------:R-:W-:Y:S03]  /*5330*/  @P4 IADD3 R130, PT, PT, R4, -0x40, RZ ;  /* 0xffffffc004824810 */ /* 0x000fe60007ffe0ff */
[----:B------:R2:W-:Y:S01]  /*5340*/  MUFU.EX2 R149, R6 ;  /* 0x0000000600957308 */ /* 0x0005e20000000800 */
[----:B------:R-:W-:Y:S01]  /*5350*/  F2FP.BF16.F32.PACK_AB R4, R80, R121 ;  /* 0x000000795004723e */ /* 0x000fe200000010ff */
[----:B------:R-:W-:Y:S01]  /*5360*/  FMUL.FTZ R60, R60, UR10 ;  /* 0x0000000a3c3c7c20 */ /* 0x000fe20008410000 */
[----:B------:R-:W-:Y:S01]  /*5370*/  @P6 FSEL R21, R21, -INF , !P2 ;  /* 0xff80000015156808 */ /* 0x000fe20005000000 */
[----:B------:R-:W-:Y:S01]  /*5380*/  FMUL.FTZ R61, R61, UR10 ;  /* 0x0000000a3d3d7c20 */ /* 0x000fe20008410000 */
[----:B------:R-:W-:Y:S01]  /*5390*/  PLOP3.LUT P6, PT, PT, PT, UP1, 0x80, 0x8 ;  /* 0x000000000008781c */ /* 0x000fe20003fcf018 */
[----:B------:R3:W-:Y:S01]  /*53a0*/  STS [R126+0x12000], R4 ;  /* 0x012000047e007388 */ /* 0x0007e20000000800 */
[----:B------:R-:W-:Y:S03]  /*53b0*/  @P3 FSEL R16, R16, -INF , !P2 ;  /* 0xff80000010103808 */ /* 0x000fe60005000000 */
[----:B------:R-:W4:Y:S01]  /*53c0*/  MUFU.TANH R155, R54 ;  /* 0x00000036009b7308 */ /* 0x000f220000002400 */
[----:B------:R-:W-:Y:S01]  /*53d0*/  @P5 FSEL R18, R18, -INF , !P2 ;  /* 0xff80000012125808 */ /* 0x000fe20005000000 */
[----:B------:R-:W-:Y:S01]  /*53e0*/  FFMA.FTZ R14, R14, UR9, -R3 ;  /* 0x000000090e0e7c23 */ /* 0x000fe20008010803 */
[----:B------:R-:W-:Y:S01]  /*53f0*/  @P0 FSEL R24, R24, -INF , !P2 ;  /* 0xff80000018180808 */ /* 0x000fe20005000000 */
[----:B------:R-:W-:Y:S01]  /*5400*/  FMUL.FTZ R56, R56, UR10 ;  /* 0x0000000a38387c20 */ /* 0x000fe20008410000 */
[----:B------:R-:W-:Y:S01]  /*5410*/  PLOP3.LUT P3, PT, PT, PT, UP1, 0x80, 0x8 ;  /* 0x000000000008781c */ /* 0x000fe20003f6f018 */
[--C-:B--2---:R-:W-:Y:S01]  /*5420*/  FFMA.FTZ R6, R19, UR9, -R0.reuse ;  /* 0x0000000913067c23 */ /* 0x104fe20008010800 */
[----:B------:R-:W-:Y:S03]  /*5430*/  PLOP3.LUT P5, PT, PT, PT, UP1, 0x80, 0x8 ;  /* 0x000000000008781c */ /* 0x000fe60003faf018 */
[----:B------:R4:W-:Y:S01]  /*5440*/  MUFU.EX2 R156, R13 ;  /* 0x0000000d009c7308 */ /* 0x0009e20000000800 */
[----:B------:R-:W-:Y:S01]  /*5450*/  PLOP3.LUT P0, PT, PT, PT, UP1, 0x80, 0x8 ;  /* 0x000000000008781c */ /* 0x000fe20003f0f018 */
[----:B------:R-:W-:Y:S01]  /*5460*/  FFMA.FTZ R12, R12, UR9, -R0 ;  /* 0x000000090c0c7c23 */ /* 0x000fe20008010800 */
[----:B------:R-:W-:Y:S07]  /*5470*/  @P6 IADD3 R23, PT, PT, R9, 0x38, RZ ;  /* 0x0000003809176810 */ /* 0x000fee0007ffe0ff */
[----:B------:R2:W-:Y:S01]  /*5480*/  MUFU.EX2 R167, R6 ;  /* 0x0000000600a77308 */ /* 0x0005e20000000800 */
[----:B------:R-:W-:Y:S01]  /*5490*/  PLOP3.LUT P6, PT, PT, PT, UP1, 0x80, 0x8 ;  /* 0x000000000008781c */ /* 0x000fe20003fcf018 */
[----:B------:R-:W-:Y:S01]  /*54a0*/  FMUL.FTZ R58, R58, UR10 ;  /* 0x0000000a3a3a7c20 */ /* 0x000fe20008410000 */
[----:B------:R-:W-:Y:S07]  /*54b0*/  PLOP3.LUT P2, PT, PT, PT, UP1, 0x80, 0x8 ;  /* 0x000000000008781c */ /* 0x000fee0003f4f018 */
[----:B------:R1:W1:Y:S01]  /*54c0*/  MUFU.EX2 R147, R14 ;  /* 0x0000000e00937308 */ /* 0x0002620000000800 */
[--C-:B------:R-:W-:Y:S01]  /*54d0*/  FFMA.FTZ R15, R15, UR9, -R8.reuse ;  /* 0x000000090f0f7c23 */ /* 0x100fe20008010808 */
[C---:B------:R-:W-:Y:S01]  /*54e0*/  @P3 VIADD R5, R9.reuse, 0x30 ;  /* 0x0000003009053836 */ /* 0x040fe20000000000 */
[----:B------:R-:W-:Y:S01]  /*54f0*/  PLOP3.LUT P3, PT, PT, PT, UP1, 0x80, 0x8 ;  /* 0x000000000008781c */ /* 0x000fe20003f6f018 */
[C---:B------:R-:W-:Y:S01]  /*5500*/  @P5 VIADD R28, R9.reuse, 0x31 ;  /* 0x00000031091c5836 */ /* 0x040fe20000000000 */
[----:B------:R-:W-:Y:S01]  /*5510*/  PLOP3.LUT P5, PT, PT, PT, UP1, 0x80, 0x8 ;  /* 0x000000000008781c */ /* 0x000fe20003faf018 */
[----:B------:R-:W-:Y:S01]  /*5520*/  @P0 VIADD R9, R9, 0x39 ;  /* 0x0000003909090836 */ /* 0x000fe20000000000 */
[----:B---3--:R-:W-:Y:S03]  /*5530*/  F2FP.BF16.F32.PACK_AB R4, R170, R171 ;  /* 0x000000abaa04723e */ /* 0x008fe600000010ff */
[----:B------:R-:W-:Y:S01]  /*5540*/  MUFU.TANH R169, R56 ;  /* 0x0000003800a97308 */ /* 0x000fe20000002400 */
[----:B------:R-:W-:Y:S01]  /*5550*/  PLOP3.LUT P0, PT, PT, PT, UP1, 0x80, 0x8 ;  /* 0x000000000008781c */ /* 0x000fe20003f0f018 */
[----:B----4-:R-:W-:Y:S01]  /*5560*/  FFMA.FTZ R13, R26, -UR13, R155 ;  /* 0x8000000d1a0d7c23 */ /* 0x010fe2000801009b */
[----:B------:R-:W-:Y:S01]  /*5570*/  @P6 ISETP.GE.AND P6, PT, R9, UR36, PT ;  /* 0x0000002409006c0c */ /* 0x000fe2000bfc6270 */
[----:B------:R-:W-:Y:S01]  /*5580*/  FFMA.FTZ R11, R11, UR9, -R8 ;  /* 0x000000090b0b7c23 */ /* 0x000fe20008010808 */
[----:B------:R-:W-:Y:S01]  /*5590*/  F2FP.BF16.F32.PACK_AB R9, R68, R71 ;  /* 0x000000474409723e */ /* 0x000fe200000010ff */
[----:B------:R-:W-:Y:S01]  /*55a0*/  FMUL.FTZ R64, R64, UR10 ;  /* 0x0000000a40407c20 */ /* 0x000fe20008410000 */
[----:B--2---:R-:W-:Y:S03]  /*55b0*/  F2FP.BF16.F32.PACK_AB R6, R175, R177 ;  /* 0x000000b1af06723e */ /* 0x004fe600000010ff */
[----:B------:R-:W-:Y:S01]  /*55c0*/  MUFU.TANH R163, R60 ;  /* 0x0000003c00a37308 */ /* 0x000fe20000002400 */
[----:B------:R-:W-:Y:S01]  /*55d0*/  FMUL.FTZ R65, R65, UR10 ;  /* 0x0000000a41417c20 */ /* 0x000fe20008410000 */
[----:B------:R2:W-:Y:S01]  /*55e0*/  STS [R126+0x12400], R9 ;  /* 0x012400097e007388 */ /* 0x0005e20000000800 */
[----:B------:R-:W-:Y:S01]  /*55f0*/  FMUL.FTZ R66, R66, UR10 ;  /* 0x0000000a42427c20 */ /* 0x000fe20008410000 */
[----:B------:R-:W-:Y:S01]  /*5600*/  FMUL.FTZ R67, R67, UR10 ;  /* 0x0000000a43437c20 */ /* 0x000fe20008410000 */
[----:B------:R-:W-:Y:S01]  /*5610*/  FMUL.FTZ R62, R62, UR10 ;  /* 0x0000000a3e3e7c20 */ /* 0x000fe20008410000 */
[----:B------:R3:W-:Y:S01]  /*5620*/  STS [R133+0x12400], R4 ;  /* 0x0124000485007388 */ /* 0x0007e20000000800 */
[----:B------:R-:W-:Y:S03]  /*5630*/  @P2 ISETP.GE.AND P2, PT, R5, UR36, PT ;  /* 0x0000002405002c0c */ /* 0x000fe6000bf46270 */
[----:B------:R-:W-:Y:S01]  /*5640*/  MUFU.EX2 R174, R12 ;  /* 0x0000000c00ae7308 */ /* 0x000fe20000000800 */
[----:B------:R-:W-:Y:S01]  /*5650*/  F2FP.BF16.F32.PACK_AB R5, R78, R79 ;  /* 0x0000004f4e05723e */ /* 0x000fe200000010ff */
[----:B------:R-:W-:Y:S01]  /*5660*/  FMUL.FTZ R63, R63, UR10 ;  /* 0x0000000a3f3f7c20 */ /* 0x000fe20008410000 */
[----:B------:R-:W-:Y:S07]  /*5670*/  IADD3 R129, PT, PT, R102, R130, RZ ;  /* 0x0000008266817210 */ /* 0x000fee0007ffe0ff */
[----:B------:R-:W-:Y:S01]  /*5680*/  MUFU.TANH R158, R61 ;  /* 0x0000003d009e7308 */ /* 0x000fe20000002400 */
[----:B------:R-:W-:Y:S01]  /*5690*/  IMAD.IADD R125, R33, 0x1, R130 ;  /* 0x00000001217d7824 */ /* 0x000fe200078e0282 */
[----:B------:R4:W-:Y:S01]  /*56a0*/  STS [R133+0x12000], R5 ;  /* 0x0120000585007388 */ /* 0x0009e20000000800 */
[----:B------:R-:W-:Y:S01]  /*56b0*/  @P3 ISETP.GE.AND P3, PT, R28, UR36, PT ;  /* 0x000000241c003c0c */ /* 0x000fe2000bf66270 */
[----:B------:R-:W-:Y:S01]  /*56c0*/  FMUL.FTZ R53, R53, UR10 ;  /* 0x0000000a35357c20 */ /* 0x000fe20008410000 */
[----:B------:R-:W-:Y:S01]  /*56d0*/  @P5 ISETP.GE.AND P5, PT, R23, UR36, PT ;  /* 0x0000002417005c0c */ /* 0x000fe2000bfa6270 */
[----:B------:R-:W-:Y:S01]  /*56e0*/  FMUL.FTZ R55, R55, UR10 ;  /* 0x0000000a37377c20 */ /* 0x000fe20008410000 */
[----:B------:R-:W-:Y:S03]  /*56f0*/  FMUL.FTZ R57, R57, UR10 ;  /* 0x0000000a39397c20 */ /* 0x000fe60008410000 */
[----:B------:R-:W4:Y:S01]  /*5700*/  MUFU.TANH R187, R58 ;  /* 0x0000003a00bb7308 */ /* 0x000f220000002400 */
[----:B-1----:R-:W-:Y:S02]  /*5710*/  VIADD R14, R127, 0xffffffe8 ;  /* 0xffffffe87f0e7836 */ /* 0x002fe40000000000 */
[----:B------:R-:W-:Y:S01]  /*5720*/  FFMA.FTZ R17, R17, UR9, -R0 ;  /* 0x0000000911117c23 */ /* 0x000fe20008010800 */
[----:B------:R-:W-:Y:S01]  /*5730*/  FMUL.FTZ R59, R59, UR10 ;  /* 0x0000000a3b3b7c20 */ /* 0x000fe20008410000 */
[----:B------:R-:W-:Y:S02]  /*5740*/  IADD3 R128, PT, PT, R102, R125, RZ ;  /* 0x0000007d66807210 */ /* 0x000fe40007ffe0ff */
[----:B------:R-:W-:Y:S02]  /*5750*/  IABS R14, R14 ;  /* 0x0000000e000e7213 */ /* 0x000fe40000000000 */
[----:B--2---:R-:W-:Y:S01]  /*5760*/  IABS R9, R10 ;  /* 0x0000000a00097213 */ /* 0x004fe20000000000 */
[----:B------:R1:W-:Y:S01]  /*5770*/  MUFU.EX2 R242, R15 ;  /* 0x0000000f00f27308 */ /* 0x0003e20000000800 */
[----:B------:R-:W-:Y:S02]  /*5780*/  F2FP.BF16.F32.PACK_AB R10, R146, R147 ;  /* 0x00000093920a723e */ /* 0x000fe400000010ff */
[----:B---3--:R-:W-:Y:S07]  /*5790*/  F2FP.BF16.F32.PACK_AB R4, R215, R218 ;  /* 0x000000dad704723e */ /* 0x008fee00000010ff */
[----:B------:R-:W-:Y:S01]  /*57a0*/  MUFU.TANH R209, R64 ;  /* 0x0000004000d17308 */ /* 0x000fe20000002400 */
[----:B------:R-:W-:Y:S02]  /*57b0*/  LEA R113, R32, UR4, 0x1 ;  /* 0x0000000420717c11 */ /* 0x000fe4000f8e08ff */
[----:B------:R-:W-:Y:S01]  /*57c0*/  SEL R112, R104, 0xffffffe0, !P1 ;  /* 0xffffffe068707807 */ /* 0x000fe20004800000 */
[----:B------:R2:W-:Y:S01]  /*57d0*/  STS [R126+0x14400], R4 ;  /* 0x014400047e007388 */ /* 0x0005e20000000800 */
[----:B------:R-:W-:Y:S02]  /*57e0*/  I2FP.F32.S32 R28, R9 ;  /* 0x00000009001c7245 */ /* 0x000fe40000201400 */
[----:B----4-:R-:W-:Y:S03]  /*57f0*/  F2FP.BF16.F32.PACK_AB R5, R202, R204 ;  /* 0x000000ccca05723e */ /* 0x010fe600000010ff */
[----:B------:R3:W4:Y:S01]  /*5800*/  MUFU.EX2 R241, R11 ;  /* 0x0000000b00f17308 */ /* 0x0007220000000800 */
[C---:B------:R-:W-:Y:S01]  /*5810*/  IADD3 R9, PT, PT, R127.reuse, -0x17, RZ ;  /* 0xffffffe97f097810 */ /* 0x040fe20007ffe0ff */
[----:B------:R-:W-:Y:S01]  /*5820*/  IMAD.IADD R117, R112, 0x1, R113 ;  /* 0x0000000170757824 */ /* 0x000fe200078e0271 */
[----:B-1----:R-:W-:Y:S01]  /*5830*/  IADD3 R15, PT, PT, R127, -0x60, RZ ;  /* 0xffffffa07f0f7810 */ /* 0x002fe20007ffe0ff */
[----:B------:R1:W-:Y:S06]  /*5840*/  STS [R126+0x14000], R5 ;  /* 0x014000057e007388 */ /* 0x0003ec0000000800 */
[----:B------:R-:W-:Y:S01]  /*5850*/  MUFU.TANH R237, R53 ;  /* 0x0000003500ed7308 */ /* 0x000fe20000002400 */
[----:B------:R-:W-:Y:S09]  /*5860*/  I2FP.F32.S32 R14, R14 ;  /* 0x0000000e000e7245 */ /* 0x000ff20000201400 */
[----:B------:R-:W4:Y:S01]  /*5870*/  MUFU.TANH R152, R55 ;  /* 0x0000003700987308 */ /* 0x000f220000002400 */
[----:B---3--:R-:W-:Y:S01]  /*5880*/  FFMA.FTZ R11, R30, -UR13, R187 ;  /* 0x8000000d1e0b7c23 */ /* 0x008fe200080100bb */
[----:B--2---:R-:W-:Y:S08]  /*5890*/  F2FP.BF16.F32.PACK_AB R4, R193, R194 ;  /* 0x000000c2c104723e */ /* 0x004ff000000010ff */
[----:B------:R-:W-:Y:S01]  /*58a0*/  MUFU.TANH R164, R57 ;  /* 0x0000003900a47308 */ /* 0x000fe20000002400 */
[----:B------:R2:W-:Y:S01]  /*58b0*/  STS [R133+0x14000], R4 ;  /* 0x0140000485007388 */ /* 0x0005e20000000800 */
[----:B-1----:R-:W-:Y:S01]  /*58c0*/  FFMA.FTZ R5, R20, UR9, -R2 ;  /* 0x0000000914057c23 */ /* 0x002fe20008010802 */
[----:B------:R-:W-:Y:S01]  /*58d0*/  FFMA.FTZ R20, R28, -UR13, R238 ;  /* 0x8000000d1c147c23 */ /* 0x000fe200080100ee */
[----:B----4-:R-:W-:Y:S06]  /*58e0*/  FFMA.FTZ R7, R29, -UR13, R152 ;  /* 0x8000000d1d077c23 */ /* 0x010fec0008010098 */
[----:B------:R-:W-:Y:S01]  /*58f0*/  MUFU.EX2 R176, R17 ;  /* 0x0000001100b07308 */ /* 0x000fe20000000800 */
[----:B------:R-:W-:Y:S09]  /*5900*/  @P0 FSEL R20, R20, -INF , !P2 ;  /* 0xff80000014140808 */ /* 0x000ff20005000000 */
[----:B------:R1:W-:Y:S01]  /*5910*/  MUFU.EX2 R157, R5 ;  /* 0x00000005009d7308 */ /* 0x0003e20000000800 */
[----:B------:R-:W-:Y:S09]  /*5920*/  PLOP3.LUT P0, PT, PT, PT, UP1, 0x80, 0x8 ;  /* 0x000000000008781c */ /* 0x000ff20003f0f018 */
[----:B------:R-:W-:Y:S10]  /*5930*/  MUFU.TANH R208, R65 ;  /* 0x0000004100d07308 */ /* 0x000ff40000002400 */
[----:B------:R-:W-:Y:S01]  /*5940*/  MUFU.TANH R184, R59 ;  /* 0x0000003b00b87308 */ /* 0x000fe20000002400 */
[----:B-1----:R-:W-:Y:S02]  /*5950*/  F2FP.BF16.F32.PACK_AB R5, R213, R214 ;  /* 0x000000d6d505723e */ /* 0x002fe400000010ff */
[----:B--2---:R-:W-:Y:S02]  /*5960*/  F2FP.BF16.F32.PACK_AB R4, R76, R77 ;  /* 0x0000004d4c04723e */ /* 0x004fe400000010ff */
[----:B------:R-:W-:Y:S01]  /*5970*/  @P0 FSEL R13, R13, -INF , !P2 ;  /* 0xff8000000d0d0808 */ /* 0x000fe20005000000 */
[----:B------:R-:W-:Y:S01]  /*5980*/  STS [R133+0x14400], R5 ;  /* 0x0144000585007388 */ /* 0x000fe20000000800 */
[----:B------:R-:W-:Y:S03]  /*5990*/  PLOP3.LUT P0, PT, PT, PT, UP1, 0x80, 0x8 ;  /* 0x000000000008781c */ /* 0x000fe60003f0f018 */
[----:B------:R-:W1:Y:S01]  /*59a0*/  MUFU.TANH R141, R66 ;  /* 0x00000042008d7308 */ /* 0x000e620000002400 */
[----:B------:R2:W-:Y:S01]  /*59b0*/  STS [R131+0x12000], R4 ;  /* 0x0120000483007388 */ /* 0x0005e20000000800 */
[----:B------:R-:W-:Y:S08]  /*59c0*/  FFMA.FTZ R13, R13, UR9, -R3 ;  /* 0x000000090d0d7c23 */ /* 0x000ff00008010803 */
[----:B------:R-:W3:Y:S10]  /*59d0*/  MUFU.TANH R140, R67 ;  /* 0x00000043008c7308 */ /* 0x000ef40000002400 */
[----:B------:R-:W4:Y:S10]  /*59e0*/  MUFU.TANH R178, R62 ;  /* 0x0000003e00b27308 */ /* 0x000f340000002400 */
[----:B------:R-:W4:Y:S01]  /*59f0*/  MUFU.TANH R172, R63 ;  /* 0x0000003f00ac7308 */ /* 0x000f220000002400 */
[----:B--2---:R-:W-:Y:S05]  /*5a00*/  IABS R4, R9 ;  /* 0x0000000900047213 */ /* 0x004fea0000000000 */
[----:B------:R-:W-:Y:S01]  /*5a10*/  IMAD.MOV.U32 R5, RZ, RZ, R4 ;  /* 0x000000ffff057224 */ /* 0x000fe200078e0004 */
[----:B------:R-:W-:Y:S03]  /*5a20*/  F2FP.BF16.F32.PACK_AB R4, R166, R168 ;  /* 0x000000a8a604723e */ /* 0x000fe600000010ff */
[----:B------:R-:W-:Y:S01]  /*5a30*/  MUFU.EX2 R137, R13 ;  /* 0x0000000d00897308 */ /* 0x000fe20000000800 */
[----:B------:R-:W-:Y:S01]  /*5a40*/  I2FP.F32.S32 R23, R5 ;  /* 0x0000000500177245 */ /* 0x000fe20000201400 */
[----:B------:R2:W-:Y:S01]  /*5a50*/  STS [R131+0x12400], R4 ;  /* 0x0124000483007388 */ /* 0x0005e20000000800 */
[----:B------:R-:W-:Y:S03]  /*5a60*/  F2FP.BF16.F32.PACK_AB R5, R245, R247 ;  /* 0x000000f7f505723e */ /* 0x000fe600000010ff */
[----:B------:R-:W-:Y:S02]  /*5a70*/  FFMA.FTZ R12, R23, -UR13, R169 ;  /* 0x8000000d170c7c23 */ /* 0x000fe400080100a9 */
[----:B------:R1:W-:Y:S03]  /*5a80*/  STS [R132+0x12000], R5 ;  /* 0x0120000584007388 */ /* 0x0003e60000000800 */
[----:B------:R-:W-:Y:S02]  /*5a90*/  @P0 FSEL R12, R12, -INF , !P2 ;  /* 0xff8000000c0c0808 */ /* 0x000fe40005000000 */
[----:B------:R-:W-:Y:S03]  /*5aa0*/  PLOP3.LUT P0, PT, PT, PT, UP1, 0x80, 0x8 ;  /* 0x000000000008781c */ /* 0x000fe60003f0f018 */
[----:B------:R-:W-:Y:S04]  /*5ab0*/  FFMA.FTZ R12, R12, UR9, -R2 ;  /* 0x000000090c0c7c23 */ /* 0x000fe80008010802 */
[----:B------:R-:W-:Y:S06]  /*5ac0*/  MUFU.EX2 R145, R12 ;  /* 0x0000000c00917308 */ /* 0x000fec0000000800 */
[----:B------:R-:W-:Y:S02]  /*5ad0*/  @P0 FSEL R11, R11, -INF , !P2 ;  /* 0xff8000000b0b0808 */ /* 0x000fe40005000000 */
[----:B--2---:R-:W-:Y:S02]  /*5ae0*/  F2FP.BF16.F32.PACK_AB R4, R180, R181 ;  /* 0x000000b5b404723e */ /* 0x004fe400000010ff */
[----:B------:R-:W-:Y:S01]  /*5af0*/  PLOP3.LUT P0, PT, PT, PT, UP1, 0x80, 0x8 ;  /* 0x000000000008781c */ /* 0x000fe20003f0f018 */
[----:B------:R-:W-:Y:S01]  /*5b00*/  FFMA.FTZ R11, R11, UR9, -R0 ;  /* 0x000000090b0b7c23 */ /* 0x000fe20008010800 */
[----:B------:R-:W-:Y:S02]  /*5b10*/  PLOP3.LUT P2, PT, PT, PT, UP1, 0x80, 0x8 ;  /* 0x000000000008781c */ /* 0x000fe40003f4f018 */
[----:B-1----:R-:W-:Y:S01]  /*5b20*/  F2FP.BF16.F32.PACK_AB R5, R150, R151 ;  /* 0x000000979605723e */ /* 0x002fe200000010ff */
[----:B------:R-:W-:Y:S04]  /*5b30*/  MUFU.EX2 R160, R11 ;  /* 0x0000000b00a07308 */ /* 0x000fe80000000800 */
[----:B------:R1:W-:Y:S04]  /*5b40*/  STS [R132+0x12400], R5 ;  /* 0x0124000584007388 */ /* 0x0003e80000000800 */
[----:B------:R2:W-:Y:S02]  /*5b50*/  STS [R131+0x14000], R4 ;  /* 0x0140000483007388 */ /* 0x0005e40000000800 */
[----:B------:R-:W-:Y:S02]  /*5b60*/  @P2 FSEL R7, R7, -INF , !P3 ;  /* 0xff80000007072808 */ /* 0x000fe40005800000 */
[----:B------:R-:W-:Y:S03]  /*5b70*/  PLOP3.LUT P2, PT, PT, PT, UP1, 0x80, 0x8 ;  /* 0x000000000008781c */ /* 0x000fe60003f4f018 */
[----:B------:R-:W-:Y:S04]  /*5b80*/  FFMA.FTZ R7, R7, UR9, -R3 ;  /* 0x0000000907077c23 */ /* 0x000fe80008010803 */
[----:B------:R3:W-:Y:S01]  /*5b90*/  MUFU.EX2 R136, R7 ;  /* 0x0000000700887308 */ /* 0x0007e20000000800 */
[----:B-1----:R-:W-:Y:S02]  /*5ba0*/  IADD3 R5, PT, PT, R127, -0x58, RZ ;  /* 0xffffffa87f057810 */ /* 0x002fe40007ffe0ff */
[----:B--2---:R-:W-:Y:S01]  /*5bb0*/  F2FP.BF16.F32.PACK_AB R4, R195, R196 ;  /* 0x000000c4c304723e */ /* 0x004fe200000010ff */
[----:B---3--:R-:W-:Y:S04]  /*5bc0*/  FFMA.FTZ R7, R28, -UR13, R141 ;  /* 0x8000000d1c077c23 */ /* 0x008fe8000801008d */
[----:B------:R1:W-:Y:S04]  /*5bd0*/  STS [R131+0x14400], R4 ;  /* 0x0144000483007388 */ /* 0x0003e80000000800 */
[----:B------:R2:W-:Y:S01]  /*5be0*/  STS [R132+0x14000], R6 ;  /* 0x0140000684007388 */ /* 0x0005e20000000800 */
[----:B-1----:R-:W-:Y:S01]  /*5bf0*/  IABS R4, R5 ;  /* 0x0000000500047213 */ /* 0x002fe20000000000 */
[----:B------:R-:W-:Y:S01]  /*5c00*/  FFMA.FTZ R5, R16, UR9, -R2 ;  /* 0x0000000910057c23 */ /* 0x000fe20008010802 */
[----:B------:R-:W-:Y:S02]  /*5c10*/  FFMA.FTZ R16, R27, UR9, -R3 ;  /* 0x000000091b107c23 */ /* 0x000fe40008010803 */
[----:B------:R-:W-:Y:S01]  /*5c20*/  I2FP.F32.S32 R19, R4 ;  /* 0x0000000400137245 */ /* 0x000fe20000201400 */
[----:B------:R1:W-:Y:S01]  /*5c30*/  MUFU.EX2 R148, R5 ;  /* 0x0000000500947308 */ /* 0x0003e20000000800 */
[----:B------:R-:W-:Y:S01]  /*5c40*/  FFMA.FTZ R4, R18, UR9, -R0 ;  /* 0x0000000912047c23 */ /* 0x000fe20008010800 */
[----:B--2---:R-:W-:Y:S01]  /*5c50*/  FFMA.FTZ R6, R14, -UR13, R164 ;  /* 0x8000000d0e067c23 */ /* 0x004fe200080100a4 */
[----:B------:R-:W-:Y:S01]  /*5c60*/  FFMA.FTZ R18, R21, UR9, -R8 ;  /* 0x0000000915127c23 */ /* 0x000fe20008010808 */
[----:B------:R-:W-:Y:S06]  /*5c70*/  FFMA.FTZ R9, R19, -UR13, R237 ;  /* 0x8000000d13097c23 */ /* 0x000fec00080100ed */
[----:B------:R2:W-:Y:S01]  /*5c80*/  MUFU.EX2 R165, R4 ;  /* 0x0000000400a57308 */ /* 0x0005e20000000800 */
[----:B------:R-:W-:Y:S09]  /*5c90*/  @P0 FSEL R9, R9, -INF , !P3 ;  /* 0xff80000009090808 */ /* 0x000ff20005800000 */
[----:B------:R-:W-:Y:S01]  /*5ca0*/  MUFU.EX2 R139, R16 ;  /* 0x00000010008b7308 */ /* 0x000fe20000000800 */
[----:B------:R-:W-:Y:S02]  /*5cb0*/  PLOP3.LUT P0, PT, PT, PT, UP1, 0x80, 0x8 ;  /* 0x000000000008781c */ /* 0x000fe40003f0f018 */
[----:B-1----:R-:W-:Y:S07]  /*5cc0*/  F2FP.BF16.F32.PACK_AB R5, R190, R191 ;  /* 0x000000bfbe05723e */ /* 0x002fee00000010ff */
[----:B------:R1:W-:Y:S01]  /*5cd0*/  MUFU.EX2 R231, R18 ;  /* 0x0000001200e77308 */ /* 0x0003e20000000800 */
[----:B------:R3:W-:Y:S01]  /*5ce0*/  STS [R132+0x14400], R5 ;  /* 0x0144000584007388 */ /* 0x0007e20000000800 */
[----:B--2---:R-:W-:Y:S03]  /*5cf0*/  F2FP.BF16.F32.PACK_AB R4, R241, R242 ;  /* 0x000000f2f104723e */ /* 0x004fe600000010ff */
[----:B------:R2:W-:Y:S01]  /*5d00*/  STS [R130+0x400], R10 ;  /* 0x0004000a82007388 */ /* 0x0005e20000000800 */
[----:B------:R-:W-:Y:S02]  /*5d10*/  @P0 FSEL R6, R6, -INF , !P3 ;  /* 0xff80000006060808 */ /* 0x000fe40005800000 */
[----:B------:R-:W-:Y:S01]  /*5d20*/  PLOP3.LUT P0, PT, PT, PT, UP1, 0x80, 0x8 ;  /* 0x000000000008781c */ /* 0x000fe20003f0f018 */
[----:B------:R4:W-:Y:S02]  /*5d30*/  STS [R130], R4 ;  /* 0x0000000482007388 */ /* 0x0009e40000000800 */
[----:B------:R-:W-:Y:S01]  /*5d40*/  FFMA.FTZ R6, R6, UR9, -R2 ;  /* 0x0000000906067c23 */ /* 0x000fe20008010802 */
[----:B-1----:R-:W-:Y:S03]  /*5d50*/  FFMA.FTZ R18, R24, UR9, -R3 ;  /* 0x0000000918127c23 */ /* 0x002fe60008010803 */
[----:B------:R1:W-:Y:S10]  /*5d60*/  MUFU.EX2 R144, R6 ;  /* 0x0000000600907308 */ /* 0x0003f40000000800 */
[----:B------:R-:W-:Y:S01]  /*5d70*/  MUFU.EX2 R138, R18 ;  /* 0x00000012008a7308 */ /* 0x000fe20000000800 */
[----:B---3--:R-:W-:Y:S01]  /*5d80*/  FFMA.FTZ R5, R101, -UR13, R163 ;  /* 0x8000000d65057c23 */ /* 0x008fe200080100a3 */
[----:B-1----:R-:W-:Y:S01]  /*5d90*/  FFMA.FTZ R6, R19, -UR13, R140 ;  /* 0x8000000d13067c23 */ /* 0x002fe2000801008c */
[----:B--2---:R-:W-:Y:S03]  /*5da0*/  FFMA.FTZ R10, R25, UR9, -R8 ;  /* 0x00000009190a7c23 */ /* 0x004fe60008010808 */
[----:B------:R-:W-:Y:S02]  /*5db0*/  @P2 FSEL R5, R5, -INF , !P5 ;  /* 0xff80000005052808 */ /* 0x000fe40006800000 */
[----:B------:R-:W-:Y:S02]  /*5dc0*/  PLOP3.LUT P2, PT, PT, PT, UP1, 0x80, 0x8 ;  /* 0x000000000008781c */ /* 0x000fe40003f4f018 */
[----:B------:R1:W2:Y:S01]  /*5dd0*/  MUFU.EX2 R232, R10 ;  /* 0x0000000a00e87308 */ /* 0x0002a20000000800 */
[----:B----4-:R-:W-:Y:S05]  /*5de0*/  VIADD R4, R127, 0xffffffa1 ;  /* 0xffffffa17f047836 */ /* 0x010fea0000000000 */
[----:B------:R-:W-:Y:S04]  /*5df0*/  IABS R4, R4 ;  /* 0x0000000400047213 */ /* 0x000fe80000000000 */
[----:B------:R-:W-:Y:S01]  /*5e00*/  I2FP.F32.S32 R17, R4 ;  /* 0x0000000400117245 */ /* 0x000fe20000201400 */
[----:B------:R-:W-:Y:S01]  /*5e10*/  FFMA.FTZ R4, R100, -UR13, R158 ;  /* 0x8000000d64047c23 */ /* 0x000fe2000801009e */
[----:B-1----:R-:W-:Y:S04]  /*5e20*/  IABS R10, R15 ;  /* 0x0000000f000a7213 */ /* 0x002fe80000000000 */
[----:B------:R-:W-:Y:S02]  /*5e30*/  @P0 FSEL R4, R4, -INF , !P6 ;  /* 0xff80000004040808 */ /* 0x000fe40007000000 */
[----:B------:R-:W-:Y:S01]  /*5e40*/  PLOP3.LUT P0, PT, PT, PT, UP1, 0x80, 0x8 ;  /* 0x000000000008781c */ /* 0x000fe20003f0f018 */
[----:B------:R-:W-:Y:S02]  /*5e50*/  IMAD.MOV.U32 R15, RZ, RZ, R10 ;  /* 0x000000ffff0f7224 */ /* 0x000fe400078e000a */
[----:B------:R-:W-:Y:S01]  /*5e60*/  FFMA.FTZ R10, R17, -UR13, R209 ;  /* 0x8000000d110a7c23 */ /* 0x000fe200080100d1 */
[--C-:B------:R-:W-:Y:S02]  /*5e70*/  FFMA.FTZ R17, R9, UR9, -R8.reuse ;  /* 0x0000000909117c23 */ /* 0x100fe40008010808 */
[----:B------:R-:W-:Y:S01]  /*5e80*/  I2FP.F32.S32 R16, R15 ;  /* 0x0000000f00107245 */ /* 0x000fe20000201400 */
[----:B------:R-:W-:Y:S01]  /*5e90*/  FFMA.FTZ R15, R20, UR9, -R8 ;  /* 0x00000009140f7c23 */ /* 0x000fe20008010808 */
[----:B------:R-:W-:Y:S01]  /*5ea0*/  @P2 FSEL R10, R10, -INF , !P5 ;  /* 0xff8000000a0a2808 */ /* 0x000fe20006800000 */
[----:B------:R-:W-:Y:S01]  /*5eb0*/  MUFU.EX2 R229, R17 ;  /* 0x0000001100e57308 */ /* 0x000fe20000000800 */
[----:B------:R-:W-:Y:S01]  /*5ec0*/  PLOP3.LUT P2, PT, PT, PT, UP1, 0x80, 0x8 ;  /* 0x000000000008781c */ /* 0x000fe20003f4f018 */
[----:B------:R-:W-:Y:S08]  /*5ed0*/  FFMA.FTZ R9, R16, -UR13, R208 ;  /* 0x8000000d10097c23 */ /* 0x000ff000080100d0 */
[----:B------:R1:W-:Y:S01]  /*5ee0*/  MUFU.EX2 R230, R15 ;  /* 0x0000000f00e67308 */ /* 0x0003e20000000800 */
[--C-:B------:R-:W-:Y:S01]  /*5ef0*/  FFMA.FTZ R10, R10, UR9, -R8.reuse ;  /* 0x000000090a0a7c23 */ /* 0x100fe20008010808 */
[----:B------:R-:W-:Y:S02]  /*5f00*/  @P0 FSEL R9, R9, -INF , !P6 ;  /* 0xff80000009090808 */ /* 0x000fe40007000000 */
[----:B------:R-:W-:Y:S06]  /*5f10*/  PLOP3.LUT P0, PT, PT, PT, UP1, 0x80, 0x8 ;  /* 0x000000000008781c */ /* 0x000fec0003f0f018 */
[----:B------:R-:W-:Y:S01]  /*5f20*/  MUFU.EX2 R224, R10 ;  /* 0x0000000a00e07308 */ /* 0x000fe20000000800 */
[----:B------:R-:W-:Y:S09]  /*5f30*/  FFMA.FTZ R8, R9, UR9, -R8 ;  /* 0x0000000909087c23 */ /* 0x000ff20008010808 */
[----:B------:R-:W-:Y:S01]  /*5f40*/  MUFU.EX2 R225, R8 ;  /* 0x0000000800e17308 */ /* 0x000fe20000000800 */
[--C-:B-1----:R-:W-:Y:S01]  /*5f50*/  FFMA.FTZ R15, R5, UR9, -R2.reuse ;  /* 0x00000009050f7c23 */ /* 0x102fe20008010802 */
[----:B------:R-:W-:Y:S01]  /*5f60*/  FFMA.FTZ R2, R4, UR9, -R2 ;  /* 0x0000000904027c23 */ /* 0x000fe20008010802 */
[----:B------:R-:W-:Y:S01]  /*5f70*/  FFMA.FTZ R4, R31, -UR13, R184 ;  /* 0x8000000d1f047c23 */ /* 0x000fe200080100b8 */
[----:B------:R-:W-:Y:S01]  /*5f80*/  FFMA.FTZ R5, R23, -UR13, R178 ;  /* 0x8000000d17057c23 */ /* 0x000fe200080100b2 */
[----:B------:R-:W-:Y:S05]  /*5f90*/  @P0 FSEL R7, R7, -INF , !P5 ;  /* 0xff80000007070808 */ /* 0x000fea0006800000 */
[----:B------:R1:W-:Y:S01]  /*5fa0*/  MUFU.EX2 R142, R2 ;  /* 0x00000002008e7308 */ /* 0x0003e20000000800 */
[----:B------:R-:W-:Y:S02]  /*5fb0*/  PLOP3.LUT P0, PT, PT, PT, UP1, 0x80, 0x8 ;  /* 0x000000000008781c */ /* 0x000fe40003f0f018 */
[----:B------:R-:W-:Y:S01]  /*5fc0*/  @P2 FSEL R4, R4, -INF , !P3 ;  /* 0xff80000004042808 */ /* 0x000fe20005800000 */
[--C-:B------:R-:W-:Y:S01]  /*5fd0*/  FFMA.FTZ R9, R7, UR9, -R3.reuse ;  /* 0x0000000907097c23 */ /* 0x100fe20008010803 */
[----:B------:R-:W-:Y:S05]  /*5fe0*/  PLOP3.LUT P2, PT, PT, PT, UP1, 0x80, 0x8 ;  /* 0x000000000008781c */ /* 0x000fea0003f4f018 */
[----:B------:R-:W-:Y:S01]  /*5ff0*/  MUFU.EX2 R143, R15 ;  /* 0x0000000f008f7308 */ /* 0x000fe20000000800 */
[----:B------:R-:W-:Y:S01]  /*6000*/  PLOP3.LUT P3, PT, PT, PT, UP1, 0x80, 0x8 ;  /* 0x000000000008781c */ /* 0x000fe20003f6f018 */
[--C-:B------:R-:W-:Y:S01]  /*6010*/  FFMA.FTZ R4, R4, UR9, -R0.reuse ;  /* 0x0000000904047c23 */ /* 0x100fe20008010800 */
[----:B--2---:R-:W-:Y:S07]  /*6020*/  F2FP.BF16.F32.PACK_AB R7, R231, R232 ;  /* 0x000000e8e707723e */ /* 0x004fee00000010ff */
[----:B------:R-:W-:Y:S10]  /*6030*/  MUFU.EX2 R135, R9 ;  /* 0x0000000900877308 */ /* 0x000ff40000000800 */
[----:B------:R2:W-:Y:S01]  /*6040*/  MUFU.EX2 R159, R4 ;  /* 0x00000004009f7308 */ /* 0x0005e20000000800 */
[----:B------:R-:W-:Y:S01]  /*6050*/  STS [R129], R7 ;  /* 0x0000000781007388 */ /* 0x000fe20000000800 */
[----:B-1----:R-:W-:Y:S02]  /*6060*/  F2FP.BF16.F32.PACK_AB R2, R165, R167 ;  /* 0x000000a7a502723e */ /* 0x002fe400000010ff */
[----:B------:R-:W-:Y:S02]  /*6070*/  @P2 FSEL R6, R6, -INF , !P6 ;  /* 0xff80000006062808 */ /* 0x000fe40007000000 */
[----:B------:R-:W-:Y:S03]  /*6080*/  @P3 FSEL R5, R5, -INF , !P5 ;  /* 0xff80000005053808 */ /* 0x000fe60006800000 */
[----:B------:R-:W-:Y:S01]  /*6090*/  FFMA.FTZ R3, R6, UR9, -R3 ;  /* 0x0000000906037c23 */ /* 0x000fe20008010803 */
[----:B------:R-:W-:Y:S01]  /*60a0*/  F2FP.BF16.F32.PACK_AB R6, R138, R139 ;  /* 0x0000008b8a06723e */ /* 0x000fe200000010ff */
[----:B------:R-:W-:Y:S01]  /*60b0*/  FFMA.FTZ R8, R5, UR9, -R0 ;  /* 0x0000000905087c23 */ /* 0x000fe20008010800 */
[----:B------:R-:W-:Y:S01]  /*60c0*/  F2FP.BF16.F32.PACK_AB R5, R174, R176 ;  /* 0x000000b0ae05723e */ /* 0x000fe200000010ff */
[----:B------:R1:W3:Y:S01]  /*60d0*/  MUFU.EX2 R134, R3 ;  /* 0x0000000300867308 */ /* 0x0002e20000000800 */
[----:B--2---:R-:W-:Y:S01]  /*60e0*/  FFMA.FTZ R4, R14, -UR13, R172 ;  /* 0x8000000d0e047c23 */ /* 0x004fe200080100ac */
[----:B------:R-:W-:Y:S08]  /*60f0*/  STS [R129+0x400], R6 ;  /* 0x0004000681007388 */ /* 0x000ff00000000800 */
[----:B------:R-:W-:Y:S01]  /*6100*/  MUFU.EX2 R154, R8 ;  /* 0x00000008009a7308 */ /* 0x000fe20000000800 */
[----:B------:R-:W-:Y:S01]  /*6110*/  @P0 FSEL R4, R4, -INF , !P6 ;  /* 0xff80000004040808 */ /* 0x000fe20007000000 */
[----:B------:R2:W-:Y:S04]  /*6120*/  STS [R130+0x2400], R5 ;  /* 0x0024000582007388 */ /* 0x0005e80000000800 */
[----:B------:R-:W-:Y:S01]  /*6130*/  FFMA.FTZ R0, R4, UR9, -R0 ;  /* 0x0000000904007c23 */ /* 0x000fe20008010800 */
[----:B------:R-:W-:Y:S02]  /*6140*/  F2FP.BF16.F32.PACK_AB R4, R156, R157 ;  /* 0x0000009d9c04723e */ /* 0x000fe400000010ff */
[----:B-1----:R-:W-:Y:S01]  /*6150*/  F2FP.BF16.F32.PACK_AB R3, R148, R149 ;  /* 0x000000959403723e */ /* 0x002fe200000010ff */
[----:B------:R3:W1:Y:S02]  /*6160*/  MUFU.EX2 R153, R0 ;  /* 0x0000000000997308 */ /* 0x0006640000000800 */
[----:B------:R4:W-:Y:S04]  /*6170*/  STS [R130+0x2000], R4 ;  /* 0x0020000482007388 */ /* 0x0009e80000000800 */
[----:B------:R1:W-:Y:S04]  /*6180*/  STS [R129+0x2400], R2 ;  /* 0x0024000281007388 */ /* 0x0003e80000000800 */
[----:B------:R1:W-:Y:S01]  /*6190*/  STS [R129+0x2000], R3 ;  /* 0x0020000381007388 */ /* 0x0003e20000000800 */
[----:B---3--:R-:W-:Y:S02]  /*61a0*/  F2FP.BF16.F32.PACK_AB R0, R134, R135 ;  /* 0x000000878600723e */ /* 0x008fe400000010ff */
[----:B--2---:R-:W-:Y:S05]  /*61b0*/  F2FP.BF16.F32.PACK_AB R5, R229, R230 ;  /* 0x000000e6e505723e */ /* 0x004fea00000010ff */
[----:B------:R-:W-:Y:S01]  /*61c0*/  STS [R125], R5 ;  /* 0x000000057d007388 */ /* 0x000fe20000000800 */
[----:B----4-:R-:W-:Y:S02]  /*61d0*/  F2FP.BF16.F32.PACK_AB R4, R136, R137 ;  /* 0x000000898804723e */ /* 0x010fe400000010ff */
[----:B-1----:R-:W-:Y:S03]  /*61e0*/  F2FP.BF16.F32.PACK_AB R2, R225, R224 ;  /* 0x000000e0e102723e */ /* 0x002fe600000010ff */
[----:B------:R1:W-:Y:S01]  /*61f0*/  STS [R125+0x400], R4 ;  /* 0x000400047d007388 */ /* 0x0003e20000000800 */
[----:B------:R-:W-:Y:S03]  /*6200*/  F2FP.BF16.F32.PACK_AB R3, R144, R145 ;  /* 0x000000919003723e */ /* 0x000fe600000010ff */
[----:B------:R2:W-:Y:S04]  /*6210*/  STS [R128], R2 ;  /* 0x0000000280007388 */ /* 0x0005e80000000800 */
[----:B------:R3:W-:Y:S04]  /*6220*/  STS [R128+0x400], R0 ;  /* 0x0004000080007388 */ /* 0x0007e80000000800 */
[----:B------:R4:W-:Y:S01]  /*6230*/  STS [R125+0x2000], R3 ;  /* 0x002000037d007388 */ /* 0x0009e20000000800 */
[----:B-1----:R-:W-:Y:S02]  /*6240*/  F2FP.BF16.F32.PACK_AB R4, R159, R160 ;  /* 0x000000a09f04723e */ /* 0x002fe400000010ff */
[----:B--2---:R-:W-:Y:S03]  /*6250*/  F2FP.BF16.F32.PACK_AB R2, R153, R154 ;  /* 0x0000009a9902723e */ /* 0x004fe600000010ff */
[----:B------:R-:W-:Y:S01]  /*6260*/  STS [R125+0x2400], R4 ;  /* 0x002400047d007388 */ /* 0x000fe20000000800 */
[----:B---3--:R-:W-:Y:S03]  /*6270*/  LEA R0, R120, UR4, 0x1 ;  /* 0x0000000478007c11 */ /* 0x008fe6000f8e08ff */
[----:B------:R1:W-:Y:S01]  /*6280*/  STS [R128+0x2400], R2 ;  /* 0x0024000280007388 */ /* 0x0003e20000000800 */
[----:B----4-:R-:W-:Y:S05]  /*6290*/  F2FP.BF16.F32.PACK_AB R3, R142, R143 ;  /* 0x0000008f8e03723e */ /* 0x010fea00000010ff */
[----:B------:R2:W-:Y:S04]  /*62a0*/  STS [R128+0x2000], R3 ;  /* 0x0020000380007388 */ /* 0x0005e80000000800 */
[----:B------:R-:W-:Y:S08]  /*62b0*/  LDSM.16.M88.4 R64, [R0+0x4000] ;  /* 0x004000000040783b */ /* 0x000ff00000000200 */
[----:B------:R-:W3:Y:S01]  /*62c0*/  LDSM.16.M88.4 R16, [R113+0x8000] ;  /* 0x008000007110783b */ /* 0x000ee20000000200 */
[----:B-1----:R-:W-:Y:S07]  /*62d0*/  MOV R2, R110 ;  /* 0x0000006e00027202 */ /* 0x002fee0000000f00 */
[----:B------:R1:W4:Y:S01]  /*62e0*/  LDSM.16.M88.4 R60, [R0+0x5000] ;  /* 0x00500000003c783b */ /* 0x0003220000000200 */
[----:B--2---:R-:W-:Y:S07]  /*62f0*/  IMAD.MOV.U32 R3, RZ, RZ, R111 ;  /* 0x000000ffff037224 */ /* 0x004fee00078e006f */
[----:B------:R-:W2:Y:S08]  /*6300*/  LDSM.16.M88.4 R32, [R113+0x8400] ;  /* 0x008400007120783b */ /* 0x000eb00000000200 */
[----:B------:R-:W2:Y:S01]  /*6310*/  LDSM.16.M88.4 R48, [R113+0x8800] ;  /* 0x008800007130783b */ /* 0x000ea20000000200 */
[----:B-1----:R-:W-:Y:S07]  /*6320*/  IADD3 R0, PT, PT, R0, R112, RZ ;  /* 0x0000007000007210 */ /* 0x002fee0007ffe0ff */
[----:B------:R-:W1:Y:S01]  /*6330*/  LDSM.16.M88.4 R100, [R113+0x8c00] ;  /* 0x008c00007164783b */ /* 0x000e620000000200 */
[-C--:B---3--:R-:W-:Y:S07]  /*6340*/  HMMA.16816.F32.BF16 R4, R64, R16.reuse, RZ ;  /* 0x000000104004723c */ /* 0x088fee00000418ff */
[----:B------:R-:W-:Y:S01]  /*6350*/  LDSM.16.M88.4 R104, [R117+0x8000] ;  /* 0x008000007568783b */ /* 0x000fe20000000200 */
[C---:B----4-:R-:W-:Y:S07]  /*6360*/  HMMA.16816.F32.BF16 R8, R60.reuse, R16, RZ ;  /* 0x000000103c08723c */ /* 0x050fee00000418ff */
[----:B------:R-:W-:Y:S01]  /*6370*/  LDSM.16.M88.4 R108, [R0+0x5000] ;  /* 0x00500000006c783b */ /* 0x000fe20000000200 */
[-C--:B------:R-:W-:Y:S08]  /*6380*/  HMMA.16816.F32.BF16 R12, R60, R18.reuse, RZ ;  /* 0x000000123c0c723c */ /* 0x080ff000000418ff */
        /* <DEDUP_REMOVED lines=9> */
[-C--:B-1----:R-:W-:Y:S08]  /*6420*/  HMMA.16816.F32.BF16 R52, R64, R100.reuse, RZ ;  /* 0x000000644034723c */ /* 0x082ff000000418ff */
[C---:B------:R-:W-:Y:S08]  /*6430*/  HMMA.16816.F32.BF16 R56, R60.reuse, R100, RZ ;  /* 0x000000643c38723c */ /* 0x040ff000000418ff */
[-C--:B------:R-:W-:Y:S08]  /*6440*/  HMMA.16816.F32.BF16 R60, R60, R102.reuse, RZ ;  /* 0x000000663c3c723c */ /* 0x080ff000000418ff */
[----:B------:R-:W-:Y:S01]  /*6450*/  HMMA.16816.F32.BF16 R64, R64, R102, RZ ;  /* 0x000000664040723c */ /* 0x000fe200000418ff */
[----:B------:R-:W1:Y:S07]  /*6460*/  LDSM.16.M88.4 R100, [R0+0x4000] ;  /* 0x004000000064783b */ /* 0x000e6e0000000200 */
[-C--:B-1----:R-:W-:Y:S08]  /*6470*/  HMMA.16816.F32.BF16 R4, R100, R104.reuse, R4 ;  /* 0x000000686404723c */ /* 0x082ff00000041804 */
        /* <DEDUP_REMOVED lines=10> */
[----:B------:R-:W-:Y:S01]  /*6520*/  FMUL.FTZ R16, R79, R16 ;  /* 0x000000104f107220 */ /* 0x000fe20000410000 */
        /* <DEDUP_REMOVED lines=17> */
[----:B------:R-:W-:Y:S01]  /*6640*/  IMAD.MOV.U32 R111, RZ, RZ, R3 ;  /* 0x000000ffff6f7224 */ /* 0x000fe200078e0003 */
[----:B------:R-:W-:Y:S01]  /*6650*/  MOV R110, R2 ;  /* 0x00000002006e7202 */ /* 0x000fe20000000f00 */
[----:B------:R-:W-:Y:S01]  /*6660*/  FADD.FTZ R108, -R124, R5 ;  /* 0x000000057c6c7221 */ /* 0x000fe20000010100 */
[C---:B------:R-:W-:Y:S01]  /*6670*/  SHF.L.U32 R2, R122.reuse, 0x6, RZ ;  /* 0x000000067a027819 */ /* 0x040fe200000006ff */
[----:B------:R-:W-:Y:S01]  /*6680*/  FMUL.FTZ R109, R121, R4 ;  /* 0x00000004796d7220 */ /* 0x000fe20000410000 */
[----:B------:R-:W-:Y:S01]  /*6690*/  LOP3.LUT R3, R105, 0x8, R122, 0xf8, !PT ;  /* 0x0000000869037812 */ /* 0x000fe200078ef87a */
[----:B------:R-:W-:Y:S02]  /*66a0*/  IMAD.SHL.U32 R121, R122, 0x8, RZ ;  /* 0x000000087a797824 */ /* 0x000fe400078e00ff */
[----:B------:R-:W-:Y:S01]  /*66b0*/  FMUL.FTZ R108, R80, R108 ;  /* 0x0000006c506c7220 */ /* 0x000fe20000410000 */
[----:B------:R-:W-:Y:S01]  /*66c0*/  FFMA.FTZ R5, -R111, R111, 1 ;  /* 0x3f8000006f057423 */ /* 0x000fe2000001016f */
[----:B------:R-:W-:Y:S01]  /*66d0*/  LOP3.LUT R3, R3, 0x1c0, R2, 0xf8, !PT ;  /* 0x000001c003037812 */ /* 0x000fe200078ef802 */
[----:B------:R1:W5:Y:S01]  /*66e0*/  LDL.LU R80, [R1+0x58] ;  /* 0x0000580001507983 */ /* 0x0003620000300800 */
[----:B------:R-:W-:Y:S01]  /*66f0*/  LOP3.LUT R0, R2, 0x400, RZ, 0xc0, !PT ;  /* 0x0000040002007812 */ /* 0x000fe200078ec0ff */
[----:B------:R-:W-:Y:S01]  /*6700*/  FMUL.FTZ R5, R5, UR10 ;  /* 0x0000000a05057c20 */ /* 0x000fe20008410000 */
[----:B------:R-:W-:Y:S01]  /*6710*/  LOP3.LUT R3, R3, 0x38, R121, 0x78, !PT ;  /* 0x0000003803037812 */ /* 0x000fe200078e7879 */
[----:B------:R1:W5:Y:S01]  /*6720*/  LDL.LU R79, [R1+0x54] ;  /* 0x00005400014f7983 */ /* 0x0003620000300800 */
[----:B------:R-:W-:Y:S01]  /*6730*/  FFMA.FTZ R4, -R110, R110, 1 ;  /* 0x3f8000006e047423 */ /* 0x000fe2000001016e */
[----:B------:R-:W-:Y:S04]  /*6740*/  HMMA.16816.F32.BF16 R64, R100, R106, R64 ;  /* 0x0000006a6440723c */ /* 0x000fe80000041840 */
[----:B------:R-:W-:Y:S01]  /*6750*/  LEA R3, R3, R0, 0x1 ;  /* 0x0000000003037211 */ /* 0x000fe200078e08ff */
[----:B------:R-:W-:Y:S01]  /*6760*/  FADD.FTZ R0, -R124, R20 ;  /* 0x000000147c007221 */ /* 0x000fe20000010100 */
[----:B------:R-:W-:Y:S01]  /*6770*/  FMUL.FTZ R20, R78, R17 ;  /* 0x000000114e147220 */ /* 0x000fe20000410000 */
[----:B------:R-:W-:Y:S01]  /*6780*/  FFMA.FTZ R17, -R75, R75, 1 ;  /* 0x3f8000004b117423 */ /* 0x000fe2000001014b */
[----:B------:R1:W5:Y:S01]  /*6790*/  LDL.LU R78, [R1+0x50] ;  /* 0x00005000014e7983 */ /* 0x0003620000300800 */
[----:B------:R-:W-:Y:S01]  /*67a0*/  FMUL.FTZ R100, R5, R108 ;  /* 0x0000006c05647220 */ /* 0x000fe20000410000 */
[----:B------:R-:W-:Y:S01]  /*67b0*/  FFMA.FTZ R5, -R74, R74, 1 ;  /* 0x3f8000004a057423 */ /* 0x000fe2000001014a */
[----:B------:R-:W-:Y:S01]  /*67c0*/  FMUL.FTZ R4, R4, UR10 ;  /* 0x0000000a04047c20 */ /* 0x000fe20008410000 */
[----:B------:R-:W-:Y:S01]  /*67d0*/  FADD.FTZ R102, -R124, R21 ;  /* 0x000000157c667221 */ /* 0x000fe20000010100 */
[----:B------:R-:W-:Y:S01]  /*67e0*/  FMUL.FTZ R21, R77, R0 ;  /* 0x000000004d157220 */ /* 0x000fe20000410000 */
[----:B------:R-:W-:Y:S01]  /*67f0*/  FFMA.FTZ R0, -R72, R72, 1 ;  /* 0x3f80000048007423 */ /* 0x000fe20000010148 */
        /* <DEDUP_REMOVED lines=10> */
[----:B------:R-:W-:Y:S01]  /*68a0*/  F2FP.BF16.F32.PACK_AB R16, R100, R101 ;  /* 0x000000656410723e */ /* 0x000fe200000010ff */
[----:B------:R-:W-:Y:S01]  /*68b0*/  FMUL.FTZ R5, R5, R20 ;  /* 0x0000001405057220 */ /* 0x000fe20000410000 */
[----:B------:R1:W5:Y:S01]  /*68c0*/  LDL.LU R74, [R1+0x40] ;  /* 0x00004000014a7983 */ /* 0x0003620000300800 */
[----:B------:R-:W-:Y:S01]  /*68d0*/  FADD.FTZ R20, -R124, R33 ;  /* 0x000000217c147221 */ /* 0x000fe20000010100 */
[----:B------:R-:W-:Y:S01]  /*68e0*/  FMUL.FTZ R4, R4, R21 ;  /* 0x0000001504047220 */ /* 0x000fe20000410000 */
        /* <DEDUP_REMOVED lines=8> */
[C---:B------:R-:W-:Y:S01]  /*6970*/  FADD.FTZ R32, -R124.reuse, R36 ;  /* 0x000000247c207221 */ /* 0x040fe20000010100 */
[----:B------:R-:W-:Y:S01]  /*6980*/  FADD.FTZ R36, -R124, R37 ;  /* 0x000000257c247221 */ /* 0x000fe20000010100 */
[----:B------:R-:W-:Y:S01]  /*6990*/  FMUL.FTZ R21, R21, R5 ;  /* 0x0000000515157220 */ /* 0x000fe20000410000 */
[----:B------:R-:W-:Y:S01]  /*69a0*/  FMUL.FTZ R20, R20, UR10 ;  /* 0x0000000a14147c20 */ /* 0x000fe20008410000 */
[----:B------:R-:W-:Y:S01]  /*69b0*/  FMUL.FTZ R32, R242, R32 ;  /* 0x00000020f2207220 */ /* 0x000fe20000410000 */
[----:B------:R-:W-:Y:S01]  /*69c0*/  FMUL.FTZ R36, R241, R36 ;  /* 0x00000024f1247220 */ /* 0x000fe20000410000 */
[----:B------:R-:W-:Y:S01]  /*69d0*/  FADD.FTZ R37, -R124, R48 ;  /* 0x000000307c257221 */ /* 0x000fe20000010100 */
[----:B------:R-:W-:Y:S01]  /*69e0*/  FMUL.FTZ R20, R20, R17 ;  /* 0x0000001114147220 */ /* 0x000fe20000410000 */
[C---:B------:R-:W-:Y:S01]  /*69f0*/  FADD.FTZ R48, -R124.reuse, R49 ;  /* 0x000000317c307221 */ /* 0x040fe20000010100 */
[C---:B------:R-:W-:Y:S01]  /*6a00*/  FADD.FTZ R49, -R124.reuse, R52 ;  /* 0x000000347c317221 */ /* 0x040fe20000010100 */
[----:B------:R-:W-:Y:S01]  /*6a10*/  FADD.FTZ R52, -R124, R53 ;  /* 0x000000357c347221 */ /* 0x000fe20000010100 */
[----:B------:R-:W-:Y:S01]  /*6a20*/  FMUL.FTZ R37, R232, R37 ;  /* 0x00000025e8257220 */ /* 0x000fe20000410000 */
[----:B------:R-:W-:Y:S01]  /*6a30*/  F2FP.BF16.F32.PACK_AB R100, R20, R21 ;  /* 0x000000151464723e */ /* 0x000fe200000010ff */
[----:B------:R-:W-:Y:S01]  /*6a40*/  FFMA.FTZ R20, -R70, R70, 1 ;  /* 0x3f80000046147423 */ /* 0x000fe20000010146 */
[----:B------:R-:W-:Y:S01]  /*6a50*/  FMUL.FTZ R21, R68, R7 ;  /* 0x0000000744157220 */ /* 0x000fe20000410000 */
[----:B------:R-:W-:Y:S01]  /*6a60*/  FMUL.FTZ R49, R230, R49 ;  /* 0x00000031e6317220 */ /* 0x000fe20000410000 */
[----:B------:R-:W-:Y:S01]  /*6a70*/  FFMA.FTZ R17, -R240, R240, 1 ;  /* 0x3f800000f0117423 */ /* 0x000fe200000101f0 */
[----:B------:R-:W-:Y:S01]  /*6a80*/  FMUL.FTZ R48, R231, R48 ;  /* 0x00000030e7307220 */ /* 0x000fe20000410000 */
[----:B------:R-:W-:Y:S01]  /*6a90*/  FMUL.FTZ R52, R229, R52 ;  /* 0x00000034e5347220 */ /* 0x000fe20000410000 */
[----:B------:R-:W-:Y:S01]  /*6aa0*/  FFMA.FTZ R5, -R239, R239, 1 ;  /* 0x3f800000ef057423 */ /* 0x000fe200000101ef */
[----:B------:R-:W-:Y:S01]  /*6ab0*/  FMUL.FTZ R17, R17, UR10 ;  /* 0x0000000a11117c20 */ /* 0x000fe20008410000 */
[----:B------:R-:W-:Y:S01]  /*6ac0*/  FMUL.FTZ R0, R0, UR10 ;  /* 0x0000000a00007c20 */ /* 0x000fe20008410000 */
[----:B------:R-:W-:Y:S01]  /*6ad0*/  FMUL.FTZ R20, R20, UR10 ;  /* 0x0000000a14147c20 */ /* 0x000fe20008410000 */
[----:B------:R-:W-:Y:S01]  /*6ae0*/  FMUL.FTZ R5, R5, UR10 ;  /* 0x0000000a05057c20 */ /* 0x000fe20008410000 */
[----:B------:R-:W-:Y:S01]  /*6af0*/  FMUL.FTZ R17, R17, R37 ;  /* 0x0000002511117220 */ /* 0x000fe20000410000 */
[----:B------:R-:W-:Y:S01]  /*6b00*/  FMUL.FTZ R0, R0, R102 ;  /* 0x0000006600007220 */ /* 0x000fe20000410000 */
[----:B------:R-:W-:Y:S01]  /*6b10*/  FADD.FTZ R37, -R124, R64 ;  /* 0x000000407c257221 */ /* 0x000fe20000010100 */
[----:B------:R-:W-:Y:S01]  /*6b20*/  FMUL.FTZ R5, R5, R48 ;  /* 0x0000003005057220 */ /* 0x000fe20000410000 */
[----:B------:R-:W-:Y:S02]  /*6b30*/  LOP3.LUT R103, R121, 0x18, RZ, 0xc0, !PT ;  /* 0x0000001879677812 */ /* 0x000fe400078ec0ff */
[----:B------:R-:W-:Y:S01]  /*6b40*/  F2FP.BF16.F32.PACK_AB R101, R0, R4 ;  /* 0x000000040065723e */ /* 0x000fe200000010ff */
[----:B------:R-:W-:Y:S01]  /*6b50*/  FFMA.FTZ R4, -R246, R246, 1 ;  /* 0x3f800000f6047423 */ /* 0x000fe200000101f6 */
[----:B------:R-:W-:Y:S01]  /*6b60*/  FFMA.FTZ R0, -R244, R244, 1 ;  /* 0x3f800000f4007423 */ /* 0x000fe200000101f4 */
[----:B------:R-:W-:Y:S02]  /*6b70*/  FMUL.FTZ R37, R224, R37 ;  /* 0x00000025e0257220 */ /* 0x000fe40000410000 */
        /* <DEDUP_REMOVED lines=29> */
[----:B------:R-:W2:Y:S01]  /*6d50*/  LDC R6, c[0x0][0x3b0] ;  /* 0x0000ec00ff067b82 */ /* 0x000ea20000000800 */
[----:B------:R-:W-:Y:S01]  /*6d60*/  ISETP.GE.AND P0, PT, R103, UR5, PT ;  /* 0x0000000567007c0c */ /* 0x000fe2000bf06270 */
[----:B------:R-:W-:Y:S01]  /*6d70*/  ULOP3.LUT UR12, UR43, 0x1, URZ, 0xc0, !UPT ;  /* 0x000000012b0c7892 */ /* 0x000fe2000f8ec0ff */
[----:B------:R-:W-:Y:S03]  /*6d80*/  IADD3 R4, P2, PT, RZ, -UR34, RZ ;  /* 0x80000022ff047c10 */ /* 0x000fe6000ff5e0ff */
[----:B------:R-:W-:Y:S04]  /*6d90*/  UISETP.NE.U32.AND UP2, UPT, UR12, 0x1, UPT ;  /* 0x000000010c00788c */ /* 0x000fe8000bf45070 */
[----:B------:R-:W-:Y:S04]  /*6da0*/  USEL UR12, UR33, 0x2000, !UP2 ;  /* 0x00002000210c7887 */ /* 0x000fe8000d000000 */
[----:B------:R-:W3:Y:S02]  /*6db0*/  @!P0 LDC R5, c[0x0][0x3b4] ;  /* 0x0000ed00ff058b82 */ /* 0x000ee40000000800 */
[----:B------:R-:W-:Y:S02]  /*6dc0*/  VIADD R249, R249, UR12 ;  /* 0x0000000cf9f97c36 */ /* 0x000fe40008000000 */
[----:B------:R-:W-:Y:S02]  /*6dd0*/  VIADD R211, R211, UR12 ;  /* 0x0000000cd3d37c36 */ /* 0x000fe40008000000 */
[----:B------:R-:W-:Y:S02]  /*6de0*/  VIADD R118, R118, UR12 ;  /* 0x0000000c76767c36 */ /* 0x000fe40008000000 */
[----:B--2---:R-:W-:Y:S04]  /*6df0*/  IMAD.SHL.U32 R0, R6, 0x80, RZ ;  /* 0x0000008006007824 */ /* 0x004fe800078e00ff */
[----:B------:R-:W-:Y:S01]  /*6e00*/  IMAD.X R0, RZ, RZ, ~R0, P2 ;  /* 0x000000ffff007224 */ /* 0x000fe200010e0e00 */
[----:B------:R-:W-:Y:S04]  /*6e10*/  ISETP.GE.AND P2, PT, R103, UR5, PT ;  /* 0x0000000567007c0c */ /* 0x000fe8000bf46270 */
[----:B------:R-:W-:Y:S04]  /*6e20*/  SHF.R.S64 R4, R4, 0x1f, R0 ;  /* 0x0000001f04047819 */ /* 0x000fe80000001000 */
[----:B------:R-:W-:Y:S04]  /*6e30*/  IADD3 R252, P3, PT, R4, R252, RZ ;  /* 0x000000fc04fc7210 */ /* 0x000fe80007f7e0ff */
[----:B------:R-:W-:Y:S02]  /*6e40*/  LEA.HI.X.SX32 R251, R0, R251, 0x1, P3 ;  /* 0x000000fb00fb7211 */ /* 0x000fe400018f0eff */
[C---:B------:R-:W-:Y:S03]  /*6e50*/  @!P0 LEA R4, P3, R6.reuse, R252, 0x7 ;  /* 0x000000fc06048211 */ /* 0x040fe600078638ff */
[----:B------:R-:W-:Y:S01]  /*6e60*/  @!P2 IMAD.MOV.U32 R7, RZ, RZ, R251 ;  /* 0x000000ffff07a224 */ /* 0x000fe200078e00fb */
[----:B---3--:R-:W-:Y:S01]  /*6e70*/  @!P0 LEA.HI.X R5, R6, R251, R5, 0x7, P3 ;  /* 0x000000fb06058211 */ /* 0x008fe200018f3c05 */
        /* <DEDUP_REMOVED lines=14> */
.L_x_1368:
[----:B------:R3:W-:Y:S01]  /*6f60*/  STS [R126+0xa000], R16 ;  /* 0x00a000107e007388 */ /* 0x0007e20000000800 */
[----:B--2---:R-:W-:Y:S01]  /*6f70*/  FFMA.FTZ R4, -R200, R200, 1 ;  /* 0x3f800000c8047423 */ /* 0x004fe200000101c8 */
[----:B------:R-:W-:Y:S01]  /*6f80*/  FADD.FTZ R22, -R123, R22 ;  /* 0x000000167b167221 */ /* 0x000fe20000010100 */
[----:B------:R-:W-:Y:S01]  /*6f90*/  FFMA.FTZ R5, -R197, R197, 1 ;  /* 0x3f800000c5057423 */ /* 0x000fe200000101c5 */
[----:B------:R-:W-:Y:S01]  /*6fa0*/  FADD.FTZ R0, -R123, R23 ;  /* 0x000000177b007221 */ /* 0x000fe20000010100 */
[----:B------:R-:W-:Y:S01]  /*6fb0*/  FMUL.FTZ R7, R4, UR10 ;  /* 0x0000000a04077c20 */ /* 0x000fe20008410000 */
[----:B------:R-:W-:Y:S01]  /*6fc0*/  FFMA.FTZ R4, -R192, R192, 1 ;  /* 0x3f800000c0047423 */ /* 0x000fe200000101c0 */
[----:B------:R-:W-:Y:S01]  /*6fd0*/  FMUL.FTZ R22, R168, R22 ;  /* 0x00000016a8167220 */ /* 0x000fe20000410000 */
[----:B------:R-:W-:Y:S01]  /*6fe0*/  FMUL.FTZ R5, R5, UR10 ;  /* 0x0000000a05057c20 */ /* 0x000fe20008410000 */
[----:B------:R-:W-:Y:S01]  /*6ff0*/  FMUL.FTZ R0, R166, R0 ;  /* 0x00000000a6007220 */ /* 0x000fe20000410000 */
[----:B------:R-:W-:Y:S01]  /*7000*/  FMUL.FTZ R4, R4, UR10 ;  /* 0x0000000a04047c20 */ /* 0x000fe20008410000 */
[----:B------:R-:W-:Y:S01]  /*7010*/  FADD.FTZ R18, -R123, R18 ;  /* 0x000000127b127221 */ /* 0x000fe20000010100 */
[----:B------:R-:W-:Y:S01]  /*7020*/  FMUL.FTZ R22, R5, R22 ;  /* 0x0000001605167220 */ /* 0x000fe20000410000 */
[----:B------:R-:W-:Y:S01]  /*7030*/  FADD.FTZ R19, -R123, R19 ;  /* 0x000000137b137221 */ /* 0x000fe20000010100 */
[----:B------:R-:W-:Y:S01]  /*7040*/  FMUL.FTZ R5, R4, R0 ;  /* 0x0000000004057220 */ /* 0x000fe20000410000 */
[----:B------:R-:W-:Y:S01]  /*7050*/  FMUL.FTZ R18, R171, R18 ;  /* 0x00000012ab127220 */ /* 0x000fe20000410000 */
[----:B------:R-:W-:Y:S01]  /*7060*/  FFMA.FTZ R6, -R198, R198, 1 ;  /* 0x3f800000c6067423 */ /* 0x000fe200000101c6 */
[----:B------:R-:W-:Y:S01]  /*7070*/  FMUL.FTZ R19, R170, R19 ;  /* 0x00000013aa137220 */ /* 0x000fe20000410000 */
[----:B------:R-:W-:Y:S01]  /*7080*/  FMUL.FTZ R20, R20, R32 ;  /* 0x0000002014147220 */ /* 0x000fe20000410000 */
[----:B------:R-:W-:Y:S01]  /*7090*/  FMUL.FTZ R18, R7, R18 ;  /* 0x0000001207127220 */ /* 0x000fe20000410000 */
[----:B------:R-:W-:Y:S01]  /*70a0*/  F2FP.BF16.F32.PACK_AB R22, R5, R22 ;  /* 0x000000160516723e */ /* 0x000fe200000010ff */
[----:B------:R-:W-:Y:S01]  /*70b0*/  FMUL.FTZ R6, R6, UR10 ;  /* 0x0000000a06067c20 */ /* 0x000fe20008410000 */
[----:B------:R-:W-:Y:S01]  /*70c0*/  FFMA.FTZ R7, -R185, R185, 1 ;  /* 0x3f800000b9077423 */ /* 0x000fe200000101b9 */
[----:B------:R-:W-:Y:S01]  /*70d0*/  FFMA.FTZ R5, -R182, R182, 1 ;  /* 0x3f800000b6057423 */ /* 0x000fe200000101b6 */
[----:B------:R-:W-:Y:S01]  /*70e0*/  FMUL.FTZ R17, R17, R21 ;  /* 0x0000001511117220 */ /* 0x000fe20000410000 */
[----:B------:R-:W-:Y:S01]  /*70f0*/  FMUL.FTZ R19, R6, R19 ;  /* 0x0000001306137220 */ /* 0x000fe20000410000 */
[----:B---3--:R-:W-:Y:S01]  /*7100*/  FMUL.FTZ R16, R7, UR10 ;  /* 0x0000000a07107c20 */ /* 0x008fe20008410000 */
[----:B------:R-:W-:Y:S01]  /*7110*/  FMUL.FTZ R7, R5, UR10 ;  /* 0x0000000a05077c20 */ /* 0x000fe20008410000 */
[----:B------:R-:W-:Y:S01]  /*7120*/  FADD.FTZ R38, -R123, R38 ;  /* 0x000000267b267221 */ /* 0x000fe20000010100 */
[----:B------:R-:W-:Y:S01]  /*7130*/  FFMA.FTZ R6, -R179, R179, 1 ;  /* 0x3f800000b3067423 */ /* 0x000fe200000101b3 */
[----:B------:R-:W-:Y:S01]  /*7140*/  FADD.FTZ R39, -R123, R39 ;  /* 0x000000277b277221 */ /* 0x000fe20000010100 */
[----:B------:R-:W-:Y:S01]  /*7150*/  FFMA.FTZ R5, -R173, R173, 1 ;  /* 0x3f800000ad057423 */ /* 0x000fe200000101ad */
[----:B------:R-:W-:Y:S01]  /*7160*/  F2FP.BF16.F32.PACK_AB R4, R17, R20 ;  /* 0x000000141104723e */ /* 0x000fe200000010ff */
[----:B------:R-:W-:Y:S01]  /*7170*/  FMUL.FTZ R38, R147, R38 ;  /* 0x0000002693267220 */ /* 0x000fe20000410000 */
[----:B------:R-:W-:Y:S01]  /*7180*/  FMUL.FTZ R6, R6, UR10 ;  /* 0x0000000a06067c20 */ /* 0x000fe20008410000 */
[----:B------:R-:W-:Y:S01]  /*7190*/  FADD.FTZ R35, -R123, R35 ;  /* 0x000000237b237221 */ /* 0x000fe20000010100 */
[----:B------:R-:W-:Y:S01]  /*71a0*/  FMUL.FTZ R39, R146, R39 ;  /* 0x0000002792277220 */ /* 0x000fe20000410000 */
[----:B------:R-:W-:Y:S01]  /*71b0*/  FMUL.FTZ R5, R5, UR10 ;  /* 0x0000000a05057c20 */ /* 0x000fe20008410000 */
[----:B------:R2:W-:Y:S01]  /*71c0*/  STS [R126+0xa400], R4 ;  /* 0x00a400047e007388 */ /* 0x0005e20000000800 */
[----:B------:R-:W-:Y:S01]  /*71d0*/  FMUL.FTZ R38, R6, R38 ;  /* 0x0000002606267220 */ /* 0x000fe20000410000 */
[----:B------:R-:W-:Y:S01]  /*71e0*/  FMUL.FTZ R35, R150, R35 ;  /* 0x0000002396237220 */ /* 0x000fe20000410000 */
[----:B------:R-:W-:Y:S01]  /*71f0*/  FMUL.FTZ R21, R5, R39 ;  /* 0x0000002705157220 */ /* 0x000fe20000410000 */
[----:B------:R-:W-:Y:S01]  /*7200*/  FFMA.FTZ R6, -R162, R162, 1 ;  /* 0x3f800000a2067423 */ /* 0x000fe200000101a2 */
[C---:B------:R-:W-:Y:S01]  /*7210*/  FADD.FTZ R50, -R123.reuse, R50 ;  /* 0x000000327b327221 */ /* 0x040fe20000010100 */
[----:B------:R-:W-:Y:S01]  /*7220*/  FADD.FTZ R51, -R123, R51 ;  /* 0x000000337b337221 */ /* 0x000fe20000010100 */
[----:B------:R-:W-:Y:S01]  /*7230*/  FFMA.FTZ R5, -R161, R161, 1 ;  /* 0x3f800000a1057423 */ /* 0x000fe200000101a1 */
[----:B------:R-:W-:Y:S01]  /*7240*/  FMUL.FTZ R35, R7, R35 ;  /* 0x0000002307237220 */ /* 0x000fe20000410000 */
[----:B------:R-:W-:Y:S01]  /*7250*/  FMUL.FTZ R7, R6, UR10 ;  /* 0x0000000a06077c20 */ /* 0x000fe20008410000 */
[----:B------:R-:W-:Y:S01]  /*7260*/  FMUL.FTZ R50, R139, R50 ;  /* 0x000000328b327220 */ /* 0x000fe20000410000 */
[----:B------:R-:W-:Y:S01]  /*7270*/  FMUL.FTZ R51, R138, R51 ;  /* 0x000000338a337220 */ /* 0x000fe20000410000 */
[----:B------:R-:W-:Y:S01]  /*7280*/  FMUL.FTZ R6, R5, UR10 ;  /* 0x0000000a05067c20 */ /* 0x000fe20008410000 */
[----:B------:R-:W-:Y:S01]  /*7290*/  FADD.FTZ R66, -R123, R66 ;  /* 0x000000427b427221 */ /* 0x000fe20000010100 */
[----:B------:R-:W-:Y:S01]  /*72a0*/  FMUL.FTZ R50, R7, R50 ;  /* 0x0000003207327220 */ /* 0x000fe20000410000 */
[----:B------:R-:W-:Y:S01]  /*72b0*/  FADD.FTZ R5, -R123, R67 ;  /* 0x000000437b057221 */ /* 0x000fe20000010100 */
[----:B------:R-:W-:Y:S01]  /*72c0*/  FMUL.FTZ R51, R6, R51 ;  /* 0x0000003306337220 */ /* 0x000fe20000410000 */
[----:B------:R-:W-:Y:S01]  /*72d0*/  FFMA.FTZ R7, -R141, R141, 1 ;  /* 0x3f8000008d077423 */ /* 0x000fe2000001018d */
[----:B------:R-:W-:Y:S01]  /*72e0*/  FFMA.FTZ R6, -R140, R140, 1 ;  /* 0x3f8000008c067423 */ /* 0x000fe2000001018c */
[----:B------:R-:W-:Y:S01]  /*72f0*/  FMUL.FTZ R66, R135, R66 ;  /* 0x0000004287427220 */ /* 0x000fe20000410000 */
[----:B------:R-:W-:Y:S01]  /*7300*/  FMUL.FTZ R5, R134, R5 ;  /* 0x0000000586057220 */ /* 0x000fe20000410000 */
[----:B------:R-:W-:Y:S01]  /*7310*/  FMUL.FTZ R7, R7, UR10 ;  /* 0x0000000a07077c20 */ /* 0x000fe20008410000 */
[----:B------:R-:W-:Y:S01]  /*7320*/  FMUL.FTZ R6, R6, UR10 ;  /* 0x0000000a06067c20 */ /* 0x000fe20008410000 */
[----:B------:R-:W-:Y:S01]  /*7330*/  F2FP.BF16.F32.PACK_AB R0, R19, R18 ;  /* 0x000000121300723e */ /* 0x000fe200000010ff */
[----:B-----5:R-:W-:Y:S01]  /*7340*/  FADD.FTZ R12, -R115, R12 ;  /* 0x0000000c730c7221 */ /* 0x020fe20000010100 */
[----:B------:R-:W-:Y:S01]  /*7350*/  FMUL.FTZ R66, R7, R66 ;  /* 0x0000004207427220 */ /* 0x000fe20000410000 */
[----:B------:R-:W-:Y:S01]  /*7360*/  FMUL.FTZ R5, R6, R5 ;  /* 0x0000000506057220 */ /* 0x000fe20000410000 */
[----:B--2---:R-:W-:Y:S01]  /*7370*/  FADD.FTZ R4, -R115, R13 ;  /* 0x0000000d73047221 */ /* 0x004fe20000010100 */
[----:B------:R-:W-:Y:S01]  /*7380*/  FFMA.FTZ R6, -R222, R222, 1 ;  /* 0x3f800000de067423 */ /* 0x000fe200000101de */
[----:B------:R2:W-:Y:S01]  /*7390*/  STS [R133+0xa400], R0 ;  /* 0x00a4000085007388 */ /* 0x0005e20000000800 */
[----:B------:R-:W-:Y:S01]  /*73a0*/  FMUL.FTZ R12, R194, R12 ;  /* 0x0000000cc20c7220 */ /* 0x000fe20000410000 */
[----:B------:R-:W-:Y:S01]  /*73b0*/  F2FP.BF16.F32.PACK_AB R66, R5, R66 ;  /* 0x000000420542723e */ /* 0x000fe200000010ff */
[----:B------:R-:W-:Y:S01]  /*73c0*/  FFMA.FTZ R5, -R220, R220, 1 ;  /* 0x3f800000dc057423 */ /* 0x000fe200000101dc */
[----:B------:R-:W-:Y:S01]  /*73d0*/  FMUL.FTZ R4, R193, R4 ;  /* 0x00000004c1047220 */ /* 0x000fe20000410000 */
[----:B------:R-:W-:Y:S01]  /*73e0*/  FMUL.FTZ R6, R6, UR10 ;  /* 0x0000000a06067c20 */ /* 0x000fe20008410000 */
[----:B------:R-:W-:Y:S01]  /*73f0*/  FADD.FTZ R8, -R115, R8 ;  /* 0x0000000873087221 */ /* 0x000fe20000010100 */
[----:B------:R-:W-:Y:S01]  /*7400*/  FMUL.FTZ R5, R5, UR10 ;  /* 0x0000000a05057c20 */ /* 0x000fe20008410000 */
[----:B------:R-:W-:Y:S01]  /*7410*/  FADD.FTZ R28, -R115, R28 ;  /* 0x0000001c731c7221 */ /* 0x000fe20000010100 */
[----:B------:R-:W-:Y:S01]  /*7420*/  FMUL.FTZ R12, R6, R12 ;  /* 0x0000000c060c7220 */ /* 0x000fe20000410000 */
[----:B------:R-:W-:Y:S01]  /*7430*/  FMUL.FTZ R13, R204, R8 ;  /* 0x00000008cc0d7220 */ /* 0x000fe20000410000 */
[----:B------:R-:W-:Y:S01]  /*7440*/  FMUL.FTZ R19, R5, R4 ;  /* 0x0000000405137220 */ /* 0x000fe20000410000 */
[----:B------:R-:W-:Y:S01]  /*7450*/  FADD.FTZ R4, -R115, R29 ;  /* 0x0000001d73047221 */ /* 0x000fe20000010100 */
[----:B------:R-:W-:Y:S01]  /*7460*/  FFMA.FTZ R6, -R206, R206, 1 ;  /* 0x3f800000ce067423 */ /* 0x000fe200000101ce */
[----:B------:R-:W-:Y:S01]  /*7470*/  FFMA.FTZ R8, -R227, R227, 1 ;  /* 0x3f800000e3087423 */ /* 0x000fe200000101e3 */
[----:B------:R-:W-:Y:S01]  /*7480*/  FFMA.FTZ R5, -R203, R203, 1 ;  /* 0x3f800000cb057423 */ /* 0x000fe200000101cb */
        /* <DEDUP_REMOVED lines=9> */
[----:B------:R-:W-:Y:S01]  /*7520*/  FMUL.FTZ R4, R5, R4 ;  /* 0x0000000405047220 */ /* 0x000fe20000410000 */
[----:B------:R-:W-:Y:S01]  /*7530*/  FMUL.FTZ R9, R202, R9 ;  /* 0x00000009ca097220 */ /* 0x000fe20000410000 */
[----:B------:R-:W-:Y:S01]  /*7540*/  FMUL.FTZ R7, R7, UR10 ;  /* 0x0000000a07077c20 */ /* 0x000fe20008410000 */
[----:B------:R-:W-:Y:S01]  /*7550*/  FADD.FTZ R24, -R115, R24 ;  /* 0x0000001873187221 */ /* 0x000fe20000010100 */
[----:B------:R-:W-:Y:S01]  /*7560*/  FFMA.FTZ R8, -R212, R212, 1 ;  /* 0x3f800000d4087423 */ /* 0x000fe200000101d4 */
[----:B------:R-:W-:Y:S01]  /*7570*/  F2FP.BF16.F32.PACK_AB R20, R4, R20 ;  /* 0x000000140414723e */ /* 0x000fe200000010ff */
[----:B------:R-:W-:Y:S01]  /*7580*/  FMUL.FTZ R9, R7, R9 ;  /* 0x0000000907097220 */ /* 0x000fe20000410000 */
[----:B------:R-:W-:Y:S01]  /*7590*/  FMUL.FTZ R24, R181, R24 ;  /* 0x00000018b5187220 */ /* 0x000fe20000410000 */
[----:B------:R-:W-:Y:S01]  /*75a0*/  FMUL.FTZ R8, R8, UR10 ;  /* 0x0000000a08087c20 */ /* 0x000fe20008410000 */
[----:B------:R-:W-:Y:S01]  /*75b0*/  FADD.FTZ R4, -R115, R45 ;  /* 0x0000002d73047221 */ /* 0x000fe20000010100 */
[----:B------:R-:W-:Y:S01]  /*75c0*/  FFMA.FTZ R5, -R183, R183, 1 ;  /* 0x3f800000b7057423 */ /* 0x000fe200000101b7 */
[----:B--2---:R-:W-:Y:S01]  /*75d0*/  F2FP.BF16.F32.PACK_AB R0, R9, R13 ;  /* 0x0000000d0900723e */ /* 0x004fe200000010ff */
[----:B------:R-:W-:Y:S01]  /*75e0*/  FMUL.FTZ R24, R8, R24 ;  /* 0x0000001808187220 */ /* 0x000fe20000410000 */
[----:B------:R-:W-:Y:S01]  /*75f0*/  STS [R133+0xa000], R33 ;  /* 0x00a0002185007388 */ /* 0x000fe20000000800 */
[----:B------:R-:W-:Y:S01]  /*7600*/  FMUL.FTZ R4, R148, R4 ;  /* 0x0000000494047220 */ /* 0x000fe20000410000 */
[----:B------:R-:W-:Y:S01]  /*7610*/  FMUL.FTZ R5, R5, UR10 ;  /* 0x0000000a05057c20 */ /* 0x000fe20008410000 */
[----:B------:R-:W-:Y:S01]  /*7620*/  FADD.FTZ R34, -R123, R34 ;  /* 0x000000227b227221 */ /* 0x000fe20000010100 */
[----:B------:R-:W-:Y:S01]  /*7630*/  FADD.FTZ R40, -R115, R40 ;  /* 0x0000002873287221 */ /* 0x000fe20000010100 */
[----:B------:R-:W-:Y:S01]  /*7640*/  FFMA.FTZ R8, -R189, R189, 1 ;  /* 0x3f800000bd087423 */ /* 0x000fe200000101bd */
[----:B------:R-:W-:Y:S01]  /*7650*/  FADD.FTZ R44, -R115, R44 ;  /* 0x0000002c732c7221 */ /* 0x000fe20000010100 */
[----:B------:R-:W-:Y:S01]  /*7660*/  FFMA.FTZ R6, -R186, R186, 1 ;  /* 0x3f800000ba067423 */ /* 0x000fe200000101ba */
[----:B------:R-:W-:Y:S01]  /*7670*/  F2FP.BF16.F32.PACK_AB R19, R19, R12 ;  /* 0x0000000c1313723e */ /* 0x000fe200000010ff */
[----:B------:R2:W-:Y:S01]  /*7680*/  STS [R126+0xc000], R0 ;  /* 0x00c000007e007388 */ /* 0x0005e20000000800 */
[----:B------:R-:W-:Y:S01]  /*7690*/  FMUL.FTZ R12, R5, R4 ;  /* 0x00000004050c7220 */ /* 0x000fe20000410000 */
[----:B------:R-:W-:Y:S01]  /*76a0*/  FMUL.FTZ R34, R151, R34 ;  /* 0x0000002297227220 */ /* 0x000fe20000410000 */
[----:B------:R-:W-:Y:S01]  /*76b0*/  FMUL.FTZ R40, R157, R40 ;  /* 0x000000289d287220 */ /* 0x000fe20000410000 */
[----:B------:R-:W-:Y:S01]  /*76c0*/  FMUL.FTZ R8, R8, UR10 ;  /* 0x0000000a08087c20 */ /* 0x000fe20008410000 */
[----:B------:R-:W-:Y:S01]  /*76d0*/  FMUL.FTZ R44, R149, R44 ;  /* 0x0000002c952c7220 */ /* 0x000fe20000410000 */
[----:B------:R-:W-:Y:S01]  /*76e0*/  FMUL.FTZ R6, R6, UR10 ;  /* 0x0000000a06067c20 */ /* 0x000fe20008410000 */
[----:B------:R-:W-:Y:S01]  /*76f0*/  FFMA.FTZ R5, -R169, R169, 1 ;  /* 0x3f800000a9057423 */ /* 0x000fe200000101a9 */
[----:B------:R-:W-:Y:S01]  /*7700*/  FMUL.FTZ R34, R16, R34 ;  /* 0x0000002210227220 */ /* 0x000fe20000410000 */
[----:B------:R-:W-:Y:S01]  /*7710*/  FMUL.FTZ R40, R8, R40 ;  /* 0x0000002808287220 */ /* 0x000fe20000410000 */
[----:B------:R-:W-:Y:S01]  /*7720*/  FMUL.FTZ R44, R6, R44 ;  /* 0x0000002c062c7220 */ /* 0x000fe20000410000 */
[----:B------:R-:W-:Y:S01]  /*7730*/  FMUL.FTZ R8, R5, UR10 ;  /* 0x0000000a05087c20 */ /* 0x000fe20008410000 */
[----:B------:R-:W-:Y:S01]  /*7740*/  FADD.FTZ R55, -R123, R55 ;  /* 0x000000377b377221 */ /* 0x000fe20000010100 */
[----:B------:R-:W-:Y:S01]  /*7750*/  FFMA.FTZ R16, -R152, R152, 1 ;  /* 0x3f80000098107423 */ /* 0x000fe20000010198 */
[C---:B------:R-:W-:Y:S01]  /*7760*/  FADD.FTZ R60, -R115.reuse, R60 ;  /* 0x0000003c733c7221 */ /* 0x040fe20000010100 */
[----:B------:R-:W-:Y:S01]  /*7770*/  FADD.FTZ R4, -R115, R61 ;  /* 0x0000003d73047221 */ /* 0x000fe20000010100 */
[----:B------:R-:W-:Y:S01]  /*7780*/  FFMA.FTZ R6, -R163, R163, 1 ;  /* 0x3f800000a3067423 */ /* 0x000fe200000101a3 */
[----:B------:R-:W-:Y:S01]  /*7790*/  FFMA.FTZ R5, -R158, R158, 1 ;  /* 0x3f8000009e057423 */ /* 0x000fe2000001019e */
[----:B------:R-:W-:Y:S01]  /*77a0*/  FMUL.FTZ R55, R136, R55 ;  /* 0x0000003788377220 */ /* 0x000fe20000410000 */
[----:B------:R-:W-:Y:S01]  /*77b0*/  FMUL.FTZ R16, R16, UR10 ;  /* 0x0000000a10107c20 */ /* 0x000fe20008410000 */
[----:B------:R-:W-:Y:S01]  /*77c0*/  FADD.FTZ R25, -R115, R25 ;  /* 0x0000001973197221 */ /* 0x000fe20000010100 */
[----:B------:R-:W-:Y:S01]  /*77d0*/  FFMA.FTZ R7, -R210, R210, 1 ;  /* 0x3f800000d2077423 */ /* 0x000fe200000101d2 */
[----:B------:R-:W-:Y:S01]  /*77e0*/  FMUL.FTZ R60, R143, R60 ;  /* 0x0000003c8f3c7220 */ /* 0x000fe20000410000 */
[----:B------:R-:W-:Y:S01]  /*77f0*/  FMUL.FTZ R4, R142, R4 ;  /* 0x000000048e047220 */ /* 0x000fe20000410000 */
[----:B------:R-:W-:Y:S01]  /*7800*/  FMUL.FTZ R6, R6, UR10 ;  /* 0x0000000a06067c20 */ /* 0x000fe20008410000 */
[----:B------:R-:W-:Y:S01]  /*7810*/  FMUL.FTZ R5, R5, UR10 ;  /* 0x0000000a05057c20 */ /* 0x000fe20008410000 */
[----:B------:R-:W-:Y:S01]  /*7820*/  FMUL.FTZ R55, R16, R55 ;  /* 0x0000003710377220 */ /* 0x000fe20000410000 */
[----:B------:R-:W-:Y:S01]  /*7830*/  FMUL.FTZ R25, R180, R25 ;  /* 0x00000019b4197220 */ /* 0x000fe20000410000 */
[----:B------:R-:W-:Y:S01]  /*7840*/  FMUL.FTZ R7, R7, UR10 ;  /* 0x0000000a07077c20 */ /* 0x000fe20008410000 */
[----:B------:R-:W-:Y:S01]  /*7850*/  FMUL.FTZ R16, R6, R60 ;  /* 0x0000003c06107220 */ /* 0x000fe20000410000 */
[----:B------:R-:W-:Y:S01]  /*7860*/  FMUL.FTZ R4, R5, R4 ;  /* 0x0000000405047220 */ /* 0x000fe20000410000 */
[----:B------:R-:W-:Y:S01]  /*7870*/  FADD.FTZ R41, -R115, R41 ;  /* 0x0000002973297221 */ /* 0x000fe20000010100 */
[----:B------:R-:W-:Y:S01]  /*7880*/  FMUL.FTZ R18, R7, R25 ;  /* 0x0000001907127220 */ /* 0x000fe20000410000 */
[----:B------:R-:W-:Y:S01]  /*7890*/  FFMA.FTZ R7, -R188, R188, 1 ;  /* 0x3f800000bc077423 */ /* 0x000fe200000101bc */
[----:B------:R-:W-:Y:S01]  /*78a0*/  FADD.FTZ R14, -R114, R14 ;  /* 0x0000000e720e7221 */ /* 0x000fe20000010100 */
[----:B------:R-:W-:Y:S01]  /*78b0*/  F2FP.BF16.F32.PACK_AB R16, R4, R16 ;  /* 0x000000100410723e */ /* 0x000fe200000010ff */
[----:B------:R-:W-:Y:S01]  /*78c0*/  FFMA.FTZ R4, -R236, R236, 1 ;  /* 0x3f800000ec047423 */ /* 0x000fe200000101ec */
[----:B------:R-:W-:Y:S01]  /*78d0*/  FMUL.FTZ R41, R156, R41 ;  /* 0x000000299c297220 */ /* 0x000fe20000410000 */
[----:B------:R-:W-:Y:S01]  /*78e0*/  FMUL.FTZ R7, R7, UR10 ;  /* 0x0000000a07077c20 */ /* 0x000fe20008410000 */
[----:B--2---:R-:W-:Y:S01]  /*78f0*/  FFMA.FTZ R0, -R235, R235, 1 ;  /* 0x3f800000eb007423 */ /* 0x004fe200000101eb */
[----:B------:R-:W-:Y:S01]  /*7900*/  FMUL.FTZ R6, R4, UR10 ;  /* 0x0000000a04067c20 */ /* 0x000fe20008410000 */
[----:B------:R-:W-:Y:S01]  /*7910*/  FFMA.FTZ R4, -R234, R234, 1 ;  /* 0x3f800000ea047423 */ /* 0x000fe200000101ea */
[----:B------:R-:W-:Y:S01]  /*7920*/  FMUL.FTZ R13, R7, R41 ;  /* 0x00000029070d7220 */ /* 0x000fe20000410000 */
[----:B------:R-:W-:Y:S01]  /*7930*/  FADD.FTZ R54, -R123, R54 ;  /* 0x000000367b367221 */ /* 0x000fe20000010100 */
[----:B------:R-:W-:Y:S01]  /*7940*/  FFMA.FTZ R17, -R155, R155, 1 ;  /* 0x3f8000009b117423 */ /* 0x000fe2000001019b */
[----:B------:R-:W-:Y:S01]  /*7950*/  FADD.FTZ R57, -R115, R57 ;  /* 0x0000003973397221 */ /* 0x000fe20000010100 */
[----:B------:R-:W-:Y:S01]  /*7960*/  FFMA.FTZ R7, -R164, R164, 1 ;  /* 0x3f800000a4077423 */ /* 0x000fe200000101a4 */
[----:B------:R-:W-:Y:S01]  /*7970*/  FMUL.FTZ R14, R214, R14 ;  /* 0x0000000ed60e7220 */ /* 0x000fe20000410000 */
[----:B------:R-:W-:Y:S01]  /*7980*/  FMUL.FTZ R4, R4, UR10 ;  /* 0x0000000a04047c20 */ /* 0x000fe20008410000 */
[----:B------:R-:W-:Y:S01]  /*7990*/  FMUL.FTZ R5, R0, UR10 ;  /* 0x0000000a00057c20 */ /* 0x000fe20008410000 */
[C---:B------:R-:W-:Y:S01]  /*79a0*/  FADD.FTZ R10, -R114.reuse, R10 ;  /* 0x0000000a720a7221 */ /* 0x040fe20000010100 */
[----:B------:R-:W-:Y:S01]  /*79b0*/  FADD.FTZ R15, -R114, R15 ;  /* 0x0000000f720f7221 */ /* 0x000fe20000010100 */
[----:B------:R-:W-:Y:S01]  /*79c0*/  FFMA.FTZ R0, -R233, R233, 1 ;  /* 0x3f800000e9007423 */ /* 0x000fe200000101e9 */
[----:B------:R-:W-:Y:S01]  /*79d0*/  FMUL.FTZ R54, R137, R54 ;  /* 0x0000003689367220 */ /* 0x000fe20000410000 */
[----:B------:R-:W-:Y:S01]  /*79e0*/  FMUL.FTZ R17, R17, UR10 ;  /* 0x0000000a11117c20 */ /* 0x000fe20008410000 */
[----:B------:R-:W-:Y:S01]  /*79f0*/  FMUL.FTZ R57, R144, R57 ;  /* 0x0000003990397220 */ /* 0x000fe20000410000 */
[----:B------:R-:W-:Y:S01]  /*7a00*/  FMUL.FTZ R7, R7, UR10 ;  /* 0x0000000a07077c20 */ /* 0x000fe20008410000 */
[----:B------:R-:W-:Y:S01]  /*7a10*/  FMUL.FTZ R14, R4, R14 ;  /* 0x0000000e040e7220 */ /* 0x000fe20000410000 */
[----:B------:R-:W-:Y:S01]  /*7a20*/  FADD.FTZ R11, -R114, R11 ;  /* 0x0000000b720b7221 */ /* 0x000fe20000010100 */
[----:B------:R-:W-:Y:S01]  /*7a30*/  FMUL.FTZ R10, R218, R10 ;  /* 0x0000000ada0a7220 */ /* 0x000fe20000410000 */
[----:B------:R-:W-:Y:S01]  /*7a40*/  FMUL.FTZ R15, R213, R15 ;  /* 0x0000000fd50f7220 */ /* 0x000fe20000410000 */
[----:B------:R-:W-:Y:S01]  /*7a50*/  FMUL.FTZ R0, R0, UR10 ;  /* 0x0000000a00007c20 */ /* 0x000fe20008410000 */
[----:B------:R-:W-:Y:S01]  /*7a60*/  FFMA.FTZ R4, -R228, R228, 1 ;  /* 0x3f800000e4047423 */ /* 0x000fe200000101e4 */
[----:B------:R-:W-:Y:S01]  /*7a70*/  FMUL.FTZ R54, R17, R54 ;  /* 0x0000003611367220 */ /* 0x000fe20000410000 */
[----:B------:R-:W-:Y:S01]  /*7a80*/  FMUL.FTZ R17, R7, R57 ;  /* 0x0000003907117220 */ /* 0x000fe20000410000 */
[----:B------:R-:W-:Y:S01]  /*7a90*/  FMUL.FTZ R11, R215, R11 ;  /* 0x0000000bd70b7220 */ /* 0x000fe20000410000 */
[----:B------:R-:W-:Y:S01]  /*7aa0*/  FMUL.FTZ R7, R6, R10 ;  /* 0x0000000a06077220 */ /* 0x000fe20000410000 */
[----:B------:R-:W-:Y:S01]  /*7ab0*/  FMUL.FTZ R9, R0, R15 ;  /* 0x0000000f00097220 */ /* 0x000fe20000410000 */
[----:B------:R-:W-:Y:S01]  /*7ac0*/  FMUL.FTZ R6, R4, UR10 ;  /* 0x0000000a04067c20 */ /* 0x000fe20008410000 */
[----:B------:R-:W-:Y:S01]  /*7ad0*/  FADD.FTZ R56, -R115, R56 ;  /* 0x0000003873387221 */ /* 0x000fe20000010100 */
[C---:B------:R-:W-:Y:S01]  /*7ae0*/  FADD.FTZ R27, -R114.reuse, R27 ;  /* 0x0000001b721b7221 */ /* 0x040fe20000010100 */
[----:B------:R-:W-:Y:S01]  /*7af0*/  FADD.FTZ R30, -R114, R30 ;  /* 0x0000001e721e7221 */ /* 0x000fe20000010100 */
[----:B------:R-:W-:Y:S01]  /*7b00*/  FFMA.FTZ R0, -R226, R226, 1 ;  /* 0x3f800000e2007423 */ /* 0x000fe200000101e2 */
[----:B------:R-:W-:Y:S01]  /*7b10*/  FFMA.FTZ R4, -R221, R221, 1 ;  /* 0x3f800000dd047423 */ /* 0x000fe200000101dd */
[----:B------:R-:W-:Y:S01]  /*7b20*/  FMUL.FTZ R10, R5, R11 ;  /* 0x0000000b050a7220 */ /* 0x000fe20000410000 */
[----:B------:R-:W-:Y:S01]  /*7b30*/  FMUL.FTZ R56, R145, R56 ;  /* 0x0000003891387220 */ /* 0x000fe20000410000 */
[----:B------:R-:W-:Y:S01]  /*7b40*/  FMUL.FTZ R27, R195, R27 ;  /* 0x0000001bc31b7220 */ /* 0x000fe20000410000 */
[----:B------:R-:W-:Y:S01]  /*7b50*/  FMUL.FTZ R30, R191, R30 ;  /* 0x0000001ebf1e7220 */ /* 0x000fe20000410000 */
[----:B------:R-:W-:Y:S01]  /*7b60*/  FMUL.FTZ R5, R0, UR10 ;  /* 0x0000000a00057c20 */ /* 0x000fe20008410000 */
[----:B------:R-:W-:Y:S01]  /*7b70*/  FMUL.FTZ R4, R4, UR10 ;  /* 0x0000000a04047c20 */ /* 0x000fe20008410000 */
[----:B------:R-:W-:Y:S01]  /*7b80*/  F2FP.BF16.F32.PACK_AB R10, R10, R7 ;  /* 0x000000070a0a723e */ /* 0x000fe200000010ff */
[----:B------:R-:W-:Y:S01]  /*7b90*/  FMUL.FTZ R56, R8, R56 ;  /* 0x0000003808387220 */ /* 0x000fe20000410000 */
[----:B------:R-:W-:Y:S01]  /*7ba0*/  FMUL.FTZ R27, R5, R27 ;  /* 0x0000001b051b7220 */ /* 0x000fe20000410000 */
[----:B------:R-:W-:Y:S01]  /*7bb0*/  FMUL.FTZ R30, R4, R30 ;  /* 0x0000001e041e7220 */ /* 0x000fe20000410000 */
[C---:B------:R-:W-:Y:S01]  /*7bc0*/  FADD.FTZ R42, -R114.reuse, R42 ;  /* 0x0000002a722a7221 */ /* 0x040fe20000010100 */
        /* <DEDUP_REMOVED lines=11> */
[----:B------:R-:W-:Y:S01]  /*7c80*/  FADD.FTZ R31, -R114, R31 ;  /* 0x0000001f721f7221 */ /* 0x000fe20000010100 */
[----:B------:R-:W-:Y:S01]  /*7c90*/  FFMA.FTZ R0, -R219, R219, 1 ;  /* 0x3f800000db007423 */ /* 0x000fe200000101db */
[----:B------:R-:W-:Y:S01]  /*7ca0*/  STS [R133+0xc000], R19 ;  /* 0x00c0001385007388 */ /* 0x000fe20000000800 */
[----:B------:R-:W-:Y:S01]  /*7cb0*/  FMUL.FTZ R42, R8, R42 ;  /* 0x0000002a082a7220 */ /* 0x000fe20000410000 */
[----:B------:R-:W-:Y:S01]  /*7cc0*/  FMUL.FTZ R11, R5, R4 ;  /* 0x00000004050b7220 */ /* 0x000fe20000410000 */
[----:B------:R-:W-:Y:S01]  /*7cd0*/  FADD.FTZ R58, -R114, R58 ;  /* 0x0000003a723a7221 */ /* 0x000fe20000010100 */
[----:B------:R-:W-:Y:S01]  /*7ce0*/  STS [R133+0xc400], R9 ;  /* 0x00c4000985007388 */ /* 0x000fe20000000800 */
[----:B------:R-:W-:Y:S01]  /*7cf0*/  FFMA.FTZ R8, -R187, R187, 1 ;  /* 0x3f800000bb087423 */ /* 0x000fe200000101bb */
[----:B------:R-:W-:Y:S01]  /*7d00*/  FMUL.FTZ R26, R6, R26 ;  /* 0x0000001a061a7220 */ /* 0x000fe20000410000 */
[----:B------:R-:W-:Y:S01]  /*7d10*/  FMUL.FTZ R31, R190, R31 ;  /* 0x0000001fbe1f7220 */ /* 0x000fe20000410000 */
[----:B------:R-:W-:Y:S01]  /*7d20*/  FMUL.FTZ R0, R0, UR10 ;  /* 0x0000000a00007c20 */ /* 0x000fe20008410000 */
[----:B------:R-:W-:Y:S01]  /*7d30*/  FADD.FTZ R4, -R114, R63 ;  /* 0x0000003f72047221 */ /* 0x000fe20000010100 */
[----:B------:R-:W-:Y:S01]  /*7d40*/  FFMA.FTZ R5, -R172, R172, 1 ;  /* 0x3f800000ac057423 */ /* 0x000fe200000101ac */
[----:B------:R-:W-:Y:S01]  /*7d50*/  F2FP.BF16.F32.PACK_AB R34, R35, R34 ;  /* 0x000000222322723e */ /* 0x000fe200000010ff */
[----:B------:R-:W-:Y:S01]  /*7d60*/  STS [R131+0xa000], R101 ;  /* 0x00a0006583007388 */ /* 0x000fe20000000800 */
[----:B------:R-:W-:Y:S01]  /*7d70*/  FMUL.FTZ R58, R160, R58 ;  /* 0x0000003aa03a7220 */ /* 0x000fe20000410000 */
[----:B------:R-:W-:Y:S01]  /*7d80*/  FMUL.FTZ R8, R8, UR10 ;  /* 0x0000000a08087c20 */ /* 0x000fe20008410000 */
[----:B------:R-:W-:Y:S01]  /*7d90*/  FADD.FTZ R46, -R114, R46 ;  /* 0x0000002e722e7221 */ /* 0x000fe20000010100 */
[----:B------:R-:W-:Y:S01]  /*7da0*/  STS [R131+0xa400], R22 ;  /* 0x00a4001683007388 */ /* 0x000fe20000000800 */
[----:B------:R-:W-:Y:S01]  /*7db0*/  FFMA.FTZ R6, -R201, R201, 1 ;  /* 0x3f800000c9067423 */ /* 0x000fe200000101c9 */
[----:B------:R-:W-:Y:S01]  /*7dc0*/  FMUL.FTZ R31, R0, R31 ;  /* 0x0000001f001f7220 */ /* 0x000fe20000410000 */
        /* <DEDUP_REMOVED lines=17> */
[----:B------:R2:W-:Y:S01]  /*7ee0*/  STS [R131+0xc400], R0 ;  /* 0x00c4000083007388 */ /* 0x0005e20000000800 */
[----:B------:R-:W-:Y:S01]  /*7ef0*/  FFMA.FTZ R6, -R178, R178, 1 ;  /* 0x3f800000b2067423 */ /* 0x000fe200000101b2 */
[----:B------:R-:W-:Y:S01]  /*7f00*/  FADD.FTZ R62, -R114, R62 ;  /* 0x0000003e723e7221 */ /* 0x000fe20000010100 */
[----:B------:R-:W-:Y:S01]  /*7f10*/  F2FP.BF16.F32.PACK_AB R21, R21, R38 ;  /* 0x000000261515723e */ /* 0x000fe200000010ff */
[----:B------:R-:W-:Y:S01]  /*7f20*/  STS [R132+0xc000], R20 ;  /* 0x00c0001484007388 */ /* 0x000fe20000000800 */
[----:B------:R-:W-:Y:S01]  /*7f30*/  FMUL.FTZ R43, R7, R43 ;  /* 0x0000002b072b7220 */ /* 0x000fe20000410000 */
[----:B------:R-:W-:Y:S01]  /*7f40*/  FMUL.FTZ R6, R6, UR10 ;  /* 0x0000000a06067c20 */ /* 0x000fe20008410000 */
[----:B------:R-:W-:Y:S01]  /*7f50*/  FMUL.FTZ R62, R154, R62 ;  /* 0x0000003e9a3e7220 */ /* 0x000fe20000410000 */
[----:B------:R-:W-:Y:S01]  /*7f60*/  STS [R132+0xc400], R4 ;  /* 0x00c4000484007388 */ /* 0x000fe20000000800 */
[----:B------:R-:W-:Y:S01]  /*7f70*/  F2FP.BF16.F32.PACK_AB R50, R51, R50 ;  /* 0x000000323332723e */ /* 0x000fe200000010ff */
[----:B------:R-:W-:Y:S01]  /*7f80*/  FADD.FTZ R59, -R114, R59 ;  /* 0x0000003b723b7221 */ /* 0x000fe20000010100 */
[----:B------:R-:W-:Y:S01]  /*7f90*/  FMUL.FTZ R62, R6, R62 ;  /* 0x0000003e063e7220 */ /* 0x000fe20000410000 */
[----:B------:R-:W-:Y:S01]  /*7fa0*/  STS [R130+-0x8000], R53 ;  /* 0xff80003582007388 */ /* 0x000fe20000000800 */
[----:B------:R-:W-:Y:S01]  /*7fb0*/  F2FP.BF16.F32.PACK_AB R13, R13, R40 ;  /* 0x000000280d0d723e */ /* 0x000fe200000010ff */
[----:B------:R-:W-:Y:S01]  /*7fc0*/  FFMA.FTZ R7, -R184, R184, 1 ;  /* 0x3f800000b8077423 */ /* 0x000fe200000101b8 */
[----:B------:R-:W-:Y:S01]  /*7fd0*/  F2FP.BF16.F32.PACK_AB R6, R43, R42 ;  /* 0x0000002a2b06723e */ /* 0x000fe200000010ff */
[----:B------:R-:W-:Y:S01]  /*7fe0*/  STS [R130+-0x7c00], R21 ;  /* 0xff84001582007388 */ /* 0x000fe20000000800 */
[----:B------:R-:W-:Y:S01]  /*7ff0*/  F2FP.BF16.F32.PACK_AB R12, R12, R44 ;  /* 0x0000002c0c0c723e */ /* 0x000fe200000010ff */
[----:B------:R-:W-:Y:S01]  /*8000*/  FMUL.FTZ R59, R159, R59 ;  /* 0x0000003b9f3b7220 */ /* 0x000fe20000410000 */
[----:B------:R-:W-:Y:S01]  /*8010*/  F2FP.BF16.F32.PACK_AB R5, R11, R46 ;  /* 0x0000002e0b05723e */ /* 0x000fe200000010ff */
[----:B------:R-:W-:Y:S01]  /*8020*/  STS [R129+-0x8000], R49 ;  /* 0xff80003181007388 */ /* 0x000fe20000000800 */
[----:B------:R-:W-:Y:S01]  /*8030*/  FMUL.FTZ R7, R7, UR10 ;  /* 0x0000000a07077c20 */ /* 0x000fe20008410000 */
[----:B------:R-:W-:Y:S01]  /*8040*/  F2FP.BF16.F32.PACK_AB R54, R55, R54 ;  /* 0x000000363736723e */ /* 0x000fe200000010ff */
[----:B------:R-:W3:Y:S01]  /*8050*/  LDC R52, c[0x0][0x44c] ;  /* 0x00011300ff347b82 */ /* 0x000ee20000000800 */
        /* <DEDUP_REMOVED lines=8> */
[--C-:B--2---:R-:W-:Y:S01]  /*80e0*/  SHF.R.U32.HI R0, RZ, 0x4, R122.reuse ;  /* 0x00000004ff007819 */ /* 0x104fe2000001167a */
[----:B------:R-:W-:Y:S01]  /*80f0*/  STS [R129+-0x6000], R12 ;  /* 0xffa0000c81007388 */ /* 0x000fe20000000800 */
[----:B------:R-:W-:Y:S02]  /*8100*/  SHF.L.U32 R40, R122, 0x5, RZ ;  /* 0x000000057a287819 */ /* 0x000fe400000006ff */
[----:B------:R-:W-:Y:S01]  /*8110*/  LOP3.LUT R59, R0, 0x8, RZ, 0xc0, !PT ;  /* 0x00000008003b7812 */ /* 0x000fe200078ec0ff */
[----:B------:R-:W-:Y:S01]  /*8120*/  STS [R129+-0x5c00], R5 ;  /* 0xffa4000581007388 */ /* 0x000fe20000000800 */
[----:B------:R-:W-:Y:S02]  /*8130*/  SHF.L.U32 R60, R122, 0x2, RZ ;  /* 0x000000027a3c7819 */ /* 0x000fe400000006ff */
[----:B------:R-:W-:Y:S01]  /*8140*/  LOP3.LUT R0, R59, 0x10, R122, 0xf8, !PT ;  /* 0x000000103b007812 */ /* 0x000fe200078ef87a */
[----:B------:R-:W-:Y:S03]  /*8150*/  STS [R125+-0x8000], R48 ;  /* 0xff8000307d007388 */ /* 0x000fe60000000800 */
[----:B------:R-:W-:Y:S01]  /*8160*/  LOP3.LUT R0, R0, 0xc0, R40, 0xf8, !PT ;  /* 0x000000c000007812 */ /* 0x000fe200078ef828 */
[----:B------:R-:W-:Y:S01]  /*8170*/  STS [R125+-0x7c00], R54 ;  /* 0xff8400367d007388 */ /* 0x000fe20000000800 */
[----:B---3--:R-:W-:Y:S02]  /*8180*/  IMAD R102, R52, UR8, RZ ;  /* 0x0000000834667c24 */ /* 0x008fe4000f8e02ff */
[----:B------:R-:W-:Y:S01]  /*8190*/  LOP3.LUT R0, R0, 0x18, R60, 0x78, !PT ;  /* 0x0000001800007812 */ /* 0x000fe200078e783c */
[----:B------:R-:W-:Y:S03]  /*81a0*/  STS [R128+-0x8000], R36 ;  /* 0xff80002480007388 */ /* 0x000fe60000000800 */
[----:B------:R-:W-:Y:S01]  /*81b0*/  LOP3.LUT R0, R0, 0x120, R40, 0xf8, !PT ;  /* 0x0000012000007812 */ /* 0x000fe200078ef828 */
[----:B------:R-:W-:Y:S03]  /*81c0*/  STS [R128+-0x7c00], R66 ;  /* 0xff84004280007388 */ /* 0x000fe60000000800 */
[----:B------:R-:W-:Y:S01]  /*81d0*/  LEA R56, R0, UR4, 0x1 ;  /* 0x0000000400387c11 */ /* 0x000fe2000f8e08ff */
[----:B------:R-:W-:Y:S01]  /*81e0*/  STS [R125+-0x6000], R17 ;  /* 0xffa000117d007388 */ /* 0x000fe20000000800 */
[----:B------:R-:W-:Y:S03]  /*81f0*/  LEA R0, -R102, RZ, 0x7 ;  /* 0x000000ff66007211 */ /* 0x000fe600078e39ff */
[----:B------:R-:W-:Y:S04]  /*8200*/  STS [R125+-0x5c00], R7 ;  /* 0xffa400077d007388 */ /* 0x000fe80000000800 */
[----:B------:R-:W-:Y:S04]  /*8210*/  STS [R128+-0x6000], R16 ;  /* 0xffa0001080007388 */ /* 0x000fe80000000800 */
[----:B------:R-:W-:Y:S01]  /*8220*/  STS [R128+-0x5c00], R8 ;  /* 0xffa4000880007388 */ /* 0x000fe20000000800 */
[----:B------:R-:W-:Y:S06]  /*8230*/  BAR.SYNC.DEFER_BLOCKING 0x0 ;  /* 0x0000000000007b1d */ /* 0x000fec0000010000 */
[----:B------:R-:W-:Y:S04]  /*8240*/  LDSM.16.MT88.4 R4, [R3+UR4+0x12000] ;  /* 0x012000040304783b */ /* 0x000fe80008004200 */
[----:B------:R-:W2:Y:S04]  /*8250*/  LDSM.16.MT88.4 R8, [R56+0x4000] ;  /* 0x004000003808783b */ /* 0x000ea80000004200 */
[----:B------:R-:W3:Y:S04]  /*8260*/  LDSM.16.MT88.4 R12, [R3+UR4+0x16000] ;  /* 0x01600004030c783b */ /* 0x000ee80008004200 */
[----:B------:R-:W-:Y:S04]  /*8270*/  LDSM.16.MT88.4 R16, [R3+UR4+0x12800] ;  /* 0x012800040310783b */ /* 0x000fe80008004200 */
[----:B------:R-:W4:Y:S04]  /*8280*/  LDSM.16.MT88.4 R20, [R56+0x4400] ;  /* 0x004400003814783b */ /* 0x000f280000004200 */
[----:B------:R-:W1:Y:S04]  /*8290*/  LDSM.16.MT88.4 R24, [R3+UR4+0x16800] ;  /* 0x016800040318783b */ /* 0x000e680008004200 */
[----:B------:R-:W-:Y:S04]  /*82a0*/  LDSM.16.MT88.4 R28, [R3+UR4+0x13000] ;  /* 0x01300004031c783b */ /* 0x000fe80008004200 */
        /* <DEDUP_REMOVED lines=10> */
[C---:B-1----:R-:W-:Y:S08]  /*8350*/  HMMA.16816.F32.BF16 R72, R24.reuse, R20, R72 ;  /* 0x000000141848723c */ /* 0x042ff00000041848 */
        /* <DEDUP_REMOVED lines=11> */
[----:B------:R-:W3:Y:S03]  /*8410*/  LDSM.16.MT88.4 R32, [R56+0x5400] ;  /* 0x005400003820783b */ /* 0x000ee60000004200 */
        /* <DEDUP_REMOVED lines=14> */
[-C--:B---3--:R-:W-:Y:S01]  /*8500*/  HMMA.16816.F32.BF16 R68, R28, R32.reuse, R68 ;  /* 0x000000201c44723c */ /* 0x088fe20000041844 */
[----:B------:R-:W-:Y:S07]  /*8510*/  BAR.SYNC.DEFER_BLOCKING 0x0 ;  /* 0x0000000000007b1d */ /* 0x000fee0000010000 */
[C---:B------:R-:W-:Y:S08]  /*8520*/  HMMA.16816.F32.BF16 R72, R36.reuse, R32, R72 ;  /* 0x000000202448723c */ /* 0x040ff00000041848 */
[-C--:B------:R-:W-:Y:S08]  /*8530*/  HMMA.16816.F32.BF16 R76, R36, R34.reuse, R76 ;  /* 0x00000022244c723c */ /* 0x080ff0000004184c */
[----:B------:R-:W-:Y:S08]  /*8540*/  HMMA.16816.F32.BF16 R80, R28, R34, R80 ;  /* 0x000000221c50723c */ /* 0x000ff00000041850 */
[-C--:B--2---:R-:W-:Y:S08]  /*8550*/  HMMA.16816.F32.BF16 R68, R4, R8.reuse, R68 ;  /* 0x000000080444723c */ /* 0x084ff00000041844 */
[C---:B------:R-:W-:Y:S08]  /*8560*/  HMMA.16816.F32.BF16 R72, R12.reuse, R8, R72 ;  /* 0x000000080c48723c */ /* 0x040ff00000041848 */
[-C--:B------:R-:W-:Y:S08]  /*8570*/  HMMA.16816.F32.BF16 R76, R12, R10.reuse, R76 ;  /* 0x0000000a0c4c723c */ /* 0x080ff0000004184c */
[----:B------:R-:W-:Y:S04]  /*8580*/  HMMA.16816.F32.BF16 R80, R4, R10, R80 ;  /* 0x0000000a0450723c */ /* 0x000fe80000041850 */
[----:B------:R-:W-:Y:S02]  /*8590*/  LOP3.LUT R4, R121, 0xd8, RZ, 0xc0, !PT ;  /* 0x000000d879047812 */ /* 0x000fe400078ec0ff */
[----:B------:R-:W-:Y:S02]  /*85a0*/  LEA R6, P0, R0, R216, 0x2 ;  /* 0x000000d800067211 */ /* 0x000fe400078010ff */
[-C--:B-1----:R-:W-:Y:S05]  /*85b0*/  HMMA.16816.F32.BF16 R68, R16, R20.reuse, R68 ;  /* 0x000000141044723c */ /* 0x082fea0000041844 */
        /* <DEDUP_REMOVED lines=12> */
[----:B------:R-:W2:Y:S01]  /*8680*/  LDL.LU R64, [R1] ;  /* 0x0000000001407983 */ /* 0x000ea20000300800 */
        /* <DEDUP_REMOVED lines=13> */
[----:B------:R1:W-:Y:S01]  /*8760*/  STL [R1], R64 ;  /* 0x0000004001007387 */ /* 0x0003e20000100800 */
        /* <DEDUP_REMOVED lines=14> */
.L_x_1369:
        /* <DEDUP_REMOVED lines=17> */
[----:B------:R-:W-:Y:S01]  /*8960*/  @UP0 UIADD3 UR14, UP3, UPT, UR50, -0x200, URZ ;  /* 0xfffffe00320e0890 */ /* 0x000fe2000ff7e0ff */
[----:B------:R-:W-:Y:S01]  /*8970*/  VIADD R127, R127, 0xffffff80 ;  /* 0xffffff807f7f7836 */ /* 0x000fe20000000000 */
        /* <DEDUP_REMOVED lines=268> */
.L_x_1371:
[----:B------:R-:W1:Y:S01]  /*9a40*/  LDCU.64 UR12, c[0x0][0x5c0] ;  /* 0x0000b800ff0c77ac */ /* 0x000e620008000a00 */
[----:B------:R-:W-:-:S05]  /*9a50*/  IADD3 R2, PT, PT, R44, UR37, RZ ;  /* 0x000000252c027c10 */ /* 0x000fca000fffe0ff */
[C---:B-1----:R-:W-:Y:S02]  /*9a60*/  IMAD R0, R2.reuse, UR13, RZ ;  /* 0x0000000d02007c24 */ /* 0x042fe4000f8e02ff */
[----:B------:R-:W-:-:S05]  /*9a70*/  IMAD.WIDE.U32 R2, R2, UR12, RZ ;  /* 0x0000000c02027c25 */ /* 0x000fca000f8e00ff */
[----:B------:R-:W-:Y:S02]  /*9a80*/  IADD3 R8, PT, PT, R3, R0, RZ ;  /* 0x0000000003087210 */ /* 0x000fe40007ffe0ff */
[----:B------:R-:W-:Y:S02]  /*9a90*/  MOV R5, R2 ;  /* 0x0000000200057202 */ /* 0x000fe40000000f00 */
.L_x_1372:
        /* <DEDUP_REMOVED lines=17> */
.L_x_1373:
[----:B------:R-:W1:Y:S01]  /*9bb0*/  LDCU.64 UR10, c[0x0][0x5c8] ;  /* 0x0000b900ff0a77ac */ /* 0x000e620008000a00 */
[----:B------:R-:W-:-:S05]  /*9bc0*/  IADD3 R2, PT, PT, R44, UR37, RZ ;  /* 0x000000252c027c10 */ /* 0x000fca000fffe0ff */
[C---:B-1----:R-:W-:Y:S02]  /*9bd0*/  IMAD R0, R2.reuse, UR11, RZ ;  /* 0x0000000b02007c24 */ /* 0x042fe4000f8e02ff */
[----:B------:R-:W-:-:S05]  /*9be0*/  IMAD.WIDE.U32 R2, R2, UR10, RZ ;  /* 0x0000000a02027c25 */ /* 0x000fca000f8e00ff */
[----:B------:R-:W-:Y:S02]  /*9bf0*/  IADD3 R19, PT, PT, R3, R0, RZ ;  /* 0x0000000003137210 */ /* 0x000fe40007ffe0ff */
[----:B------:R-:W-:-:S07]  /*9c00*/  MOV R18, R2 ;  /* 0x0000000200127202 */ /* 0x000fce0000000f00 */
.L_x_1374:
        /* <DEDUP_REMOVED lines=42> */
.L_x_1376:
[----:B------:R-:W-:Y:S05]  /*9eb0*/  BSYNC.RECONVERGENT B0 ;  /* 0x0000000000007941 */ /* 0x000fea0003800200 */
.L_x_1375:
        /* <DEDUP_REMOVED lines=11> */
.L_x_1378:
[----:B------:R-:W-:Y:S05]  /*9f70*/  BSYNC.RECONVERGENT B0 ;  /* 0x0000000000007941 */ /* 0x000fea0003800200 */
.L_x_1377:
        /* <DEDUP_REMOVED lines=25> */
.L_x_1343:
[----:B------:R-:W-:Y:S05]  /*a110*/  BSYNC.RECONVERGENT B1 ;  /* 0x0000000000017941 */ /* 0x000fea0003800200 */
.L_x_1325:
        /* <DEDUP_REMOVED lines=11> */
.L_x_1380:
        /* <DEDUP_REMOVED lines=11> */
.L_x_1611:


//--------------------- .text._ZN5flash44flash_bwd_dq_dk_dv_loop_seqk_parallel_kernelI23Flash_bwd_kernel_traitsILi32ELi128ELi128ELi8ELi4ELi4ELi4ELb0ELb0EN7cutlass10bfloat16_tE19Flash_kernel_traitsILi32ELi128ELi128ELi8ES3_EELb1ELb0ELb1ELb0ELb0ELb1ELb0EEEvNS_16Flash_bwd_paramsE --------------------------
	.section	.text._ZN5flash44flash_bwd_dq_dk_dv_loop_seqk_parallel_kernelI23Flash_bwd_kernel_traitsILi32ELi128ELi128ELi8ELi4ELi4ELi4ELb0ELb0EN7cutlass10bfloat16_tE19Flash_kernel_traitsILi32ELi128ELi128ELi8ES3_EELb1ELb0ELb1ELb0ELb0ELb1ELb0EEEvNS_16Flash_bwd_paramsE,"ax",@progbits
	.align	128
        .global         _ZN5flash44flash_bwd_dq_dk_dv_loop_seqk_parallel_kernelI23Flash_bwd_kernel_traitsILi32ELi128ELi128ELi8ELi4ELi4ELi4ELb0ELb0EN7cutlass10bfloat16_tE19Flash_kernel_traitsILi32ELi128ELi128ELi8ES3_EELb1ELb0ELb1ELb0ELb0ELb1ELb0EEEvNS_16Flash_bwd_paramsE
        .type           _ZN5flash44flash_bwd_dq_dk_dv_loop_seqk_parallel_kernelI23Flash_bwd_kernel_traitsILi32ELi128ELi128ELi8ELi4ELi4ELi4ELb0ELb0EN7cutlass10bfloat16_tE19Flash_kernel_traitsILi32ELi128ELi128ELi8ES3_EELb1ELb0ELb1ELb0ELb0ELb1ELb0EEEvNS_16Flash_bwd_paramsE,@function
        .size           _ZN5flash44flash_bwd_dq_dk_dv_loop_seqk_parallel_kernelI23Flash_bwd_kernel_traitsILi32ELi128ELi128ELi8ELi4ELi4ELi4ELb0ELb0EN7cutlass10bfloat16_tE19Flash_kernel_traitsILi32ELi128ELi128ELi8ES3_EELb1ELb0ELb1ELb0ELb0ELb1ELb0EEEvNS_16Flash_bwd_paramsE,(.L_x_1612 - _ZN5flash44flash_bwd_dq_dk_dv_loop_seqk_parallel_kernelI23Flash_bwd_kernel_traitsILi32ELi128ELi128ELi8ELi4ELi4ELi4ELb0ELb0EN7cutlass10bfloat16_tE19Flash_kernel_traitsILi32ELi128ELi128ELi8ES3_EELb1ELb0ELb1ELb0ELb0ELb1ELb0EEEvNS_16Flash_bwd_paramsE)
        .other          _ZN5flash44flash_bwd_dq_dk_dv_loop_seqk_parallel_kernelI23Flash_bwd_kernel_traitsILi32ELi128ELi128ELi8ELi4ELi4ELi4ELb0ELb0EN7cutlass10bfloat16_tE19Flash_kernel_traitsILi32ELi128ELi128ELi8ES3_EELb1ELb0ELb1ELb0ELb0ELb1ELb0EEEvNS_16Flash_bwd_paramsE,@"STO_CUDA_ENTRY STV_DEFAULT"
_ZN5flash44flash_bwd_dq_dk_dv_loop_seqk_parallel_kernelI23Flash_bwd_kernel_traitsILi32ELi128ELi128ELi8ELi4ELi4ELi4ELb0ELb0EN7cutlass10bfloat16_tE19Flash_kernel_traitsILi32ELi128ELi128ELi8ES3_EELb1ELb0ELb1ELb0ELb0ELb1ELb0EEEvNS_16Flash_bwd_paramsE:
.text._ZN5flash44flash_bwd_dq_dk_dv_loop_seqk_parallel_kernelI23Flash_bwd_kernel_traitsILi32ELi128ELi128ELi8ELi4ELi4ELi4ELb0ELb0EN7cutlass10bfloat16_tE19Flash_kernel_traitsILi32ELi128ELi128ELi8ES3_EELb1ELb0ELb1ELb0ELb0ELb1ELb0EEEvNS_16Flash_bwd_paramsE:
        /* <DEDUP_REMOVED lines=23> */
[----:B-1----:R-:W-:Y:S01]  /*0170*/  SHF.R.U32.HI R182, RZ, 0x4, R190 ;  /* 0x00000004ffb67819 */ /* 0x002fe200000116be */
[C---:B------:R-:W-:Y:S01]  /*0180*/  IMAD.SHL.U32 R2, R190.reuse, 0x10, RZ ;  /* 0x00000010be027824 */ /* 0x040fe200078e00ff */
[C---:B------:R-:W-:Y:S01]  /*0190*/  LOP3.LUT P0, R3, R190.reuse, 0x10, RZ, 0xc0, !PT ;  /* 0x00000010be037812 */ /* 0x040fe2000780c0ff */
[----:B------:R-:W-:Y:S01]  /*01a0*/  IMAD.SHL.U32 R5, R190, 0x20, RZ ;  /* 0x00000020be057824 */ /* 0x000fe200078e00ff */
[----:B------:R-:W-:Y:S01]  /*01b0*/  LOP3.LUT R182, R182, 0x8, RZ, 0xc0, !PT ;  /* 0x00000008b6b67812 */ /* 0x000fe200078ec0ff */
[----:B------:R-:W-:Y:S01]  /*01c0*/  IMAD.SHL.U32 R180, R190, 0x40, RZ ;  /* 0x00000040beb47824 */ /* 0x000fe200078e00ff */
[----:B------:R-:W-:Y:S01]  /*01d0*/  LOP3.LUT R8, R2, 0x1c0, RZ, 0xc0, !PT ;  /* 0x000001c002087812 */ /* 0x000fe200078ec0ff */
[----:B------:R-:W-:Y:S01]  /*01e0*/  IMAD.SHL.U32 R186, R190, 0x8, RZ ;  /* 0x00000008beba7824 */ /* 0x000fe200078e00ff */
[----:B------:R-:W-:Y:S01]  /*01f0*/  LOP3.LUT R182, R182, R3, RZ, 0xfc, !PT ;  /* 0x00000003b6b67212 */ /* 0x000fe200078efcff */
[----:B------:R-:W-:Y:S01]  /*0200*/  IMAD.SHL.U32 R3, R190, 0x2, RZ ;  /* 0x00000002be037824 */ /* 0x000fe200078e00ff */
[----:B------:R-:W-:Y:S01]  /*0210*/  LOP3.LUT R181, R5, 0x20, RZ, 0xc0, !PT ;  /* 0x0000002005b57812 */ /* 0x000fe200078ec0ff */
[----:B------:R-:W1:Y:S01]  /*0220*/  LDC R11, c[0x0][0x438] ;  /* 0x00010e00ff0b7b82 */ /* 0x000e620000000800 */
[----:B------:R-:W-:Y:S01]  /*0230*/  LOP3.LUT R179, R180, 0x1c0, RZ, 0xc0, !PT ;  /* 0x000001c0b4b37812 */ /* 0x000fe200078ec0ff */
[----:B-----5:R-:W-:Y:S01]  /*0240*/  ULEA UR18, UR18, UR4, 0x18 ;  /* 0x0000000412127291 */ /* 0x020fe2000f8ec0ff */
[----:B------:R-:W-:Y:S01]  /*0250*/  LOP3.LUT R8, R8, 0x38, R3, 0xf8, !PT ;  /* 0x0000003808087812 */ /* 0x000fe200078ef803 */
[----:B------:R-:W-:Y:S01]  /*0260*/  UIADD3 UR4, UPT, UPT, UR5, 0x6000, URZ ;  /* 0x0000600005047890 */ /* 0x000fe2000fffe0ff */
[----:B------:R-:W-:Y:S01]  /*0270*/  LOP3.LUT R10, R3, 0xe006, R180, 0xc8, !PT ;  /* 0x0000e006030a7812 */ /* 0x000fe200078ec8b4 */
[----:B------:R-:W-:Y:S01]  /*0280*/  UIADD3 UR18, UPT, UPT, UR18, 0x6000, URZ ;  /* 0x0000600012127890 */ /* 0x000fe2000fffe0ff */
[----:B------:R-:W-:-:S02]  /*0290*/  LOP3.LUT R3, R5, 0x120, RZ, 0xc0, !PT ;  /* 0x0000012005037812 */ /* 0x000fc400078ec0ff */
[--C-:B------:R-:W-:Y:S02]  /*02a0*/  LOP3.LUT R181, R181, 0x3800, R2.reuse, 0xf8, !PT ;  /* 0x00003800b5b57812 */ /* 0x100fe400078ef802 */
[--C-:B------:R-:W-:Y:S02]  /*02b0*/  LOP3.LUT R0, R3, 0x600, R2.reuse, 0xf8, !PT ;  /* 0x0000060003007812 */ /* 0x100fe400078ef802 */
[----:B------:R-:W-:Y:S01]  /*02c0*/  LOP3.LUT R181, R181, 0x100, R2, 0xf8, !PT ;  /* 0x00000100b5b57812 */ /* 0x000fe200078ef802 */
[----:B------:R-:W-:Y:S01]  /*02d0*/  IMAD.SHL.U32 R2, R190, 0x4, RZ ;  /* 0x00000004be027824 */ /* 0x000fe200078e00ff */
[----:B------:R-:W-:Y:S02]  /*02e0*/  SHF.R.U32.HI R4, RZ, 0x1, R190 ;  /* 0x00000001ff047819 */ /* 0x000fe400000116be */
[----:B------:R-:W-:Y:S02]  /*02f0*/  LOP3.LUT R6, R180, 0x200, RZ, 0xc0, !PT ;  /* 0x00000200b4067812 */ /* 0x000fe400078ec0ff */
[----:B------:R-:W-:-:S02]  /*0300*/  LOP3.LUT R179, R179, 0x38, R186, 0xf8, !PT ;  /* 0x00000038b3b37812 */ /* 0x000fc400078ef8ba */
[--C-:B------:R-:W-:Y:S02]  /*0310*/  LOP3.LUT R6, R6, 0xc00, R5.reuse, 0xf8, !PT ;  /* 0x00000c0006067812 */ /* 0x100fe400078ef805 */
[----:B------:R-:W-:Y:S02]  /*0320*/  LOP3.LUT R179, R179, 0x8, R4, 0x78, !PT ;  /* 0x00000008b3b37812 */ /* 0x000fe400078e7804 */
[----:B------:R-:W-:Y:S02]  /*0330*/  LOP3.LUT R2, R2, 0x18, RZ, 0xc0, !PT ;  /* 0x0000001802027812 */ /* 0x000fe400078ec0ff */
[----:B------:R-:W-:Y:S02]  /*0340*/  LOP3.LUT R179, R6, R179, RZ, 0xfc, !PT ;  /* 0x000000b306b37212 */ /* 0x000fe400078efcff */
[----:B------:R-:W-:Y:S02]  /*0350*/  LOP3.LUT R7, R2, 0xc0, R5, 0xf8, !PT ;  /* 0x000000c002077812 */ /* 0x000fe400078ef805 */
[----:B------:R-:W-:-:S02]  /*0360*/  LOP3.LUT P1, RZ, R190, 0x4, RZ, 0xc0, !PT ;  /* 0x00000004beff7812 */ /* 0x000fc4000782c0ff */
[----:B------:R-:W-:Y:S02]  /*0370*/  SHF.R.U32.HI R6, RZ, 0x2, R190 ;  /* 0x00000002ff067819 */ /* 0x000fe400000116be */
[----:B------:R-:W-:Y:S02]  /*0380*/  LOP3.LUT R3, R4, 0x30, RZ, 0xc0, !PT ;  /* 0x0000003004037812 */ /* 0x000fe400078ec0ff */
[----:B------:R-:W-:Y:S02]  /*0390*/  LOP3.LUT R183, R7, 0x8, R4, 0x78, !PT ;  /* 0x0000000807b77812 */ /* 0x000fe400078e7804 */
[----:B------:R-:W-:Y:S02]  /*03a0*/  LEA R179, R179, UR5, 0x1 ;  /* 0x00000005b3b37c11 */ /* 0x000fe4000f8e08ff */
[--C-:B------:R-:W-:Y:S02]  /*03b0*/  LOP3.LUT R189, R10, 0xc00, R5.reuse, 0xf8, !PT ;  /* 0x00000c000abd7812 */ /* 0x100fe400078ef805 */
[----:B------:R-:W-:Y:S01]  /*03c0*/  LOP3.LUT R182, R182, 0xc0, R5, 0xf8, !PT ;  /* 0x000000c0b6b67812 */ /* 0x000fe200078ef805 */
[----:B------:R-:W-:Y:S01]  /*03d0*/  VIADD R178, R179, 0xa040 ;  /* 0x0000a040b3b27836 */ /* 0x000fe20000000000 */
[----:B------:R-:W-:-:S02]  /*03e0*/  LOP3.LUT R185, R3, 0x7, R6, 0xf8, !PT ;  /* 0x0000000703b97812 */ /* 0x000fc400078ef806 */
[----:B------:R-:W-:Y:S01]  /*03f0*/  LOP3.LUT R183, R0, R183, RZ, 0xfc, !PT ;  /* 0x000000b700b77212 */ /* 0x000fe200078efcff */
[----:B------:R-:W-:Y:S01]  /*0400*/  VIADD R0, R179, 0xa000 ;  /* 0x0000a000b3007836 */ /* 0x000fe20000000000 */
[--C-:B------:R-:W-:Y:S02]  /*0410*/  LOP3.LUT R3, R3, 0x8, R190.reuse, 0xf8, !PT ;  /* 0x0000000803037812 */ /* 0x100fe400078ef8be */
[----:B------:R-:W-:Y:S01]  /*0420*/  LOP3.LUT R189, R189, R8, RZ, 0xfc, !PT ;  /* 0x00000008bdbd7212 */ /* 0x000fe200078efcff */
[----:B------:R-:W-:Y:S01]  /*0430*/  @P1 VIADD R178, R0, 0xffffffc0 ;  /* 0xffffffc000b21836 */ /* 0x000fe20000000000 */
[----:B------:R-:W-:Y:S02]  /*0440*/  LOP3.LUT R182, R182, R2, RZ, 0x3c, !PT ;  /* 0x00000002b6b67212 */ /* 0x000fe400078e3cff */
[----:B------:R-:W-:Y:S02]  /*0450*/  LOP3.LUT R2, R7, 0x8, R190, 0x78, !PT ;  /* 0x0000000807027812 */ /* 0x000fe400078e78be */
[----:B------:R-:W-:-:S02]  /*0460*/  LOP3.LUT R191, R186, 0xd8, RZ, 0xc0, !PT ;  /* 0x000000d8babf7812 */ /* 0x000fc400078ec0ff */
[----:B------:R-:W-:Y:S02]  /*0470*/  LOP3.LUT R3, R3, 0x1c0, R180, 0xf8, !PT ;  /* 0x000001c003037812 */ /* 0x000fe400078ef8b4 */
[C---:B------:R-:W-:Y:S02]  /*0480*/  LOP3.LUT P2, RZ, R190.reuse, 0x2, RZ, 0xc0, !PT ;  /* 0x00000002beff7812 */ /* 0x040fe4000784c0ff */
[----:B------:R-:W-:Y:S02]  /*0490*/  LOP3.LUT P1, RZ, R190, 0x8, RZ, 0xc0, !PT ;  /* 0x00000008beff7812 */ /* 0x000fe4000782c0ff */
[----:B------:R-:W-:Y:S02]  /*04a0*/  LEA R189, R189, UR8, 0x1 ;  /* 0x00000008bdbd7c11 */ /* 0x000fe4000f8e08ff */
[----:B------:R-:W-:Y:S02]  /*04b0*/  LOP3.LUT R181, R181, R2, RZ, 0xfc, !PT ;  /* 0x00000002b5b57212 */ /* 0x000fe400078efcff */
[----:B------:R-:W-:Y:S01]  /*04c0*/  LOP3.LUT R191, R191, 0x18, R190, 0x78, !PT ;  /* 0x00000018bfbf7812 */ /* 0x000fe200078e78be */
[C---:B------:R-:W-:Y:S01]  /*04d0*/  VIADD R188, R189.reuse, 0x40 ;  /* 0x00000040bdbc7836 */ /* 0x040fe20000000000 */
[----:B------:R-:W-:Y:S01]  /*04e0*/  LOP3.LUT R180, R180, 0x400, RZ, 0xc0, !PT ;  /* 0x00000400b4b47812 */ /* 0x000fe200078ec0ff */
[----:B------:R-:W-:Y:S01]  /*04f0*/  @P0 VIADD R188, R189, 0xffffffc0 ;  /* 0xffffffc0bdbc0836 */ /* 0x000fe20000000000 */
[----:B------:R-:W-:-:S02]  /*0500*/  LOP3.LUT R3, R3, 0x38, R186, 0x78, !PT ;  /* 0x0000003803037812 */ /* 0x000fc400078e78ba */
[C---:B------:R-:W-:Y:S02]  /*0510*/  SEL R2, R194.reuse, 0xffffffe0, !P2 ;  /* 0xffffffe0c2027807 */ /* 0x040fe40005000000 */
[----:B------:R-:W-:Y:S01]  /*0520*/  SEL R194, R194, 0xffffffe0, !P1 ;  /* 0xffffffe0c2c27807 */ /* 0x000fe20004800000 */
[----:B------:R-:W-:Y:S01]  /*0530*/  IMAD R180, R3, 0x2, R180 ;  /* 0x0000000203b47824 */ /* 0x000fe200078e02b4 */
[----:B------:R-:W-:Y:S01]  /*0540*/  LOP3.LUT R182, R182, 0x120, R5, 0xf8, !PT ;  /* 0x00000120b6b67812 */ /* 0x000fe200078ef805 */
[----:B------:R-:W-:Y:S01]  /*0550*/  IMAD.IADD R3, R2, 0x1, R179 ;  /* 0x0000000102037824 */ /* 0x000fe200078e02b3 */
[----:B------:R-:W-:Y:S01]  /*0560*/  LOP3.LUT R191, R191, 0x1f20, R186, 0xf8, !PT ;  /* 0x00001f20bfbf7812 */ /* 0x000fe200078ef8ba */
[----:B------:R-:W-:Y:S01]  /*0570*/  IMAD.IADD R193, R189, 0x1, R194 ;  /* 0x00000001bdc17824 */ /* 0x000fe200078e02c2 */
[----:B------:R-:W-:Y:S01]  /*0580*/  SHF.R.U32.HI R190, RZ, 0x5, R190 ;  /* 0x00000005ffbe7819 */ /* 0x000fe200000116be */
[----:B------:R-:W-:Y:S01]  /*0590*/  IMAD.IADD R194, R194, 0x1, R188 ;  /* 0x00000001c2c27824 */ /* 0x000fe200078e02bc */
[----:B------:R-:W-:Y:S01]  /*05a0*/  LEA R191, R191, UR5, 0x1 ;  /* 0x00000005bfbf7c11 */ /* 0x000fe2000f8e08ff */
[----:B------:R-:W-:Y:S01]  /*05b0*/  IMAD.IADD R2, R2, 0x1, R178 ;  /* 0x0000000102027824 */ /* 0x000fe200078e02b2 */
[----:B------:R-:W-:-:S02]  /*05c0*/  LEA R183, R183, UR5, 0x1 ;  /* 0x00000005b7b77c11 */ /* 0x000fc4000f8e08ff */
[----:B------:R-:W-:Y:S02]  /*05d0*/  LEA R182, R182, UR5, 0x1 ;  /* 0x00000005b6b67c11 */ /* 0x000fe4000f8e08ff */
[----:B------:R-:W-:Y:S01]  /*05e0*/  LEA R181, R181, UR4, 0x1 ;  /* 0x00000004b5b57c11 */ /* 0x000fe2000f8e08ff */
[----:B-1234-:R-:W-:-:S06]  /*05f0*/  UMOV UR4, URZ ;  /* 0x000000ff00047c82 */ /* 0x01efcc0008000000 */
.L_x_1414:
[----:B------:R-:W1:Y:S01]  /*0600*/  LDC.64 R8, c[0x0][0x478] ;  /* 0x00011e00ff087b82 */ /* 0x000e620000000a00 */
[----:B------:R-:W2:Y:S01]  /*0610*/  S2R R13, SR_CTAID.Y ;  /* 0x00000000000d7919 */ /* 0x000ea20000002600 */
[----:B------:R-:W-:Y:S01]  /*0620*/  ISETP.NE.U32.AND P5, PT, RZ, UR6, PT ;  /* 0x00000006ff007c0c */ /* 0x000fe2000bfa5070 */
[----:B------:R-:W-:-:S03]  /*0630*/  IMAD.MOV.U32 R212, RZ, RZ, RZ ;  /* 0x000000ffffd47224 */ /* 0x000fc600078e00ff */
[----:B------:R-:W-:Y:S02]  /*0640*/  ISETP.NE.AND.EX P5, PT, RZ, UR7, PT, P5 ;  /* 0x00000007ff007c0c */ /* 0x000fe4000bfa5350 */
[----:B------:R-:W3:Y:S08]  /*0650*/  LDC.64 R4, c[0x0][0x460] ;  /* 0x00011800ff047b82 */ /* 0x000ef00000000a00 */
[----:B------:R-:W4:Y:S01]  /*0660*/  LDC.64 R16, c[0x0][0x460] ;  /* 0x00011800ff107b82 */ /* 0x000f220000000a00 */
[----:B-1----:R-:W-:-:S07]  /*0670*/  ISETP.NE.U32.AND P4, PT, R8, RZ, PT ;  /* 0x000000ff0800720c */ /* 0x002fce0003f85070 */
[----:B------:R-:W1:Y:S01]  /*0680*/  LDC.U8 R12, c[0x0][0x532] ;  /* 0x00014c80ff0c7b82 */ /* 0x000e620000000000 */
[----:B------:R-:W-:Y:S02]  /*0690*/  ISETP.NE.AND.EX P4, PT, R9, RZ, PT, P4 ;  /* 0x000000ff0900720c */ /* 0x000fe40003f85340 */
[C---:B---3--:R-:W-:Y:S01]  /*06a0*/  ISETP.NE.U32.AND P3, PT, R4.reuse, RZ, PT ;  /* 0x000000ff0400720c */ /* 0x048fe20003f65070 */
[----:B--2---:R-:W-:Y:S01]  /*06b0*/  IMAD.SHL.U32 R15, R13, 0x4, RZ ;  /* 0x000000040d0f7824 */ /* 0x004fe200078e00ff */
[----:B------:R-:W-:-:S03]  /*06c0*/  ISETP.NE.U32.AND P2, PT, R4, RZ, PT ;  /* 0x000000ff0400720c */ /* 0x000fc60003f45070 */
[----:B------:R-:W2:Y:S01]  /*06d0*/  LDC.64 R6, c[0x0][0x468] ;  /* 0x00011a00ff067b82 */ /* 0x000ea20000000a00 */
[----:B------:R-:W-:Y:S02]  /*06e0*/  SHF.R.U32.HI R10, RZ, 0x1e, R13 ;  /* 0x0000001eff0a7819 */ /* 0x000fe4000001160d */
[----:B------:R-:W-:Y:S02]  /*06f0*/  @P5 IADD3 R20, P1, PT, R15, UR6, RZ ;  /* 0x000000060f145c10 */ /* 0x000fe4000ff3e0ff */
[----:B------:R-:W-:Y:S02]  /*0700*/  ISETP.NE.AND.EX P3, PT, R5, RZ, PT, P3 ;  /* 0x000000ff0500720c */ /* 0x000fe40003f65330 */
[----:B------:R-:W-:Y:S02]  /*0710*/  @P4 IADD3 R18, P0, PT, R15, R8, RZ ;  /* 0x000000080f124210 */ /* 0x000fe40007f1e0ff */
[----:B------:R-:W-:Y:S01]  /*0720*/  ISETP.NE.AND.EX P2, PT, R5, RZ, PT, P2 ;  /* 0x000000ff0500720c */ /* 0x000fe20003f45320 */
[----:B------:R-:W-:Y:S01]  /*0730*/  IMAD.MOV.U32 R0, RZ, RZ, -0x1 ;  /* 0xffffffffff007424 */ /* 0x000fe200078e00ff */
[C---:B------:R-:W-:Y:S01]  /*0740*/  @P5 IADD3.X R21, PT, PT, R10.reuse, UR7, RZ, P1, !PT ;  /* 0x000000070a155c10 */ /* 0x040fe20008ffe4ff */
[----:B------:R-:W-:Y:S01]  /*0750*/  @P4 IMAD.X R19, R10, 0x1, R9, P0 ;  /* 0x000000010a134824 */ /* 0x000fe200000e0609 */
[----:B------:R-:W3:Y:S01]  /*0760*/  @!P4 LDC.64 R4, c[0x0][0x488] ;  /* 0x00012200ff04cb82 */ /* 0x000ee20000000a00 */
[----:B----4-:R-:W-:-:S02]  /*0770*/  IMAD.WIDE.U32 R16, R13, 0x4, R16 ;  /* 0x000000040d107825 */ /* 0x010fc400078e0010 */
[----:B------:R-:W4:Y:S04]  /*0780*/  @P5 LDG.E R212, desc[UR22][R20.64] ;  /* 0x0000001614d45981 */ /* 0x000f28000c1e1900 */
[----:B------:R-:W4:Y:S01]  /*0790*/  @P4 LDG.E R211, desc[UR22][R18.64] ;  /* 0x0000001612d34981 */ /* 0x000f22000c1e1900 */
[----:B------:R-:W-:Y:S01]  /*07a0*/  IMAD.MOV.U32 R213, RZ, RZ, -0x1 ;  /* 0xffffffffffd57424 */ /* 0x000fe200078e00ff */
[----:B------:R-:W3:Y:S02]  /*07b0*/  @!P4 LDC R8, c[0x0][0x43c] ;  /* 0x00010f00ff08cb82 */ /* 0x000ee40000000800 */
[----:B-----5:R3:W5:Y:S04]  /*07c0*/  @P3 LDG.E R0, desc[UR22][R16.64] ;  /* 0x0000001610003981 */ /* 0x020768000c1e1900 */
[----:B------:R3:W5:Y:S01]  /*07d0*/  @P2 LDG.E R9, desc[UR22][R16.64+0x4] ;  /* 0x0000041610092981 */ /* 0x000762000c1e1900 */
[----:B-1----:R-:W-:-:S02]  /*07e0*/  ISETP.NE.AND P5, PT, R12, RZ, PT ;  /* 0x000000ff0c00720c */ /* 0x002fc40003fa5270 */
[----:B--2---:R-:W-:Y:S02]  /*07f0*/  ISETP.EQ.U32.AND P1, PT, R6, RZ, PT ;  /* 0x000000ff0600720c */ /* 0x004fe40003f22070 */
[----:B------:R-:W-:Y:S02]  /*0800*/  IADD3 R14, P0, PT, R15, R6, RZ ;  /* 0x000000060f0e7210 */ /* 0x000fe40007f1e0ff */
[----:B------:R-:W-:-:S03]  /*0810*/  ISETP.EQ.OR.EX P1, PT, R7, RZ, !P5, P1 ;  /* 0x000000ff0700720c */ /* 0x000fc60006f22710 */
[----:B------:R-:W-:Y:S01]  /*0820*/  IMAD.X R15, R10, 0x1, R7, P0 ;  /* 0x000000010a0f7824 */ /* 0x000fe200000e0607 */
[----:B------:R-:W1:Y:S09]  /*0830*/  @!P2 LDC R214, c[0x0][0x434] ;  /* 0x00010d00ffd6ab82 */ /* 0x000e720000000800 */
[----:B------:R2:W5:Y:S01]  /*0840*/  @!P1 LDG.E R213, desc[UR22][R14.64] ;  /* 0x000000160ed59981 */ /* 0x000562000c1e1900 */
[----:B------:R-:W-:-:S02]  /*0850*/  ISETP.NE.U32.AND P1, PT, R6, RZ, PT ;  /* 0x000000ff0600720c */ /* 0x000fc40003f25070 */
[----:B---3--:R-:W-:Y:S02]  /*0860*/  @!P4 ISETP.NE.U32.AND P0, PT, R4, RZ, PT ;  /* 0x000000ff0400c20c */ /* 0x008fe40003f05070 */
[----:B------:R-:W-:Y:S02]  /*0870*/  ISETP.NE.AND.EX P1, PT, R7, RZ, PT, P1 ;  /* 0x000000ff0700720c */ /* 0x000fe40003f25310 */
[----:B------:R-:W-:-:S04]  /*0880*/  @!P4 ISETP.NE.AND.EX P0, PT, R5, RZ, PT, P0 ;  /* 0x000000ff0500c20c */ /* 0x000fc80003f05300 */
[----:B------:R-:W-:Y:S01]  /*0890*/  @!P4 SEL R8, R8, RZ, P0 ;  /* 0x000000ff0808c207 */ /* 0x000fe20000000000 */
[----:B----4-:R-:W-:-:S06]  /*08a0*/  @P4 IMAD.IADD R211, R211, 0x1, -R212 ;  /* 0x00000001d3d34824 */ /* 0x010fcc00078e0ad4 */
[----:B-12---:R-:W-:Y:S05]  /*08b0*/  @!P1 BRA `(.L_x_1381) ;  /* 0x00000000000c9947 */ /* 0x006fea0003800000 */
[----:B------:R-:W2:Y:S02]  /*08c0*/  @P5 LDG.E R4, desc[UR22][R14.64+0x4] ;  /* 0x000004160e045981 */ /* 0x000ea4000c1e1900 */
[----:B--2--5:R-:W-:-:S06]  /*08d0*/  @P5 IADD3 R11, PT, PT, R4, -R213, RZ ;  /* 0x800000d5040b5210 */ /* 0x024fcc0007ffe0ff */
[----:B------:R1:W5:Y:S02]  /*08e0*/  @!P5 LDG.E R11, desc[UR22][R14.64] ;  /* 0x000000160e0bd981 */ /* 0x000364000c1e1900 */
.L_x_1381:
[----:B------:R-:W-:Y:S01]  /*08f0*/  IMAD.SHL.U32 R20, R192, 0x80, RZ ;  /* 0x00000080c0147824 */ /* 0x000fe200078e00ff */
[----:B-----5:R-:W-:Y:S01]  /*0900*/  @!P4 IADD3 R211, PT, PT, R8, R11, -R212 ;  /* 0x0000000b08d3c210 */ /* 0x020fe20007ffe8d4 */
[----:B------:R-:W-:-:S03]  /*0910*/  @P2 IMAD.IADD R214, R9, 0x1, -R0 ;  /* 0x0000000109d62824 */ /* 0x000fc600078e0a00 */
[----:B------:R-:W-:-:S13]  /*0920*/  ISETP.GT.AND P0, PT, R211, R20, PT ;  /* 0x00000014d300720c */ /* 0x000fda0003f04270 */
[----:B------:R-:W-:Y:S05]  /*0930*/  @!P0 BRA `(.L_x_1382) ;  /* 0x0000008800948947 */ /* 0x000fea0003800000 */
[----:B------:R-:W2:Y:S01]  /*0940*/  LDC R9, c[0x0][0x504] ;  /* 0x00014100ff097b82 */ /* 0x000ea20000000800 */
[----:B------:R-:W-:Y:S01]  /*0950*/  ISETP.NE.AND P4, PT, R0, -0x1, PT ;  /* 0xffffffff0000780c */ /* 0x000fe20003f85270 */
[----:B------:R-:W-:Y:S01]  /*0960*/  VIADD R6, R214, 0x7f ;  /* 0x0000007fd6067836 */ /* 0x000fe20000000000 */
[----:B------:R-:W-:Y:S02]  /*0970*/  IADD3 R208, PT, PT, R20, 0x80, R214 ;  /* 0x0000008014d07810 */ /* 0x000fe40007ffe0d6 */
[----:B------:R-:W-:Y:S02]  /*0980*/  ISETP.NE.AND P0, PT, R213, -0x1, PT ;  /* 0xffffffffd500780c */ /* 0x000fe40003f05270 */
[----:B------:R-:W-:-:S04]  /*0990*/  SHF.R.S32.HI R7, RZ, 0x1f, R6 ;  /* 0x0000001fff077819 */ /* 0x000fc80000011406 */
[----:B------:R-:W-:-:S03]  /*09a0*/  LEA.HI R7, R7, R6, RZ, 0x7 ;  /* 0x0000000607077211 */ /* 0x000fc600078f38ff */
[----:B-1----:R-:W1:Y:S01]  /*09b0*/  @!P4 LDC.64 R14, c[0x0][0x398] ;  /* 0x0000e600ff0ecb82 */ /* 0x002e620000000a00 */
[----:B------:R-:W-:-:S07]  /*09c0*/  SHF.R.S32.HI R7, RZ, 0x7, R7 ;  /* 0x00000007ff077819 */ /* 0x000fce0000011407 */
        /* <DEDUP_REMOVED lines=25> */
.L_x_1383:
[----:B------:R-:W1:Y:S01]  /*0b60*/  LDCU.64 UR14, c[0x0][0x3b8] ;  /* 0x00007700ff0e77ac */ /* 0x000e620008000a00 */
[----:B------:R-:W-:-:S05]  /*0b70*/  IADD3 R22, PT, PT, R212, R213, RZ ;  /* 0x000000d5d4167210 */ /* 0x000fca0007ffe0ff */
[C---:B-1----:R-:W-:Y:S02]  /*0b80*/  IMAD R11, R22.reuse, UR15, RZ ;  /* 0x0000000f160b7c24 */ /* 0x042fe4000f8e02ff */
[----:B------:R-:W-:-:S05]  /*0b90*/  IMAD.WIDE.U32 R22, R22, UR14, RZ ;  /* 0x0000000e16167c25 */ /* 0x000fca000f8e00ff */
[----:B------:R-:W-:Y:S02]  /*0ba0*/  IADD3 R11, PT, PT, R23, R11, RZ ;  /* 0x0000000b170b7210 */ /* 0x000fe40007ffe0ff */
.L_x_1384:
[----:B------:R-:W1:Y:S02]  /*0bb0*/  LDC R4, c[0x0][0x3e8] ;  /* 0x0000fa00ff047b82 */ /* 0x000e640000000800 */
[----:B-1----:R-:W-:-:S04]  /*0bc0*/  IABS R7, R4 ;  /* 0x0000000400077213 */ /* 0x002fc80000000000 */
[----:B------:R-:W1:Y:S08]  /*0bd0*/  I2F.RP R10, R7 ;  /* 0x00000007000a7306 */ /* 0x000e700000209400 */
[----:B-1----:R-:W1:Y:S02]  /*0be0*/  MUFU.RCP R8, R10 ;  /* 0x0000000a00087308 */ /* 0x002e640000001000 */
[----:B-1----:R-:W-:Y:S01]  /*0bf0*/  VIADD R8, R8, 0xffffffe ;  /* 0x0ffffffe08087836 */ /* 0x002fe20000000000 */
[----:B------:R-:W-:-:S05]  /*0c00*/  SHF.R.S32.HI R10, RZ, 0x1f, R20 ;  /* 0x0000001fff0a7819 */ /* 0x000fca0000011414 */
        /* <DEDUP_REMOVED lines=31> */
.L_x_1385:
[----:B------:R-:W1:Y:S01]  /*0e00*/  LDCU.64 UR12, c[0x0][0x3c0] ;  /* 0x00007800ff0c77ac */ /* 0x000e620008000a00 */
[----:B------:R-:W-:-:S05]  /*0e10*/  IADD3 R24, PT, PT, R212, R213, RZ ;  /* 0x000000d5d4187210 */ /* 0x000fca0007ffe0ff */
[C---:B-1----:R-:W-:Y:S02]  /*0e20*/  IMAD R19, R24.reuse, UR13, RZ ;  /* 0x0000000d18137c24 */ /* 0x042fe4000f8e02ff */
[----:B------:R-:W-:-:S05]  /*0e30*/  IMAD.WIDE.U32 R24, R24, UR12, RZ ;  /* 0x0000000c18187c25 */ /* 0x000fca000f8e00ff */
[----:B------:R-:W-:Y:S02]  /*0e40*/  IADD3 R19, PT, PT, R25, R19, RZ ;  /* 0x0000001319137210 */ /* 0x000fe40007ffe0ff */
.L_x_1386:
        /* <DEDUP_REMOVED lines=27> */
.L_x_1387:
[-C--:B------:R-:W-:Y:S02]  /*1000*/  IMAD R30, R27, R0.reuse, RZ ;  /* 0x000000001b1e7224 */ /* 0x080fe400078e02ff */
[----:B------:R-:W-:-:S05]  /*1010*/  IMAD.WIDE.U32 R32, R26, R0, RZ ;  /* 0x000000001a207225 */ /* 0x000fca00078e00ff */
[----:B------:R-:W-:-:S07]  /*1020*/  IADD3 R30, PT, PT, R33, R30, RZ ;  /* 0x0000001e211e7210 */ /* 0x000fce0007ffe0ff */
.L_x_1388:
        /* <DEDUP_REMOVED lines=20> */
.L_x_1389:
[----:B------:R-:W1:Y:S01]  /*1170*/  LDC R17, c[0x0][0x434] ;  /* 0x00010d00ff117b82 */ /* 0x000e620000000800 */
[----:B------:R-:W-:-:S04]  /*1180*/  IMAD R4, R13, R14, R187 ;  /* 0x0000000e0d047224 */ /* 0x000fc800078e02bb */
[----:B-1----:R-:W-:-:S03]  /*1190*/  IMAD R17, R4, R17, RZ ;  /* 0x0000001104117224 */ /* 0x002fc600078e02ff */
.L_x_1390:
        /* <DEDUP_REMOVED lines=11> */
.L_x_1391:
[----:B------:R-:W1:Y:S01]  /*1250*/  LDC R23, c[0x0][0x444] ;  /* 0x00011100ff177b82 */ /* 0x000e620000000800 */
[----:B------:R-:W-:-:S04]  /*1260*/  IMAD R0, R13, R14, R187 ;  /* 0x0000000e0d007224 */ /* 0x000fc800078e02bb */
[----:B-1----:R-:W-:-:S07]  /*1270*/  IMAD R23, R0, R23, RZ ;  /* 0x0000001700177224 */ /* 0x002fce00078e02ff */
.L_x_1392:
[----:B------:R-:W1:Y:S01]  /*1280*/  LDCU.128 UR8, c[0x0][0x590] ;  /* 0x0000b200ff0877ac */ /* 0x000e620008000c00 */
[----:B------:R-:W-:Y:S01]  /*1290*/  LOP3.LUT R28, R186, 0x18, RZ, 0xc0, !PT ;  /* 0x00000018ba1c7812 */ /* 0x000fe200078ec0ff */
[----:B------:R-:W2:Y:S01]  /*12a0*/  LDC.64 R4, c[0x0][0x3b0] ;  /* 0x0000ec00ff047b82 */ /* 0x000ea20000000a00 */
[----:B------:R-:W3:Y:S01]  /*12b0*/  S2R R12, SR_TID.X ;  /* 0x00000000000c7919 */ /* 0x000ee20000002100 */
[----:B------:R-:W-:Y:S01]  /*12c0*/  IMAD.MOV.U32 R29, RZ, RZ, RZ ;  /* 0x000000ffff1d7224 */ /* 0x000fe200078e00ff */
[----:B------:R-:W-:Y:S01]  /*12d0*/  IADD3 R36, P1, PT, R28, R36, RZ ;  /* 0x000000241c247210 */ /* 0x000fe20007f3e0ff */
[----:B------:R-:W4:Y:S01]  /*12e0*/  LDCU.64 UR16, c[0x0][0x3c8] ;  /* 0x00007900ff1077ac */ /* 0x000f220008000a00 */
[----:B------:R-:W5:Y:S01]  /*12f0*/  S2R R0, SR_TID.X ;  /* 0x0000000000007919 */ /* 0x000f620000002100 */
[----:B------:R-:W-:Y:S01]  /*1300*/  IMAD R203, R14, UR25, RZ ;  /* 0x000000190ecb7c24 */ /* 0x000fe2000f8e02ff */
[----:B------:R-:W-:Y:S01]  /*1310*/  ISETP.NE.AND P6, PT, RZ, UR24, PT ;  /* 0x00000018ff007c0c */ /* 0x000fe2000bfc5270 */
[----:B------:R-:W-:Y:S01]  /*1320*/  IMAD.X R37, RZ, RZ, R7, P1 ;  /* 0x000000ffff257224 */ /* 0x000fe200008e0607 */
[--C-:B------:R-:W-:Y:S01]  /*1330*/  IADD3 R32, P2, P1, R38, R32, R27.reuse ;  /* 0x0000002026207210 */ /* 0x100fe2000795e01b */
[----:B------:R-:W4:Y:S01]  /*1340*/  LDC.64 R6, c[0x0][0x5f8] ;  /* 0x00017e00ff067b82 */ /* 0x000f220000000a00 */
[----:B------:R-:W-:Y:S01]  /*1350*/  SHF.R.S32.HI R27, RZ, 0x1f, R27 ;  /* 0x0000001fff1b7819 */ /* 0x000fe2000001141b */
[----:B------:R-:W-:Y:S01]  /*1360*/  BSSY.RECONVERGENT B1, `(.L_x_1382) ;  /* 0x0000802000017945 */ /* 0x000fe20003800200 */
[----:B-1----:R-:W-:Y:S01]  /*1370*/  IMAD R18, R31, UR8, RZ ;  /* 0x000000081f127c24 */ /* 0x002fe2000f8e02ff */
[----:B------:R-:W-:Y:S01]  /*1380*/  USHF.L.U64.HI UR24, UR8, 0x6, UR9 ;  /* 0x0000000608187899 */ /* 0x000fe20008010209 */
[----:B------:R-:W-:Y:S01]  /*1390*/  IMAD.WIDE.U32 R36, R21, UR8, R36 ;  /* 0x0000000815247c25 */ /* 0x000fe2000f8e0024 */
[----:B------:R-:W-:-:S02]  /*13a0*/  USHF.L.U32 UR25, UR8, 0x6, URZ ;  /* 0x0000000608197899 */ /* 0x000fc400080006ff */
[----:B------:R-:W1:Y:S01]  /*13b0*/  LDC.64 R220, c[0x0][0x420] ;  /* 0x00010800ffdc7b82 */ /* 0x000e620000000a00 */
[----:B------:R-:W-:Y:S02]  /*13c0*/  IMAD R18, R21, UR9, R18 ;  /* 0x0000000915127c24 */ /* 0x000fe4000f8e0212 */
[----:B--2---:R-:W-:Y:S02]  /*13d0*/  IMAD R26, R31, R4, RZ ;  /* 0x000000041f1a7224 */ /* 0x004fe400078e02ff */
[----:B------:R-:W-:-:S03]  /*13e0*/  IMAD.IADD R37, R37, 0x1, R18 ;  /* 0x0000000125257824 */ /* 0x000fc600078e0212 */
[----:B------:R-:W2:Y:S01]  /*13f0*/  LDC R18, c[0x0][0x508] ;  /* 0x00014200ff127b82 */ /* 0x000ea20000000800 */
[----:B------:R-:W-:-:S04]  /*1400*/  IMAD.WIDE.U32 R38, R21, R4, R28 ;  /* 0x0000000415267225 */ /* 0x000fc800078e001c */
[----:B------:R-:W-:Y:S01]  /*1410*/  IMAD.WIDE.U32 R36, R187, UR10, R36 ;  /* 0x0000000abb247c25 */ /* 0x000fe2000f8e0024 */
[----:B------:R-:W-:-:S03]  /*1420*/  IADD3 R34, P3, PT, R34, R38, RZ ;  /* 0x0000002622227210 */ /* 0x000fc60007f7e0ff */
[----:B------:R-:W-:Y:S01]  /*1430*/  IMAD R26, R21, R5, R26 ;  /* 0x00000005151a7224 */ /* 0x000fe200078e021a */
[----:B------:R-:W-:Y:S01]  /*1440*/  IADD3.X R21, PT, PT, R25, R30, R27, P2, P1 ;  /* 0x0000001e19157210 */ /* 0x000fe200017e241b */
[----:B------:R-:W-:Y:S01]  /*1450*/  IMAD R31, R187, UR11, R37 ;  /* 0x0000000bbb1f7c24 */ /* 0x000fe2000f8e0225 */
[----:B------:R-:W1:Y:S01]  /*1460*/  LDCU.64 UR10, c[0x0][0x550] ;  /* 0x0000aa00ff0a77ac */ /* 0x000e620008000a00 */
[----:B------:R-:W-:Y:S01]  /*1470*/  IMAD.MOV.U32 R30, RZ, RZ, R36 ;  /* 0x000000ffff1e7224 */ /* 0x000fe200078e0024 */
[----:B------:R-:W-:Y:S01]  /*1480*/  IADD3.X R35, PT, PT, R15, R39, R26, P3, !PT ;  /* 0x000000270f237210 */ /* 0x000fe20001ffe41a */
[----:B----4-:R-:W-:Y:S01]  /*1490*/  IMAD.WIDE.U32 R26, R6, UR20, RZ ;  /* 0x00000014061a7c25 */ /* 0x010fe2000f8e00ff */
[----:B---3--:R-:W-:Y:S02]  /*14a0*/  SHF.R.U32.HI R15, RZ, 0x2, R12 ;  /* 0x00000002ff0f7819 */ /* 0x008fe4000001160c */
[----:B-----5:R-:W-:Y:S01]  /*14b0*/  LOP3.LUT R222, R0, 0x1f, RZ, 0xc0, !PT ;  /* 0x0000001f00de7812 */ /* 0x020fe200078ec0ff */
[----:B------:R-:W-:Y:S01]  /*14c0*/  IMAD.WIDE.U32 R34, R187, UR16, R34 ;  /* 0x00000010bb227c25 */ /* 0x000fe2000f8e0022 */
[----:B------:R-:W-:-:S03]  /*14d0*/  SEL R26, R26, RZ, P6 ;  /* 0x000000ff1a1a7207 */ /* 0x000fc60003000000 */
[----:B------:R-:W-:Y:S01]  /*14e0*/  IMAD.WIDE.U32 R30, R15, UR8, R30 ;  /* 0x000000080f1e7c25 */ /* 0x000fe2000f8e001e */
[----:B--2---:R-:W-:-:S03]  /*14f0*/  IADD3 R208, PT, PT, R208, -R18, -R211 ;  /* 0x80000012d0d07210 */ /* 0x004fc60007ffe8d3 */
[----:B------:R-:W-:Y:S01]  /*1500*/  IMAD R201, R15, UR9, R31 ;  /* 0x000000090fc97c24 */ /* 0x000fe2000f8e021f */
[----:B------:R-:W2:Y:S01]  /*1510*/  LDCU.64 UR8, c[0x0][0x380] ;  /* 0x00007000ff0877ac */ /* 0x000ea20008000a00 */
[----:B------:R-:W-:Y:S01]  /*1520*/  VIADD R18, R208, 0xffffff80 ;  /* 0xffffff80d0127836 */ /* 0x000fe20000000000 */
[----:B-1----:R-:W-:Y:S01]  /*1530*/  LEA R200, P3, R30, UR10, 0x1 ;  /* 0x0000000a1ec87c11 */ /* 0x002fe2000f8608ff */
[----:B------:R-:W-:Y:S02]  /*1540*/  IMAD R25, R190, R203, R222 ;  /* 0x000000cbbe197224 */ /* 0x000fe400078e02de */
[----:B------:R-:W-:Y:S01]  /*1550*/  IMAD R6, R7, UR20, R27 ;  /* 0x0000001407067c24 */ /* 0x000fe2000f8e021b */
[----:B------:R-:W-:Y:S01]  /*1560*/  SHF.R.S32.HI R195, RZ, 0x1f, R18 ;  /* 0x0000001fffc37819 */ /* 0x000fe20000011412 */
[----:B------:R-:W-:Y:S01]  /*1570*/  IMAD R31, R187, UR17, R35 ;  /* 0x00000011bb1f7c24 */ /* 0x000fe2000f8e0223 */
[----:B------:R-:W-:Y:S01]  /*1580*/  LEA.HI.X R201, R30, UR11, R201, 0x1, P3 ;  /* 0x0000000b1ec97c11 */ /* 0x000fe200098f0cc9 */
[----:B------:R-:W1:Y:S01]  /*1590*/  LDCU.64 UR16, c[0x0][0x570] ;  /* 0x0000ae00ff1077ac */ /* 0x000e620008000a00 */
[----:B------:R-:W-:Y:S01]  /*15a0*/  IMAD.MOV.U32 R30, RZ, RZ, R34 ;  /* 0x000000ffff1e7224 */ /* 0x000fe200078e0022 */
[----:B------:R-:W-:Y:S01]  /*15b0*/  LEA.HI R195, R195, R18, RZ, 0x7 ;  /* 0x00000012c3c37211 */ /* 0x000fe200078f38ff */
[----:B------:R-:W-:Y:S01]  /*15c0*/  IMAD R18, R210, 0x80, R23 ;  /* 0x00000080d2127824 */ /* 0x000fe200078e0217 */
[----:B------:R-:W-:Y:S01]  /*15d0*/  IADD3 R32, P2, P1, R25, R32, R26 ;  /* 0x0000002019207210 */ /* 0x000fe2000795e01a */
[----:B------:R-:W-:Y:S01]  /*15e0*/  IMAD.WIDE.U32 R30, R15, R4, R30 ;  /* 0x000000040f1e7225 */ /* 0x000fe200078e001e */
[----:B------:R-:W3:Y:S01]  /*15f0*/  LDC.64 R26, c[0x0][0x5e8] ;  /* 0x00017a00ff1a7b82 */ /* 0x000ee20000000a00 */
[----:B------:R-:W-:-:S02]  /*1600*/  SHF.R.S32.HI R7, RZ, 0x1f, R25 ;  /* 0x0000001fff077819 */ /* 0x000fc40000011419 */
[----:B------:R-:W-:Y:S01]  /*1610*/  SEL R6, R6, RZ, P6 ;  /* 0x000000ff06067207 */ /* 0x000fe20003000000 */
[----:B------:R-:W-:Y:S01]  /*1620*/  IMAD R199, R15, R5, R31 ;  /* 0x000000050fc77224 */ /* 0x000fe200078e021f */
[----:B------:R-:W-:Y:S02]  /*1630*/  SHF.R.S32.HI R195, RZ, 0x7, R195 ;  /* 0x00000007ffc37819 */ /* 0x000fe400000114c3 */
[----:B------:R-:W-:Y:S02]  /*1640*/  IADD3.X R6, PT, PT, R7, R21, R6, P2, P1 ;  /* 0x0000001507067210 */ /* 0x000fe400017e2406 */
[----:B------:R-:W-:Y:S02]  /*1650*/  SHF.L.U32 R21, R203, 0x7, RZ ;  /* 0x00000007cb157819 */ /* 0x000fe400000006ff */
[----:B--2---:R-:W-:Y:S02]  /*1660*/  LEA R198, P2, R30, UR8, 0x1 ;  /* 0x000000081ec67c11 */ /* 0x004fe4000f8408ff */
[----:B------:R-:W-:-:S02]  /*1670*/  VIMNMX R195, PT, PT, RZ, R195, !PT ;  /* 0x000000c3ffc37248 */ /* 0x000fc40007fe0100 */
[C---:B------:R-:W-:Y:S02]  /*1680*/  IADD3 R7, P1, PT, R21.reuse, R32, RZ ;  /* 0x0000002015077210 */ /* 0x040fe40007f3e0ff */
[----:B------:R-:W-:Y:S02]  /*1690*/  LEA.HI.X R199, R30, UR9, R199, 0x1, P2 ;  /* 0x000000091ec77c11 */ /* 0x000fe400090f0cc7 */
[----:B------:R-:W-:Y:S02]  /*16a0*/  ISETP.GT.AND P2, PT, R16, R195, PT ;  /* 0x000000c31000720c */ /* 0x000fe40003f44270 */
[----:B------:R-:W-:Y:S01]  /*16b0*/  LEA.HI.X.SX32 R6, R21, R6, 0x1, P1 ;  /* 0x0000000615067211 */ /* 0x000fe200008f0eff */
[----:B------:R-:W-:Y:S01]  /*16c0*/  IMAD.SHL.U32 R21, R4, 0x40, RZ ;  /* 0x0000004004157824 */ /* 0x000fe200078e00ff */
[----:B-1----:R-:W-:Y:S01]  /*16d0*/  LEA R218, P1, R7, UR16, 0x2 ;  /* 0x0000001007da7c11 */ /* 0x002fe2000f8210ff */
[----:B---3--:R-:W-:-:S03]  /*16e0*/  IMAD.WIDE R196, R18, 0x4, R26 ;  /* 0x0000000412c47825 */ /* 0x008fc600078e021a */
[----:B------:R-:W-:Y:S01]  /*16f0*/  LEA.HI.X R219, R7, UR17, R6, 0x2, P1 ;  /* 0x0000001107db7c11 */ /* 0x000fe200088f1406 */
[----:B------:R-:W-:Y:S01]  /*1700*/  IMAD R7, R210, 0x80, R17 ;  /* 0x00000080d2077824 */ /* 0x000fe200078e0211 */
[----:B------:R-:W-:Y:S02]  /*1710*/  IADD3 R17, P1, PT, R15, 0x40, RZ ;  /* 0x000000400f117810 */ /* 0x000fe40007f3e0ff */
[----:B------:R-:W-:Y:S01]  /*1720*/  SHF.L.U64.HI R6, R4, 0x6, R5 ;  /* 0x0000000604067819 */ /* 0x000fe20000010205 */
[----:B------:R-:W-:Y:S01]  /*1730*/  IMAD.WIDE R220, R7, 0x4, R220 ;  /* 0x0000000407dc7825 */ /* 0x000fe200078e02dc */
[----:B------:R-:W-:-:S03]  /*1740*/  IADD3 R5, PT, PT, R15, 0x40, RZ ;  /* 0x000000400f057810 */ /* 0x000fc60007ffe0ff */
        /* <DEDUP_REMOVED lines=14> */
.L_x_1394:
[----:B------:R-:W1:Y:S01]  /*1830*/  LDCU.64 UR12, c[0x0][0x5c0] ;  /* 0x0000b800ff0c77ac */ /* 0x000e620008000a00 */
[----:B------:R-:W-:-:S05]  /*1840*/  IADD3 R0, PT, PT, R212, R213, RZ ;  /* 0x000000d5d4007210 */ /* 0x000fca0007ffe0ff */
[C---:B-1----:R-:W-:Y:S02]  /*1850*/  IMAD R4, R0.reuse, UR13, RZ ;  /* 0x0000000d00047c24 */ /* 0x042fe4000f8e02ff */
[----:B------:R-:W-:-:S05]  /*1860*/  IMAD.WIDE.U32 R6, R0, UR12, RZ ;  /* 0x0000000c00067c25 */ /* 0x000fca000f8e00ff */
[----:B------:R-:W-:Y:S02]  /*1870*/  IADD3 R0, PT, PT, R7, R4, RZ ;  /* 0x0000000407007210 */ /* 0x000fe40007ffe0ff */
[----:B------:R-:W-:Y:S02]  /*1880*/  MOV R4, R6 ;  /* 0x0000000600047202 */ /* 0x000fe40000000f00 */
.L_x_1395:
        /* <DEDUP_REMOVED lines=11> */
.L_x_1396:
[----:B------:R-:W1:Y:S01]  /*1940*/  LDCU.64 UR10, c[0x0][0x5c8] ;  /* 0x0000b900ff0a77ac */ /* 0x000e620008000a00 */
[----:B------:R-:W-:-:S05]  /*1950*/  IADD3 R212, PT, PT, R212, R213, RZ ;  /* 0x000000d5d4d47210 */ /* 0x000fca0007ffe0ff */
[C---:B-1----:R-:W-:Y:S02]  /*1960*/  IMAD R13, R212.reuse, UR11, RZ ;  /* 0x0000000bd40d7c24 */ /* 0x042fe4000f8e02ff */
[----:B------:R-:W-:-:S05]  /*1970*/  IMAD.WIDE.U32 R8, R212, UR10, RZ ;  /* 0x0000000ad4087c25 */ /* 0x000fca000f8e00ff */
[----:B------:R-:W-:-:S07]  /*1980*/  IADD3 R13, PT, PT, R9, R13, RZ ;  /* 0x0000000d090d7210 */ /* 0x000fce0007ffe0ff */
.L_x_1397:
[----:B------:R-:W-:Y:S01]  /*1990*/  IADD3 R12, PT, PT, -R20, R211, RZ ;  /* 0x000000d3140c7210 */ /* 0x000fe20007ffe1ff */
        /* <DEDUP_REMOVED lines=28> */
[----:B------:R2:W-:Y:S04]  /*1b60*/  STG.E.128 desc[UR22][R6.64], RZ ;  /* 0x000000ff06007986 */ /* 0x0005e8000c101d16 */
.L_x_1399:
[----:B------:R-:W-:Y:S05]  /*1b70*/  BSYNC.RECONVERGENT B0 ;  /* 0x0000000000007941 */ /* 0x000fea0003800200 */
.L_x_1398:
[----:B------:R-:W3:Y:S01]  /*1b80*/  LDCU.64 UR8, c[0x0][0x5e0] ;  /* 0x0000bc00ff0877ac */ /* 0x000ee20008000a00 */
[----:B------:R-:W-:Y:S02]  /*1b90*/  IMAD R5, R10, UR10, RZ ;  /* 0x0000000a0a057c24 */ /* 0x000fe4000f8e02ff */
[----:B------:R-:W-:-:S04]  /*1ba0*/  IMAD.WIDE.U32 R28, R20, UR10, R28 ;  /* 0x0000000a141c7c25 */ /* 0x000fc8000f8e001c */
[----:B------:R-:W-:Y:S01]  /*1bb0*/  IMAD R20, R20, UR11, R5 ;  /* 0x0000000b14147c24 */ /* 0x000fe2000f8e0205 */
[----:B-12---:R-:W-:Y:S01]  /*1bc0*/  IADD3 R6, P0, PT, R8, R28, RZ ;  /* 0x0000001c08067210 */ /* 0x006fe20007f1e0ff */
[----:B------:R-:W1:Y:S03]  /*1bd0*/  @!P2 LDC.64 R4, c[0x0][0x568] ;  /* 0x00015a00ff04ab82 */ /* 0x000e660000000a00 */
        /* <DEDUP_REMOVED lines=20> */
.L_x_1393:
[C---:B------:R-:W-:Y:S01]  /*1d20*/  IMAD R16, R210.reuse, -0x80, R214 ;  /* 0xffffff80d2107824 */ /* 0x040fe200078e02d6 */
[----:B------:R-:W-:Y:S01]  /*1d30*/  LOP3.LUT R4, R210, 0x80000001, RZ, 0xc0, !PT ;  /* 0x80000001d2047812 */ /* 0x000fe200078ec0ff */
[C---:B------:R-:W-:Y:S01]  /*1d40*/  IMAD R7, R10.reuse, UR14, RZ ;  /* 0x0000000e0a077c24 */ /* 0x040fe2000f8e02ff */
[----:B------:R-:W1:Y:S01]  /*1d50*/  LDCU.64 UR10, c[0x0][0x3d0] ;  /* 0x00007a00ff0a77ac */ /* 0x000e620008000a00 */
[----:B------:R-:W-:Y:S01]  /*1d60*/  IMAD R25, R10, UR12, RZ ;  /* 0x0000000c0a197c24 */ /* 0x000fe2000f8e02ff */
[-C--:B------:R-:W-:Y:S01]  /*1d70*/  ISETP.GE.AND P3, PT, R5, R16.reuse, PT ;  /* 0x000000100500720c */ /* 0x080fe20003f66270 */
[--C-:B------:R-:W-:Y:S01]  /*1d80*/  IMAD.WIDE.U32 R30, R20, UR14, R28.reuse ;  /* 0x0000000e141e7c25 */ /* 0x100fe2000f8e001c */
[----:B------:R-:W-:Y:S01]  /*1d90*/  ISETP.NE.AND P5, PT, R4, 0x1, PT ;  /* 0x000000010400780c */ /* 0x000fe20003fa5270 */
[----:B------:R-:W2:Y:S01]  /*1da0*/  LDCU.64 UR8, c[0x0][0x3d8] ;  /* 0x00007b00ff0877ac */ /* 0x000ea20008000a00 */
[----:B------:R-:W-:Y:S01]  /*1db0*/  ISETP.GE.AND P4, PT, R15, R16, PT ;  /* 0x000000100f00720c */ /* 0x000fe20003f86270 */
[----:B------:R-:W-:Y:S01]  /*1dc0*/  IMAD.U32 R23, RZ, RZ, UR25 ;  /* 0x00000019ff177e24 */ /* 0x000fe2000f8e00ff */
[----:B------:R-:W-:Y:S01]  /*1dd0*/  IADD3 R22, P1, PT, R22, R30, RZ ;  /* 0x0000001e16167210 */ /* 0x000fe20007f3e0ff */
[----:B------:R-:W-:Y:S01]  /*1de0*/  IMAD.WIDE.U32 R28, R20, UR12, R28 ;  /* 0x0000000c141c7c25 */ /* 0x000fe2000f8e001c */
[----:B------:R-:W-:Y:S01]  /*1df0*/  @P6 BAR.SYNC.DEFER_BLOCKING 0x0 ;  /* 0x0000000000006b1d */ /* 0x000fe20000010000 */
[----:B------:R-:W-:-:S02]  /*1e00*/  SEL R176, RZ, 0x2000, P5 ;  /* 0x00002000ffb07807 */ /* 0x000fc40002800000 */
[C---:B------:R-:W-:Y:S02]  /*1e10*/  IMAD R26, R20.reuse, UR15, R7 ;  /* 0x0000000f141a7c24 */ /* 0x040fe4000f8e0207 */
[----:B------:R-:W-:Y:S01]  /*1e20*/  IMAD R25, R20, UR13, R25 ;  /* 0x0000000d14197c24 */ /* 0x000fe2000f8e0219 */
[----:B------:R-:W-:Y:S01]  /*1e30*/  @!P3 LEA R32, P0, R23, R200, 0x1 ;  /* 0x000000c81720b211 */ /* 0x000fe200078008ff */
[----:B------:R-:W-:Y:S01]  /*1e40*/  IMAD.IADD R20, R211, 0x1, -R20 ;  /* 0x00000001d3147824 */ /* 0x000fe200078e0a14 */
[----:B------:R-:W-:Y:S01]  /*1e50*/  IADD3.X R23, PT, PT, R11, R31, R26, P1, !PT ;  /* 0x0000001f0b177210 */ /* 0x000fe20000ffe41a */
[----:B------:R-:W-:Y:S01]  /*1e60*/  IMAD.U32 R10, RZ, RZ, UR25 ;  /* 0x00000019ff0a7e24 */ /* 0x000fe2000f8e00ff */
[----:B------:R-:W3:Y:S01]  /*1e70*/  LDC.64 R34, c[0x0][0x528] ;  /* 0x00014a00ff227b82 */ /* 0x000ee20000000a00 */
[----:B------:R-:W-:Y:S01]  /*1e80*/  IMAD.U32 R4, RZ, RZ, UR24 ;  /* 0x00000018ff047e24 */ /* 0x000fe2000f8e00ff */
[-C--:B------:R-:W-:Y:S01]  /*1e90*/  ISETP.GE.AND P2, PT, R5, R20.reuse, PT ;  /* 0x000000140500720c */ /* 0x080fe20003f46270 */
[----:B-1----:R-:W-:Y:S01]  /*1ea0*/  IMAD.WIDE.U32 R22, R9, UR10, R22 ;  /* 0x0000000a09167c25 */ /* 0x002fe2000f8e0016 */
[----:B------:R-:W-:-:S02]  /*1eb0*/  ISETP.GE.AND P1, PT, R15, R20, PT ;  /* 0x000000140f00720c */ /* 0x000fc40003f26270 */
[----:B------:R-:W-:Y:S01]  /*1ec0*/  @!P3 LEA.HI.X R33, R10, R201, R4, 0x1, P0 ;  /* 0x000000c90a21b211 */ /* 0x000fe200000f0c04 */
[----:B--2---:R-:W-:Y:S01]  /*1ed0*/  IMAD R26, R8, UR8, RZ ;  /* 0x00000008081a7c24 */ /* 0x004fe2000f8e02ff */
[----:B------:R-:W-:Y:S01]  /*1ee0*/  IADD3 R30, P0, PT, R24, R28, RZ ;  /* 0x0000001c181e7210 */ /* 0x000fe20007f1e0ff */
[----:B------:R-:W-:Y:S02]  /*1ef0*/  IMAD R28, R8, UR10, RZ ;  /* 0x0000000a081c7c24 */ /* 0x000fe4000f8e02ff */
[----:B------:R-:W-:Y:S01]  /*1f00*/  IMAD.MOV.U32 R207, RZ, RZ, 0x7f800000 ;  /* 0x7f800000ffcf7424 */ /* 0x000fe200078e00ff */
[----:B------:R-:W-:Y:S01]  /*1f10*/  IADD3.X R31, PT, PT, R19, R29, R25, P0, !PT ;  /* 0x0000001d131f7210 */ /* 0x000fe200007fe419 */
[----:B------:R-:W-:Y:S01]  /*1f20*/  IMAD R28, R9, UR11, R28 ;  /* 0x0000000b091c7c24 */ /* 0x000fe2000f8e021c */
[----:B------:R-:W-:Y:S01]  /*1f30*/  @!P3 LEA R20, P0, R21, R198, 0x1 ;  /* 0x000000c61514b211 */ /* 0x000fe200078008ff */
[----:B------:R-:W1:Y:S01]  /*1f40*/  @!P2 LDC.64 R4, c[0x0][0x390] ;  /* 0x0000e400ff04ab82 */ /* 0x000e620000000a00 */
[----:B------:R-:W-:Y:S01]  /*1f50*/  IMAD R26, R9, UR9, R26 ;  /* 0x00000009091a7c24 */ /* 0x000fe2000f8e021a */
[----:B------:R-:W-:Y:S01]  /*1f60*/  @!PT LDS RZ, [RZ] ;  /* 0x00000000fffff984 */ /* 0x000fe20000000800 */
[----:B------:R-:W-:Y:S01]  /*1f70*/  @!PT LDS RZ, [RZ] ;  /* 0x00000000fffff984 */ /* 0x000fe20000000800 */
[----:B------:R-:W-:Y:S01]  /*1f80*/  @!PT LDS RZ, [RZ] ;  /* 0x00000000fffff984 */ /* 0x000fe20000000800 */
[----:B------:R-:W-:Y:S01]  /*1f90*/  @!P4 LDGSTS.E.BYPASS.LTC128B.128 [R191+0x4000], desc[UR22][R200.64] ;  /* 0x04000000c8bfcfae */ /* 0x000fe2000b981a16 */
[----:B------:R-:W-:Y:S01]  /*1fa0*/  @!P3 LEA.HI.X R21, R21, R199, R6, 0x1, P0 ;  /* 0x000000c71515b211 */ /* 0x000fe200000f0c06 */
[----:B------:R-:W-:Y:S01]  /*1fb0*/  IMAD.IADD R29, R23, 0x1, R28 ;  /* 0x00000001171d7824 */ /* 0x000fe200078e021c */
[----:B------:R-:W2:Y:S01]  /*1fc0*/  LDCU UR11, c[0x0][0x590] ;  /* 0x0000b200ff0b77ac */ /* 0x000ea20008000800 */
[----:B------:R-:W-:Y:S01]  /*1fd0*/  IMAD.WIDE.U32 R30, R9, UR8, R30 ;  /* 0x00000008091e7c25 */ /* 0x000fe2000f8e001e */
[----:B------:R4:W-:Y:S01]  /*1fe0*/  @P4 STS.128 [R191+0x4000], RZ ;  /* 0x004000ffbf004388 */ /* 0x0009e20000000c00 */
[----:B------:R-:W2:Y:S02]  /*1ff0*/  @!P2 LDC.64 R6, c[0x0][0x388] ;  /* 0x0000e200ff06ab82 */ /* 0x000ea40000000a00 */
[----:B------:R-:W-:Y:S01]  /*2000*/  IMAD.MOV.U32 R204, RZ, RZ, 0x7f800000 ;  /* 0x7f800000ffcc7424 */ /* 0x000fe200078e00ff */
[----:B------:R4:W-:Y:S01]  /*2010*/  @P3 STS.128 [R191+0x5000], RZ ;  /* 0x005000ffbf003388 */ /* 0x0009e20000000c00 */
[----:B------:R-:W-:-:S02]  /*2020*/  @!P1 IMAD.MOV.U32 R28, RZ, RZ, R22 ;  /* 0x000000ffff1c9224 */ /* 0x000fc400078e0016 */
[----:B------:R-:W-:Y:S01]  /*2030*/  IMAD.MOV.U32 R206, RZ, RZ, 0x7f800000 ;  /* 0x7f800000ffce7424 */ /* 0x000fe200078e00ff */
[----:B------:R-:W-:Y:S01]  /*2040*/  @!PT LDS RZ, [RZ] ;  /* 0x00000000fffff984 */ /* 0x000fe20000000800 */
[----:B------:R-:W-:Y:S01]  /*2050*/  @!PT LDS RZ, [RZ] ;  /* 0x00000000fffff984 */ /* 0x000fe20000000800 */
[----:B------:R-:W-:Y:S01]  /*2060*/  @!PT LDS RZ, [RZ] ;  /* 0x00000000fffff984 */ /* 0x000fe20000000800 */
[----:B------:R3:W-:Y:S01]  /*2070*/  @!P3 LDGSTS.E.BYPASS.LTC128B.128 [R191+0x5000], desc[UR22][R32.64] ;  /* 0x0500000020bfbfae */ /* 0x0007e2000b981a16 */
[----:B------:R-:W4:Y:S01]  /*2080*/  @!P1 LDC.64 R10, c[0x0][0x388] ;  /* 0x0000e200ff0a9b82 */ /* 0x000f220000000a00 */
[----:B------:R-:W-:Y:S02]  /*2090*/  @!P2 IMAD.MOV.U32 R24, RZ, RZ, R22 ;  /* 0x000000ffff18a224 */ /* 0x000fe400078e0016 */
[----:B------:R-:W-:Y:S01]  /*20a0*/  IMAD.MOV.U32 R205, RZ, RZ, 0x7f800000 ;  /* 0x7f800000ffcd7424 */ /* 0x000fe200078e00ff */
[----:B------:R-:W-:Y:S01]  /*20b0*/  CS2R R154, SRZ ;  /* 0x00000000009a7805 */ /* 0x000fe2000001ff00 */
[----:B------:R-:W-:Y:S01]  /*20c0*/  @!P2 IMAD.MOV.U32 R25, RZ, RZ, R29 ;  /* 0x000000ffff19a224 */ /* 0x000fe200078e001d */
[----:B------:R-:W-:Y:S01]  /*20d0*/  CS2R R152, SRZ ;  /* 0x0000000000987805 */ /* 0x000fe2000001ff00 */
[C---:B------:R-:W-:Y:S01]  /*20e0*/  @!P2 IMAD R22, R18.reuse, UR14, RZ ;  /* 0x0000000e1216ac24 */ /* 0x040fe2000f8e02ff */
[----:B------:R-:W4:Y:S01]  /*20f0*/  @!P1 LDC.64 R8, c[0x0][0x390] ;  /* 0x0000e400ff089b82 */ /* 0x000f220000000a00 */
[----:B------:R-:W-:Y:S01]  /*2100*/  IMAD.IADD R27, R31, 0x1, R26 ;  /* 0x000000011f1b7824 */ /* 0x000fe200078e021a */
[----:B------:R-:W-:Y:S01]  /*2110*/  CS2R R158, SRZ ;  /* 0x00000000009e7805 */ /* 0x000fe2000001ff00 */
[C---:B------:R-:W-:Y:S01]  /*2120*/  @!P2 IMAD R22, R17.reuse, UR15, R22 ;  /* 0x0000000f1116ac24 */ /* 0x040fe2000f8e0216 */
[----:B------:R-:W-:Y:S01]  /*2130*/  CS2R R156, SRZ ;  /* 0x00000000009c7805 */ /* 0x000fe2000001ff00 */
[----:B------:R-:W-:Y:S01]  /*2140*/  @!P2 IMAD R18, R18, UR12, RZ ;  /* 0x0000000c1212ac24 */ /* 0x000fe2000f8e02ff */
[----:B------:R-:W-:Y:S01]  /*2150*/  CS2R R150, SRZ ;  /* 0x0000000000967805 */ /* 0x000fe2000001ff00 */
[----:B------:R-:W-:Y:S01]  /*2160*/  @!P2 IMAD.MOV.U32 R31, RZ, RZ, R27 ;  /* 0x000000ffff1fa224 */ /* 0x000fe200078e001b */
[----:B------:R-:W-:Y:S01]  /*2170*/  CS2R R148, SRZ ;  /* 0x0000000000947805 */ /* 0x000fe2000001ff00 */
[----:B------:R-:W-:Y:S01]  /*2180*/  @!P1 IMAD.MOV.U32 R26, RZ, RZ, R30 ;  /* 0x000000ffff1a9224 */ /* 0x000fe200078e001e */
[----:B------:R-:W-:Y:S01]  /*2190*/  CS2R R146, SRZ ;  /* 0x0000000000927805 */ /* 0x000fe2000001ff00 */
[C---:B------:R-:W-:Y:S01]  /*21a0*/  @!P2 IMAD R18, R17.reuse, UR13, R18 ;  /* 0x0000000d1112ac24 */ /* 0x040fe2000f8e0212 */
[----:B------:R-:W-:Y:S01]  /*21b0*/  CS2R R144, SRZ ;  /* 0x0000000000907805 */ /* 0x000fe2000001ff00 */
[----:B------:R-:W-:Y:S01]  /*21c0*/  @!P2 IMAD.WIDE.U32 R30, R17, UR12, R30 ;  /* 0x0000000c111eac25 */ /* 0x000fe2000f8e001e */
[----:B------:R-:W-:-:S02]  /*21d0*/  CS2R R138, SRZ ;  /* 0x00000000008a7805 */ /* 0x000fc4000001ff00 */
[----:B------:R-:W-:Y:S02]  /*21e0*/  CS2R R136, SRZ ;  /* 0x0000000000887805 */ /* 0x000fe4000001ff00 */
[----:B------:R-:W-:Y:S01]  /*21f0*/  CS2R R142, SRZ ;  /* 0x00000000008e7805 */ /* 0x000fe2000001ff00 */
[----:B------:R-:W-:Y:S01]  /*2200*/  @!P2 IMAD.IADD R18, R31, 0x1, R18 ;  /* 0x000000011f12a824 */ /* 0x000fe200078e0212 */
[----:B------:R-:W-:Y:S01]  /*2210*/  CS2R R140, SRZ ;  /* 0x00000000008c7805 */ /* 0x000fe2000001ff00 */
[----:B---3--:R-:W-:Y:S01]  /*2220*/  @!P2 IMAD.WIDE.U32 R32, R17, UR14, R24 ;  /* 0x0000000e1120ac25 */ /* 0x008fe2000f8e0018 */
[----:B------:R-:W-:Y:S02]  /*2230*/  CS2R R134, SRZ ;  /* 0x0000000000867805 */ /* 0x000fe4000001ff00 */
[----:B------:R-:W-:Y:S02]  /*2240*/  CS2R R132, SRZ ;  /* 0x0000000000847805 */ /* 0x000fe4000001ff00 */
[----:B------:R-:W-:Y:S01]  /*2250*/  CS2R R130, SRZ ;  /* 0x0000000000827805 */ /* 0x000fe2000001ff00 */
[----:B------:R-:W-:Y:S01]  /*2260*/  @!P2 IMAD.IADD R22, R33, 0x1, R22 ;  /* 0x000000012116a824 */ /* 0x000fe200078e0216 */
[C---:B--2---:R-:W-:Y:S01]  /*2270*/  @!P2 LEA R6, P0, R32.reuse, R6, 0x1 ;  /* 0x000000062006a211 */ /* 0x044fe200078008ff */
[----:B------:R-:W-:Y:S01]  /*2280*/  IMAD.IADD R209, R191, 0x1, R176 ;  /* 0x00000001bfd17824 */ /* 0x000fe200078e02b0 */
[----:B------:R-:W-:Y:S01]  /*2290*/  CS2R R128, SRZ ;  /* 0x0000000000807805 */ /* 0x000fe2000001ff00 */
[C---:B------:R-:W-:Y:S01]  /*22a0*/  @!P1 IMAD.WIDE.U32 R28, R15.reuse, UR14, R28 ;  /* 0x0000000e0f1c9c25 */ /* 0x040fe2000f8e001c */
[----:B------:R-:W-:Y:S01]  /*22b0*/  @!P2 LEA.HI.X R7, R32, R7, R22, 0x1, P0 ;  /* 0x000000072007a211 */ /* 0x000fe200000f0c16 */
[----:B------:R-:W2:Y:S01]  /*22c0*/  LDCU UR8, c[0x0][0x3e0] ;  /* 0x00007c00ff0877ac */ /* 0x000ea20008000800 */
[C---:B-1----:R-:W-:Y:S01]  /*22d0*/  @!P2 LEA R22, P0, R30.reuse, R4, 0x1 ;  /* 0x000000041e16a211 */ /* 0x042fe200078008ff */
[----:B------:R-:W-:Y:S01]  /*22e0*/  @!P4 LDGSTS.E.BYPASS.LTC128B.128 [R209], desc[UR22][R198.64] ;  /* 0x00000000c6d1cfae */ /* 0x000fe2000b981a16 */
[C---:B------:R-:W-:Y:S01]  /*22f0*/  @!P1 IMAD R24, R15.reuse, UR15, R29 ;  /* 0x0000000f0f189c24 */ /* 0x040fe2000f8e021d */
[----:B------:R-:W1:Y:S01]  /*2300*/  LDCU UR10, c[0x0][0x45c] ;  /* 0x00008b80ff0a77ac */ /* 0x000e620008000800 */
[----:B------:R-:W-:Y:S01]  /*2310*/  @!P2 LEA.HI.X R23, R30, R5, R18, 0x1, P0 ;  /* 0x000000051e17a211 */ /* 0x000fe200000f0c12 */
[----:B------:R3:W-:Y:S01]  /*2320*/  @P4 STS.128 [R209], RZ ;  /* 0x000000ffd1004388 */ /* 0x0007e20000000c00 */
[C---:B----4-:R-:W-:Y:S01]  /*2330*/  @!P1 LEA R10, P4, R28.reuse, R10, 0x1 ;  /* 0x0000000a1c0a9211 */ /* 0x050fe200078808ff */
[C---:B------:R-:W-:Y:S01]  /*2340*/  @!P1 IMAD.WIDE.U32 R26, R15.reuse, UR12, R26 ;  /* 0x0000000c0f1a9c25 */ /* 0x040fe2000f8e001a */
[----:B------:R-:W4:Y:S01]  /*2350*/  LDCU.U8 UR9, c[0x0][0x4f8] ;  /* 0x00009f00ff0977ac */ /* 0x000f220008000000 */
[----:B------:R-:W2:Y:S01]  /*2360*/  LDG.E.64 R4, desc[UR22][R34.64] ;  /* 0x0000001622047981 */ /* 0x000ea2000c1e1b00 */
[----:B------:R-:W-:Y:S01]  /*2370*/  @!P1 LEA.HI.X R11, R28, R11, R24, 0x1, P4 ;  /* 0x0000000b1c0b9211 */ /* 0x000fe200020f0c18 */
[----:B------:R-:W-:-:S02]  /*2380*/  @!P1 IMAD R15, R15, UR13, R27 ;  /* 0x0000000d0f0f9c24 */ /* 0x000fc4000f8e021b */
[----:B------:R3:W-:Y:S04]  /*2390*/  @P3 STS.128 [R209+0x1000], RZ ;  /* 0x001000ffd1003388 */ /* 0x0007e80000000c00 */
[----:B------:R-:W-:Y:S01]  /*23a0*/  @!PT LDS RZ, [RZ] ;  /* 0x00000000fffff984 */ /* 0x000fe20000000800 */
[----:B------:R-:W-:Y:S01]  /*23b0*/  @!PT LDS RZ, [RZ] ;  /* 0x00000000fffff984 */ /* 0x000fe20000000800 */
[----:B------:R-:W-:Y:S01]  /*23c0*/  @!PT LDS RZ, [RZ] ;  /* 0x00000000fffff984 */ /* 0x000fe20000000800 */
[----:B------:R-:W-:Y:S01]  /*23d0*/  @!P3 LDGSTS.E.BYPASS.LTC128B.128 [R209+0x1000], desc[UR22][R20.64] ;  /* 0x0100000014d1bfae */ /* 0x000fe2000b981a16 */
[----:B------:R-:W-:-:S03]  /*23e0*/  @!P1 LEA R8, P3, R26, R8, 0x1 ;  /* 0x000000081a089211 */ /* 0x000fc600078608ff */
[----:B------:R-:W-:Y:S01]  /*23f0*/  @!P1 LDGSTS.E.BYPASS.LTC128B.128 [R191+0x6000], desc[UR22][R10.64] ;  /* 0x060000000abf9fae */ /* 0x000fe2000b981a16 */
[----:B------:R-:W-:Y:S02]  /*2400*/  @!P1 LEA.HI.X R9, R26, R9, R15, 0x1, P3 ;  /* 0x000000091a099211 */ /* 0x000fe400018f0c0f */
[C---:B------:R-:W-:Y:S01]  /*2410*/  ISETP.GE.AND P3, PT, R185.reuse, R16, PT ;  /* 0x00000010b900720c */ /* 0x040fe20003f66270 */
[----:B------:R3:W-:Y:S04]  /*2420*/  @P1 STS.128 [R191+0x6000], RZ ;  /* 0x006000ffbf001388 */ /* 0x0007e80000000c00 */
[----:B------:R3:W-:Y:S04]  /*2430*/  @P2 STS.128 [R191+0x7000], RZ ;  /* 0x007000ffbf002388 */ /* 0x0007e80000000c00 */
[----:B------:R-:W-:Y:S01]  /*2440*/  @!PT LDS RZ, [RZ] ;  /* 0x00000000fffff984 */ /* 0x000fe20000000800 */
[----:B------:R-:W-:Y:S01]  /*2450*/  @!PT LDS RZ, [RZ] ;  /* 0x00000000fffff984 */ /* 0x000fe20000000800 */
[----:B------:R-:W-:Y:S01]  /*2460*/  @!PT LDS RZ, [RZ] ;  /* 0x00000000fffff984 */ /* 0x000fe20000000800 */
[----:B------:R-:W-:Y:S04]  /*2470*/  @!P2 LDGSTS.E.BYPASS.LTC128B.128 [R191+0x7000], desc[UR22][R6.64] ;  /* 0x0700000006bfafae */ /* 0x000fe8000b981a16 */
[----:B------:R1:W-:Y:S01]  /*2480*/  @!P1 LDGSTS.E.BYPASS.LTC128B.128 [R191+0x8000], desc[UR22][R8.64] ;  /* 0x0800000008bf9fae */ /* 0x0003e2000b981a16 */
[----:B------:R-:W-:-:S03]  /*2490*/  VIADD R15, R185, 0x48 ;  /* 0x00000048b90f7836 */ /* 0x000fc60000000000 */
[----:B------:R3:W-:Y:S04]  /*24a0*/  @P1 STS.128 [R191+0x8000], RZ ;  /* 0x008000ffbf001388 */ /* 0x0007e80000000c00 */
[----:B------:R-:W4:Y:S01]  /*24b0*/  LDG.E.64 R10, desc[UR22][R34.64+0x8] ;  /* 0x00000816220a7981 */ /* 0x000f22000c1e1b00 */
[C---:B-1----:R-:W-:Y:S01]  /*24c0*/  IMAD.WIDE.U32 R8, R185.reuse, 0x4, R220 ;  /* 0x00000004b9087825 */ /* 0x042fe200078e00dc */
[----:B------:R-:W-:Y:S02]  /*24d0*/  LOP3.LUT R17, R185, 0x40, RZ, 0xfc, !PT ;  /* 0x00000040b9117812 */ /* 0x000fe400078efcff */
[----:B------:R3:W-:Y:S02]  /*24e0*/  @P2 STS.128 [R191+0x9000], RZ ;  /* 0x009000ffbf002388 */ /* 0x0007e40000000c00 */
[----:B------:R-:W-:-:S02]  /*24f0*/  ISETP.GE.AND P1, PT, R17, R16, PT ;  /* 0x000000101100720c */ /* 0x000fc40003f26270 */
[----:B------:R3:W5:Y:S01]  /*2500*/  @!P3 LDG.E R207, desc[UR22][R8.64] ;  /* 0x0000001608cfb981 */ /* 0x000762000c1e1900 */
[----:B------:R-:W-:Y:S01]  /*2510*/  VIADD R19, R185, 0x8 ;  /* 0x00000008b9137836 */ /* 0x000fe20000000000 */
[-C--:B------:R-:W-:Y:S02]  /*2520*/  ISETP.GE.AND P0, PT, R15, R16.reuse, PT ;  /* 0x000000100f00720c */ /* 0x080fe40003f06270 */
[----:B------:R-:W-:Y:S01]  /*2530*/  @!PT LDS RZ, [RZ] ;  /* 0x00000000fffff984 */ /* 0x000fe20000000800 */
[----:B------:R-:W-:Y:S01]  /*2540*/  @!PT LDS RZ, [RZ] ;  /* 0x00000000fffff984 */ /* 0x000fe20000000800 */
[----:B------:R-:W-:Y:S01]  /*2550*/  @!PT LDS RZ, [RZ] ;  /* 0x00000000fffff984 */ /* 0x000fe20000000800 */
[----:B------:R3:W-:Y:S02]  /*2560*/  @!P2 LDGSTS.E.BYPASS.LTC128B.128 [R191+0x9000], desc[UR22][R22.64] ;  /* 0x0900000016bfafae */ /* 0x0007e4000b981a16 */
[----:B------:R-:W-:Y:S01]  /*2570*/  ISETP.GE.AND P2, PT, R19, R16, PT ;  /* 0x000000101300720c */ /* 0x000fe20003f46270 */
[----:B------:R-:W-:Y:S01]  /*2580*/  IMAD R7, R13, R14, R187 ;  /* 0x0000000e0d077224 */ /* 0x000fe200078e02bb */
[----:B------:R-:W0:Y:S03]  /*2590*/  LDGDEPBAR ;  /* 0x00000000000079af */ /* 0x000e260000000000 */
[----:B------:R-:W-:Y:S01]  /*25a0*/  IMAD.SHL.U32 R7, R7, 0x20, RZ ;  /* 0x0000002007077824 */ /* 0x000fe200078e00ff */
[----:B------:R3:W5:Y:S04]  /*25b0*/  @!P1 LDG.E R205, desc[UR22][R8.64+0x100] ;  /* 0x0001001608cd9981 */ /* 0x000768000c1e1900 */
[----:B------:R3:W5:Y:S01]  /*25c0*/  @!P0 LDG.E R204, desc[UR22][R8.64+0x120] ;  /* 0x0001201608cc8981 */ /* 0x000762000c1e1900 */
[----:B------:R-:W-:-:S03]  /*25d0*/  LOP3.LUT P0, RZ, R12, 0x4, RZ, 0xc0, !PT ;  /* 0x000000040cff7812 */ /* 0x000fc6000780c0ff */
[----:B------:R3:W5:Y:S01]  /*25e0*/  @!P2 LDG.E R206, desc[UR22][R8.64+0x20] ;  /* 0x0000201608cea981 */ /* 0x000762000c1e1900 */
[--C-:B------:R-:W-:Y:S02]  /*25f0*/  IMAD.IADD R177, R183, 0x1, R176.reuse ;  /* 0x00000001b7b17824 */ /* 0x100fe400078e02b0 */
[----:B------:R-:W-:Y:S02]  /*2600*/  IMAD.SHL.U32 R203, R203, 0x8, RZ ;  /* 0x00000008cbcb7824 */ /* 0x000fe400078e00ff */
[----:B------:R-:W-:Y:S01]  /*2610*/  IMAD.IADD R176, R182, 0x1, R176 ;  /* 0x00000001b6b07824 */ /* 0x000fe200078e02b0 */
[----:B------:R-:W-:Y:S01]  /*2620*/  USHF.L.U32 UR11, UR11, 0x7, URZ ;  /* 0x000000070b0b7899 */ /* 0x000fe200080006ff */
[----:B--2---:R-:W-:Y:S02]  /*2630*/  R2UR UR12, R5 ;  /* 0x00000000050c72ca */ /* 0x004fe400000e0000 */
[----:B------:R-:W-:-:S04]  /*2640*/  SHF.R.U32.HI R5, RZ, 0x6, R0 ;  /* 0x00000006ff057819 */ /* 0x000fc80000011600 */
[----:B------:R-:W-:Y:S01]  /*2650*/  LOP3.LUT R5, R5, 0xe, RZ, 0xc0, !PT ;  /* 0x0000000e05057812 */ /* 0x000fe200078ec0ff */
[----:B------:R-:W-:Y:S01]  /*2660*/  IMAD.MOV.U32 R0, RZ, RZ, 0x10 ;  /* 0x00000010ff007424 */ /* 0x000fe200078e00ff */
[----:B------:R-:W-:-:S03]  /*2670*/  R2UR UR28, R4 ;  /* 0x00000000041c72ca */ /* 0x000fc600000e0000 */
[----:B------:R-:W-:Y:S01]  /*2680*/  IMAD R4, R192, 0x4, R5 ;  /* 0x00000004c0047824 */ /* 0x000fe200078e0205 */
[----:B------:R-:W-:-:S03]  /*2690*/  SEL R0, R0, 0xfffffff0, !P0 ;  /* 0xfffffff000007807 */ /* 0x000fc60004000000 */
[C---:B------:R-:W-:Y:S01]  /*26a0*/  VIADD R215, R4.reuse, 0x1 ;  /* 0x0000000104d77836 */ /* 0x040fe20000000000 */
[----:B------:R-:W-:Y:S01]  /*26b0*/  LOP3.LUT R5, R4, UR12, RZ, 0x3c, !PT ;  /* 0x0000000c04057c12 */ /* 0x000fe2000f8e3cff */
[----:B------:R-:W-:-:S03]  /*26c0*/  IMAD.SHL.U32 R0, R0, 0x2, RZ ;  /* 0x0000000200007824 */ /* 0x000fc600078e00ff */
[----:B------:R-:W-:Y:S01]  /*26d0*/  LOP3.LUT R215, R215, UR12, RZ, 0x3c, !PT ;  /* 0x0000000cd7d77c12 */ /* 0x000fe2000f8e3cff */
[----:B------:R-:W-:Y:S01]  /*26e0*/  IMAD.IADD R184, R181, 0x1, R0 ;  /* 0x00000001b5b87824 */ /* 0x000fe200078e0200 */
[----:B------:R-:W-:Y:S02]  /*26f0*/  UIADD3 UR27, UPT, UPT, UR12, -0x4498517b, URZ ;  /* 0xbb67ae850c1b7890 */ /* 0x000fe4000fffe0ff */
[----:B------:R-:W-:Y:S02]  /*2700*/  UIADD3 UR26, UPT, UPT, UR12, 0x76cf5d0a, URZ ;  /* 0x76cf5d0a0c1a7890 */ /* 0x000fe4000fffe0ff */
[----:B------:R-:W-:Y:S01]  /*2710*/  UIADD3 UR17, UPT, UPT, UR12, 0x32370b8f, URZ ;  /* 0x32370b8f0c117890 */ /* 0x000fe2000fffe0ff */
[----:B----4-:R-:W-:Y:S02]  /*2720*/  IADD3 R222, P2, P1, R7, R10, R222 ;  /* 0x0000000a07de7210 */ /* 0x010fe4000795e0de */
[----:B------:R-:W-:-:S03]  /*2730*/  SHF.R.S32.HI R7, RZ, 0x1f, R7 ;  /* 0x0000001fff077819 */ /* 0x000fc60000011407 */
[----:B------:R-:W-:Y:S01]  /*2740*/  IMAD.WIDE.U32 R222, R222, -0x2daee0ad, RZ ;  /* 0xd2511f53dede7825 */ /* 0x000fe200078e00ff */
[----:B------:R-:W-:Y:S01]  /*2750*/  IADD3.X R202, PT, PT, R7, R11, RZ, P2, P1 ;  /* 0x0000000b07ca7210 */ /* 0x000fe200017e24ff */
[----:B------:R-:W-:-:S03]  /*2760*/  UIADD3 UR16, UPT, UPT, UR12, -0x126145ec, URZ ;  /* 0xed9eba140c107890 */ /* 0x000fc6000fffe0ff */
[C---:B------:R-:W-:Y:S02]  /*2770*/  LOP3.LUT R216, R223.reuse, R5, RZ, 0x3c, !PT ;  /* 0x00000005dfd87212 */ /* 0x040fe400078e3cff */
[----:B------:R-:W-:Y:S01]  /*2780*/  LOP3.LUT R215, R223, R215, RZ, 0x3c, !PT ;  /* 0x000000d7dfd77212 */ /* 0x000fe200078e3cff */
[----:B------:R-:W-:Y:S02]  /*2790*/  UIADD3 UR15, UPT, UPT, UR12, -0x56f99767, URZ ;  /* 0xa90668990c0f7890 */ /* 0x000fe4000fffe0ff */
[----:B---3--:R-:W-:-:S12]  /*27a0*/  UIADD3 UR14, UPT, UPT, UR12, 0x646e171e, URZ ;  /* 0x646e171e0c0e7890 */ /* 0x008fd8000fffe0ff */
.L_x_1405:
        /* <DEDUP_REMOVED lines=9> */
[----:B------:R-:W1:Y:S05]  /*2840*/  LDSM.16.M88.4 R72, [R181] ;  /* 0x00000000b548783b */ /* 0x000e6a0000000200 */
[----:B------:R-:W2:Y:S05]  /*2850*/  LDSM.16.M88.4 R76, [R177+0x1000] ;  /* 0x00100000b14c783b */ /* 0x000eaa0000000200 */
[----:B-----5:R3:W5:Y:S05]  /*2860*/  LDG.E R226, desc[UR22][R118.64] ;  /* 0x0000001676e27981 */ /* 0x02076a000c1e1900 */
[----:B------:R3:W5:Y:S05]  /*2870*/  LDG.E R225, desc[UR22][R118.64+0x20] ;  /* 0x0000201676e17981 */ /* 0x00076a000c1e1900 */
[----:B------:R3:W5:Y:S05]  /*2880*/  LDG.E R224, desc[UR22][R118.64+0x100] ;  /* 0x0001001676e07981 */ /* 0x00076a000c1e1900 */
[----:B------:R3:W5:Y:S05]  /*2890*/  LDG.E R217, desc[UR22][R118.64+0x120] ;  /* 0x0001201676d97981 */ /* 0x00076a000c1e1900 */
[----:B------:R-:W4:Y:S05]  /*28a0*/  LDSM.16.M88.4 R80, [R181+0x400] ;  /* 0x00040000b550783b */ /* 0x000f2a0000000200 */
[----:B------:R-:W3:Y:S05]  /*28b0*/  LDSM.16.M88.4 R84, [R181+0x800] ;  /* 0x00080000b554783b */ /* 0x000eea0000000200 */
[----:B------:R-:W3:Y:S01]  /*28c0*/  LDSM.16.M88.4 R88, [R181+0xc00] ;  /* 0x000c0000b558783b */ /* 0x000ee20000000200 */
[-C--:B-1----:R-:W-:Y:S04]  /*28d0*/  HMMA.16816.F32.BF16 R4, R68, R72.reuse, RZ ;  /* 0x000000484404723c */ /* 0x082fe800000418ff */
[----:B------:R-:W-:Y:S05]  /*28e0*/  LDSM.16.M88.4 R92, [R116] ;  /* 0x00000000745c783b */ /* 0x000fea0000000200 */
[----:B------:R-:W1:Y:S01]  /*28f0*/  LDSM.16.M88.4 R96, [R184] ;  /* 0x00000000b860783b */ /* 0x000e620000000200 */
[C---:B--2---:R-:W-:Y:S04]  /*2900*/  HMMA.16816.F32.BF16 R8, R76.reuse, R72, RZ ;  /* 0x000000484c08723c */ /* 0x044fe800000418ff */
[----:B------:R-:W2:Y:S04]  /*2910*/  LDSM.16.M88.4 R100, [R116+0x1000] ;  /* 0x001000007464783b */ /* 0x000ea80000000200 */
[-C--:B------:R-:W-:Y:S01]  /*2920*/  HMMA.16816.F32.BF16 R12, R76, R74.reuse, RZ ;  /* 0x0000004a4c0c723c */ /* 0x080fe200000418ff */
        /* <DEDUP_REMOVED lines=45> */
.L_x_1401:
        /* <DEDUP_REMOVED lines=292> */
.L_x_1402:
[C---:B------:R-:W-:Y:S01]  /*3e40*/  FSETP.NEU.FTZ.AND P1, PT, R207.reuse, -INF , PT ;  /* 0xff800000cf00780b */ /* 0x040fe20003f3d000 */
[----:B------:R-:W-:Y:S01]  /*3e50*/  FMUL.FTZ R247, R207, 1.4426950216293334961 ;  /* 0x3fb8aa3bcff77820 */ /* 0x000fe20000410000 */
[----:B------:R-:W-:Y:S01]  /*3e60*/  FSETP.NEU.FTZ.AND P2, PT, R205, -INF , PT ;  /* 0xff800000cd00780b */ /* 0x000fe20003f5d000 */
[----:B------:R-:W-:Y:S01]  /*3e70*/  IMAD.IADD R184, R181, 0x1, R0 ;  /* 0x00000001b5b87824 */ /* 0x000fe200078e0200 */
[----:B------:R-:W-:Y:S01]  /*3e80*/  FSETP.NEU.FTZ.AND P0, PT, R206, -INF , PT ;  /* 0xff800000ce00780b */ /* 0x000fe20003f1d000 */
[----:B------:R-:W-:Y:S01]  /*3e90*/  FMUL.FTZ R89, R205, 1.4426950216293334961 ;  /* 0x3fb8aa3bcd597820 */ /* 0x000fe20000410000 */
[----:B------:R-:W-:Y:S01]  /*3ea0*/  FSEL R247, R247, RZ, P1 ;  /* 0x000000fff7f77208 */ /* 0x000fe20000800000 */
[C---:B------:R-:W-:Y:S01]  /*3eb0*/  FMUL.FTZ R97, R204.reuse, 1.4426950216293334961 ;  /* 0x3fb8aa3bcc617820 */ /* 0x040fe20000410000 */
[----:B------:R-:W-:Y:S01]  /*3ec0*/  FSETP.NEU.FTZ.AND P1, PT, R204, -INF , PT ;  /* 0xff800000cc00780b */ /* 0x000fe20003f3d000 */
[----:B------:R-:W-:Y:S01]  /*3ed0*/  UIADD3 UR12, UPT, UPT, UR28, -0x61c88647, URZ ;  /* 0x9e3779b91c0c7890 */ /* 0x000fe2000fffe0ff */
[----:B------:R-:W-:Y:S01]  /*3ee0*/  FSEL R89, R89, RZ, P2 ;  /* 0x000000ff59597208 */ /* 0x000fe20001000000 */
[----:B------:R-:W-:Y:S01]  /*3ef0*/  FFMA.FTZ R69, R5, UR10, -R247 ;  /* 0x0000000a05457c23 */ /* 0x000fe200080108f7 */
[----:B------:R-:W-:Y:S01]  /*3f00*/  FSEL R97, R97, RZ, P1 ;  /* 0x000000ff61617208 */ /* 0x000fe20000800000 */
[----:B------:R-:W-:Y:S01]  /*3f10*/  IMAD.WIDE.U32 R108, R216, -0x326172a9, RZ ;  /* 0xcd9e8d57d86c7825 */ /* 0x000fe200078e00ff */
[----:B------:R-:W-:Y:S01]  /*3f20*/  UIADD3 UR13, UPT, UPT, UR28, 0x3c6ef372, URZ ;  /* 0x3c6ef3721c0d7890 */ /* 0x000fe2000fffe0ff */
[----:B------:R-:W1:Y:S02]  /*3f30*/  S2R R68, SR_TID.X ;  /* 0x0000000000447919 */ /* 0x000e640000002100 */
[----:B------:R-:W-:Y:S01]  /*3f40*/  FFMA.FTZ R78, R8, UR10, -R89 ;  /* 0x0000000a084e7c23 */ /* 0x000fe20008010859 */
[--C-:B------:R-:W-:Y:S01]  /*3f50*/  FFMA.FTZ R96, R27, UR10, -R97.reuse ;  /* 0x0000000a1b607c23 */ /* 0x100fe20008010861 */
[----:B------:R-:W-:Y:S01]  /*3f60*/  LOP3.LUT R27, R190, 0x3, RZ, 0xc0, !PT ;  /* 0x00000003be1b7812 */ /* 0x000fe200078ec0ff */
[--C-:B------:R-:W-:Y:S01]  /*3f70*/  FFMA.FTZ R244, R42, UR10, -R97.reuse ;  /* 0x0000000a2af47c23 */ /* 0x100fe20008010861 */
[--C-:B------:R-:W-:Y:S01]  /*3f80*/  FFMA.FTZ R42, R58, UR10, -R97.reuse ;  /* 0x0000000a3a2a7c23 */ /* 0x100fe20008010861 */
[----:B------:R-:W-:Y:S04]  /*3f90*/  IMAD.WIDE.U32 R102, R215, -0x326172a9, RZ ;  /* 0xcd9e8d57d7667825 */ /* 0x000fe800078e00ff */
[----:B------:R-:W-:Y:S01]  /*3fa0*/  FFMA.FTZ R249, R31, UR10, -R97 ;  /* 0x0000000a1ff97c23 */ /* 0x000fe20008010861 */
[----:B------:R-:W-:Y:S01]  /*3fb0*/  FFMA.FTZ R95, R28, UR10, -R89 ;  /* 0x0000000a1c5f7c23 */ /* 0x000fe20008010859 */
[----:B------:R-:W-:Y:S02]  /*3fc0*/  IMAD R100, R210, 0x8, R27 ;  /* 0x00000008d2647824 */ /* 0x000fe400078e021b */
[----:B------:R-:W-:Y:S01]  /*3fd0*/  FFMA.FTZ R27, R62, UR10, -R97 ;  /* 0x0000000a3e1b7c23 */ /* 0x000fe20008010861 */
[--C-:B------:R-:W-:Y:S01]  /*3fe0*/  FFMA.FTZ R92, R60, UR10, -R89.reuse ;  /* 0x0000000a3c5c7c23 */ /* 0x100fe20008010859 */
[--C-:B------:R-:W-:Y:S01]  /*3ff0*/  FFMA.FTZ R77, R25, UR10, -R89.reuse ;  /* 0x0000000a194d7c23 */ /* 0x100fe20008010859 */
[C---:B------:R-:W-:Y:S02]  /*4000*/  VIADD R98, R100.reuse, 0x4 ;  /* 0x0000000464627836 */ /* 0x040fe40000000000 */
[--C-:B------:R-:W-:Y:S01]  /*4010*/  FFMA.FTZ R75, R9, UR10, -R89.reuse ;  /* 0x0000000a094b7c23 */ /* 0x100fe20008010859 */
[----:B------:R-:W-:Y:S04]  /*4020*/  IMAD.WIDE.U32 R100, R100, -0x326172a9, RZ ;  /* 0xcd9e8d5764647825 */ /* 0x000fe800078e00ff */
[--C-:B------:R-:W-:Y:S01]  /*4030*/  FFMA.FTZ R71, R61, UR10, -R89.reuse ;  /* 0x0000000a3d477c23 */ /* 0x100fe20008010859 */
[----:B------:R-:W-:Y:S01]  /*4040*/  MUFU.EX2 R249, R249 ;  /* 0x000000f900f97308 */ /* 0x000fe20000000800 */
[----:B------:R-:W-:Y:S01]  /*4050*/  FFMA.FTZ R56, R56, UR10, -R89 ;  /* 0x0000000a38387c23 */ /* 0x000fe20008010859 */
[----:B------:R-:W-:Y:S01]  /*4060*/  IMAD.WIDE.U32 R98, R98, -0x326172a9, RZ ;  /* 0xcd9e8d5762627825 */ /* 0x000fe200078e00ff */
[----:B------:R-:W-:Y:S07]  /*4070*/  LOP3.LUT R58, R202, UR28, R101, 0x96, !PT ;  /* 0x0000001cca3a7c12 */ /* 0x000fee000f8e9665 */
[----:B------:R-:W-:Y:S01]  /*4080*/  MUFU.EX2 R9, R96 ;  /* 0x0000006000097308 */ /* 0x000fe20000000800 */
[C---:B------:R-:W-:Y:S01]  /*4090*/  LOP3.LUT R62, R100.reuse, UR12, R109, 0x96, !PT ;  /* 0x0000000c643e7c12 */ /* 0x040fe2000f8e966d */
[----:B------:R-:W-:Y:S01]  /*40a0*/  FFMA.FTZ R57, R57, UR10, -R89 ;  /* 0x0000000a39397c23 */ /* 0x000fe20008010859 */
[----:B------:R-:W-:Y:S01]  /*40b0*/  LOP3.LUT R100, R100, UR12, R103, 0x96, !PT ;  /* 0x0000000c64647c12 */ /* 0x000fe2000f8e9667 */
[----:B------:R-:W-:Y:S01]  /*40c0*/  FFMA.FTZ R91, R20, UR10, -R247 ;  /* 0x0000000a145b7c23 */ /* 0x000fe200080108f7 */
[----:B------:R-:W-:Y:S01]  /*40d0*/  LOP3.LUT R110, R202, UR28, R99, 0x96, !PT ;  /* 0x0000001cca6e7c12 */ /* 0x000fe2000f8e9663 */
[----:B------:R-:W-:Y:S01]  /*40e0*/  FFMA.FTZ R86, R13, UR10, -R89 ;  /* 0x0000000a0d567c23 */ /* 0x000fe20008010859 */
[C---:B------:R-:W-:Y:S01]  /*40f0*/  LOP3.LUT R122, R98.reuse, UR12, R109, 0x96, !PT ;  /* 0x0000000c627a7c12 */ /* 0x040fe2000f8e966d */
[----:B------:R-:W-:Y:S01]  /*4100*/  FFMA.FTZ R239, R45, UR10, -R89 ;  /* 0x0000000a2def7c23 */ /* 0x000fe20008010859 */
[----:B------:R-:W-:Y:S01]  /*4110*/  LOP3.LUT R98, R98, UR12, R103, 0x96, !PT ;  /* 0x0000000c62627c12 */ /* 0x000fe2000f8e9667 */
[----:B------:R-:W-:Y:S01]  /*4120*/  FFMA.FTZ R31, R59, UR10, -R97 ;  /* 0x0000000a3b1f7c23 */ /* 0x000fe20008010861 */
[--C-:B------:R-:W-:Y:S01]  /*4130*/  FFMA.FTZ R251, R29, UR10, -R89.reuse ;  /* 0x0000000a1dfb7c23 */ /* 0x100fe20008010859 */
[--C-:B------:R-:W-:Y:S01]  /*4140*/  FFMA.FTZ R88, R24, UR10, -R89.reuse ;  /* 0x0000000a18587c23 */ /* 0x100fe20008010859 */
[--C-:B------:R-:W-:Y:S01]  /*4150*/  FFMA.FTZ R87, R12, UR10, -R89.reuse ;  /* 0x0000000a0c577c23 */ /* 0x100fe20008010859 */
[--C-:B------:R-:W-:Y:S01]  /*4160*/  FFMA.FTZ R242, R44, UR10, -R89.reuse ;  /* 0x0000000a2cf27c23 */ /* 0x100fe20008010859 */
[--C-:B------:R-:W-:Y:S01]  /*4170*/  FFMA.FTZ R246, R40, UR10, -R89.reuse ;  /* 0x0000000a28f67c23 */ /* 0x100fe20008010859 */
[----:B------:R-:W-:Y:S01]  /*4180*/  FFMA.FTZ R243, R41, UR10, -R89 ;  /* 0x0000000a29f37c23 */ /* 0x000fe20008010859 */
[--C-:B------:R-:W-:Y:S01]  /*4190*/  FFMA.FTZ R89, R15, UR10, -R97.reuse ;  /* 0x0000000a0f597c23 */ /* 0x100fe20008010861 */
[----:B------:R-:W-:Y:S04]  /*41a0*/  IMAD.WIDE.U32 R58, R58, -0x2daee0ad, RZ ;  /* 0xd2511f533a3a7825 */ /* 0x000fe800078e00ff */
[--C-:B------:R-:W-:Y:S01]  /*41b0*/  FFMA.FTZ R15, R26, UR10, -R97.reuse ;  /* 0x0000000a1a0f7c23 */ /* 0x100fe20008010861 */
[----:B------:R-:W-:Y:S01]  /*41c0*/  UIADD3 UR12, UPT, UPT, UR28, -0x255992d5, URZ ;  /* 0xdaa66d2b1c0c7890 */ /* 0x000fe2000fffe0ff */
[--C-:B------:R-:W-:Y:S01]  /*41d0*/  FFMA.FTZ R26, R63, UR10, -R97.reuse ;  /* 0x0000000a3f1a7c23 */ /* 0x100fe20008010861 */
[----:B------:R-:W-:Y:S04]  /*41e0*/  IMAD.WIDE.U32 R62, R62, -0x2daee0ad, RZ ;  /* 0xd2511f533e3e7825 */ /* 0x000fe800078e00ff */
[----:B------:R-:W-:Y:S01]  /*41f0*/  FFMA.FTZ R90, R14, UR10, -R97 ;  /* 0x0000000a0e5a7c23 */ /* 0x000fe20008010861 */
        /* <DEDUP_REMOVED lines=39> */
[----:B------:R-:W-:Y:S01]  /*4470*/  LOP3.LUT R108, R106, UR12, R115, 0x96, !PT ;  /* 0x0000000c6a6c7c12 */ /* 0x000fe2000f8e9673 */
[----:B------:R-:W-:Y:S02]  /*4480*/  UIADD3 UR13, UPT, UPT, UR28, 0x78dde6e4, URZ ;  /* 0x78dde6e41c0d7890 */ /* 0x000fe4000fffe0ff */
[----:B------:R-:W-:Y:S01]  /*4490*/  FMUL.FTZ R248, R206, 1.4426950216293334961 ;  /* 0x3fb8aa3bcef87820 */ /* 0x000fe20000410000 */
[----:B------:R-:W-:Y:S01]  /*44a0*/  IMAD.WIDE.U32 R102, R14, -0x2daee0ad, RZ ;  /* 0xd2511f530e667825 */ /* 0x000fe200078e00ff */
[----:B------:R-:W-:Y:S02]  /*44b0*/  LOP3.LUT R14, R62, UR17, R119, 0x96, !PT ;  /* 0x000000113e0e7c12 */ /* 0x000fe4000f8e9677 */
[----:B------:R-:W-:Y:S01]  /*44c0*/  MUFU.EX2 R237, R47 ;  /* 0x0000002f00ed7308 */ /* 0x000fe20000000800 */
[----:B------:R-:W-:Y:S01]  /*44d0*/  FFMA.FTZ R43, R43, UR10, -R97 ;  /* 0x0000000a2b2b7c23 */ /* 0x000fe20008010861 */
[----:B------:R-:W-:Y:S01]  /*44e0*/  FSEL R248, R248, RZ, P0 ;  /* 0x000000fff8f87208 */ /* 0x000fe20000000000 */
[----:B------:R-:W-:Y:S01]  /*44f0*/  IMAD.WIDE.U32 R110, R110, -0x326172a9, RZ ;  /* 0xcd9e8d576e6e7825 */ /* 0x000fe200078e00ff */
[----:B------:R-:W-:Y:S06]  /*4500*/  LOP3.LUT R30, R100, UR17, R103, 0x96, !PT ;  /* 0x00000011641e7c12 */ /* 0x000fec000f8e9667 */
[----:B------:R-:W-:Y:S01]  /*4510*/  MUFU.EX2 R246, R246 ;  /* 0x000000f600f67308 */ /* 0x000fe20000000800 */
[----:B-1----:R-:W-:Y:S01]  /*4520*/  LOP3.LUT P0, RZ, R68, 0x4, RZ, 0xc0, !PT ;  /* 0x0000000444ff7812 */ /* 0x002fe2000780c0ff */
[----:B------:R-:W-:Y:S01]  /*4530*/  IMAD.WIDE.U32 R104, R104, -0x2daee0ad, RZ ;  /* 0xd2511f5368687825 */ /* 0x000fe200078e00ff */
[----:B------:R-:W-:Y:S01]  /*4540*/  LOP3.LUT R106, R106, UR12, R111, 0x96, !PT ;  /* 0x0000000c6a6a7c12 */ /* 0x000fe2000f8e966f */
[----:B------:R-:W-:Y:S02]  /*4550*/  UIADD3 UR12, UPT, UPT, UR28, 0x1715609d, URZ ;  /* 0x1715609d1c0c7890 */ /* 0x000fe4000fffe0ff */
[--C-:B------:R-:W-:Y:S01]  /*4560*/  FFMA.FTZ R80, R66, UR10, -R248.reuse ;  /* 0x0000000a42507c23 */ /* 0x100fe200080108f8 */
[----:B------:R-:W-:Y:S01]  /*4570*/  IMAD.WIDE.U32 R100, R59, -0x2daee0ad, RZ ;  /* 0xd2511f533b647825 */ /* 0x000fe200078e00ff */
[----:B------:R-:W-:Y:S02]  /*4580*/  LOP3.LUT R62, R118, UR16, R105, 0x96, !PT ;  /* 0x00000010763e7c12 */ /* 0x000fe4000f8e9669 */
[----:B------:R-:W-:Y:S01]  /*4590*/  MUFU.EX2 R66, R90 ;  /* 0x0000005a00427308 */ /* 0x000fe20000000800 */
[--C-:B------:R-:W-:Y:S01]  /*45a0*/  FFMA.FTZ R82, R34, UR10, -R248.reuse ;  /* 0x0000000a22527c23 */ /* 0x100fe200080108f8 */
[----:B------:R-:W-:Y:S04]  /*45b0*/  IMAD.WIDE.U32 R108, R108, -0x2daee0ad, RZ ;  /* 0xd2511f536c6c7825 */ /* 0x000fe800078e00ff */
[--C-:B------:R-:W-:Y:S04]  /*45c0*/  FFMA.FTZ R68, R6, UR10, -R248.reuse ;  /* 0x0000000a06447c23 */ /* 0x100fe800080108f8 */
        /* <DEDUP_REMOVED lines=9> */
[--C-:B------:R-:W-:Y:S01]  /*4660*/  FFMA.FTZ R230, R54, UR10, -R248.reuse ;  /* 0x0000000a36e67c23 */ /* 0x100fe200080108f8 */
        /* <DEDUP_REMOVED lines=30> */
[----:B------:R-:W2:Y:S01]  /*4850*/  MUFU.EX2 R22, R94 ;  /* 0x0000005e00167308 */ /* 0x000ea20000000800 */
[--C-:B------:R-:W-:Y:S01]  /*4860*/  FFMA.FTZ R79, R23, UR10, -R248.reuse ;  /* 0x0000000a174f7c23 */ /* 0x100fe200080108f8 */
[----:B------:R-:W-:Y:S04]  /*4870*/  IMAD.WIDE.U32 R98, R98, -0x326172a9, RZ ;  /* 0xcd9e8d5762627825 */ /* 0x000fe800078e00ff */
[--C-:B------:R-:W-:Y:S04]  /*4880*/  FFMA.FTZ R70, R7, UR10, -R248.reuse ;  /* 0x0000000a07467c23 */ /* 0x100fe800080108f8 */
[----:B------:R3:W-:Y:S01]  /*4890*/  MUFU.EX2 R18, R82 ;  /* 0x0000005200127308 */ /* 0x0007e20000000800 */
[----:B------:R-:W-:Y:S01]  /*48a0*/  FFMA.FTZ R84, R17, UR10, -R247 ;  /* 0x0000000a11547c23 */ /* 0x000fe200080108f7 */
[----:B------:R-:W-:Y:S01]  /*48b0*/  IMAD.WIDE.U32 R114, R14, -0x2daee0ad, RZ ;  /* 0xd2511f530e727825 */ /* 0x000fe200078e00ff */
[----:B------:R-:W-:Y:S07]  /*48c0*/  LOP3.LUT R14, R110, UR13, R117, 0x96, !PT ;  /* 0x0000000d6e0e7c12 */ /* 0x000fee000f8e9675 */
[----:B------:R-:W4:Y:S01]  /*48d0*/  MUFU.EX2 R7, R93 ;  /* 0x0000005d00077308 */ /* 0x000f220000000800 */
[----:B------:R-:W-:Y:S01]  /*48e0*/  LOP3.LUT R99, R116, UR12, R99, 0x96, !PT ;  /* 0x0000000c74637c12 */ /* 0x000fe2000f8e9663 */
[----:B------:R-:W-:Y:S01]  /*48f0*/  IMAD.WIDE.U32 R110, R58, -0x2daee0ad, RZ ;  /* 0xd2511f533a6e7825 */ /* 0x000fe200078e00ff */
[C---:B------:R-:W-:Y:S07]  /*4900*/  PRMT R107, R114.reuse, 0x7770, RZ ;  /* 0x00007770726b7816 */ /* 0x040fee00000000ff */
[----:B------:R-:W-:Y:S01]  /*4910*/  MUFU.EX2 R17, R79 ;  /* 0x0000004f00117308 */ /* 0x000fe20000000800 */
[----:B------:R-:W-:Y:S01]  /*4920*/  PRMT R105, R114, 0x7771, RZ ;  /* 0x0000777172697816 */ /* 0x000fe200000000ff */
[----:B------:R-:W-:Y:S01]  /*4930*/  IMAD.WIDE.U32 R118, R46, -0x2daee0ad, RZ ;  /* 0xd2511f532e767825 */ /* 0x000fe200078e00ff */
[----:B------:R-:W-:Y:S07]  /*4940*/  ISETP.LE.U32.AND P2, PT, R107, UR9, PT ;  /* 0x000000096b007c0c */ /* 0x000fee000bf43070 */
[----:B------:R-:W-:Y:S01]  /*4950*/  MUFU.EX2 R33, R74 ;  /* 0x0000004a00217308 */ /* 0x000fe20000000800 */
[C---:B------:R-:W-:Y:S01]  /*4960*/  PRMT R101, R110.reuse, 0x7770, RZ ;  /* 0x000077706e657816 */ /* 0x040fe200000000ff */
[----:B------:R-:W-:Y:S01]  /*4970*/  IMAD.WIDE.U32 R116, R63, -0x2daee0ad, RZ ;  /* 0xd2511f533f747825 */ /* 0x000fe200078e00ff */
[----:B------:R-:W-:Y:S07]  /*4980*/  PRMT R63, R110, 0x7771, RZ ;  /* 0x000077716e3f7816 */ /* 0x000fee00000000ff */
[----:B------:R-:W-:Y:S01]  /*4990*/  MUFU.EX2 R29, R73 ;  /* 0x00000049001d7308 */ /* 0x000fe20000000800 */
[----:B------:R-:W-:Y:S01]  /*49a0*/  LOP3.LUT R46, R104, UR15, R119, 0x96, !PT ;  /* 0x0000000f682e7c12 */ /* 0x000fe2000f8e9677 */
[----:B-1----:R-:W-:Y:S01]  /*49b0*/  IMAD.MOV.U32 R81, RZ, RZ, 0x10 ;  /* 0x00000010ff517424 */ /* 0x002fe200078e00ff */
[----:B------:R-:W-:Y:S01]  /*49c0*/  PRMT R104, R114, 0x7772, RZ ;  /* 0x0000777272687816 */ /* 0x000fe200000000ff */
[----:B------:R-:W-:Y:S01]  /*49d0*/  UIADD3 UR12, UPT, UPT, UR28, -0x4ab325aa, URZ ;  /* 0xb54cda561c0c7890 */ /* 0x000fe2000fffe0ff */
[----:B------:R-:W-:Y:S05]  /*49e0*/  ISETP.GT.U32.AND P3, PT, R63, UR9, PT ;  /* 0x000000093f007c0c */ /* 0x000fea000bf64070 */
[----:B------:R-:W-:Y:S01]  /*49f0*/  MUFU.EX2 R35, R84 ;  /* 0x0000005400237308 */ /* 0x000fe20000000800 */
[----:B------:R-:W-:Y:S01]  /*4a00*/  LOP3.LUT R58, R116, UR14, R111, 0x96, !PT ;  /* 0x0000000e743a7c12 */ /* 0x000fe2000f8e966f */
[----:B--2---:R-:W-:Y:S01]  /*4a10*/  @!P2 FADD.FTZ R22, -R22, -RZ ;  /* 0x800000ff1616a221 */ /* 0x004fe20000010100 */
[C---:B------:R-:W-:Y:S07]  /*4a20*/  PRMT R94, R110.reuse, 0x7772, RZ ;  /* 0x000077726e5e7816 */ /* 0x040fee00000000ff */
[----:B------:R1:W-:Y:S01]  /*4a30*/  MUFU.EX2 R63, R80 ;  /* 0x00000050003f7308 */ /* 0x0003e20000000800 */
[----:B---3--:R-:W-:Y:S01]  /*4a40*/  PRMT R82, R110, 0x7773, RZ ;  /* 0x000077736e527816 */ /* 0x008fe200000000ff */
[----:B------:R-:W-:Y:S01]  /*4a50*/  IMAD.WIDE.U32 R110, R30, -0x2daee0ad, RZ ;  /* 0xd2511f531e6e7825 */ /* 0x000fe200078e00ff */
[----:B------:R-:W-:Y:S07]  /*4a60*/  ISETP.GT.U32.AND P6, PT, R105, UR9, PT ;  /* 0x0000000969007c0c */ /* 0x000fee000bfc4070 */
[----:B------:R-:W-:Y:S01]  /*4a70*/  MUFU.EX2 R23, R86 ;  /* 0x0000005600177308 */ /* 0x000fe20000000800 */
[----:B------:R-:W-:Y:S01]  /*4a80*/  ISETP.GT.U32.AND P5, PT, R104, UR9, PT ;  /* 0x0000000968007c0c */ /* 0x000fe2000bfa4070 */
[----:B------:R-:W-:Y:S01]  /*4a90*/  IMAD.WIDE.U32 R104, R59, -0x2daee0ad, RZ ;  /* 0xd2511f533b687825 */ /* 0x000fe200078e00ff */
[----:B------:R-:W-:Y:S07]  /*4aa0*/  PRMT R103, R114, 0x7773, RZ ;  /* 0x0000777372677816 */ /* 0x000fee00000000ff */
[----:B------:R-:W-:Y:S01]  /*4ab0*/  MUFU.EX2 R231, R231 ;  /* 0x000000e700e77308 */ /* 0x000fe20000000800 */
[----:B------:R-:W-:Y:S01]  /*4ac0*/  SEL R30, R81, 0xfffffff0, !P0 ;  /* 0xfffffff0511e7807 */ /* 0x000fe20004000000 */
[----:B------:R-:W-:Y:S01]  /*4ad0*/  FFMA.FTZ R228, R67, UR10, -R248 ;  /* 0x0000000a43e47c23 */ /* 0x000fe200080108f8 */
[----:B------:R-:W-:Y:S07]  /*4ae0*/  ISETP.GT.U32.AND P4, PT, R103, UR9, PT ;  /* 0x0000000967007c0c */ /* 0x000fee000bf84070 */
[----:B------:R-:W-:Y:S01]  /*4af0*/  MUFU.EX2 R41, R10 ;  /* 0x0000000a00297308 */ /* 0x000fe20000000800 */
[----:B------:R-:W-:Y:S01]  /*4b00*/  ISETP.LE.U32.AND P1, PT, R101, UR9, PT ;  /* 0x0000000965007c0c */ /* 0x000fe2000bf23070 */
[----:B------:R-:W-:Y:S01]  /*4b10*/  FFMA.FTZ R229, R65, UR10, -R247 ;  /* 0x0000000a41e57c23 */ /* 0x000fe200080108f7 */
[----:B------:R-:W-:Y:S01]  /*4b20*/  LOP3.LUT R81, R108, UR15, R105, 0x96, !PT ;  /* 0x0000000f6c517c12 */ /* 0x000fe2000f8e9669 */
[----:B------:R-:W-:Y:S01]  /*4b30*/  IMAD.WIDE.U32 R108, R99, -0x2daee0ad, RZ ;  /* 0xd2511f53636c7825 */ /* 0x000fe200078e00ff */
[----:B------:R-:W-:Y:S05]  /*4b40*/  LOP3.LUT R59, R104, UR14, R111, 0x96, !PT ;  /* 0x0000000e683b7c12 */ /* 0x000fea000f8e966f */
[----:B------:R-:W-:Y:S01]  /*4b50*/  MUFU.EX2 R228, R228 ;  /* 0x000000e400e47308 */ /* 0x000fe20000000800 */
[C---:B------:R-:W-:Y:S01]  /*4b60*/  PRMT R105, R110.reuse, 0x7770, RZ ;  /* 0x000077706e697816 */ /* 0x040fe200000000ff */
[----:B----4-:R-:W-:Y:S01]  /*4b70*/  @P6 FADD.FTZ R7, -R7, -RZ ;  /* 0x800000ff07076221 */ /* 0x010fe20000010100 */
[----:B------:R-:W-:Y:S01]  /*4b80*/  PRMT R104, R110, 0x7771, RZ ;  /* 0x000077716e687816 */ /* 0x000fe200000000ff */
[----:B------:R-:W-:Y:S01]  /*4b90*/  @P5 FADD.FTZ R18, -R18, -RZ ;  /* 0x800000ff12125221 */ /* 0x000fe20000010100 */
[C---:B------:R-:W-:Y:S01]  /*4ba0*/  PRMT R103, R110.reuse, 0x7772, RZ ;  /* 0x000077726e677816 */ /* 0x040fe200000000ff */
[----:B------:R-:W-:Y:S01]  /*4bb0*/  @P4 FADD.FTZ R5, -R5, -RZ ;  /* 0x800000ff05054221 */ /* 0x000fe20000010100 */
[----:B------:R-:W-:Y:S01]  /*4bc0*/  PRMT R101, R110, 0x7773, RZ ;  /* 0x000077736e657816 */ /* 0x000fe200000000ff */
[----:B------:R-:W-:Y:S01]  /*4bd0*/  IMAD.WIDE.U32 R110, R14, -0x2daee0ad, RZ ;  /* 0xd2511f530e6e7825 */ /* 0x000fe200078e00ff */
[----:B------:R-:W-:Y:S01]  /*4be0*/  LOP3.LUT R97, R118, UR14, R115, 0x96, !PT ;  /* 0x0000000e76617c12 */ /* 0x000fe2000f8e9673 */
[----:B------:R-:W2:Y:S01]  /*4bf0*/  MUFU.EX2 R229, R229 ;  /* 0x000000e500e57308 */ /* 0x000ea20000000800 */
[----:B------:R-:W-:Y:S01]  /*4c00*/  ISETP.GT.U32.AND P2, PT, R82, UR9, PT ;  /* 0x0000000952007c0c */ /* 0x000fe2000bf44070 */
[----:B------:R-:W-:Y:S01]  /*4c10*/  FFMA.FTZ R234, R52, UR10, -R247 ;  /* 0x0000000a34ea7c23 */ /* 0x000fe200080108f7 */
[----:B-1----:R-:W-:Y:S07]  /*4c20*/  LOP3.LUT R80, R106, UR15, R111, 0x96, !PT ;  /* 0x0000000f6a507c12 */ /* 0x002fee000f8e966f */
[----:B------:R-:W-:Y:S01]  /*4c30*/  MUFU.EX2 R241, R43 ;  /* 0x0000002b00f17308 */ /* 0x000fe20000000800 */
[----:B------:R-:W-:Y:S01]  /*4c40*/  LOP3.LUT R106, R97, 0xff, RZ, 0xc0, !PT ;  /* 0x000000ff616a7812 */ /* 0x000fe200078ec0ff */
[----:B------:R-:W-:Y:S01]  /*4c50*/  FFMA.FTZ R232, R64, UR10, -R247 ;  /* 0x0000000a40e87c23 */ /* 0x000fe200080108f7 */
[----:B------:R-:W-:Y:S07]  /*4c60*/  SHF.R.U32.HI R79, RZ, 0x18, R97 ;  /* 0x00000018ff4f7819 */ /* 0x000fee0000011661 */
[----:B------:R-:W-:Y:S01]  /*4c70*/  MUFU.EX2 R43, R71 ;  /* 0x00000047002b7308 */ /* 0x000fe20000000800 */
[----:B------:R-:W-:Y:S01]  /*4c80*/  ISETP.LE.U32.AND P6, PT, R106, UR9, PT ;  /* 0x000000096a007c0c */ /* 0x000fe2000bfc3070 */
[----:B------:R-:W-:Y:S01]  /*4c90*/  IMAD.WIDE.U32 R106, R46, -0x326172a9, RZ ;  /* 0xcd9e8d572e6a7825 */ /* 0x000fe200078e00ff */
[----:B------:R-:W-:Y:S07]  /*4ca0*/  ISETP.LE.U32.AND P5, PT, R79, UR9, PT ;  /* 0x000000094f007c0c */ /* 0x000fee000bfa3070 */
[----:B------:R-:W-:Y:S01]  /*4cb0*/  MUFU.EX2 R46, R92 ;  /* 0x0000005c002e7308 */ /* 0x000fe20000000800 */
[----:B------:R-:W-:Y:S01]  /*4cc0*/  LOP3.LUT R79, R58, 0xff, RZ, 0xc0, !PT ;  /* 0x000000ff3a4f7812 */ /* 0x000fe200078ec0ff */
[----:B--2---:R-:W-:Y:S01]  /*4cd0*/  @P3 FADD.FTZ R229, -R229, -RZ ;  /* 0x800000ffe5e53221 */ /* 0x004fe20000010100 */
[----:B------:R-:W-:Y:S01]  /*4ce0*/  ISETP.GT.U32.AND P3, PT, R103, UR9, PT ;  /* 0x0000000967007c0c */ /* 0x000fe2000bf64070 */
[----:B------:R-:W-:Y:S01]  /*4cf0*/  @P2 FADD.FTZ R228, -R228, -RZ ;  /* 0x800000ffe4e42221 */ /* 0x000fe20000010100 */
[----:B------:R-:W-:Y:S05]  /*4d00*/  ISETP.LE.U32.AND P2, PT, R79, UR9, PT ;  /* 0x000000094f007c0c */ /* 0x000fea000bf43070 */
[----:B------:R-:W1:Y:S01]  /*4d10*/  MUFU.EX2 R234, R234 ;  /* 0x000000ea00ea7308 */ /* 0x000e620000000800 */
[----:B------:R-:W-:Y:S01]  /*4d20*/  SHF.R.U32.HI R79, RZ, 0x18, R58 ;  /* 0x00000018ff4f7819 */ /* 0x000fe2000001163a */
[----:B------:R-:W-:Y:S01]  /*4d30*/  FFMA.FTZ R236, R50, UR10, -R248 ;  /* 0x0000000a32ec7c23 */ /* 0x000fe200080108f8 */
[----:B------:R-:W-:Y:S07]  /*4d40*/  ISETP.GT.U32.AND P0, PT, R94, UR9, PT ;  /* 0x000000095e007c0c */ /* 0x000fee000bf04070 */
[----:B------:R-:W2:Y:S01]  /*4d50*/  MUFU.EX2 R232, R232 ;  /* 0x000000e800e87308 */ /* 0x000ea20000000800 */
[----:B------:R-:W-:Y:S01]  /*4d60*/  PRMT R99, R108, 0x7770, RZ ;  /* 0x000077706c637816 */ /* 0x000fe200000000ff */
[----:B------:R-:W-:Y:S01]  /*4d70*/  @!P6 FADD.FTZ R54, -R54, -RZ ;  /* 0x800000ff3636e221 */ /* 0x000fe20000010100 */
[----:B------:R-:W-:Y:S01]  /*4d80*/  ISETP.LE.U32.AND P6, PT, R79, UR9, PT ;  /* 0x000000094f007c0c */ /* 0x000fe2000bfc3070 */
[----:B------:R-:W-:Y:S01]  /*4d90*/  @!P5 FADD.FTZ R17, -R17, -RZ ;  /* 0x800000ff1111d221 */ /* 0x000fe20000010100 */
[----:B------:R-:W-:Y:S01]  /*4da0*/  ISETP.LE.U32.AND P5, PT, R99, UR9, PT ;  /* 0x0000000963007c0c */ /* 0x000fe2000bfa3070 */
[----:B------:R-:W-:Y:S01]  /*4db0*/  @P3 FADD.FTZ R252, -R252, -RZ ;  /* 0x800000fffcfc3221 */ /* 0x000fe20000010100 */
[C---:B------:R-:W-:Y:S03]  /*4dc0*/  PRMT R103, R106.reuse, 0x7771, RZ ;  /* 0x000077716a677816 */ /* 0x040fe600000000ff */
[----:B------:R3:W4:Y:S01]  /*4dd0*/  MUFU.EX2 R50, R72 ;  /* 0x0000004800327308 */ /* 0x0007220000000800 */
[----:B------:R-:W-:Y:S01]  /*4de0*/  PRMT R95, R106, 0x7773, RZ ;  /* 0x000077736a5f7816 */ /* 0x000fe200000000ff */
[----:B-1----:R-:W-:Y:S01]  /*4df0*/  @!P2 FADD.FTZ R234, -R234, -RZ ;  /* 0x800000ffeaeaa221 */ /* 0x002fe20000010100 */
[----:B------:R-:W-:Y:S01]  /*4e00*/  PRMT R74, R97, 0x7632, R74 ;  /* 0x00007632614a7816 */ /* 0x000fe2000000004a */
[----:B------:R-:W-:Y:S01]  /*4e10*/  @P0 FADD.FTZ R63, -R63, -RZ ;  /* 0x800000ff3f3f0221 */ /* 0x000fe20000010100 */
[----:B------:R-:W-:Y:S01]  /*4e20*/  LOP3.LUT R93, R112, UR15, R117, 0x96, !PT ;  /* 0x0000000f705d7c12 */ /* 0x000fe2000f8e9675 */
[----:B--2---:R-:W-:Y:S01]  /*4e30*/  @!P1 FADD.FTZ R232, -R232, -RZ ;  /* 0x800000ffe8e89221 */ /* 0x004fe20000010100 */
[----:B------:R-:W-:Y:S01]  /*4e40*/  ISETP.GT.U32.AND P3, PT, R103, UR9, PT ;  /* 0x0000000967007c0c */ /* 0x000fe2000bf64070 */
[----:B------:R-:W-:Y:S01]  /*4e50*/  @!P6 FADD.FTZ R227, -R227, -RZ ;  /* 0x800000ffe3e3e221 */ /* 0x000fe20000010100 */
[----:B------:R-:W-:Y:S01]  /*4e60*/  ISETP.GT.U32.AND P2, PT, R95, UR9, PT ;  /* 0x000000095f007c0c */ /* 0x000fe2000bf44070 */
[----:B------:R-:W-:Y:S01]  /*4e70*/  @!P5 FADD.FTZ R46, -R46, -RZ ;  /* 0x800000ff2e2ed221 */ /* 0x000fe20000010100 */
[----:B------:R-:W-:Y:S01]  /*4e80*/  LOP3.LUT R74, R74, 0xff, RZ, 0xc0, !PT ;  /* 0x000000ff4a4a7812 */ /* 0x000fe200078ec0ff */
[----:B------:R-:W-:Y:S01]  /*4e90*/  MUFU.EX2 R236, R236 ;  /* 0x000000ec00ec7308 */ /* 0x000fe20000000800 */
[----:B------:R-:W-:Y:S01]  /*4ea0*/  ISETP.GT.U32.AND P1, PT, R104, UR9, PT ;  /* 0x0000000968007c0c */ /* 0x000fe2000bf24070 */
[--C-:B------:R-:W-:Y:S01]  /*4eb0*/  FFMA.FTZ R233, R51, UR10, -R248.reuse ;  /* 0x0000000a33e97c23 */ /* 0x100fe200080108f8 */
[----:B------:R-:W-:Y:S07]  /*4ec0*/  ISETP.GT.U32.AND P0, PT, R101, UR9, PT ;  /* 0x0000000965007c0c */ /* 0x000fee000bf04070 */
[----:B------:R-:W-:Y:S01]  /*4ed0*/  MUFU.EX2 R51, R70 ;  /* 0x0000004600337308 */ /* 0x000fe20000000800 */
[----:B------:R-:W-:Y:S01]  /*4ee0*/  LOP3.LUT R62, R62, UR12, R107, 0x96, !PT ;  /* 0x0000000c3e3e7c12 */ /* 0x000fe2000f8e966b */
[--C-:B------:R-:W-:Y:S01]  /*4ef0*/  FFMA.FTZ R245, R39, UR10, -R248.reuse ;  /* 0x0000000a27f57c23 */ /* 0x100fe200080108f8 */
[C---:B------:R-:W-:Y:S01]  /*4f00*/  PRMT R104, R106.reuse, 0x7770, RZ ;  /* 0x000077706a687816 */ /* 0x040fe200000000ff */
[----:B------:R-:W-:Y:S01]  /*4f10*/  @P3 FADD.FTZ R35, -R35, -RZ ;  /* 0x800000ff23233221 */ /* 0x000fe20000010100 */
[----:B------:R-:W-:Y:S01]  /*4f20*/  PRMT R101, R106, 0x7772, RZ ;  /* 0x000077726a657816 */ /* 0x000fe200000000ff */
[----:B------:R-:W-:Y:S01]  /*4f30*/  IMAD.WIDE.U32 R106, R93, -0x326172a9, RZ ;  /* 0xcd9e8d575d6a7825 */ /* 0x000fe200078e00ff */
[----:B------:R-:W-:Y:S03]  /*4f40*/  LOP3.LUT R73, R59, 0xff, RZ, 0xc0, !PT ;  /* 0x000000ff3b497812 */ /* 0x000fe600078ec0ff */
[----:B------:R-:W-:Y:S01]  /*4f50*/  MUFU.EX2 R233, R233 ;  /* 0x000000e900e97308 */ /* 0x000fe20000000800 */
[----:B------:R-:W-:Y:S01]  /*4f60*/  ISETP.LE.U32.AND P6, PT, R74, UR9, PT ;  /* 0x000000094a007c0c */ /* 0x000fe2000bfc3070 */
[----:B------:R-:W-:Y:S01]  /*4f70*/  FFMA.FTZ R248, R38, UR10, -R248 ;  /* 0x0000000a26f87c23 */ /* 0x000fe200080108f8 */
[----:B------:R-:W-:Y:S01]  /*4f80*/  ISETP.LE.U32.AND P5, PT, R73, UR9, PT ;  /* 0x0000000949007c0c */ /* 0x000fe2000bfa3070 */
[--C-:B------:R-:W-:Y:S01]  /*4f90*/  FFMA.FTZ R85, R16, UR10, -R247.reuse ;  /* 0x0000000a10557c23 */ /* 0x100fe200080108f7 */
[----:B------:R-:W-:Y:S01]  /*4fa0*/  PRMT R99, R106, 0x7770, RZ ;  /* 0x000077706a637816 */ /* 0x000fe200000000ff */
[----:B------:R-:W-:Y:S01]  /*4fb0*/  FFMA.FTZ R238, R48, UR10, -R247 ;  /* 0x0000000a30ee7c23 */ /* 0x000fe200080108f7 */
[----:B---3--:R-:W-:Y:S01]  /*4fc0*/  SHF.R.U32.HI R72, RZ, 0x18, R59 ;  /* 0x00000018ff487819 */ /* 0x008fe2000001163b */
[--C-:B------:R-:W-:Y:S01]  /*4fd0*/  FFMA.FTZ R83, R4, UR10, -R247.reuse ;  /* 0x0000000a04537c23 */ /* 0x100fe200080108f7 */
[----:B------:R-:W-:Y:S01]  /*4fe0*/  PRMT R93, R106, 0x7771, RZ ;  /* 0x000077716a5d7816 */ /* 0x000fe200000000ff */
[--C-:B------:R-:W-:Y:S01]  /*4ff0*/  FFMA.FTZ R250, R36, UR10, -R247.reuse ;  /* 0x0000000a24fa7c23 */ /* 0x100fe200080108f7 */
[----:B------:R-:W-:Y:S01]  /*5000*/  ISETP.LE.U32.AND P3, PT, R72, UR9, PT ;  /* 0x0000000948007c0c */ /* 0x000fe2000bf63070 */
[----:B------:R-:W1:Y:S01]  /*5010*/  MUFU.EX2 R38, R88 ;  /* 0x0000005800267308 */ /* 0x000e620000000800 */
[----:B------:R-:W-:Y:S01]  /*5020*/  PRMT R92, R106, 0x7772, RZ ;  /* 0x000077726a5c7816 */ /* 0x000fe200000000ff */
[----:B------:R-:W-:Y:S01]  /*5030*/  FFMA.FTZ R247, R37, UR10, -R247 ;  /* 0x0000000a25f77c23 */ /* 0x000fe200080108f7 */
[----:B------:R-:W-:Y:S07]  /*5040*/  PRMT R72, R58, 0x7632, R72 ;  /* 0x000076323a487816 */ /* 0x000fee0000000048 */
[----:B------:R2:W-:Y:S01]  /*5050*/  MUFU.EX2 R37, R85 ;  /* 0x0000005500257308 */ /* 0x0005e20000000800 */
[----:B------:R-:W-:Y:S01]  /*5060*/  PRMT R82, R108, 0x7773, RZ ;  /* 0x000077736c527816 */ /* 0x000fe200000000ff */
[----:B------:R-:W-:Y:S01]  /*5070*/  @P2 FADD.FTZ R29, -R29, -RZ ;  /* 0x800000ff1d1d2221 */ /* 0x000fe20000010100 */
[----:B------:R-:W-:Y:S07]  /*5080*/  ISETP.LE.U32.AND P2, PT, R99, UR9, PT ;  /* 0x0000000963007c0c */ /* 0x000fee000bf43070 */
[----:B------:R-:W3:Y:S01]  /*5090*/  MUFU.EX2 R238, R238 ;  /* 0x000000ee00ee7308 */ /* 0x000ee20000000800 */
[----:B------:R-:W-:Y:S01]  /*50a0*/  LOP3.LUT R72, R72, 0xff, RZ, 0xc0, !PT ;  /* 0x000000ff48487812 */ /* 0x000fe200078ec0ff */
[----:B------:R-:W-:Y:S01]  /*50b0*/  @P0 FADD.FTZ R249, -R249, -RZ ;  /* 0x800000fff9f90221 */ /* 0x000fe20000010100 */
[----:B------:R-:W-:Y:S01]  /*50c0*/  ISETP.GT.U32.AND P0, PT, R101, UR9, PT ;  /* 0x0000000965007c0c */ /* 0x000fe2000bf04070 */
[----:B----4-:R-:W-:Y:S01]  /*50d0*/  @!P6 FADD.FTZ R50, -R50, -RZ ;  /* 0x800000ff3232e221 */ /* 0x010fe20000010100 */
[----:B------:R-:W-:Y:S01]  /*50e0*/  ISETP.GT.U32.AND P6, PT, R93, UR9, PT ;  /* 0x000000095d007c0c */ /* 0x000fe2000bfc4070 */
[----:B-1----:R-:W-:Y:S01]  /*50f0*/  @!P5 FADD.FTZ R38, -R38, -RZ ;  /* 0x800000ff2626d221 */ /* 0x002fe20000010100 */
[----:B------:R-:W-:Y:S01]  /*5100*/  ISETP.GT.U32.AND P5, PT, R92, UR9, PT ;  /* 0x000000095c007c0c */ /* 0x000fe2000bfa4070 */
[----:B------:R-:W-:Y:S01]  /*5110*/  @!P3 FADD.FTZ R9, -R9, -RZ ;  /* 0x800000ff0909b221 */ /* 0x000fe20000010100 */
[----:B------:R-:W-:Y:S01]  /*5120*/  LOP3.LUT R97, R97, 0xffff, RZ, 0xc0, !PT ;  /* 0x0000ffff61617812 */ /* 0x000fe200078ec0ff */
[----:B------:R-:W-:Y:S01]  /*5130*/  @P1 FADD.FTZ R251, -R251, -RZ ;  /* 0x800000fffbfb1221 */ /* 0x000fe20000010100 */
[----:B--2---:R-:W-:Y:S01]  /*5140*/  PRMT R85, R106, 0x7773, RZ ;  /* 0x000077736a557816 */ /* 0x004fe200000000ff */
[----:B------:R-:W1:Y:S01]  /*5150*/  MUFU.EX2 R61, R83 ;  /* 0x00000053003d7308 */ /* 0x000e620000000800 */
[----:B------:R-:W-:Y:S01]  /*5160*/  SHF.R.U32.HI R97, RZ, 0x8, R97 ;  /* 0x00000008ff617819 */ /* 0x000fe20000011661 */
[----:B---3--:R-:W-:Y:S01]  /*5170*/  @!P2 FADD.FTZ R238, -R238, -RZ ;  /* 0x800000ffeeeea221 */ /* 0x008fe20000010100 */
[----:B------:R-:W-:Y:S01]  /*5180*/  ISETP.GT.U32.AND P3, PT, R85, UR9, PT ;  /* 0x0000000955007c0c */ /* 0x000fe2000bf64070 */
[----:B------:R-:W-:Y:S01]  /*5190*/  @P0 FADD.FTZ R33, -R33, -RZ ;  /* 0x800000ff21210221 */ /* 0x000fe20000010100 */
[----:B------:R-:W-:Y:S01]  /*51a0*/  ISETP.LE.U32.AND P2, PT, R72, UR9, PT ;  /* 0x0000000948007c0c */ /* 0x000fe2000bf43070 */
[----:B------:R-:W-:Y:S01]  /*51b0*/  @P6 FADD.FTZ R235, -R235, -RZ ;  /* 0x800000ffebeb6221 */ /* 0x000fe20000010100 */
[----:B------:R-:W-:Y:S01]  /*51c0*/  SHF.R.U32.HI R72, RZ, 0x18, R62 ;  /* 0x00000018ff487819 */ /* 0x000fe2000001163e */
[----:B------:R-:W-:Y:S01]  /*51d0*/  @P5 FADD.FTZ R236, -R236, -RZ ;  /* 0x800000ffecec5221 */ /* 0x000fe20000010100 */
[----:B------:R-:W-:Y:S01]  /*51e0*/  ISETP.GT.U32.AND P0, PT, R82, UR9, PT ;  /* 0x0000000952007c0c */ /* 0x000fe2000bf04070 */
[----:B------:R-:W-:Y:S01]  /*51f0*/  IMAD.WIDE.U32 R84, R81, -0x326172a9, RZ ;  /* 0xcd9e8d5751547825 */ /* 0x000fe200078e00ff */
[----:B------:R-:W-:Y:S01]  /*5200*/  ISETP.LE.U32.AND P6, PT, R72, UR9, PT ;  /* 0x0000000948007c0c */ /* 0x000fe2000bfc3070 */
[----:B------:R-:W2:Y:S01]  /*5210*/  MUFU.EX2 R250, R250 ;  /* 0x000000fa00fa7308 */ /* 0x000ea20000000800 */
[----:B------:R-:W-:Y:S01]  /*5220*/  LOP3.LUT R82, R62, 0xff, RZ, 0xc0, !PT ;  /* 0x000000ff3e527812 */ /* 0x000fe200078ec0ff */
[----:B------:R-:W-:Y:S01]  /*5230*/  IMAD.WIDE.U32 R80, R80, -0x326172a9, RZ ;  /* 0xcd9e8d5750507825 */ /* 0x000fe200078e00ff */
[----:B------:R-:W-:Y:S07]  /*5240*/  PRMT R74, R84, 0x7770, RZ ;  /* 0x00007770544a7816 */ /* 0x000fee00000000ff */
[----:B------:R-:W3:Y:S01]  /*5250*/  MUFU.EX2 R245, R245 ;  /* 0x000000f500f57308 */ /* 0x000ee20000000800 */
[----:B------:R-:W-:Y:S01]  /*5260*/  ISETP.LE.U32.AND P5, PT, R82, UR9, PT ;  /* 0x0000000952007c0c */ /* 0x000fe2000bfa3070 */
[----:B------:R-:W-:Y:S01]  /*5270*/  @P3 FADD.FTZ R233, -R233, -RZ ;  /* 0x800000ffe9e93221 */ /* 0x000fe20000010100 */
[----:B------:R-:W-:Y:S01]  /*5280*/  PRMT R73, R84, 0x7771, RZ ;  /* 0x0000777154497816 */ /* 0x000fe200000000ff */
[----:B------:R-:W-:Y:S01]  /*5290*/  @!P2 FADD.FTZ R230, -R230, -RZ ;  /* 0x800000ffe6e6a221 */ /* 0x000fe20000010100 */
[----:B------:R-:W-:Y:S05]  /*52a0*/  ISETP.LE.U32.AND P3, PT, R74, UR9, PT ;  /* 0x000000094a007c0c */ /* 0x000fea000bf63070 */
[----:B------:R-:W-:Y:S01]  /*52b0*/  MUFU.EX2 R39, R11 ;  /* 0x0000000b00277308 */ /* 0x000fe20000000800 */
[----:B------:R-:W-:Y:S01]  /*52c0*/  ISETP.GT.U32.AND P2, PT, R73, UR9, PT ;  /* 0x0000000949007c0c */ /* 0x000fe2000bf44070 */
[----:B------:R-:W-:Y:S01]  /*52d0*/  @!P6 FADD.FTZ R51, -R51, -RZ ;  /* 0x800000ff3333e221 */ /* 0x000fe20000010100 */
[C---:B------:R-:W-:Y:S07]  /*52e0*/  PRMT R72, R84.reuse, 0x7772, RZ ;  /* 0x0000777254487816 */ /* 0x040fee00000000ff */
[----:B------:R-:W-:Y:S01]  /*52f0*/  MUFU.EX2 R248, R248 ;  /* 0x000000f800f87308 */ /* 0x000fe20000000800 */
[----:B------:R-:W-:Y:S02]  /*5300*/  PRMT R70, R84, 0x7773, RZ ;  /* 0x0000777354467816 */ /* 0x000fe400000000ff */
[----:B------:R-:W-:Y:S01]  /*5310*/  ISETP.GT.U32.AND P6, PT, R72, UR9, PT ;  /* 0x0000000948007c0c */ /* 0x000fe2000bfc4070 */
[----:B-1----:R-:W-:Y:S01]  /*5320*/  @!P5 FADD.FTZ R61, -R61, -RZ ;  /* 0x800000ff3d3dd221 */ /* 0x002fe20000010100 */
[----:B------:R-:W-:Y:S05]  /*5330*/  PRMT R72, R59, 0x7632, R72 ;  /* 0x000076323b487816 */ /* 0x000fea0000000048 */
[----:B------:R-:W-:Y:S01]  /*5340*/  MUFU.EX2 R247, R247 ;  /* 0x000000f700f77308 */ /* 0x000fe20000000800 */
[----:B------:R-:W-:Y:S01]  /*5350*/  ISETP.GT.U32.AND P5, PT, R70, UR9, PT ;  /* 0x0000000946007c0c */ /* 0x000fe2000bfa4070 */
[----:B------:R-:W-:Y:S01]  /*5360*/  @!P3 FADD.FTZ R25, -R25, -RZ ;  /* 0x800000ff1919b221 */ /* 0x000fe20000010100 */
[----:B------:R-:W-:Y:S01]  /*5370*/  LOP3.LUT R70, R97, 0xffff, RZ, 0xc0, !PT ;  /* 0x0000ffff61467812 */ /* 0x000fe200078ec0ff */
[----:B------:R-:W-:Y:S01]  /*5380*/  @P2 FADD.FTZ R23, -R23, -RZ ;  /* 0x800000ff17172221 */ /* 0x000fe20000010100 */
[----:B------:R-:W-:Y:S05]  /*5390*/  LOP3.LUT R72, R72, 0xff, RZ, 0xc0, !PT ;  /* 0x000000ff48487812 */ /* 0x000fea00078ec0ff */
[----:B------:R-:W-:Y:S01]  /*53a0*/  MUFU.EX2 R243, R243 ;  /* 0x000000f300f37308 */ /* 0x000fe20000000800 */
[----:B------:R-:W-:Y:S02]  /*53b0*/  LOP3.LUT R79, R102, UR12, R107, 0x96, !PT ;  /* 0x0000000c664f7c12 */ /* 0x000fe4000f8e966b */
[----:B------:R-:W-:Y:S01]  /*53c0*/  ISETP.LE.U32.AND P3, PT, R70, UR9, PT ;  /* 0x0000000946007c0c */ /* 0x000fe2000bf63070 */
[----:B------:R-:W-:Y:S01]  /*53d0*/  @P6 FADD.FTZ R66, -R66, -RZ ;  /* 0x800000ff42426221 */ /* 0x000fe20000010100 */
[----:B------:R-:W-:Y:S05]  /*53e0*/  ISETP.LE.U32.AND P2, PT, R72, UR9, PT ;  /* 0x0000000948007c0c */ /* 0x000fea000bf43070 */
[----:B------:R-:W-:Y:S01]  /*53f0*/  MUFU.EX2 R244, R244 ;  /* 0x000000f400f47308 */ /* 0x000fe20000000800 */
[----:B------:R-:W-:Y:S01]  /*5400*/  LOP3.LUT R70, R79, 0xff, RZ, 0xc0, !PT ;  /* 0x000000ff4f467812 */ /* 0x000fe200078ec0ff */
[----:B------:R-:W-:Y:S01]  /*5410*/  @P5 FADD.FTZ R21, -R21, -RZ ;  /* 0x800000ff15155221 */ /* 0x000fe20000010100 */
[----:B------:R-:W-:Y:S07]  /*5420*/  SHF.R.U32.HI R73, RZ, 0x18, R79 ;  /* 0x00000018ff497819 */ /* 0x000fee000001164f */
[----:B------:R-:W-:Y:S01]  /*5430*/  MUFU.EX2 R31, R31 ;  /* 0x0000001f001f7308 */ /* 0x000fe20000000800 */
[----:B------:R-:W-:Y:S02]  /*5440*/  ISETP.LE.U32.AND P6, PT, R70, UR9, PT ;  /* 0x0000000946007c0c */ /* 0x000fe4000bfc3070 */
[C---:B------:R-:W-:Y:S07]  /*5450*/  PRMT R70, R80.reuse, 0x7771, RZ ;  /* 0x0000777150467816 */ /* 0x040fee00000000ff */
[----:B------:R-:W-:Y:S01]  /*5460*/  MUFU.EX2 R42, R42 ;  /* 0x0000002a002a7308 */ /* 0x000fe20000000800 */
[----:B------:R-:W-:Y:S01]  /*5470*/  ISETP.LE.U32.AND P5, PT, R73, UR9, PT ;  /* 0x0000000949007c0c */ /* 0x000fe2000bfa3070 */
[----:B------:R-:W-:Y:S01]  /*5480*/  @!P3 FADD.FTZ R19, -R19, -RZ ;  /* 0x800000ff1313b221 */ /* 0x000fe20000010100 */
[----:B------:R-:W-:Y:S01]  /*5490*/  PRMT R72, R80, 0x7770, RZ ;  /* 0x0000777050487816 */ /* 0x000fe200000000ff */
[----:B------:R-:W-:Y:S01]  /*54a0*/  @!P2 FADD.FTZ R34, -R34, -RZ ;  /* 0x800000ff2222a221 */ /* 0x000fe20000010100 */
[----:B------:R-:W-:Y:S05]  /*54b0*/  ISETP.GT.U32.AND P2, PT, R70, UR9, PT ;  /* 0x0000000946007c0c */ /* 0x000fea000bf44070 */
[----:B------:R-:W-:Y:S01]  /*54c0*/  MUFU.EX2 R27, R27 ;  /* 0x0000001b001b7308 */ /* 0x000fe20000000800 */
[----:B------:R-:W-:Y:S02]  /*54d0*/  PRMT R15, R80, 0x7772, RZ ;  /* 0x00007772500f7816 */ /* 0x000fe400000000ff */
[----:B------:R-:W-:Y:S01]  /*54e0*/  ISETP.LE.U32.AND P3, PT, R72, UR9, PT ;  /* 0x0000000948007c0c */ /* 0x000fe2000bf63070 */
[----:B--2---:R-:W-:Y:S01]  /*54f0*/  @!P6 FADD.FTZ R250, -R250, -RZ ;  /* 0x800000fffafae221 */ /* 0x004fe20000010100 */
[----:B------:R-:W-:Y:S05]  /*5500*/  LOP3.LUT R58, R58, 0xffff, RZ, 0xc0, !PT ;  /* 0x0000ffff3a3a7812 */ /* 0x000fea00078ec0ff */
[----:B------:R-:W1:Y:S01]  /*5510*/  MUFU.EX2 R26, R26 ;  /* 0x0000001a001a7308 */ /* 0x000e620000000800 */
[----:B------:R-:W-:Y:S01]  /*5520*/  ISETP.GT.U32.AND P6, PT, R15, UR9, PT ;  /* 0x000000090f007c0c */ /* 0x000fe2000bfc4070 */
[----:B---3--:R-:W-:Y:S01]  /*5530*/  @!P5 FADD.FTZ R245, -R245, -RZ ;  /* 0x800000fff5f5d221 */ /* 0x008fe20000010100 */
        /* <DEDUP_REMOVED lines=9> */
[----:B------:R-:W-:Y:S01]  /*55d0*/  LOP3.LUT R58, R58, 0xffff, RZ, 0xc0, !PT ;  /* 0x0000ffff3a3a7812 */ /* 0x000fe200078ec0ff */
[----:B-1----:R-:W-:Y:S01]  /*55e0*/  @P0 FADD.FTZ R26, -R26, -RZ ;  /* 0x800000ff1a1a0221 */ /* 0x002fe20000010100 */
        /* <DEDUP_REMOVED lines=13> */
[----:B------:R-:W-:Y:S01]  /*56c0*/  ISETP.LE.U32.AND P3, PT, R15, UR9, PT ;  /* 0x000000090f007c0c */ /* 0x000fe2000bf63070 */
[----:B------:R-:W-:Y:S01]  /*56d0*/  @!P6 FADD.FTZ R49, -R49, -RZ ;  /* 0x800000ff3131e221 */ /* 0x000fe20000010100 */
[----:B------:R-:W-:Y:S02]  /*56e0*/  PRMT R47, R79, 0x7632, R47 ;  /* 0x000076324f2f7816 */ /* 0x000fe4000000002f */
[----:B------:R-:W-:Y:S02]  /*56f0*/  LOP3.LUT R62, R62, 0xffff, RZ, 0xc0, !PT ;  /* 0x0000ffff3e3e7812 */ /* 0x000fe400078ec0ff */
[----:B------:R-:W-:Y:S01]  /*5700*/  LOP3.LUT R47, R47, 0xff, RZ, 0xc0, !PT ;  /* 0x000000ff2f2f7812 */ /* 0x000fe200078ec0ff */
[----:B------:R-:W-:Y:S01]  /*5710*/  @!P5 FADD.FTZ R39, -R39, -RZ ;  /* 0x800000ff2727d221 */ /* 0x000fe20000010100 */
[----:B------:R-:W-:Y:S02]  /*5720*/  LOP3.LUT R15, R98, 0xff, RZ, 0xc0, !PT ;  /* 0x000000ff620f7812 */ /* 0x000fe400078ec0ff */
[----:B------:R-:W-:Y:S02]  /*5730*/  SHF.R.U32.HI R11, RZ, 0x18, R98 ;  /* 0x00000018ff0b7819 */ /* 0x000fe40000011662 */
[----:B------:R-:W-:Y:S01]  /*5740*/  SHF.R.U32.HI R62, RZ, 0x8, R62 ;  /* 0x00000008ff3e7819 */ /* 0x000fe2000001163e */
[----:B------:R-:W-:Y:S01]  /*5750*/  @!P3 FADD.FTZ R13, -R13, -RZ ;  /* 0x800000ff0d0db221 */ /* 0x000fe20000010100 */
[----:B------:R-:W-:Y:S02]  /*5760*/  ISETP.LE.U32.AND P2, PT, R47, UR9, PT ;  /* 0x000000092f007c0c */ /* 0x000fe4000bf43070 */
[----:B------:R-:W-:Y:S02]  /*5770*/  ISETP.LE.U32.AND P6, PT, R15, UR9, PT ;  /* 0x000000090f007c0c */ /* 0x000fe4000bfc3070 */
[----:B------:R-:W-:Y:S02]  /*5780*/  ISETP.LE.U32.AND P5, PT, R11, UR9, PT ;  /* 0x000000090b007c0c */ /* 0x000fe4000bfa3070 */
[----:B------:R-:W-:Y:S02]  /*5790*/  LOP3.LUT R11, R62, 0xffff, RZ, 0xc0, !PT ;  /* 0x0000ffff3e0b7812 */ /* 0x000fe400078ec0ff */
[----:B------:R-:W-:Y:S02]  /*57a0*/  LOP3.LUT R79, R79, 0xffff, RZ, 0xc0, !PT ;  /* 0x0000ffff4f4f7812 */ /* 0x000fe400078ec0ff */
[----:B------:R-:W-:Y:S02]  /*57b0*/  ISETP.LE.U32.AND P3, PT, R11, UR9, PT ;  /* 0x000000090b007c0c */ /* 0x000fe4000bf63070 */
[----:B------:R-:W-:Y:S01]  /*57c0*/  PRMT R15, R100, 0x7632, R15 ;  /* 0x00007632640f7816 */ /* 0x000fe2000000000f */
[----:B------:R-:W-:Y:S01]  /*57d0*/  @!P2 FADD.FTZ R248, -R248, -RZ ;  /* 0x800000fff8f8a221 */ /* 0x000fe20000010100 */
[----:B------:R-:W-:Y:S01]  /*57e0*/  SHF.R.U32.HI R11, RZ, 0x8, R79 ;  /* 0x00000008ff0b7819 */ /* 0x000fe2000001164f */
[----:B------:R-:W-:Y:S01]  /*57f0*/  @!P6 FADD.FTZ R246, -R246, -RZ ;  /* 0x800000fff6f6e221 */ /* 0x000fe20000010100 */
[----:B------:R-:W-:Y:S01]  /*5800*/  LOP3.LUT R15, R15, 0xff, RZ, 0xc0, !PT ;  /* 0x000000ff0f0f7812 */ /* 0x000fe200078ec0ff */
[----:B------:R-:W-:Y:S01]  /*5810*/  @!P5 FADD.FTZ R241, -R241, -RZ ;  /* 0x800000fff1f1d221 */ /* 0x000fe20000010100 */
[----:B------:R-:W-:Y:S02]  /*5820*/  LOP3.LUT R11, R11, 0xffff, RZ, 0xc0, !PT ;  /* 0x0000ffff0b0b7812 */ /* 0x000fe400078ec0ff */
[----:B------:R-:W-:Y:S02]  /*5830*/  LOP3.LUT R100, R100, 0xffff, RZ, 0xc0, !PT ;  /* 0x0000ffff64647812 */ /* 0x000fe400078ec0ff */
[----:B------:R-:W-:Y:S01]  /*5840*/  ISETP.LE.U32.AND P2, PT, R15, UR9, PT ;  /* 0x000000090f007c0c */ /* 0x000fe2000bf43070 */
[----:B------:R-:W-:Y:S01]  /*5850*/  @!P3 FADD.FTZ R55, -R55, -RZ ;  /* 0x800000ff3737b221 */ /* 0x000fe20000010100 */
[----:B------:R-:W-:Y:S02]  /*5860*/  ISETP.LE.U32.AND P6, PT, R11, UR9, PT ;  /* 0x000000090b007c0c */ /* 0x000fe4000bfc3070 */
[C---:B------:R-:W-:Y:S02]  /*5870*/  PRMT R15, R98.reuse, 0x7632, R15 ;  /* 0x00007632620f7816 */ /* 0x040fe4000000000f */
[----:B------:R-:W-:Y:S02]  /*5880*/  SHF.R.U32.HI R100, RZ, 0x8, R100 ;  /* 0x00000008ff647819 */ /* 0x000fe40000011664 */
[----:B------:R-:W-:Y:S02]  /*5890*/  LOP3.LUT R98, R98, 0xffff, RZ, 0xc0, !PT ;  /* 0x0000ffff62627812 */ /* 0x000fe400078ec0ff */
[----:B------:R-:W-:Y:S02]  /*58a0*/  LOP3.LUT R100, R100, 0xffff, RZ, 0xc0, !PT ;  /* 0x0000ffff64647812 */ /* 0x000fe400078ec0ff */
[----:B------:R-:W-:Y:S01]  /*58b0*/  LOP3.LUT R14, R110, UR14, R109, 0x96, !PT ;  /* 0x0000000e6e0e7c12 */ /* 0x000fe2000f8e966d */
[----:B------:R-:W-:Y:S01]  /*58c0*/  @!P2 FADD.FTZ R41, -R41, -RZ ;  /* 0x800000ff2929a221 */ /* 0x000fe20000010100 */
[----:B------:R-:W-:Y:S01]  /*58d0*/  SHF.R.U32.HI R98, RZ, 0x8, R98 ;  /* 0x00000008ff627819 */ /* 0x000fe20000011662 */
[----:B------:R-:W-:Y:S01]  /*58e0*/  @!P6 FADD.FTZ R247, -R247, -RZ ;  /* 0x800000fff7f7e221 */ /* 0x000fe20000010100 */
[----:B------:R-:W-:Y:S02]  /*58f0*/  ISETP.LE.U32.AND P1, PT, R104, UR9, PT ;  /* 0x0000000968007c0c */ /* 0x000fe4000bf23070 */
[----:B------:R-:W-:Y:S02]  /*5900*/  ISETP.LE.U32.AND P3, PT, R100, UR9, PT ;  /* 0x0000000964007c0c */ /* 0x000fe4000bf63070 */
[----:B------:R-:W-:Y:S02]  /*5910*/  LOP3.LUT R10, R14, 0xff, RZ, 0xc0, !PT ;  /* 0x000000ff0e0a7812 */ /* 0x000fe400078ec0ff */
[----:B------:R-:W-:Y:S02]  /*5920*/  LOP3.LUT R98, R98, 0xffff, RZ, 0xc0, !PT ;  /* 0x0000ffff62627812 */ /* 0x000fe400078ec0ff */
[----:B------:R-:W-:Y:S02]  /*5930*/  ISETP.LE.U32.AND P2, PT, R10, UR9, PT ;  /* 0x000000090a007c0c */ /* 0x000fe4000bf43070 */
[----:B------:R-:W-:Y:S02]  /*5940*/  ISETP.LE.U32.AND P6, PT, R98, UR9, PT ;  /* 0x0000000962007c0c */ /* 0x000fe4000bfc3070 */
[C---:B------:R-:W-:Y:S01]  /*5950*/  PRMT R10, R14.reuse, 0x7632, R10 ;  /* 0x000076320e0a7816 */ /* 0x040fe2000000000a */
[----:B------:R-:W-:Y:S01]  /*5960*/  @!P1 FADD.FTZ R37, -R37, -RZ ;  /* 0x800000ff25259221 */ /* 0x000fe20000010100 */
[----:B------:R-:W-:Y:S01]  /*5970*/  SHF.R.U32.HI R11, RZ, 0x18, R14 ;  /* 0x00000018ff0b7819 */ /* 0x000fe2000001160e */
[----:B------:R-:W-:Y:S01]  /*5980*/  @!P3 FADD.FTZ R45, -R45, -RZ ;  /* 0x800000ff2d2db221 */ /* 0x000fe20000010100 */
[----:B------:R-:W-:Y:S02]  /*5990*/  LOP3.LUT R14, R14, 0xffff, RZ, 0xc0, !PT ;  /* 0x0000ffff0e0e7812 */ /* 0x000fe400078ec0ff */
[----:B------:R-:W-:Y:S02]  /*59a0*/  LOP3.LUT R10, R10, 0xff, RZ, 0xc0, !PT ;  /* 0x000000ff0a0a7812 */ /* 0x000fe400078ec0ff */
[----:B------:R-:W-:Y:S02]  /*59b0*/  LOP3.LUT R15, R15, 0xff, RZ, 0xc0, !PT ;  /* 0x000000ff0f0f7812 */ /* 0x000fe400078ec0ff */
[----:B------:R-:W-:Y:S01]  /*59c0*/  SHF.R.U32.HI R14, RZ, 0x8, R14 ;  /* 0x00000008ff0e7819 */ /* 0x000fe2000001160e */
[----:B------:R-:W-:Y:S01]  /*59d0*/  @!P6 FADD.FTZ R243, -R243, -RZ ;  /* 0x800000fff3f3e221 */ /* 0x000fe20000010100 */
        /* <DEDUP_REMOVED lines=8> */
[----:B------:R-:W-:Y:S02]  /*5a60*/  F2FP.RELU.BF16.F32.PACK_AB R58, R35, R37 ;  /* 0x00000025233a723e */ /* 0x000fe400000018ff */
[----:B------:R-:W-:Y:S02]  /*5a70*/  ISETP.LE.U32.AND P6, PT, R10, UR9, PT ;  /* 0x000000090a007c0c */ /* 0x000fe4000bfc3070 */
[----:B------:R-:W-:Y:S01]  /*5a80*/  F2FP.RELU.BF16.F32.PACK_AB R10, R45, R49 ;  /* 0x000000312d0a723e */ /* 0x000fe200000018ff */
[----:B------:R2:W-:Y:S01]  /*5a90*/  STS [R15], R58 ;  /* 0x0000003a0f007388 */ /* 0x0005e20000000800 */
[----:B------:R-:W-:Y:S01]  /*5aa0*/  F2FP.RELU.BF16.F32.PACK_AB R74, R39, R41 ;  /* 0x00000029274a723e */ /* 0x000fe200000018ff */
[----:B------:R-:W-:Y:S01]  /*5ab0*/  @!P3 FADD.FTZ R42, -R42, -RZ ;  /* 0x800000ff2a2ab221 */ /* 0x000fe20000010100 */
[----:B------:R-:W-:Y:S01]  /*5ac0*/  ISETP.LE.U32.AND P4, PT, R105, UR9, PT ;  /* 0x0000000969007c0c */ /* 0x000fe2000bf83070 */
[----:B------:R-:W-:Y:S01]  /*5ad0*/  @!P5 FADD.FTZ R244, -R244, -RZ ;  /* 0x800000fff4f4d221 */ /* 0x000fe20000010100 */
[----:B------:R-:W-:Y:S02]  /*5ae0*/  F2FP.RELU.BF16.F32.PACK_AB R72, R23, R25 ;  /* 0x000000191748723e */ /* 0x000fe400000018ff */
[----:B------:R-:W-:Y:S02]  /*5af0*/  F2FP.RELU.BF16.F32.PACK_AB R70, R21, R66 ;  /* 0x000000421546723e */ /* 0x000fe400000018ff */
[----:B------:R-:W-:Y:S02]  /*5b00*/  F2FP.RELU.BF16.F32.PACK_AB R62, R19, R54 ;  /* 0x00000036133e723e */ /* 0x000fe400000018ff */
[----:B------:R-:W-:Y:S02]  /*5b10*/  ISETP.LE.U32.AND P5, PT, R11, UR9, PT ;  /* 0x000000090b007c0c */ /* 0x000fe4000bfa3070 */
[----:B------:R-:W-:Y:S02]  /*5b20*/  F2FP.RELU.BF16.F32.PACK_AB R47, R7, R22 ;  /* 0x00000016072f723e */ /* 0x000fe400000018ff */
[----:B-1----:R-:W-:Y:S01]  /*5b30*/  F2FP.RELU.BF16.F32.PACK_AB R68, R17, R50 ;  /* 0x000000321144723e */ /* 0x002fe200000018ff */
[----:B------:R-:W-:Y:S01]  /*5b40*/  @!P4 FADD.FTZ R6, -R6, -RZ ;  /* 0x800000ff0606c221 */ /* 0x000fe20000010100 */
[----:B------:R-:W-:Y:S02]  /*5b50*/  F2FP.RELU.BF16.F32.PACK_AB R77, R249, R252 ;  /* 0x000000fcf94d723e */ /* 0x000fe400000018ff */
[----:B------:R-:W-:Y:S02]  /*5b60*/  F2FP.RELU.BF16.F32.PACK_AB R59, R245, R248 ;  /* 0x000000f8f53b723e */ /* 0x000fe400000018ff */
[----:B------:R-:W-:Y:S02]  /*5b70*/  F2FP.RELU.BF16.F32.PACK_AB R69, R251, R6 ;  /* 0x00000006fb45723e */ /* 0x000fe400000018ff */
[----:B------:R-:W-:Y:S01]  /*5b80*/  F2FP.RELU.BF16.F32.PACK_AB R75, R247, R250 ;  /* 0x000000faf74b723e */ /* 0x000fe200000018ff */
[----:B------:R-:W-:Y:S01]  /*5b90*/  @!P5 FADD.FTZ R31, -R31, -RZ ;  /* 0x800000ff1f1fd221 */ /* 0x000fe20000010100 */
[----:B--2---:R-:W-:Y:S02]  /*5ba0*/  F2FP.RELU.BF16.F32.PACK_AB R58, R13, R38 ;  /* 0x000000260d3a723e */ /* 0x004fe400000018ff */
[----:B------:R-:W-:Y:S02]  /*5bb0*/  F2FP.RELU.BF16.F32.PACK_AB R73, R243, R246 ;  /* 0x000000f6f349723e */ /* 0x000fe400000018ff */
[----:B------:R-:W-:Y:S02]  /*5bc0*/  F2FP.RELU.BF16.F32.PACK_AB R71, R231, R234 ;  /* 0x000000eae747723e */ /* 0x000fe400000018ff */
[C---:B------:R-:W-:Y:S02]  /*5bd0*/  PRMT R94, R108.reuse, 0x7771, RZ ;  /* 0x000077716c5e7816 */ /* 0x040fe400000000ff */
        /* <DEDUP_REMOVED lines=10> */
[----:B------:R-:W-:Y:S01]  /*5c80*/  @P1 FADD.FTZ R27, -R27, -RZ ;  /* 0x800000ff1b1b1221 */ /* 0x000fe20000010100 */
[----:B------:R-:W-:Y:S01]  /*5c90*/  FSETP.GE.FTZ.AND P1, PT, R53, RZ, PT ;  /* 0x000000ff3500720b */ /* 0x000fe20003f36000 */
[----:B------:R2:W-:Y:S04]  /*5ca0*/  STS [R189+0x2000], R10 ;  /* 0x0020000abd007388 */ /* 0x0005e80000000800 */
[----:B------:R-:W-:Y:S04]  /*5cb0*/  STS [R189+0x2400], R74 ;  /* 0x0024004abd007388 */ /* 0x000fe80000000800 */
[----:B------:R-:W-:Y:S04]  /*5cc0*/  STS [R15+0x2000], R72 ;  /* 0x002000480f007388 */ /* 0x000fe80000000800 */
[----:B------:R-:W-:Y:S04]  /*5cd0*/  STS [R15+0x2400], R70 ;  /* 0x002400460f007388 */ /* 0x000fe80000000800 */
[----:B------:R3:W-:Y:S01]  /*5ce0*/  STS [R193], R62 ;  /* 0x0000003ec1007388 */ /* 0x0007e20000000800 */
[C---:B-1----:R-:W-:Y:S03]  /*5cf0*/  IMAD.IADD R14, R30.reuse, 0x1, R193 ;  /* 0x000000011e0e7824 */ /* 0x042fe600078e02c1 */
[----:B------:R1:W-:Y:S01]  /*5d00*/  STS [R193+0x400], R68 ;  /* 0x00040044c1007388 */ /* 0x0003e20000000800 */
[----:B--2---:R-:W-:Y:S03]  /*5d10*/  F2FP.RELU.BF16.F32.PACK_AB R10, R9, R34 ;  /* 0x00000022090a723e */ /* 0x004fe600000018ff */
[----:B------:R2:W-:Y:S04]  /*5d20*/  STS [R14], R47 ;  /* 0x0000002f0e007388 */ /* 0x0005e80000000800 */
[----:B------:R4:W-:Y:S04]  /*5d30*/  STS [R14+0x400], R11 ;  /* 0x0004000b0e007388 */ /* 0x0009e80000000800 */
[----:B------:R4:W-:Y:S04]  /*5d40*/  STS [R193+0x2000], R58 ;  /* 0x0020003ac1007388 */ /* 0x0009e80000000800 */
[----:B------:R4:W-:Y:S01]  /*5d50*/  STS [R193+0x2400], R10 ;  /* 0x0024000ac1007388 */ /* 0x0009e20000000800 */
[----:B---3--:R3:W4:Y:S03]  /*5d60*/  MUFU.EX2 R62, R56 ;  /* 0x00000038003e7308 */ /* 0x0087260000000800 */
[----:B------:R4:W-:Y:S01]  /*5d70*/  STS [R14+0x2000], R69 ;  /* 0x002000450e007388 */ /* 0x0009e20000000800 */
[----:B-1----:R-:W-:Y:S03]  /*5d80*/  F2FP.RELU.BF16.F32.PACK_AB R68, R235, R238 ;  /* 0x000000eeeb44723e */ /* 0x002fe600000018ff */
[----:B------:R-:W-:Y:S04]  /*5d90*/  STS [R14+0x2400], R77 ;  /* 0x0024004d0e007388 */ /* 0x000fe80000000800 */
[----:B------:R1:W-:Y:S01]  /*5da0*/  STS [R188+0x400], R59 ;  /* 0x0004003bbc007388 */ /* 0x0003e20000000800 */
[----:B--2---:R2:W2:Y:S01]  /*5db0*/  MUFU.EX2 R47, R57 ;  /* 0x00000039002f7308 */ /* 0x0044a20000000800 */
[----:B---3--:R-:W-:Y:S02]  /*5dc0*/  F2FP.RELU.BF16.F32.PACK_AB R56, R239, R242 ;  /* 0x000000f2ef38723e */ /* 0x008fe400000018ff */
[----:B------:R-:W-:Y:S01]  /*5dd0*/  STS [R188], R75 ;  /* 0x0000004bbc007388 */ /* 0x000fe20000000800 */
[----:B----4-:R-:W-:Y:S02]  /*5de0*/  IMAD.IADD R11, R30, 0x1, R188 ;  /* 0x000000011e0b7824 */ /* 0x010fe400078e02bc */
[----:B------:R-:W-:Y:S01]  /*5df0*/  @!P2 FADD.FTZ R62, -R62, -RZ ;  /* 0x800000ff3e3ea221 */ /* 0x000fe20000010100 */
[----:B------:R-:W-:Y:S01]  /*5e00*/  F2FP.RELU.BF16.F32.PACK_AB R58, R233, R236 ;  /* 0x000000ece93a723e */ /* 0x000fe200000018ff */
[----:B------:R-:W-:Y:S01]  /*5e10*/  IMAD.IADD R30, R30, 0x1, R194 ;  /* 0x000000011e1e7824 */ /* 0x000fe200078e02c2 */
[----:B------:R-:W-:Y:S01]  /*5e20*/  FSETP.GE.FTZ.AND P2, PT, R55, RZ, PT ;  /* 0x000000ff3700720b */ /* 0x000fe20003f56000 */
[----:B------:R-:W-:Y:S01]  /*5e30*/  STS [R11], R68 ;  /* 0x000000440b007388 */ /* 0x000fe20000000800 */
[----:B------:R-:W-:Y:S02]  /*5e40*/  F2FP.RELU.BF16.F32.PACK_AB R10, R237, R240 ;  /* 0x000000f0ed0a723e */ /* 0x000fe400000018ff */
[----:B--2---:R-:W-:Y:S01]  /*5e50*/  F2FP.RELU.BF16.F32.PACK_AB R57, R229, R232 ;  /* 0x000000e8e539723e */ /* 0x004fe200000018ff */
[----:B------:R-:W-:Y:S01]  /*5e60*/  STS [R11+0x400], R58 ;  /* 0x0004003a0b007388 */ /* 0x000fe20000000800 */
[----:B------:R-:W-:Y:S01]  /*5e70*/  F2FP.RELU.BF16.F32.PACK_AB R69, R241, R244 ;  /* 0x000000f4f145723e */ /* 0x000fe200000018ff */
[----:B------:R-:W-:Y:S02]  /*5e80*/  @!P6 FADD.FTZ R47, -R47, -RZ ;  /* 0x800000ff2f2fe221 */ /* 0x000fe40000010100 */
[----:B------:R2:W-:Y:S04]  /*5e90*/  STS [R188+0x2000], R73 ;  /* 0x00200049bc007388 */ /* 0x0005e80000000800 */
[----:B------:R3:W-:Y:S01]  /*5ea0*/  STS [R188+0x2400], R69 ;  /* 0x00240045bc007388 */ /* 0x0007e20000000800 */
[----:B-1----:R-:W-:Y:S03]  /*5eb0*/  F2FP.RELU.BF16.F32.PACK_AB R59, R227, R230 ;  /* 0x000000e6e33b723e */ /* 0x002fe600000018ff */
[----:B------:R-:W-:Y:S04]  /*5ec0*/  STS [R11+0x2000], R56 ;  /* 0x002000380b007388 */ /* 0x000fe80000000800 */
[----:B------:R1:W-:Y:S04]  /*5ed0*/  STS [R11+0x2400], R10 ;  /* 0x0024000a0b007388 */ /* 0x0003e80000000800 */
[----:B------:R4:W-:Y:S04]  /*5ee0*/  STS [R194], R71 ;  /* 0x00000047c2007388 */ /* 0x0009e80000000800 */
[----:B------:R4:W-:Y:S04]  /*5ef0*/  STS [R194+0x400], R59 ;  /* 0x0004003bc2007388 */ /* 0x0009e80000000800 */
[----:B------:R4:W-:Y:S01]  /*5f00*/  STS [R30], R57 ;  /* 0x000000391e007388 */ /* 0x0009e20000000800 */
[----:B--2---:R-:W-:Y:S02]  /*5f10*/  F2FP.RELU.BF16.F32.PACK_AB R73, R47, R62 ;  /* 0x0000003e2f49723e */ /* 0x004fe400000018ff */
[----:B---3--:R-:W-:Y:S05]  /*5f20*/  F2FP.RELU.BF16.F32.PACK_AB R69, R228, R63 ;  /* 0x0000003fe445723e */ /* 0x008fea00000018ff */
[----:B------:R-:W-:Y:S01]  /*5f30*/  STS [R30+0x400], R69 ;  /* 0x000400451e007388 */ /* 0x000fe20000000800 */
[----:B-1----:R-:W-:Y:S03]  /*5f40*/  IMAD.IADD R10, R183, 0x1, R0 ;  /* 0x00000001b70a7824 */ /* 0x002fe600078e0200 */
[----:B------:R-:W-:Y:S01]  /*5f50*/  STS [R194+0x2000], R73 ;  /* 0x00200049c2007388 */ /* 0x000fe20000000800 */
[----:B----4-:R-:W-:Y:S02]  /*5f60*/  F2FP.RELU.BF16.F32.PACK_AB R71, R31, R42 ;  /* 0x0000002a1f47723e */ /* 0x010fe400000018ff */
[----:B------:R-:W-:Y:S03]  /*5f70*/  F2FP.RELU.BF16.F32.PACK_AB R59, R43, R46 ;  /* 0x0000002e2b3b723e */ /* 0x000fe600000018ff */
        /* <DEDUP_REMOVED lines=40> */
[-C--:B------:R-:W-:Y:S01]  /*6200*/  FSEL R10, R10, R225.reuse, P1 ;  /* 0x000000e10a0a7208 */ /* 0x080fe20000800000 */
[----:B------:R-:W-:Y:S01]  /*6210*/  FADD.FTZ R70, -R217, R70 ;  /* 0x00000046d9467221 */ /* 0x000fe20000010100 */
[----:B------:R-:W-:Y:S01]  /*6220*/  FSETP.GE.FTZ.AND P2, PT, R45, RZ, PT ;  /* 0x000000ff2d00720b */ /* 0x000fe20003f56000 */
[----:B------:R-:W-:Y:S01]  /*6230*/  FMUL.FTZ R162, R61, R162 ;  /* 0x000000a23da27220 */ /* 0x000fe20000410000 */
[----:B------:R-:W-:Y:S01]  /*6240*/  FSEL R160, R160, R225, P0 ;  /* 0x000000e1a0a07208 */ /* 0x000fe20000000000 */
[C---:B------:R-:W-:Y:S01]  /*6250*/  FADD.FTZ R69, -R224.reuse, R69 ;  /* 0x00000045e0457221 */ /* 0x040fe20000010100 */
[----:B------:R-:W-:Y:S01]  /*6260*/  FSETP.GE.FTZ.AND P3, PT, R49, RZ, PT ;  /* 0x000000ff3100720b */ /* 0x000fe20003f76000 */
[C---:B------:R-:W-:Y:S01]  /*6270*/  FADD.FTZ R161, -R224.reuse, R68 ;  /* 0x00000044e0a17221 */ /* 0x040fe20000010100 */
[----:B------:R-:W-:Y:S01]  /*6280*/  FSETP.GE.FTZ.AND P1, PT, R41, RZ, PT ;  /* 0x000000ff2900720b */ /* 0x000fe20003f36000 */
[----:B------:R-:W-:Y:S01]  /*6290*/  FADD.FTZ R68, -R217, R71 ;  /* 0x00000047d9447221 */ /* 0x000fe20000010100 */
[----:B------:R-:W-:Y:S01]  /*62a0*/  FSETP.GE.FTZ.AND P0, PT, R39, RZ, PT ;  /* 0x000000ff2700720b */ /* 0x000fe20003f16000 */
[----:B------:R-:W-:Y:S01]  /*62b0*/  FMUL.FTZ R71, R55, R168 ;  /* 0x000000a837477220 */ /* 0x000fe20000410000 */
[-C--:B------:R-:W-:Y:S01]  /*62c0*/  FSEL R169, R69, R224.reuse, P2 ;  /* 0x000000e045a97208 */ /* 0x080fe20001000000 */
        /* <DEDUP_REMOVED lines=13> */
[----:B------:R-:W-:Y:S01]  /*63a0*/  FSETP.GE.FTZ.AND P2, PT, R23, RZ, PT ;  /* 0x000000ff1700720b */ /* 0x000fe20003f56000 */
[----:B------:R-:W-:Y:S01]  /*63b0*/  FADD.FTZ R162, -R225, R79 ;  /* 0x0000004fe1a27221 */ /* 0x000fe20000010100 */
[----:B------:R-:W-:Y:S01]  /*63c0*/  FSETP.GE.FTZ.AND P0, PT, R21, RZ, PT ;  /* 0x000000ff1500720b */ /* 0x000fe20003f16000 */
[----:B------:R-:W-:Y:S01]  /*63d0*/  FADD.FTZ R78, -R225, R78 ;  /* 0x0000004ee14e7221 */ /* 0x000fe20000010100 */
[----:B------:R-:W-:Y:S01]  /*63e0*/  FSEL R76, R69, R224, P3 ;  /* 0x000000e0454c7208 */ /* 0x000fe20001800000 */
[----:B------:R-:W-:Y:S01]  /*63f0*/  FMUL.FTZ R163, R51, R160 ;  /* 0x000000a033a37220 */ /* 0x000fe20000410000 */
[-C--:B------:R-:W-:Y:S01]  /*6400*/  FSEL R69, R70, R217.reuse, P1 ;  /* 0x000000d946457208 */ /* 0x080fe20000800000 */
[----:B------:R-:W-:Y:S01]  /*6410*/  FADD.FTZ R160, -R217, R75 ;  /* 0x0000004bd9a07221 */ /* 0x000fe20000010100 */
[----:B------:R-:W-:Y:S01]  /*6420*/  FSETP.GE.FTZ.AND P1, PT, R33, RZ, PT ;  /* 0x000000ff2100720b */ /* 0x000fe20003f36000 */
[-C--:B-1----:R-:W-:Y:S03]  /*6430*/  HMMA.16816.F32.BF16 R80, R164, R56.reuse, R80 ;  /* 0x00000038a450723c */ /* 0x082fe60000041850 */
[----:B------:R-:W-:Y:S01]  /*6440*/  FSEL R160, R160, R217, P0 ;  /* 0x000000d9a0a07208 */ /* 0x000fe20000000000 */
[----:B------:R-:W-:Y:S01]  /*6450*/  FMUL.FTZ R69, R66, R69 ;  /* 0x0000004542457220 */ /* 0x000fe20000410000 */
[----:B------:R-:W-:Y:S01]  /*6460*/  FSETP.GE.FTZ.AND P3, PT, R37, RZ, PT ;  /* 0x000000ff2500720b */ /* 0x000fe20003f76000 */
[----:B------:R-:W-:Y:S01]  /*6470*/  FMUL.FTZ R75, R39, R168 ;  /* 0x000000a8274b7220 */ /* 0x000fe20000410000 */
[----:B------:R-:W-:Y:S01]  /*6480*/  FSEL R168, R161, R224, P2 ;  /* 0x000000e0a1a87208 */ /* 0x000fe20001000000 */
[----:B------:R-:W-:Y:S01]  /*6490*/  FMUL.FTZ R160, R21, R160 ;  /* 0x000000a015a07220 */ /* 0x000fe20000410000 */
[----:B------:R-:W-:Y:S01]  /*64a0*/  FSETP.GE.FTZ.AND P2, PT, R35, RZ, PT ;  /* 0x000000ff2300720b */ /* 0x000fe20003f56000 */
[C---:B------:R-:W-:Y:S04]  /*64b0*/  HMMA.16816.F32.BF16 R84, R172.reuse, R56, R84 ;  /* 0x00000038ac54723c */ /* 0x040fe80000041854 */
[----:B------:R-:W-:Y:S01]  /*64c0*/  FSETP.GE.FTZ.AND P0, PT, R29, RZ, PT ;  /* 0x000000ff1d00720b */ /* 0x000fe20003f16000 */
[----:B------:R-:W-:Y:S01]  /*64d0*/  FMUL.FTZ R56, R25, R76 ;  /* 0x0000004c19387220 */ /* 0x000fe20000410000 */
[----:B------:R-:W-:Y:S01]  /*64e0*/  F2FP.BF16.F32.PACK_AB R76, R73, R68 ;  /* 0x00000044494c723e */ /* 0x000fe200000010ff */
[----:B------:R-:W-:Y:S01]  /*64f0*/  FMUL.FTZ R57, R23, R168 ;  /* 0x000000a817397220 */ /* 0x000fe20000410000 */
[----:B------:R-:W-:Y:S01]  /*6500*/  FSEL R78, R78, R225, P1 ;  /* 0x000000e14e4e7208 */ /* 0x000fe20000800000 */
[----:B------:R-:W-:Y:S01]  /*6510*/  FADD.FTZ R168, -R225, R82 ;  /* 0x00000052e1a87221 */ /* 0x000fe20000010100 */
[-C--:B------:R-:W-:Y:S01]  /*6520*/  FSEL R71, R71, R226.reuse, P3 ;  /* 0x000000e247477208 */ /* 0x080fe20001800000 */
[-C--:B------:R-:W-:Y:S03]  /*6530*/  HMMA.16816.F32.BF16 R88, R172, R58.reuse, R88 ;  /* 0x0000003aac58723c */ /* 0x080fe60000041858 */
[----:B------:R-:W-:Y:S01]  /*6540*/  FSEL R70, R77, R226, P2 ;  /* 0x000000e24d467208 */ /* 0x000fe20001000000 */
[----:B------:R-:W-:Y:S01]  /*6550*/  FMUL.FTZ R73, R37, R71 ;  /* 0x0000004725497220 */ /* 0x000fe20000410000 */
        /* <DEDUP_REMOVED lines=8> */
[----:B------:R-:W-:Y:S01]  /*65e0*/  FSETP.GE.FTZ.AND P1, PT, R50, RZ, PT ;  /* 0x000000ff3200720b */ /* 0x000fe20003f36000 */
[C---:B------:R-:W-:Y:S04]  /*65f0*/  HMMA.16816.F32.BF16 R92, R164.reuse, R58, R92 ;  /* 0x0000003aa45c723c */ /* 0x040fe8000004185c */
[----:B------:R-:W-:Y:S01]  /*6600*/  FSETP.GE.FTZ.AND P0, PT, R17, RZ, PT ;  /* 0x000000ff1100720b */ /* 0x000fe20003f16000 */
[C---:B------:R-:W-:Y:S01]  /*6610*/  FADD.FTZ R86, -R217.reuse, R86 ;  /* 0x00000056d9567221 */ /* 0x040fe20000010100 */
        /* <DEDUP_REMOVED lines=10> */
[----:B------:R-:W-:Y:S01]  /*66c0*/  FMUL.FTZ R74, R41, R170 ;  /* 0x000000aa294a7220 */ /* 0x000fe20000410000 */
[----:B------:R-:W-:Y:S01]  /*66d0*/  FMUL.FTZ R59, R34, R59 ;  /* 0x0000003b223b7220 */ /* 0x000fe20000410000 */
[----:B------:R-:W-:Y:S01]  /*66e0*/  FSEL R77, R160, R217, P1 ;  /* 0x000000d9a04d7208 */ /* 0x000fe20000800000 */
[----:B------:R-:W-:Y:S01]  /*66f0*/  FADD.FTZ R93, -R226, R93 ;  /* 0x0000005de25d7221 */ /* 0x000fe20000010100 */
[----:B------:R-:W-:Y:S01]  /*6700*/  FSETP.GE.FTZ.AND P1, PT, R18, RZ, PT ;  /* 0x000000ff1200720b */ /* 0x000fe20003f36000 */
[----:B------:R-:W-:Y:S01]  /*6710*/  FADD.FTZ R94, -R225, R94 ;  /* 0x0000005ee15e7221 */ /* 0x000fe20000010100 */
[----:B------:R-:W-:Y:S01]  /*6720*/  F2FP.BF16.F32.PACK_AB R74, R75, R74 ;  /* 0x0000004a4b4a723e */ /* 0x000fe200000010ff */
[----:B------:R-:W-:Y:S01]  /*6730*/  FADD.FTZ R75, -R226, R80 ;  /* 0x00000050e24b7221 */ /* 0x000fe20000010100 */
[----:B------:R-:W-:Y:S01]  /*6740*/  F2FP.BF16.F32.PACK_AB R80, R57, R56 ;  /* 0x000000383950723e */ /* 0x000fe200000010ff */
[----:B------:R-:W-:Y:S01]  /*6750*/  FADD.FTZ R56, -R217, R87 ;  /* 0x00000057d9387221 */ /* 0x000fe20000010100 */
        /* <DEDUP_REMOVED lines=8> */
[----:B------:R-:W-:Y:S01]  /*67e0*/  FMUL.FTZ R75, R54, R75 ;  /* 0x0000004b364b7220 */ /* 0x000fe20000410000 */
[----:B------:R-:W-:Y:S02]  /*67f0*/  FSETP.GE.FTZ.AND P2, PT, R13, RZ, PT ;  /* 0x000000ff0d00720b */ /* 0x000fe40003f56000 */
[----:B------:R-:W-:Y:S01]  /*6800*/  FSETP.GE.FTZ.AND P0, PT, R9, RZ, PT ;  /* 0x000000ff0900720b */ /* 0x000fe20003f16000 */
[-C--:B-1----:R-:W-:Y:S03]  /*6810*/  HMMA.16816.F32.BF16 R96, R164, R68.reuse, R96 ;  /* 0x00000044a460723c */ /* 0x082fe60000041860 */
[----:B------:R-:W-:Y:S01]  /*6820*/  F2FP.BF16.F32.PACK_AB R84, R162, R73 ;  /* 0x00000049a254723e */ /* 0x000fe200000010ff */
[----:B------:R-:W-:Y:S01]  /*6830*/  FADD.FTZ R162, -R217, R91 ;  /* 0x0000005bd9a27221 */ /* 0x000fe20000010100 */
[-C--:B------:R-:W-:Y:S01]  /*6840*/  FSEL R73, R57, R224.reuse, P3 ;  /* 0x000000e039497208 */ /* 0x080fe20001800000 */
[----:B------:R-:W-:Y:S01]  /*6850*/  FADD.FTZ R57, -R224, R88 ;  /* 0x00000058e0397221 */ /* 0x000fe20000010100 */
[----:B------:R-:W-:Y:S01]  /*6860*/  FSEL R168, R85, R224, P2 ;  /* 0x000000e055a87208 */ /* 0x000fe20001000000 */
[C---:B------:R-:W-:Y:S04]  /*6870*/  HMMA.16816.F32.BF16 R100, R172.reuse, R68, R100 ;  /* 0x00000044ac64723c */ /* 0x040fe80000041864 */
        /* <DEDUP_REMOVED lines=21> */
[-C--:B------:R-:W-:Y:S03]  /*69d0*/  HMMA.16816.F32.BF16 R104, R172, R70.reuse, R104 ;  /* 0x00000046ac68723c */ /* 0x080fe60000041868 */
[----:B------:R-:W-:Y:S01]  /*69e0*/  FSEL R56, R93, R226, P2 ;  /* 0x000000e25d387208 */ /* 0x000fe20001000000 */
[----:B------:R-:W-:Y:S01]  /*69f0*/  FADD.FTZ R97, -R226, R97 ;  /* 0x00000061e2617221 */ /* 0x000fe20000010100 */
[----:B------:R-:W-:Y:S01]  /*6a00*/  FSEL R58, R58, R225, P0 ;  /* 0x000000e13a3a7208 */ /* 0x000fe20000000000 */
[----:B------:R-:W-:Y:S01]  /*6a10*/  FADD.FTZ R160, -R225, R99 ;  /* 0x00000063e1a07221 */ /* 0x000fe20000010100 */
[----:B------:R-:W-:Y:S01]  /*6a20*/  F2FP.BF16.F32.PACK_AB R86, R170, R79 ;  /* 0x0000004faa56723e */ /* 0x000fe200000010ff */
[C---:B------:R-:W-:Y:S04]  /*6a30*/  HMMA.16816.F32.BF16 R108, R164.reuse, R70, R108 ;  /* 0x00000046a46c723c */ /* 0x040fe8000004186c */
[----:B------:R-:W-:Y:S01]  /*6a40*/  FSEL R79, R94, R225, P1 ;  /* 0x000000e15e4f7208 */ /* 0x000fe20000800000 */
[----:B------:R-:W-:Y:S01]  /*6a50*/  FMUL.FTZ R94, R7, R56 ;  /* 0x00000038075e7220 */ /* 0x000fe20000410000 */
[----:B------:R-:W-:Y:S01]  /*6a60*/  F2FP.BF16.F32.PACK_AB R90, R90, R59 ;  /* 0x0000003b5a5a723e */ /* 0x000fe200000010ff */
[----:B------:R-:W-:Y:S01]  /*6a70*/  FMUL.FTZ R96, R5, R58 ;  /* 0x0000003a05607220 */ /* 0x000fe20000410000 */
[----:B------:R-:W-:Y:S01]  /*6a80*/  F2FP.BF16.F32.PACK_AB R73, R92, R57 ;  /* 0x000000395c49723e */ /* 0x000fe200000010ff */
[----:B------:R-:W-:Y:S01]  /*6a90*/  FADD.FTZ R81, -R224, R100 ;  /* 0x00000064e0517221 */ /* 0x000fe20000010100 */
[----:B------:R-:W-:Y:S01]  /*6aa0*/  FSETP.GE.FTZ.AND P3, PT, R22, RZ, PT ;  /* 0x000000ff1600720b */ /* 0x000fe20003f76000 */
[----:B------:R-:W1:Y:S01]  /*6ab0*/  LDSM.16.M88.4 R56, [R184+0x2c00] ;  /* 0x002c0000b838783b */ /* 0x000e620000000200 */
        /* <DEDUP_REMOVED lines=13> */
[----:B------:R-:W-:Y:S01]  /*6b90*/  FADD.FTZ R102, -R217, R102 ;  /* 0x00000066d9667221 */ /* 0x000fe20000010100 */
[----:B------:R-:W-:Y:S01]  /*6ba0*/  FSETP.GE.FTZ.AND P2, PT, R243, RZ, PT ;  /* 0x000000fff300720b */ /* 0x000fe20003f56000 */
[C---:B------:R-:W-:Y:S01]  /*6bb0*/  FADD.FTZ R70, -R217.reuse, R107 ;  /* 0x0000006bd9467221 */ /* 0x040fe20000010100 */
        /* <DEDUP_REMOVED lines=22> */
[----:B------:R-:W-:Y:S01]  /*6d20*/  FSETP.GE.FTZ.AND P0, PT, R237, RZ, PT ;  /* 0x000000ffed00720b */ /* 0x000fe20003f16000 */
[-C--:B-1----:R-:W-:Y:S03]  /*6d30*/  HMMA.16816.F32.BF16 R112, R164, R56.reuse, R112 ;  /* 0x00000038a470723c */ /* 0x082fe60000041870 */
[-C--:B------:R-:W-:Y:S01]  /*6d40*/  FSEL R71, R71, R224.reuse, P3 ;  /* 0x000000e047477208 */ /* 0x080fe20001800000 */
[----:B------:R-:W-:Y:S01]  /*6d50*/  FMUL.FTZ R83, R248, R83 ;  /* 0x00000053f8537220 */ /* 0x000fe20000410000 */
[----:B------:R-:W-:Y:S01]  /*6d60*/  FSEL R94, R105, R224, P2 ;  /* 0x000000e0695e7208 */ /* 0x000fe20001000000 */
[----:B------:R-:W-:Y:S01]  /*6d70*/  FMUL.FTZ R160, R245, R160 ;  /* 0x000000a0f5a07220 */ /* 0x000fe20000410000 */
        /* <DEDUP_REMOVED lines=125> */
.L_x_1403:
        /* <DEDUP_REMOVED lines=115> */
.L_x_1404:
        /* <DEDUP_REMOVED lines=273> */
.L_x_1406:
[----:B------:R-:W2:Y:S01]  /*8d90*/  LDCU.64 UR12, c[0x0][0x5c0] ;  /* 0x0000b800ff0c77ac */ /* 0x000ea20008000a00 */
[----:B------:R-:W-:-:S05]  /*8da0*/  IADD3 R10, PT, PT, R212, R213, RZ ;  /* 0x000000d5d40a7210 */ /* 0x000fca0007ffe0ff */
[C---:B--2---:R-:W-:Y:S02]  /*8db0*/  IMAD R8, R10.reuse, UR13, RZ ;  /* 0x0000000d0a087c24 */ /* 0x044fe4000f8e02ff */
[----:B------:R-:W-:-:S05]  /*8dc0*/  IMAD.WIDE.U32 R10, R10, UR12, RZ ;  /* 0x0000000c0a0a7c25 */ /* 0x000fca000f8e00ff */
[----:B------:R-:W-:Y:S02]  /*8dd0*/  IADD3 R8, PT, PT, R11, R8, RZ ;  /* 0x000000080b087210 */ /* 0x000fe40007ffe0ff */
.L_x_1407:
        /* <DEDUP_REMOVED lines=11> */
.L_x_1408:
[----:B------:R-:W2:Y:S01]  /*8e90*/  LDCU.64 UR10, c[0x0][0x5c8] ;  /* 0x0000b900ff0a77ac */ /* 0x000ea20008000a00 */
[----:B------:R-:W-:-:S05]  /*8ea0*/  IADD3 R22, PT, PT, R212, R213, RZ ;  /* 0x000000d5d4167210 */ /* 0x000fca0007ffe0ff */
[C---:B--2---:R-:W-:Y:S02]  /*8eb0*/  IMAD R18, R22.reuse, UR11, RZ ;  /* 0x0000000b16127c24 */ /* 0x044fe4000f8e02ff */
[----:B------:R-:W-:-:S05]  /*8ec0*/  IMAD.WIDE.U32 R22, R22, UR10, RZ ;  /* 0x0000000a16167c25 */ /* 0x000fca000f8e00ff */
[----:B------:R-:W-:Y:S02]  /*8ed0*/  IADD3 R18, PT, PT, R23, R18, RZ ;  /* 0x0000001217127210 */ /* 0x000fe40007ffe0ff */
.L_x_1409:
[----:B------:R-:W-:Y:S01]  /*8ee0*/  BAR.SYNC.DEFER_BLOCKING 0x0 ;  /* 0x0000000000007b1d */ /* 0x000fe20000010000 */
[----:B------:R-:W-:Y:S01]  /*8ef0*/  IMAD.SHL.U32 R19, R192, 0x80, RZ ;  /* 0x00000080c0137824 */ /* 0x000fe200078e00ff */
[----:B------:R-:W-:Y:S02]  /*8f00*/  SHF.R.U32.HI R0, RZ, 0x2, R0 ;  /* 0x00000002ff007819 */ /* 0x000fe40000011600 */
[----:B------:R-:W-:Y:S01]  /*8f10*/  LOP3.LUT R24, R186, 0x18, RZ, 0xc0, !PT ;  /* 0x00000018ba187812 */ /* 0x000fe200078ec0ff */
[----:B------:R-:W-:Y:S01]  /*8f20*/  IMAD.WIDE.U32 R12, R19, UR12, RZ ;  /* 0x0000000c130c7c25 */ /* 0x000fe2000f8e00ff */
[----:B------:R-:W-:Y:S01]  /*8f30*/  SHF.R.S32.HI R20, RZ, 0x1f, R19 ;  /* 0x0000001fff147819 */ /* 0x000fe20000011413 */
[----:B------:R-:W2:Y:S01]  /*8f40*/  LDCU.64 UR8, c[0x0][0x5d8] ;  /* 0x0000bb00ff0877ac */ /* 0x000ea20008000a00 */
[----:B------:R-:W-:Y:S01]  /*8f50*/  BSSY.RECONVERGENT B0, `(.L_x_1410) ;  /* 0x000001a000007945 */ /* 0x000fe20003800200 */
[----:B------:R-:W-:Y:S02]  /*8f60*/  MOV R25, RZ ;  /* 0x000000ff00197202 */ /* 0x000fe40000000f00 */
[----:B------:R-:W-:Y:S01]  /*8f70*/  LOP3.LUT R9, R12, 0x18, R186, 0xf8, !PT ;  /* 0x000000180c097812 */ /* 0x000fe200078ef8ba */
[----:B------:R-:W-:-:S02]  /*8f80*/  IMAD.SHL.U32 R12, R192, 0x80, RZ ;  /* 0x00000080c00c7824 */ /* 0x000fc400078e00ff */
[----:B------:R-:W-:Y:S02]  /*8f90*/  IMAD R14, R20, UR12, RZ ;  /* 0x0000000c140e7c24 */ /* 0x000fe4000f8e02ff */
[----:B------:R-:W-:Y:S02]  /*8fa0*/  IMAD.IADD R12, R211, 0x1, -R12 ;  /* 0x00000001d30c7824 */ /* 0x000fe400078e0a0c */
[----:B------:R-:W-:Y:S01]  /*8fb0*/  IMAD R11, R19, UR13, R14 ;  /* 0x0000000d130b7c24 */ /* 0x000fe2000f8e020e */
[----:B------:R-:W-:Y:S02]  /*8fc0*/  IADD3 R14, P0, PT, R10, R9, RZ ;  /* 0x000000090a0e7210 */ /* 0x000fe40007f1e0ff */
[----:B------:R-:W-:Y:S02]  /*8fd0*/  ISETP.GE.AND P1, PT, R0, R12, PT ;  /* 0x0000000c0000720c */ /* 0x000fe40003f26270 */
[----:B------:R-:W-:Y:S01]  /*8fe0*/  IADD3.X R15, PT, PT, R8, R13, R11, P0, !PT ;  /* 0x0000000d080f7210 */ /* 0x000fe200007fe40b */
[----:B-1----:R1:W3:Y:S01]  /*8ff0*/  LDS.128 R4, [R191+0x7000] ;  /* 0x00700000bf047984 */ /* 0x0022e20000000c00 */
[----:B------:R-:W-:-:S02]  /*9000*/  IADD3 R17, P0, PT, R0, 0x40, RZ ;  /* 0x0000004000117810 */ /* 0x000fc40007f1e0ff */
[----:B------:R-:W-:Y:S01]  /*9010*/  IADD3 R9, PT, PT, R0, 0x40, RZ ;  /* 0x0000004000097810 */ /* 0x000fe20007ffe0ff */
[----:B--2---:R-:W-:-:S03]  /*9020*/  IMAD.WIDE.U32 R14, R187, UR8, R14 ;  /* 0x00000008bb0e7c25 */ /* 0x004fc6000f8e000e */
[----:B------:R-:W-:Y:S01]  /*9030*/  ISETP.GE.AND P2, PT, R9, R12, PT ;  /* 0x0000000c0900720c */ /* 0x000fe20003f46270 */
[----:B------:R-:W-:Y:S02]  /*9040*/  IMAD R13, R187, UR9, R15 ;  /* 0x00000009bb0d7c24 */ /* 0x000fe4000f8e020f */
[----:B------:R-:W-:Y:S01]  /*9050*/  IMAD.X R16, RZ, RZ, RZ, P0 ;  /* 0x000000ffff107224 */ /* 0x000fe200000e06ff */
[----:B------:R-:W-:Y:S09]  /*9060*/  @P1 BRA `(.L_x_1411) ;  /* 0x0000000000201947 */ /* 0x000ff20003800000 */
[----:B------:R-:W2:Y:S01]  /*9070*/  LDS.128 R8, [R191+0x6000] ;  /* 0x00600000bf087984 */ /* 0x000ea20000000c00 */
[----:B------:R-:W4:Y:S01]  /*9080*/  LDCU.64 UR8, c[0x0][0x560] ;  /* 0x0000ac00ff0877ac */ /* 0x000f220008000a00 */
[----:B------:R-:W-:-:S05]  /*9090*/  MOV R12, R14 ;  /* 0x0000000e000c7202 */ /* 0x000fca0000000f00 */
[----:B------:R-:W-:-:S04]  /*90a0*/  IMAD.WIDE.U32 R28, R0, UR12, R12 ;  /* 0x0000000c001c7c25 */ /* 0x000fc8000f8e000c */
[----:B------:R-:W-:Y:S01]  /*90b0*/  IMAD R12, R0, UR13, R29 ;  /* 0x0000000d000c7c24 */ /* 0x000fe2000f8e021d */
[----:B----4-:R-:W-:-:S04]  /*90c0*/  LEA R26, P0, R28, UR8, 0x1 ;  /* 0x000000081c1a7c11 */ /* 0x010fc8000f8008ff */
[----:B------:R-:W-:-:S05]  /*90d0*/  LEA.HI.X R27, R28, UR9, R12, 0x1, P0 ;  /* 0x000000091c1b7c11 */ /* 0x000fca00080f0c0c */
[----:B--2---:R2:W-:Y:S04]  /*90e0*/  STG.E.128 desc[UR22][R26.64], R8 ;  /* 0x000000081a007986 */ /* 0x0045e8000c101d16 */
.L_x_1411:
[----:B------:R-:W-:Y:S05]  /*90f0*/  BSYNC.RECONVERGENT B0 ;  /* 0x0000000000007941 */ /* 0x000fea0003800200 */
.L_x_1410:
[----:B------:R-:W-:Y:S04]  /*9100*/  BSSY.RECONVERGENT B0, `(.L_x_1412) ;  /* 0x000000b000007945 */ /* 0x000fe80003800200 */
[----:B------:R-:W-:Y:S05]  /*9110*/  @P2 BRA `(.L_x_1413) ;  /* 0x0000000000242947 */ /* 0x000fea0003800000 */
[----:B------:R-:W4:Y:S01]  /*9120*/  LDCU.64 UR8, c[0x0][0x560] ;  /* 0x0000ac00ff0877ac */ /* 0x000f220008000a00 */
[----:B------:R-:W-:Y:S01]  /*9130*/  MOV R12, R14 ;  /* 0x0000000e000c7202 */ /* 0x000fe20000000f00 */
[----:B--2---:R-:W-:-:S04]  /*9140*/  IMAD R8, R16, UR12, RZ ;  /* 0x0000000c10087c24 */ /* 0x004fc8000f8e02ff */
[----:B------:R-:W-:-:S04]  /*9150*/  IMAD.WIDE.U32 R10, R17, UR12, R12 ;  /* 0x0000000c110a7c25 */ /* 0x000fc8000f8e000c */
[----:B------:R-:W-:-:S05]  /*9160*/  IMAD R8, R17, UR13, R8 ;  /* 0x0000000d11087c24 */ /* 0x000fca000f8e0208 */
[----:B------:R-:W-:Y:S02]  /*9170*/  IADD3 R8, PT, PT, R8, R11, RZ ;  /* 0x0000000b08087210 */ /* 0x000fe40007ffe0ff */
[----:B----4-:R-:W-:-:S04]  /*9180*/  LEA R12, P0, R10, UR8, 0x1 ;  /* 0x000000080a0c7c11 */ /* 0x010fc8000f8008ff */
[----:B------:R-:W-:-:S05]  /*9190*/  LEA.HI.X R13, R10, UR9, R8, 0x1, P0 ;  /* 0x000000090a0d7c11 */ /* 0x000fca00080f0c08 */
[----:B---3--:R4:W-:Y:S04]  /*91a0*/  STG.E.128 desc[UR22][R12.64], R4 ;  /* 0x000000040c007986 */ /* 0x0089e8000c101d16 */
.L_x_1413:
[----:B------:R-:W-:Y:S05]  /*91b0*/  BSYNC.RECONVERGENT B0 ;  /* 0x0000000000007941 */ /* 0x000fea0003800200 */
.L_x_1412:
[----:B------:R-:W1:Y:S01]  /*91c0*/  LDCU.64 UR8, c[0x0][0x5e0] ;  /* 0x0000bc00ff0877ac */ /* 0x000e620008000a00 */
[----:B----4-:R-:W4:Y:S01]  /*91d0*/  LDS.128 R12, [R191+0x8000] ;  /* 0x00800000bf0c7984 */ /* 0x010f220000000c00 */
[----:B------:R-:W-:Y:S01]  /*91e0*/  IMAD R20, R20, UR10, RZ ;  /* 0x0000000a14147c24 */ /* 0x000fe2000f8e02ff */
[----:B---3--:R-:W3:Y:S01]  /*91f0*/  @!P1 LDC.64 R4, c[0x0][0x568] ;  /* 0x00015a00ff049b82 */ /* 0x008ee20000000a00 */
[C---:B------:R-:W-:Y:S01]  /*9200*/  IMAD.WIDE.U32 R24, R19.reuse, UR10, R24 ;  /* 0x0000000a13187c25 */ /* 0x040fe2000f8e0018 */
[----:B--2---:R2:W2:Y:S03]  /*9210*/  LDS.128 R8, [R191+0x9000] ;  /* 0x00900000bf087984 */ /* 0x0044a60000000c00 */
[----:B------:R-:W-:Y:S01]  /*9220*/  IMAD R19, R19, UR11, R20 ;  /* 0x0000000b13137c24 */ /* 0x000fe2000f8e0214 */
[----:B------:R-:W-:-:S04]  /*9230*/  IADD3 R6, P0, PT, R22, R24, RZ ;  /* 0x0000001816067210 */ /* 0x000fc80007f1e0ff */
[----:B------:R-:W-:-:S03]  /*9240*/  IADD3.X R7, PT, PT, R18, R25, R19, P0, !PT ;  /* 0x0000001912077210 */ /* 0x000fc600007fe413 */
[----:B-1----:R-:W-:-:S04]  /*9250*/  IMAD.WIDE.U32 R6, R187, UR8, R6 ;  /* 0x00000008bb067c25 */ /* 0x002fc8000f8e0006 */
[----:B------:R-:W-:Y:S01]  /*9260*/  IMAD R19, R187, UR9, R7 ;  /* 0x00000009bb137c24 */ /* 0x000fe2000f8e0207 */
[----:B------:R-:W-:-:S05]  /*9270*/  @!P1 MOV R18, R6 ;  /* 0x0000000600129202 */ /* 0x000fca0000000f00 */
[----:B------:R-:W-:-:S04]  /*9280*/  @!P1 IMAD.WIDE.U32 R20, R0, UR10, R18 ;  /* 0x0000000a00149c25 */ /* 0x000fc8000f8e0012 */
[----:B------:R-:W-:Y:S01]  /*9290*/  @!P1 IMAD R0, R0, UR11, R21 ;  /* 0x0000000b00009c24 */ /* 0x000fe2000f8e0215 */
[----:B---3--:R-:W-:-:S04]  /*92a0*/  @!P1 LEA R4, P0, R20, R4, 0x1 ;  /* 0x0000000414049211 */ /* 0x008fc800078008ff */
[----:B------:R-:W-:-:S05]  /*92b0*/  @!P1 LEA.HI.X R5, R20, R5, R0, 0x1, P0 ;  /* 0x0000000514059211 */ /* 0x000fca00000f0c00 */
[----:B----4-:R1:W-:Y:S01]  /*92c0*/  @!P1 STG.E.128 desc[UR22][R4.64], R12 ;  /* 0x0000000c04009986 */ /* 0x0103e2000c101d16 */
        /* <DEDUP_REMOVED lines=11> */
.L_x_1400:
[----:B------:R-:W-:Y:S05]  /*9380*/  BSYNC.RECONVERGENT B1 ;  /* 0x0000000000017941 */ /* 0x000fea0003800200 */
.L_x_1382:
[----:B------:R-:W2:Y:S01]  /*9390*/  LDCU UR9, c[0x0][0x438] ;  /* 0x00008700ff0977ac */ /* 0x000ea20008000800 */
[----:B-1-34-:R-:W1:Y:S08]  /*93a0*/  LDC R5, c[0x0][0x370] ;  /* 0x0000dc00ff057b82 */ /* 0x01ae700000000800 */
[----:B--2---:R-:W2:Y:S01]  /*93b0*/  LDC R11, c[0x0][0x438] ;  /* 0x00010e00ff0b7b82 */ /* 0x004ea20000000800 */
[----:B------:R-:W-:-:S04]  /*93c0*/  UIADD3 UR9, UPT, UPT, UR9, 0x7f, URZ ;  /* 0x0000007f09097890 */ /* 0x000fc8000fffe0ff */
[----:B------:R-:W-:Y:S01]  /*93d0*/  USHF.R.S32.HI UR8, URZ, 0x1f, UR9 ;  /* 0x0000001fff087899 */ /* 0x000fe20008011409 */
[----:B-1----:R-:W-:-:S03]  /*93e0*/  IADD3 R192, PT, PT, R5, R192, RZ ;  /* 0x000000c005c07210 */ /* 0x002fc60007ffe0ff */
[----:B------:R-:W-:-:S04]  /*93f0*/  ULEA.HI UR8, UR8, UR9, URZ, 0x7 ;  /* 0x0000000908087291 */ /* 0x000fc8000f8f38ff */
[----:B------:R-:W-:-:S06]  /*9400*/  USHF.R.S32.HI UR8, URZ, 0x7, UR8 ;  /* 0x00000007ff087899 */ /* 0x000fcc0008011408 */
[----:B------:R-:W-:-:S13]  /*9410*/  ISETP.GE.AND P0, PT, R192, UR8, PT ;  /* 0x00000008c0007c0c */ /* 0x000fda000bf06270 */
[----:B--2---:R-:W-:Y:S05]  /*9420*/  @!P0 BRA `(.L_x_1414) ;  /* 0xffffff7000748947 */ /* 0x004fea000383ffff */
[----:B------:R-:W-:Y:S05]  /*9430*/  EXIT ;  /* 0x000000000000794d */ /* 0x000fea0003800000 */
.L_x_1415:
        /* <DEDUP_REMOVED lines=12> */
.L_x_1612:


//--------------------- .text._ZN5flash44flash_bwd_dq_dk_dv_loop_seqk_parallel_kernelI23Flash_bwd_kernel_traitsILi32ELi128ELi128ELi8ELi4ELi4ELi4ELb0ELb0EN7cutlass10bfloat16_tE19Flash_kernel_traitsILi32ELi128ELi128ELi8ES3_EELb0ELb0ELb1ELb0ELb0ELb1ELb1EEEvNS_16Flash_bwd_paramsE --------------------------
	.section	.text._ZN5flash44flash_bwd_dq_dk_dv_loop_seqk_parallel_kernelI23Flash_bwd_kernel_traitsILi32ELi128ELi128ELi8ELi4ELi4ELi4ELb0ELb0EN7cutlass10bfloat16_tE19Flash_kernel_traitsILi32ELi128ELi128ELi8ES3_EELb0ELb0ELb1ELb0ELb0ELb1ELb1EEEvNS_16Flash_bwd_paramsE,"ax",@progbits
	.align	128
        .global         _ZN5flash44flash_bwd_dq_dk_dv_loop_seqk_parallel_kernelI23Flash_bwd_kernel_traitsILi32ELi128ELi128ELi8ELi4ELi4ELi4ELb0ELb0EN7cutlass10bfloat16_tE19Flash_kernel_traitsILi32ELi128ELi128ELi8ES3_EELb0ELb0ELb1ELb0ELb0ELb1ELb1EEEvNS_16Flash_bwd_paramsE
        .type           _ZN5flash44flash_bwd_dq_dk_dv_loop_seqk_parallel_kernelI23Flash_bwd_kernel_traitsILi32ELi128ELi128ELi8ELi4ELi4ELi4ELb0ELb0EN7cutlass10bfloat16_tE19Flash_kernel_traitsILi32ELi128ELi128ELi8ES3_EELb0ELb0ELb1ELb0ELb0ELb1ELb1EEEvNS_16Flash_bwd_paramsE,@function
        .size           _ZN5flash44flash_bwd_dq_dk_dv_loop_seqk_parallel_kernelI23Flash_bwd_kernel_traitsILi32ELi128ELi128ELi8ELi4ELi4ELi4ELb0ELb0EN7cutlass10bfloat16_tE19Flash_kernel_traitsILi32ELi128ELi128ELi8ES3_EELb0ELb0ELb1ELb0ELb0ELb1ELb1EEEvNS_16Flash_bwd_paramsE,(.L_x_1613 - _ZN5flash44flash_bwd_dq_dk_dv_loop_seqk_parallel_kernelI23Flash_bwd_kernel_traitsILi32ELi128ELi128ELi8ELi4ELi4ELi4ELb0ELb0EN7cutlass10bfloat16_tE19Flash_kernel_traitsILi32ELi128ELi128ELi8ES3_EELb0ELb0ELb1ELb0ELb0ELb1ELb1EEEvNS_16Flash_bwd_paramsE)
        .other          _ZN5flash44flash_bwd_dq_dk_dv_loop_seqk_parallel_kernelI23Flash_bwd_kernel_traitsILi32ELi128ELi128ELi8ELi4ELi4ELi4ELb0ELb0EN7cutlass10bfloat16_tE19Flash_kernel_traitsILi32ELi128ELi128ELi8ES3_EELb0ELb0ELb1ELb0ELb0ELb1ELb1EEEvNS_16Flash_bwd_paramsE,@"STO_CUDA_ENTRY STV_DEFAULT"
_ZN5flash44flash_bwd_dq_dk_dv_loop_seqk_parallel_kernelI23Flash_bwd_kernel_traitsILi32ELi128ELi128ELi8ELi4ELi4ELi4ELb0ELb0EN7cutlass10bfloat16_tE19Flash_kernel_traitsILi32ELi128ELi128ELi8ES3_EELb0ELb0ELb1ELb0ELb0ELb1ELb1EEEvNS_16Flash_bwd_paramsE:
.text._ZN5flash44flash_bwd_dq_dk_dv_loop_seqk_parallel_kernelI23Flash_bwd_kernel_traitsILi32ELi128ELi128ELi8ELi4ELi4ELi4ELb0ELb0EN7cutlass10bfloat16_tE19Flash_kernel_traitsILi32ELi128ELi128ELi8ES3_EELb0ELb0ELb1ELb0ELb0ELb1ELb1EEEvNS_16Flash_bwd_paramsE:
        /* <DEDUP_REMOVED lines=13> */
[----:B------:R-:W-:Y:S01]  /*00d0*/  S2UR UR24, SR_CgaCtaId ;  /* 0x00000000001879c3 */ /* 0x000fe20000008800 */
[----:B------:R-:W3:Y:S01]  /*00e0*/  LDCU.64 UR4, c[0x0][0x468] ;  /* 0x00008d00ff0477ac */ /* 0x000ee20008000a00 */
[----:B------:R-:W4:Y:S06]  /*00f0*/  LDCU.U8 UR8, c[0x0][0x532] ;  /* 0x0000a640ff0877ac */ /* 0x000f2c0008000000 */
[----:B------:R-:W-:Y:S01]  /*0100*/  S2UR UR23, SR_CTAID.Z ;  /* 0x00000000001779c3 */ /* 0x000fe20000002700 */
[----:B------:R-:W4:Y:S01]  /*0110*/  LDCU UR10, c[0x0][0x438] ;  /* 0x00008700ff0a77ac */ /* 0x000f220008000800 */
[----:B------:R-:W4:Y:S06]  /*0120*/  LDCU.64 UR32, c[0x0][0x358] ;  /* 0x00006b00ff2077ac */ /* 0x000f2c0008000a00 */
[----:B------:R-:W-:Y:S01]  /*0130*/  S2UR UR21, SR_CTAID.X ;  /* 0x00000000001579c3 */ /* 0x000fe20000002500 */
[----:B-1----:R-:W-:-:S02]  /*0140*/  ULEA UR36, UP0, UR38, UR36, 0x2 ;  /* 0x0000002426247291 */ /* 0x002fc4000f8010ff */
[----:B--2---:R-:W-:Y:S02]  /*0150*/  UISETP.NE.U32.AND UP1, UPT, UR6, URZ, UPT ;  /* 0x000000ff0600728c */ /* 0x004fe4000bf25070 */
[----:B------:R-:W-:Y:S02]  /*0160*/  ULEA.HI.X UR37, UR38, UR37, URZ, 0x2, UP0 ;  /* 0x0000002526257291 */ /* 0x000fe400080f14ff */
[----:B------:R-:W-:Y:S01]  /*0170*/  UISETP.NE.U32.AND UP0, UPT, UR6, URZ, UPT ;  /* 0x000000ff0600728c */ /* 0x000fe2000bf05070 */
[----:B------:R-:W-:Y:S01]  /*0180*/  S2UR UR18, SR_CTAID.Y ;  /* 0x00000000001279c3 */ /* 0x000fe20000002600 */
[----:B---3--:R-:W-:Y:S02]  /*0190*/  UISETP.EQ.U32.AND UP2, UPT, UR4, URZ, UPT ;  /* 0x000000ff0400728c */ /* 0x008fe4000bf42070 */
[----:B------:R-:W-:Y:S02]  /*01a0*/  UISETP.NE.U32.AND UP6, UPT, UR4, URZ, UPT ;  /* 0x000000ff0400728c */ /* 0x000fe4000bfc5070 */
[----:B------:R-:W-:-:S02]  /*01b0*/  UISETP.NE.AND.EX UP5, UPT, UR7, URZ, UPT, UP1 ;  /* 0x000000ff0700728c */ /* 0x000fc4000bfa5310 */
[----:B------:R-:W-:Y:S01]  /*01c0*/  UISETP.NE.AND.EX UP4, UPT, UR7, URZ, UPT, UP0 ;  /* 0x000000ff0700728c */ /* 0x000fe2000bf85300 */
[----:B------:R-:W1:Y:S01]  /*01d0*/  S2UR UR4, SR_CgaCtaId ;  /* 0x00000000000479c3 */ /* 0x000e620000008800 */
[----:B------:R-:W2:Y:S01]  /*01e0*/  LDCU.64 UR6, c[0x0][0x470] ;  /* 0x00008e00ff0677ac */ /* 0x000ea20008000a00 */
[----:B----4-:R-:W-:Y:S02]  /*01f0*/  UISETP.NE.AND UP3, UPT, UR8, URZ, UPT ;  /* 0x000000ff0800728c */ /* 0x010fe4000bf65270 */
[----:B------:R-:W-:-:S04]  /*0200*/  UISETP.NE.AND.EX UP6, UPT, UR5, URZ, UPT, UP6 ;  /* 0x000000ff0500728c */ /* 0x000fc8000bfc5360 */
[----:B------:R-:W3:Y:S01]  /*0210*/  S2UR UR20, SR_CTAID.Z ;  /* 0x00000000001479c3 */ /* 0x000ee20000002700 */
        /* <DEDUP_REMOVED lines=8> */
[----:B-1----:R-:W-:Y:S01]  /*02a0*/  ULEA UR4, UR4, UR5, 0x18 ;  /* 0x0000000504047291 */ /* 0x002fe2000f8ec0ff */
[----:B------:R-:W1:Y:S01]  /*02b0*/  @!UP4 LDCU UR22, c[0x0][0x434] ;  /* 0x00008680ff16c7ac */ /* 0x000e620008000800 */
[----:B------:R-:W-:-:S02]  /*02c0*/  ULEA UR24, UR24, UR8, 0x18 ;  /* 0x0000000818187291 */ /* 0x000fc4000f8ec0ff */
[----:B------:R-:W-:Y:S01]  /*02d0*/  UISETP.NE.AND.EX UP3, UPT, UR7, URZ, UPT, UP0 ;  /* 0x000000ff0700728c */ /* 0x000fe2000bf65300 */
[----:B------:R-:W-:Y:S01]  /*02e0*/  UMOV UR5, 0xffffe000 ;  /* 0xffffe00000057882 */ /* 0x000fe20000000000 */
[----:B------:R-:W-:Y:S01]  /*02f0*/  UMOV UR27, URZ ;  /* 0x000000ff001b7c82 */ /* 0x000fe20008000000 */
[----:B------:R-:W-:-:S08]  /*0300*/  UMOV UR30, URZ ;  /* 0x000000ff001e7c82 */ /* 0x000fd00008000000 */
.L_x_1449:
[----:B-----5:R-:W5:Y:S01]  /*0310*/  LDCU.64 UR8, c[0x0][0x478] ;  /* 0x00008f00ff0877ac */ /* 0x020f620008000a00 */
        /* <DEDUP_REMOVED lines=8> */
[----:B----4-:R-:W-:Y:S02]  /*03a0*/  UIMAD.WIDE.U32 UR12, UR38, 0x4, UR28 ;  /* 0x00000004260c78a5 */ /* 0x010fe4000f8e001c */
[----:B-----5:R-:W-:Y:S01]  /*03b0*/  UISETP.NE.U32.AND UP0, UPT, UR8, URZ, UPT ;  /* 0x000000ff0800728c */ /* 0x020fe2000bf05070 */
[----:B------:R-:W-:Y:S02]  /*03c0*/  PLOP3.LUT P3, PT, PT, PT, UP2, 0x80, 0x8 ;  /* 0x000000000008781c */ /* 0x000fe40003f6f028 */
[----:B------:R-:W4:Y:S01]  /*03d0*/  @P1 LDG.E R3, desc[UR32][R2.64] ;  /* 0x0000002002031981 */ /* 0x000f22000c1e1900 */
[----:B------:R-:W-:-:S06]  /*03e0*/  UISETP.NE.AND.EX UP0, UPT, UR9, URZ, UPT, UP0 ;  /* 0x000000ff0900728c */ /* 0x000fcc000bf05300 */
[----:B------:R-:W-:-:S05]  /*03f0*/  PLOP3.LUT P0, PT, PT, PT, UP0, 0x80, 0x8 ;  /* 0x000000000008781c */ /* 0x000fca0003f0f008 */
[----:B------:R-:W-:Y:S01]  /*0400*/  @UP0 ULEA UR14, UP1, UR38, UR8, 0x2 ;  /* 0x00000008260e0291 */ /* 0x000fe2000f8210ff */
[----:B------:R-:W-:Y:S01]  /*0410*/  IMAD.U32 R6, RZ, RZ, UR12 ;  /* 0x0000000cff067e24 */ /* 0x000fe2000f8e00ff */
[----:B------:R-:W5:Y:S02]  /*0420*/  @!UP0 LDCU UR11, c[0x0][0x43c] ;  /* 0x00008780ff0b87ac */ /* 0x000f640008000800 */
[----:B------:R-:W-:Y:S02]  /*0430*/  @UP0 ULEA.HI.X UR15, UR38, UR9, URZ, 0x2, UP1 ;  /* 0x00000009260f0291 */ /* 0x000fe400088f14ff */
[----:B-1----:R-:W-:Y:S01]  /*0440*/  IMAD.U32 R4, RZ, RZ, UR14 ;  /* 0x0000000eff047e24 */ /* 0x002fe2000f8e00ff */
[----:B------:R-:W2:Y:S01]  /*0450*/  @!UP0 LDCU.64 UR8, c[0x0][0x488] ;  /* 0x00009100ff0887ac */ /* 0x000ea20008000a00 */
[----:B------:R-:W-:Y:S02]  /*0460*/  IMAD.U32 R7, RZ, RZ, UR13 ;  /* 0x0000000dff077e24 */ /* 0x000fe4000f8e00ff */
[----:B------:R-:W-:-:S03]  /*0470*/  IMAD.U32 R5, RZ, RZ, UR15 ;  /* 0x0000000fff057e24 */ /* 0x000fc6000f8e00ff */
[----:B------:R-:W3:Y:S04]  /*0480*/  @P2 LDG.E R2, desc[UR32][R6.64+0x4] ;  /* 0x0000042006022981 */ /* 0x000ee8000c1e1900 */
[----:B------:R-:W3:Y:S01]  /*0490*/  @P0 LDG.E R0, desc[UR32][R4.64] ;  /* 0x0000002004000981 */ /* 0x000ee2000c1e1900 */
[----:B------:R-:W-:Y:S01]  /*04a0*/  UMOV UR34, URZ ;  /* 0x000000ff00227c82 */ /* 0x000fe20008000000 */
[----:B------:R-:W-:Y:S01]  /*04b0*/  UMOV UR17, 0xffffffff ;  /* 0xffffffff00117882 */ /* 0x000fe20000000000 */
[----:B------:R-:W-:Y:S01]  /*04c0*/  UMOV UR39, 0xffffffff ;  /* 0xffffffff00277882 */ /* 0x000fe20000000000 */
[----:B--2---:R-:W-:-:S04]  /*04d0*/  @!UP0 UISETP.NE.U32.AND UP1, UPT, UR8, URZ, UPT ;  /* 0x000000ff0800828c */ /* 0x004fc8000bf25070 */
[----:B------:R-:W-:Y:S02]  /*04e0*/  @!UP0 UISETP.NE.AND.EX UP1, UPT, UR9, URZ, UPT, UP1 ;  /* 0x000000ff0900828c */ /* 0x000fe4000bf25310 */
[----:B------:R-:W-:Y:S02]  /*04f0*/  USHF.L.U32 UR40, UR35, 0x7, URZ ;  /* 0x0000000723287899 */ /* 0x000fe400080006ff */
[----:B-----5:R-:W-:Y:S01]  /*0500*/  @!UP0 USEL UR9, UR11, URZ, UP1 ;  /* 0x000000ff0b098287 */ /* 0x020fe20008800000 */
[----:B------:R2:W5:Y:S02]  /*0510*/  @P4 LDG.E R4, desc[UR32][R6.64] ;  /* 0x0000002006044981 */ /* 0x000564000c1e1900 */
[----:B--2---:R-:W-:Y:S02]  /*0520*/  IMAD.U32 R6, RZ, RZ, UR36 ;  /* 0x00000024ff067e24 */ /* 0x004fe4000f8e00ff */
[----:B------:R-:W-:-:S05]  /*0530*/  IMAD.U32 R7, RZ, RZ, UR37 ;  /* 0x00000025ff077e24 */ /* 0x000fca000f8e00ff */
[----:B------:R-:W2:Y:S01]  /*0540*/  @!P3 LDG.E R6, desc[UR32][R6.64] ;  /* 0x000000200606b981 */ /* 0x000ea2000c1e1900 */
[----:B----4-:R-:W-:Y:S02]  /*0550*/  @P1 R2UR UR34, R3 ;  /* 0x00000000032212ca */ /* 0x010fe400000e0000 */
[----:B---3--:R-:W-:Y:S02]  /*0560*/  @P2 R2UR UR8, R2 ;  /* 0x00000000020822ca */ /* 0x008fe400000e0000 */
[----:B------:R-:W-:-:S13]  /*0570*/  @P0 R2UR UR31, R0 ;  /* 0x00000000001f02ca */ /* 0x000fda00000e0000 */
[----:B------:R-:W-:Y:S01]  /*0580*/  @UP0 UIADD3 UR31, UPT, UPT, UR31, -UR34, URZ ;  /* 0x800000221f1f0290 */ /* 0x000fe2000fffe0ff */
[----:B-----5:R-:W-:Y:S02]  /*0590*/  @P4 R2UR UR17, R4 ;  /* 0x00000000041142ca */ /* 0x020fe400000e0000 */
[----:B--2---:R-:W-:Y:S01]  /*05a0*/  @!P3 R2UR UR39, R6 ;  /* 0x000000000627b2ca */ /* 0x004fe200000e0000 */
        /* <DEDUP_REMOVED lines=10> */
.L_x_1416:
[----:B------:R-:W-:Y:S01]  /*0650*/  @!UP0 UIADD3 UR31, UPT, UPT, UR9, UR10, -UR34 ;  /* 0x0000000a091f8290 */ /* 0x000fe2000fffe822 */
[----:B-1----:R-:W-:Y:S01]  /*0660*/  @!UP4 UMOV UR42, UR22 ;  /* 0x00000016002acc82 */ /* 0x002fe20008000000 */
        /* <DEDUP_REMOVED lines=42> */
.L_x_1418:
[----:B------:R-:W1:Y:S01]  /*0910*/  LDCU.64 UR14, c[0x0][0x3b8] ;  /* 0x00007700ff0e77ac */ /* 0x000e620008000a00 */
[----:B------:R-:W-:-:S04]  /*0920*/  UIADD3 UR8, UPT, UPT, UR34, UR39, URZ ;  /* 0x0000002722087290 */ /* 0x000fc8000fffe0ff */
[----:B-1----:R-:W-:Y:S02]  /*0930*/  UIMAD.WIDE.U32 UR10, UR8, UR14, URZ ;  /* 0x0000000e080a72a5 */ /* 0x002fe4000f8e00ff */
[----:B------:R-:W-:-:S04]  /*0940*/  UIMAD UR8, UR8, UR15, URZ ;  /* 0x0000000f080872a4 */ /* 0x000fc8000f8e02ff */
[----:B------:R-:W-:Y:S01]  /*0950*/  UIADD3 UR8, UPT, UPT, UR11, UR8, URZ ;  /* 0x000000080b087290 */ /* 0x000fe2000fffe0ff */
[----:B------:R-:W-:-:S05]  /*0960*/  UMOV UR46, UR10 ;  /* 0x0000000a002e7c82 */ /* 0x000fca0008000000 */
[----:B------:R-:W-:Y:S02]  /*0970*/  MOV R2, UR8 ;  /* 0x0000000800027c02 */ /* 0x000fe40008000f00 */
.L_x_1419:
        /* <DEDUP_REMOVED lines=41> */
.L_x_1420:
[----:B------:R-:W1:Y:S01]  /*0c10*/  LDCU.64 UR12, c[0x0][0x3c0] ;  /* 0x00007800ff0c77ac */ /* 0x000e620008000a00 */
[----:B------:R-:W-:-:S04]  /*0c20*/  UIADD3 UR8, UPT, UPT, UR34, UR39, URZ ;  /* 0x0000002722087290 */ /* 0x000fc8000fffe0ff */
[----:B-1----:R-:W-:Y:S02]  /*0c30*/  UIMAD.WIDE.U32 UR52, UR8, UR12, URZ ;  /* 0x0000000c083472a5 */ /* 0x002fe4000f8e00ff */
[----:B------:R-:W-:-:S04]  /*0c40*/  UIMAD UR8, UR8, UR13, URZ ;  /* 0x0000000d080872a4 */ /* 0x000fc8000f8e02ff */
[----:B------:R-:W-:-:S06]  /*0c50*/  UIADD3 UR8, UPT, UPT, UR53, UR8, URZ ;  /* 0x0000000835087290 */ /* 0x000fcc000fffe0ff */
[----:B------:R-:W-:-:S07]  /*0c60*/  MOV R3, UR8 ;  /* 0x0000000800037c02 */ /* 0x000fce0008000f00 */
.L_x_1421:
        /* <DEDUP_REMOVED lines=28> */
.L_x_1422:
[----:B------:R-:W-:Y:S02]  /*0e30*/  UIMAD.WIDE.U32 UR10, UR58, UR17, URZ ;  /* 0x000000113a0a72a5 */ /* 0x000fe4000f8e00ff */
[----:B------:R-:W-:-:S04]  /*0e40*/  UIMAD UR8, UR59, UR17, URZ ;  /* 0x000000113b0872a4 */ /* 0x000fc8000f8e02ff */
[----:B------:R-:W-:-:S12]  /*0e50*/  UIADD3 UR8, UPT, UPT, UR11, UR8, URZ ;  /* 0x000000080b087290 */ /* 0x000fd8000fffe0ff */
.L_x_1423:
        /* <DEDUP_REMOVED lines=20> */
.L_x_1424:
[----:B------:R-:W1:Y:S01]  /*0fa0*/  LDCU UR59, c[0x0][0x434] ;  /* 0x00008680ff3b77ac */ /* 0x000e620008000800 */
[----:B------:R-:W-:-:S04]  /*0fb0*/  UIMAD UR9, UR38, UR16, UR23 ;  /* 0x00000010260972a4 */ /* 0x000fc8000f8e0217 */
[----:B-1----:R-:W-:Y:S02]  /*0fc0*/  UIMAD UR59, UR9, UR59, URZ ;  /* 0x0000003b093b72a4 */ /* 0x002fe4000f8e02ff */
.L_x_1425:
        /* <DEDUP_REMOVED lines=11> */
.L_x_1426:
[----:B------:R-:W1:Y:S01]  /*1080*/  LDCU UR58, c[0x0][0x444] ;  /* 0x00008880ff3a77ac */ /* 0x000e620008000800 */
[----:B------:R-:W-:-:S04]  /*1090*/  UIMAD UR9, UR38, UR16, UR23 ;  /* 0x00000010260972a4 */ /* 0x000fc8000f8e0217 */
[----:B-1----:R-:W-:-:S12]  /*10a0*/  UIMAD UR58, UR9, UR58, URZ ;  /* 0x0000003a093a72a4 */ /* 0x002fd8000f8e02ff */
.L_x_1427:
        /* <DEDUP_REMOVED lines=15> */
[----:B------:R-:W-:Y:S02]  /*11a0*/  ULEA.HI UR8, UR8, UR9, URZ, 0x7 ;  /* 0x0000000908087291 */ /* 0x000fe4000f8f38ff */
[----:B---3--:R-:W-:Y:S01]  /*11b0*/  UIMAD.WIDE UR60, UR59, 0x4, UR60 ;  /* 0x000000043b3c78a5 */ /* 0x008fe2000f8e023c */
[C---:B--2---:R-:W-:Y:S01]  /*11c0*/  IMAD.SHL.U32 R15, R0.reuse, 0x8, RZ ;  /* 0x00000008000f7824 */ /* 0x044fe200078e00ff */
[----:B------:R-:W-:Y:S01]  /*11d0*/  USHF.R.S32.HI UR49, URZ, 0x7, UR8 ;  /* 0x00000007ff317899 */ /* 0x000fe20008011408 */
[----:B------:R-:W-:Y:S02]  /*11e0*/  SHF.R.U32.HI R16, RZ, 0x2, R0 ;  /* 0x00000002ff107819 */ /* 0x000fe40000011600 */
[----:B------:R-:W-:Y:S01]  /*11f0*/  LOP3.LUT R5, R0, 0x1f, RZ, 0xc0, !PT ;  /* 0x0000001f00057812 */ /* 0x000fe200078ec0ff */
[----:B------:R-:W-:Y:S01]  /*1200*/  UISETP.LT.AND UP0, UPT, URZ, UR49, UPT ;  /* 0x00000031ff00728c */ /* 0x000fe2000bf01270 */
[----:B------:R-:W-:Y:S02]  /*1210*/  LOP3.LUT R20, R15, 0x18, RZ, 0xc0, !PT ;  /* 0x000000180f147812 */ /* 0x000fe400078ec0ff */
[----:B------:R-:W1:Y:S02]  /*1220*/  LDCU.128 UR8, c[0x0][0x590] ;  /* 0x0000b200ff0877ac */ /* 0x000e640008000c00 */
[----:B------:R-:W-:Y:S01]  /*1230*/  IADD3 R8, P0, PT, R20, UR62, RZ ;  /* 0x0000003e14087c10 */ /* 0x000fe2000ff1e0ff */
[----:B------:R-:W2:Y:S04]  /*1240*/  LDCU.64 UR62, c[0x0][0x5e8] ;  /* 0x0000bd00ff3e77ac */ /* 0x000ea80008000a00 */
        /* <DEDUP_REMOVED lines=9> */
[----:B--2---:R-:W-:Y:S01]  /*12e0*/  UIMAD.WIDE UR62, UR58, 0x4, UR62 ;  /* 0x000000043a3e78a5 */ /* 0x004fe2000f8e023e */
[----:B------:R-:W1:Y:S02]  /*12f0*/  LDC.64 R8, c[0x0][0x3b0] ;  /* 0x0000ec00ff087b82 */ /* 0x000e640000000a00 */
[----:B------:R-:W-:Y:S01]  /*1300*/  IMAD.U32 R12, RZ, RZ, UR11 ;  /* 0x0000000bff0c7e24 */ /* 0x000fe2000f8e00ff */
[----:B------:R-:W-:Y:S01]  /*1310*/  IADD3 R7, PT, PT, R7, UR17, RZ ;  /* 0x0000001107077c10 */ /* 0x000fe2000fffe0ff */
[----:B------:R-:W2:Y:S02]  /*1320*/  LDCU.64 UR10, c[0x0][0x550] ;  /* 0x0000aa00ff0a77ac */ /* 0x000ea40008000a00 */
[----:B------:R-:W-:-:S02]  /*1330*/  IMAD.WIDE.U32 R10, R10, UR23, R6 ;  /* 0x000000170a0a7c25 */ /* 0x000fc4000f8e0006 */
[----:B------:R-:W3:Y:S01]  /*1340*/  LDCU.64 UR16, c[0x0][0x3c8] ;  /* 0x00007900ff1077ac */ /* 0x000ee20008000a00 */
[----:B------:R-:W4:Y:S01]  /*1350*/  LDC.64 R6, c[0x0][0x5f8] ;  /* 0x00017e00ff067b82 */ /* 0x000f220000000a00 */
        /* <DEDUP_REMOVED lines=10> */
[----:B---3--:R-:W-:Y:S01]  /*1400*/  IMAD.U32 R22, RZ, RZ, UR16 ;  /* 0x00000010ff167e24 */ /* 0x008fe2000f8e00ff */
[----:B------:R-:W-:Y:S01]  /*1410*/  USHF.L.U32 UR45, UR8, 0x6, URZ ;  /* 0x00000006082d7899 */ /* 0x000fe200080006ff */
[----:B----4-:R-:W-:Y:S01]  /*1420*/  IMAD.WIDE.U32 R24, R6, UR21, RZ ;  /* 0x0000001506187c25 */ /* 0x010fe2000f8e00ff */
        /* <DEDUP_REMOVED lines=10> */
[----:B------:R-:W-:Y:S02]  /*14d0*/  SHF.R.S32.HI R5, RZ, 0x1f, R5 ;  /* 0x0000001fff057819 */ /* 0x000fe40000011405 */
        /* <DEDUP_REMOVED lines=9> */
[----:B------:R-:W-:Y:S01]  /*1570*/  IMAD R118, R16, R9, R11 ;  /* 0x0000000910767224 */ /* 0x000fe200078e020b */
[----:B-1----:R-:W-:Y:S01]  /*1580*/  LEA R128, P0, R6, UR16, 0x2 ;  /* 0x0000001006807c11 */ /* 0x002fe2000f8010ff */
[----:B------:R-:W-:Y:S01]  /*1590*/  UMOV UR16, UR62 ;  /* 0x0000003e00107c82 */ /* 0x000fe20008000000 */
[----:B--2---:R-:W-:Y:S02]  /*15a0*/  LEA R119, P1, R10, UR8, 0x1 ;  /* 0x000000080a777c11 */ /* 0x004fe4000f8208ff */
[----:B------:R-:W-:Y:S01]  /*15b0*/  LEA.HI.X R129, R6, UR17, R5, 0x2, P0 ;  /* 0x0000001106817c11 */ /* 0x000fe200080f1405 */
[----:B------:R-:W-:Y:S01]  /*15c0*/  UMOV UR17, UR63 ;  /* 0x0000003f00117c82 */ /* 0x000fe20008000000 */
[----:B------:R-:W-:Y:S02]  /*15d0*/  IADD3 R13, P0, PT, R16, 0x40, RZ ;  /* 0x00000040100d7810 */ /* 0x000fe40007f1e0ff */
[----:B------:R-:W-:Y:S01]  /*15e0*/  SHF.L.U64.HI R5, R8, 0x6, R9 ;  /* 0x0000000608057819 */ /* 0x000fe20000010209 */
[----:B------:R-:W-:Y:S01]  /*15f0*/  VIADD R9, R16, 0x40 ;  /* 0x0000004010097836 */ /* 0x000fe20000000000 */
[----:B------:R-:W-:-:S02]  /*1600*/  LEA.HI.X R118, R10, UR9, R118, 0x1, P1 ;  /* 0x000000090a767c11 */ /* 0x000fc400088f0c76 */
        /* <DEDUP_REMOVED lines=16> */
.L_x_1429:
[----:B------:R-:W1:Y:S01]  /*1710*/  LDCU.64 UR12, c[0x0][0x5c0] ;  /* 0x0000b800ff0c77ac */ /* 0x000e620008000a00 */
[----:B------:R-:W-:-:S04]  /*1720*/  UIADD3 UR8, UPT, UPT, UR34, UR39, URZ ;  /* 0x0000002722087290 */ /* 0x000fc8000fffe0ff */
[----:B-1----:R-:W-:Y:S02]  /*1730*/  UIMAD.WIDE.U32 UR14, UR8, UR12, URZ ;  /* 0x0000000c080e72a5 */ /* 0x002fe4000f8e00ff */
[----:B------:R-:W-:-:S04]  /*1740*/  UIMAD UR8, UR8, UR13, URZ ;  /* 0x0000000d080872a4 */ /* 0x000fc8000f8e02ff */
[----:B------:R-:W-:-:S06]  /*1750*/  UIADD3 UR8, UPT, UPT, UR15, UR8, URZ ;  /* 0x000000080f087290 */ /* 0x000fcc000fffe0ff */
[----:B------:R-:W-:Y:S02]  /*1760*/  MOV R4, UR8 ;  /* 0x0000000800047c02 */ /* 0x000fe40008000f00 */
.L_x_1430:
        /* <DEDUP_REMOVED lines=12> */
.L_x_1431:
[----:B------:R-:W1:Y:S01]  /*1830*/  LDCU.64 UR10, c[0x0][0x5c8] ;  /* 0x0000b900ff0a77ac */ /* 0x000e620008000a00 */
[----:B------:R-:W-:-:S04]  /*1840*/  UIADD3 UR34, UPT, UPT, UR34, UR39, URZ ;  /* 0x0000002722227290 */ /* 0x000fc8000fffe0ff */
[----:B-1----:R-:W-:Y:S02]  /*1850*/  UIMAD.WIDE.U32 UR16, UR34, UR10, URZ ;  /* 0x0000000a221072a5 */ /* 0x002fe4000f8e00ff */
[----:B------:R-:W-:-:S04]  /*1860*/  UIMAD UR34, UR34, UR11, URZ ;  /* 0x0000000b222272a4 */ /* 0x000fc8000f8e02ff */
[----:B------:R-:W-:-:S06]  /*1870*/  UIADD3 UR34, UPT, UPT, UR17, UR34, URZ ;  /* 0x0000002211227290 */ /* 0x000fcc000fffe0ff */
[----:B------:R-:W-:Y:S02]  /*1880*/  MOV R0, UR34 ;  /* 0x0000002200007c02 */ /* 0x000fe40008000f00 */
.L_x_1432:
        /* <DEDUP_REMOVED lines=33> */
.L_x_1434:
[----:B------:R-:W-:Y:S05]  /*1aa0*/  BSYNC.RECONVERGENT B0 ;  /* 0x0000000000007941 */ /* 0x000fea0003800200 */
.L_x_1433:
[----:B------:R-:W3:Y:S01]  /*1ab0*/  LDCU.64 UR8, c[0x0][0x5e0] ;  /* 0x0000bc00ff0877ac */ /* 0x000ee20008000a00 */
[----:B-1----:R-:W-:Y:S01]  /*1ac0*/  MOV R2, UR10 ;  /* 0x0000000a00027c02 */ /* 0x002fe20008000f00 */
[----:B------:R-:W-:-:S04]  /*1ad0*/  UIMAD UR43, UR43, UR10, URZ ;  /* 0x0000000a2b2b72a4 */ /* 0x000fc8000f8e02ff */
[----:B------:R-:W-:Y:S01]  /*1ae0*/  IMAD.WIDE.U32 R20, R2, UR40, R20 ;  /* 0x0000002802147c25 */ /* 0x000fe2000f8e0014 */
[----:B------:R-:W-:Y:S01]  /*1af0*/  UIMAD UR43, UR40, UR11, UR43 ;  /* 0x0000000b282b72a4 */ /* 0x000fe2000f8e022b */
[----:B------:R-:W1:Y:S01]  /*1b00*/  @!P2 LDC.64 R2, c[0x0][0x568] ;  /* 0x00015a00ff02ab82 */ /* 0x000e620000000a00 */
        /* <DEDUP_REMOVED lines=23> */
.L_x_1428:
[----:B------:R-:W-:Y:S01]  /*1c80*/  IMAD.U32 R7, RZ, RZ, UR14 ;  /* 0x0000000eff077e24 */ /* 0x000fe2000f8e00ff */
[----:B------:R-:W-:Y:S01]  /*1c90*/  UIMAD UR44, UR53, -0x80, UR42 ;  /* 0xffffff80352c78a4 */ /* 0x000fe2000f8e022a */
[----:B------:R-:W-:Y:S01]  /*1ca0*/  IMAD.U32 R6, RZ, RZ, UR12 ;  /* 0x0000000cff067e24 */ /* 0x000fe2000f8e00ff */
[----:B------:R-:W-:Y:S01]  /*1cb0*/  UIMAD UR8, UR43, UR14, URZ ;  /* 0x0000000e2b0872a4 */ /* 0x000fe2000f8e02ff */
[--C-:B------:R-:W-:Y:S01]  /*1cc0*/  IMAD.WIDE.U32 R22, R7, UR40, R20.reuse ;  /* 0x0000002807167c25 */ /* 0x100fe2000f8e0014 */
[----:B------:R-:W-:Y:S01]  /*1cd0*/  UIMAD UR43, UR43, UR12, URZ ;  /* 0x0000000c2b2b72a4 */ /* 0x000fe2000f8e02ff */
[----:B------:R-:W-:Y:S01]  /*1ce0*/  LOP3.LUT R10, R15, 0xd8, RZ, 0xc0, !PT ;  /* 0x000000d80f0a7812 */ /* 0x000fe200078ec0ff */
[----:B------:R-:W-:Y:S01]  /*1cf0*/  @P5 BAR.SYNC.DEFER_BLOCKING 0x0 ;  /* 0x0000000000005b1d */ /* 0x000fe20000010000 */
[----:B------:R-:W-:Y:S01]  /*1d00*/  IMAD.WIDE.U32 R20, R6, UR40, R20 ;  /* 0x0000002806147c25 */ /* 0x000fe2000f8e0014 */
[----:B------:R-:W-:Y:S01]  /*1d10*/  UIMAD UR43, UR40, UR13, UR43 ;  /* 0x0000000d282b72a4 */ /* 0x000fe2000f8e022b */
[--C-:B------:R-:W-:Y:S01]  /*1d20*/  LOP3.LUT R7, R10, 0x18, R0.reuse, 0x78, !PT ;  /* 0x000000180a077812 */ /* 0x100fe200078e7800 */
[----:B------:R-:W-:Y:S01]  /*1d30*/  UIMAD UR8, UR40, UR15, UR8 ;  /* 0x0000000f280872a4 */ /* 0x000fe2000f8e0208 */
[----:B------:R-:W-:Y:S01]  /*1d40*/  ISETP.GE.AND P1, PT, R9, UR44, PT ;  /* 0x0000002c09007c0c */ /* 0x000fe2000bf26270 */
[----:B------:R-:W1:Y:S01]  /*1d50*/  LDCU.64 UR10, c[0x0][0x3d0] ;  /* 0x00007a00ff0a77ac */ /* 0x000e620008000a00 */
[----:B------:R-:W-:Y:S01]  /*1d60*/  IADD3 R6, P0, PT, R20, UR52, RZ ;  /* 0x0000003414067c10 */ /* 0x000fe2000ff1e0ff */
[----:B------:R-:W-:Y:S01]  /*1d70*/  IMAD.MOV.U32 R125, RZ, RZ, 0x7f800000 ;  /* 0x7f800000ff7d7424 */ /* 0x000fe200078e00ff */
[----:B------:R-:W-:Y:S01]  /*1d80*/  IADD3 R26, P3, PT, R22, UR46, RZ ;  /* 0x0000002e161a7c10 */ /* 0x000fe2000ff7e0ff */
[----:B------:R-:W-:Y:S01]  /*1d90*/  UIADD3 UR38, UPT, UPT, -UR40, UR31, URZ ;  /* 0x0000001f28267290 */ /* 0x000fe2000fffe1ff */
[----:B------:R-:W-:Y:S01]  /*1da0*/  LOP3.LUT R15, R7, 0x1f20, R15, 0xf8, !PT ;  /* 0x00001f20070f7812 */ /* 0x000fe200078ef80f */
[----:B------:R-:W-:Y:S01]  /*1db0*/  ULOP3.LUT UR40, UR53, 0x80000001, URZ, 0xc0, !UPT ;  /* 0x8000000135287892 */ /* 0x000fe2000f8ec0ff */
[----:B------:R-:W-:Y:S01]  /*1dc0*/  IADD3.X R7, PT, PT, R3, UR43, R21, P0, !PT ;  /* 0x0000002b03077c10 */ /* 0x000fe200087fe415 */
[----:B------:R-:W-:Y:S01]  /*1dd0*/  IMAD.U32 R3, RZ, RZ, UR55 ;  /* 0x00000037ff037e24 */ /* 0x000fe2000f8e00ff */
[----:B------:R-:W-:Y:S01]  /*1de0*/  ISETP.GE.AND P0, PT, R16, UR44, PT ;  /* 0x0000002c10007c0c */ /* 0x000fe2000bf06270 */
[----:B------:R-:W-:Y:S01]  /*1df0*/  UISETP.NE.AND UP0, UPT, UR40, 0x1, UPT ;  /* 0x000000012800788c */ /* 0x000fe2000bf05270 */
[----:B------:R-:W-:Y:S01]  /*1e00*/  IADD3.X R27, PT, PT, R2, UR8, R23, P3, !PT ;  /* 0x00000008021b7c10 */ /* 0x000fe20009ffe417 */
[----:B------:R-:W-:Y:S01]  /*1e10*/  IMAD.U32 R2, RZ, RZ, UR45 ;  /* 0x0000002dff027e24 */ /* 0x000fe2000f8e00ff */
[----:B------:R-:W-:Y:S01]  /*1e20*/  ISETP.GE.AND P2, PT, R9, UR38, PT ;  /* 0x0000002609007c0c */ /* 0x000fe2000bf46270 */
[----:B------:R-:W2:Y:S01]  /*1e30*/  LDCU.64 UR8, c[0x0][0x3d8] ;  /* 0x00007b00ff0877ac */ /* 0x000ea20008000a00 */
[----:B------:R-:W-:Y:S01]  /*1e40*/  SHF.R.U32.HI R10, RZ, 0x1, R0 ;  /* 0x00000001ff0a7819 */ /* 0x000fe20000011600 */
[----:B------:R-:W-:Y:S01]  /*1e50*/  IMAD.U32 R9, RZ, RZ, UR45 ;  /* 0x0000002dff097e24 */ /* 0x000fe2000f8e00ff */
[----:B------:R-:W-:Y:S01]  /*1e60*/  @!P1 LEA R24, P3, R8, R119, 0x1 ;  /* 0x0000007708189211 */ /* 0x000fe200078608ff */
[----:B-1----:R-:W-:Y:S01]  /*1e70*/  IMAD R22, R4, UR10, RZ ;  /* 0x0000000a04167c24 */ /* 0x002fe2000f8e02ff */
[----:B------:R-:W-:Y:S01]  /*1e80*/  @!P1 LEA R2, P4, R2, R121, 0x1 ;  /* 0x0000007902029211 */ /* 0x000fe200078808ff */
[----:B------:R-:W-:Y:S01]  /*1e90*/  IMAD.WIDE.U32 R26, R18, UR10, R26 ;  /* 0x0000000a121a7c25 */ /* 0x000fe2000f8e001a */
[----:B------:R-:W-:Y:S01]  /*1ea0*/  LOP3.LUT R126, R10, 0x30, RZ, 0xc0, !PT ;  /* 0x000000300a7e7812 */ /* 0x000fe200078ec0ff */
[----:B------:R-:W-:Y:S01]  /*1eb0*/  USEL UR10, URZ, 0x2000, UP0 ;  /* 0x00002000ff0a7887 */ /* 0x000fe20008000000 */
[----:B------:R-:W-:Y:S01]  /*1ec0*/  @!P1 LEA.HI.X R25, R8, R118, R5, 0x1, P3 ;  /* 0x0000007608199211 */ /* 0x000fe200018f0c05 */
[----:B------:R-:W-:Y:S01]  /*1ed0*/  @!P0 IMAD.MOV.U32 R8, RZ, RZ, R121 ;  /* 0x000000ffff088224 */ /* 0x000fe200078e0079 */
[----:B------:R-:W-:Y:S01]  /*1ee0*/  @!P1 LEA.HI.X R3, R9, R120, R3, 0x1, P4 ;  /* 0x0000007809039211 */ /* 0x000fe200020f0c03 */
[----:B------:R-:W-:Y:S01]  /*1ef0*/  @!P0 IMAD.MOV.U32 R9, RZ, RZ, R120 ;  /* 0x000000ffff098224 */ /* 0x000fe200078e0078 */
[----:B------:R-:W-:Y:S01]  /*1f00*/  ISETP.GE.AND P3, PT, R16, UR38, PT ;  /* 0x0000002610007c0c */ /* 0x000fe2000bf66270 */
[----:B------:R-:W-:Y:S01]  /*1f10*/  IMAD R22, R18, UR11, R22 ;  /* 0x0000000b12167c24 */ /* 0x000fe2000f8e0216 */
[----:B------:R-:W-:Y:S01]  /*1f20*/  LEA R15, R15, UR24, 0x1 ;  /* 0x000000180f0f7c11 */ /* 0x000fe2000f8e08ff */
[----:B------:R-:W-:Y:S01]  /*1f30*/  @!P2 IMAD R12, R11, UR14, RZ ;  /* 0x0000000e0b0cac24 */ /* 0x000fe2000f8e02ff */
[----:B------:R-:W-:Y:S01]  /*1f40*/  LOP3.LUT R126, R126, 0x7, R16, 0xf8, !PT ;  /* 0x000000077e7e7812 */ /* 0x000fe200078ef810 */
[----:B--2---:R-:W-:-:S02]  /*1f50*/  IMAD R20, R4, UR8, RZ ;  /* 0x0000000804147c24 */ /* 0x004fc4000f8e02ff */
[----:B------:R-:W-:Y:S01]  /*1f60*/  IMAD.MOV.U32 R124, RZ, RZ, 0x7f800000 ;  /* 0x7f800000ff7c7424 */ /* 0x000fe200078e00ff */
[----:B------:R-:W-:Y:S01]  /*1f70*/  @!PT LDS RZ, [RZ] ;  /* 0x00000000fffff984 */ /* 0x000fe20000000800 */
[----:B------:R-:W-:Y:S01]  /*1f80*/  @!PT LDS RZ, [RZ] ;  /* 0x00000000fffff984 */ /* 0x000fe20000000800 */
[----:B------:R-:W-:Y:S01]  /*1f90*/  @!PT LDS RZ, [RZ] ;  /* 0x00000000fffff984 */ /* 0x000fe20000000800 */
[----:B------:R1:W-:Y:S01]  /*1fa0*/  @!P0 LDGSTS.E.BYPASS.LTC128B.128 [R15+0x4000], desc[UR32][R8.64] ;  /* 0x04000000080f8fae */ /* 0x0003e2000b981a20 */
[----:B------:R-:W-:Y:S01]  /*1fb0*/  VIADD R127, R15, UR10 ;  /* 0x0000000a0f7f7c36 */ /* 0x000fe20008000000 */
[----:B------:R-:W-:Y:S01]  /*1fc0*/  LOP3.LUT R5, R126, 0x40, RZ, 0xfc, !PT ;  /* 0x000000407e057812 */ /* 0x000fe200078efcff */
[C---:B------:R-:W-:Y:S01]  /*1fd0*/  IMAD R20, R18.reuse, UR9, R20 ;  /* 0x0000000912147c24 */ /* 0x040fe2000f8e0214 */
[----:B------:R2:W-:Y:S01]  /*1fe0*/  @P0 STS.128 [R15+0x4000], RZ ;  /* 0x004000ff0f000388 */ /* 0x0005e20000000c00 */
[----:B------:R-:W-:Y:S01]  /*1ff0*/  IMAD.WIDE.U32 R18, R18, UR8, R6 ;  /* 0x0000000812127c25 */ /* 0x000fe2000f8e0006 */
[----:B------:R-:W-:Y:S01]  /*2000*/  ISETP.GE.AND P5, PT, R5, UR44, PT ;  /* 0x0000002c05007c0c */ /* 0x000fe2000bfa6270 */
[----:B------:R-:W3:Y:S01]  /*2010*/  @!P3 LDC.64 R6, c[0x0][0x390] ;  /* 0x0000e400ff06bb82 */ /* 0x000ee20000000a00 */
[----:B------:R2:W-:Y:S01]  /*2020*/  @P1 STS.128 [R15+0x5000], RZ ;  /* 0x005000ff0f001388 */ /* 0x0005e20000000c00 */
[----:B------:R-:W-:-:S02]  /*2030*/  IMAD.IADD R23, R27, 0x1, R22 ;  /* 0x000000011b177824 */ /* 0x000fc400078e0216 */
[----:B------:R-:W-:Y:S01]  /*2040*/  IMAD.MOV.U32 R123, RZ, RZ, 0x7f800000 ;  /* 0x7f800000ff7b7424 */ /* 0x000fe200078e00ff */
[----:B------:R-:W-:Y:S01]  /*2050*/  @!PT LDS RZ, [RZ] ;  /* 0x00000000fffff984 */ /* 0x000fe20000000800 */
[----:B------:R-:W-:Y:S01]  /*2060*/  @!PT LDS RZ, [RZ] ;  /* 0x00000000fffff984 */ /* 0x000fe20000000800 */
[----:B------:R-:W-:Y:S01]  /*2070*/  @!PT LDS RZ, [RZ] ;  /* 0x00000000fffff984 */ /* 0x000fe20000000800 */
[----:B------:R4:W-:Y:S01]  /*2080*/  @!P1 LDGSTS.E.BYPASS.LTC128B.128 [R15+0x5000], desc[UR32][R2.64] ;  /* 0x05000000020f9fae */ /* 0x0009e2000b981a20 */
[----:B------:R-:W-:Y:S02]  /*2090*/  @!P3 IMAD.MOV.U32 R22, RZ, RZ, R26 ;  /* 0x000000ffff16b224 */ /* 0x000fe400078e001a */
[----:B------:R-:W-:Y:S01]  /*20a0*/  IMAD.MOV.U32 R122, RZ, RZ, 0x7f800000 ;  /* 0x7f800000ff7a7424 */ /* 0x000fe200078e00ff */
[----:B------:R-:W2:Y:S01]  /*20b0*/  @!P2 LDC.64 R4, c[0x0][0x388] ;  /* 0x0000e200ff04ab82 */ /* 0x000ea20000000a00 */
[--C-:B------:R-:W-:Y:S02]  /*20c0*/  @!P2 IMAD.MOV.U32 R27, RZ, RZ, R23.reuse ;  /* 0x000000ffff1ba224 */ /* 0x100fe400078e0017 */
[----:B------:R-:W-:Y:S01]  /*20d0*/  IMAD.MOV.U32 R113, RZ, RZ, 0x20 ;  /* 0x00000020ff717424 */ /* 0x000fe200078e00ff */
[----:B------:R-:W-:Y:S01]  /*20e0*/  CS2R R94, SRZ ;  /* 0x00000000005e7805 */ /* 0x000fe2000001ff00 */
[----:B------:R-:W-:Y:S01]  /*20f0*/  IMAD.IADD R21, R19, 0x1, R20 ;  /* 0x0000000113157824 */ /* 0x000fe200078e0214 */
[----:B------:R-:W-:Y:S01]  /*2100*/  CS2R R92, SRZ ;  /* 0x00000000005c7805 */ /* 0x000fe2000001ff00 */
[----:B------:R-:W-:Y:S01]  /*2110*/  @!P3 IMAD.WIDE.U32 R22, R16, UR14, R22 ;  /* 0x0000000e1016bc25 */ /* 0x000fe2000f8e0016 */
[----:B------:R-:W-:-:S02]  /*2120*/  CS2R R98, SRZ ;  /* 0x0000000000627805 */ /* 0x000fc4000001ff00 */
[----:B------:R-:W-:Y:S02]  /*2130*/  CS2R R96, SRZ ;  /* 0x0000000000607805 */ /* 0x000fe4000001ff00 */
[----:B------:R-:W-:Y:S01]  /*2140*/  CS2R R90, SRZ ;  /* 0x00000000005a7805 */ /* 0x000fe2000001ff00 */
[----:B-1----:R-:W-:Y:S01]  /*2150*/  VIADD R8, R126, 0x8 ;  /* 0x000000087e087836 */ /* 0x002fe20000000000 */
[----:B------:R-:W-:Y:S01]  /*2160*/  CS2R R88, SRZ ;  /* 0x0000000000587805 */ /* 0x000fe2000001ff00 */
[----:B------:R-:W-:Y:S01]  /*2170*/  @!P3 IMAD.MOV.U32 R20, RZ, RZ, R18 ;  /* 0x000000ffff14b224 */ /* 0x000fe200078e0012 */
[----:B------:R-:W-:Y:S01]  /*2180*/  CS2R R86, SRZ ;  /* 0x0000000000567805 */ /* 0x000fe2000001ff00 */
[----:B------:R-:W-:Y:S01]  /*2190*/  @!P2 IMAD.MOV.U32 R19, RZ, RZ, R21 ;  /* 0x000000ffff13a224 */ /* 0x000fe200078e0015 */
[----:B------:R-:W-:Y:S01]  /*21a0*/  ISETP.GE.AND P6, PT, R8, UR44, PT ;  /* 0x0000002c08007c0c */ /* 0x000fe2000bfc6270 */
[C---:B------:R-:W-:Y:S01]  /*21b0*/  @!P3 IMAD R14, R16.reuse, UR15, R23 ;  /* 0x0000000f100ebc24 */ /* 0x040fe2000f8e0217 */
[----:B------:R-:W1:Y:S01]  /*21c0*/  @!P3 LDC.64 R8, c[0x0][0x388] ;  /* 0x0000e200ff08bb82 */ /* 0x000e620000000a00 */
[----:B------:R-:W-:Y:S01]  /*21d0*/  @!P3 IMAD.WIDE.U32 R20, R16, UR12, R20 ;  /* 0x0000000c1014bc25 */ /* 0x000fe2000f8e0014 */
[----:B------:R-:W-:-:S02]  /*21e0*/  CS2R R84, SRZ ;  /* 0x0000000000547805 */ /* 0x000fc4000001ff00 */
[----:B------:R-:W-:Y:S02]  /*21f0*/  CS2R R78, SRZ ;  /* 0x00000000004e7805 */ /* 0x000fe4000001ff00 */
[----:B------:R-:W-:Y:S01]  /*2200*/  CS2R R76, SRZ ;  /* 0x00000000004c7805 */ /* 0x000fe2000001ff00 */
[----:B----4-:R-:W-:Y:S01]  /*2210*/  @!P0 IMAD.MOV.U32 R2, RZ, RZ, R119 ;  /* 0x000000ffff028224 */ /* 0x010fe200078e0077 */
[----:B------:R-:W-:Y:S01]  /*2220*/  CS2R R82, SRZ ;  /* 0x0000000000527805 */ /* 0x000fe2000001ff00 */
[----:B------:R-:W-:Y:S01]  /*2230*/  @!P0 IMAD.MOV.U32 R3, RZ, RZ, R118 ;  /* 0x000000ffff038224 */ /* 0x000fe200078e0076 */
[----:B------:R-:W-:Y:S01]  /*2240*/  CS2R R80, SRZ ;  /* 0x0000000000507805 */ /* 0x000fe2000001ff00 */
[----:B------:R-:W-:Y:S01]  /*2250*/  @!P2 IMAD R11, R11, UR12, RZ ;  /* 0x0000000c0b0bac24 */ /* 0x000fe2000f8e02ff */
[----:B------:R-:W-:Y:S01]  /*2260*/  CS2R R74, SRZ ;  /* 0x00000000004a7805 */ /* 0x000fe2000001ff00 */
[C---:B------:R-:W-:Y:S01]  /*2270*/  @!P2 IMAD R12, R13.reuse, UR15, R12 ;  /* 0x0000000f0d0cac24 */ /* 0x040fe2000f8e020c */
[----:B------:R4:W-:Y:S01]  /*2280*/  @!P0 LDGSTS.E.BYPASS.LTC128B.128 [R127], desc[UR32][R2.64] ;  /* 0x00000000027f8fae */ /* 0x0009e2000b981a20 */
[C---:B------:R-:W-:Y:S01]  /*2290*/  @!P2 IMAD.WIDE.U32 R26, R13.reuse, UR14, R26 ;  /* 0x0000000e0d1aac25 */ /* 0x040fe2000f8e001a */
[----:B------:R-:W4:Y:S02]  /*22a0*/  LDCU UR14, c[0x0][0x590] ;  /* 0x0000b200ff0e77ac */ /* 0x000f240008000800 */
[----:B------:R1:W-:Y:S01]  /*22b0*/  @P0 STS.128 [R127], RZ ;  /* 0x000000ff7f000388 */ /* 0x0003e20000000c00 */
[----:B------:R-:W-:Y:S01]  /*22c0*/  @!P3 IMAD R16, R16, UR13, R21 ;  /* 0x0000000d1010bc24 */ /* 0x000fe2000f8e0215 */
[----:B------:R-:W-:Y:S01]  /*22d0*/  CS2R R72, SRZ ;  /* 0x0000000000487805 */ /* 0x000fe2000001ff00 */
[C---:B------:R-:W-:Y:S01]  /*22e0*/  @!P2 IMAD R11, R13.reuse, UR13, R11 ;  /* 0x0000000d0d0bac24 */ /* 0x040fe2000f8e020b */
[----:B------:R1:W-:Y:S01]  /*22f0*/  @P1 STS.128 [R127+0x1000], RZ ;  /* 0x001000ff7f001388 */ /* 0x0003e20000000c00 */
[----:B------:R-:W-:Y:S01]  /*2300*/  @!P2 IMAD.WIDE.U32 R18, R13, UR12, R18 ;  /* 0x0000000c0d12ac25 */ /* 0x000fe2000f8e0012 */
[----:B------:R-:W-:-:S02]  /*2310*/  CS2R R70, SRZ ;  /* 0x0000000000467805 */ /* 0x000fc4000001ff00 */
[----:B------:R-:W-:Y:S02]  /*2320*/  CS2R R68, SRZ ;  /* 0x0000000000447805 */ /* 0x000fe4000001ff00 */
[----:B-1----:R-:W-:Y:S01]  /*2330*/  @!P3 LEA R8, P0, R22, R8, 0x1 ;  /* 0x000000081608b211 */ /* 0x002fe200078008ff */
[----:B------:R-:W-:Y:S01]  /*2340*/  @!PT LDS RZ, [RZ] ;  /* 0x00000000fffff984 */ /* 0x000fe20000000800 */
[----:B------:R-:W-:Y:S01]  /*2350*/  @!PT LDS RZ, [RZ] ;  /* 0x00000000fffff984 */ /* 0x000fe20000000800 */
[----:B------:R-:W-:Y:S01]  /*2360*/  @!PT LDS RZ, [RZ] ;  /* 0x00000000fffff984 */ /* 0x000fe20000000800 */
[----:B------:R-:W-:Y:S01]  /*2370*/  @!P1 LDGSTS.E.BYPASS.LTC128B.128 [R127+0x1000], desc[UR32][R24.64] ;  /* 0x01000000187f9fae */ /* 0x000fe2000b981a20 */
[----:B------:R-:W-:Y:S01]  /*2380*/  @!P2 IMAD.IADD R12, R27, 0x1, R12 ;  /* 0x000000011b0ca824 */ /* 0x000fe200078e020c */
[----:B--2---:R-:W-:Y:S01]  /*2390*/  @!P2 LEA R4, P1, R26, R4, 0x1 ;  /* 0x000000041a04a211 */ /* 0x004fe200078208ff */
[----:B------:R-:W-:Y:S01]  /*23a0*/  @!P2 IMAD.IADD R11, R19, 0x1, R11 ;  /* 0x00000001130ba824 */ /* 0x000fe200078e020b */
[----:B------:R-:W-:Y:S01]  /*23b0*/  @!P3 LEA.HI.X R9, R22, R9, R14, 0x1, P0 ;  /* 0x000000091609b211 */ /* 0x000fe200000f0c0e */
[----:B------:R-:W-:Y:S01]  /*23c0*/  IMAD.MOV.U32 R117, RZ, RZ, 0x4 ;  /* 0x00000004ff757424 */ /* 0x000fe200078e00ff */
[----:B---3--:R-:W-:Y:S01]  /*23d0*/  @!P3 LEA R6, P0, R20, R6, 0x1 ;  /* 0x000000061406b211 */ /* 0x008fe200078008ff */
[----:B------:R-:W-:Y:S01]  /*23e0*/  UIADD3 UR41, UPT, UPT, -UR51, UR41, URZ ;  /* 0x0000002933297290 */ /* 0x000fe2000fffe1ff */
[----:B------:R-:W-:Y:S01]  /*23f0*/  @!P2 LEA.HI.X R5, R26, R5, R12, 0x1, P1 ;  /* 0x000000051a05a211 */ /* 0x000fe200008f0c0c */
[----:B------:R-:W-:Y:S01]  /*2400*/  @!P3 LDGSTS.E.BYPASS.LTC128B.128 [R15+0x6000], desc[UR32][R8.64] ;  /* 0x06000000080fbfae */ /* 0x000fe2000b981a20 */
[----:B------:R-:W-:Y:S01]  /*2410*/  @!P3 LEA.HI.X R7, R20, R7, R16, 0x1, P0 ;  /* 0x000000071407b211 */ /* 0x000fe200000f0c10 */
[----:B------:R-:W-:-:S02]  /*2420*/  USHF.L.U32 UR54, UR54, 0x3, URZ ;  /* 0x0000000336367899 */ /* 0x000fc400080006ff */
[----:B------:R1:W-:Y:S01]  /*2430*/  @P3 STS.128 [R15+0x6000], RZ ;  /* 0x006000ff0f003388 */ /* 0x0003e20000000c00 */
[----:B----4-:R-:W-:Y:S01]  /*2440*/  VIADD R2, R126, 0x48 ;  /* 0x000000487e027836 */ /* 0x010fe20000000000 */
[----:B------:R-:W2:Y:S02]  /*2450*/  LDCU UR11, c[0x0][0x504] ;  /* 0x0000a080ff0b77ac */ /* 0x000ea40008000800 */
[----:B------:R1:W-:Y:S02]  /*2460*/  @P2 STS.128 [R15+0x7000], RZ ;  /* 0x007000ff0f002388 */ /* 0x0003e40000000c00 */
[----:B------:R-:W-:Y:S01]  /*2470*/  ISETP.GE.AND P4, PT, R2, UR44, PT ;  /* 0x0000002c02007c0c */ /* 0x000fe2000bf86270 */
[----:B------:R-:W3:Y:S01]  /*2480*/  LDCU UR9, c[0x0][0x508] ;  /* 0x0000a100ff0977ac */ /* 0x000ee20008000800 */
[----:B------:R-:W4:Y:S01]  /*2490*/  @!P2 LDC.64 R2, c[0x0][0x390] ;  /* 0x0000e400ff02ab82 */ /* 0x000f220000000a00 */
[----:B------:R-:W-:Y:S01]  /*24a0*/  @!PT LDS RZ, [RZ] ;  /* 0x00000000fffff984 */ /* 0x000fe20000000800 */
[----:B------:R-:W-:Y:S01]  /*24b0*/  @!PT LDS RZ, [RZ] ;  /* 0x00000000fffff984 */ /* 0x000fe20000000800 */
[----:B------:R-:W-:Y:S01]  /*24c0*/  @!PT LDS RZ, [RZ] ;  /* 0x00000000fffff984 */ /* 0x000fe20000000800 */
[----:B------:R2:W-:Y:S01]  /*24d0*/  @!P2 LDGSTS.E.BYPASS.LTC128B.128 [R15+0x7000], desc[UR32][R4.64] ;  /* 0x07000000040fafae */ /* 0x0005e2000b981a20 */
[----:B------:R-:W1:Y:S03]  /*24e0*/  LDCU UR8, c[0x0][0x3e0] ;  /* 0x00007c00ff0877ac */ /* 0x000e660008000800 */
[----:B------:R-:W-:Y:S01]  /*24f0*/  @!P3 LDGSTS.E.BYPASS.LTC128B.128 [R15+0x8000], desc[UR32][R6.64] ;  /* 0x08000000060fbfae */ /* 0x000fe2000b981a20 */
[----:B------:R-:W1:Y:S03]  /*2500*/  LDCU UR13, c[0x0][0x50c] ;  /* 0x0000a180ff0d77ac */ /* 0x000e660008000800 */
[----:B------:R1:W-:Y:S01]  /*2510*/  @P3 STS.128 [R15+0x8000], RZ ;  /* 0x008000ff0f003388 */ /* 0x0003e20000000c00 */
[----:B------:R-:W1:Y:S03]  /*2520*/  LDCU UR12, c[0x0][0x45c] ;  /* 0x00008b80ff0c77ac */ /* 0x000e660008000800 */
[----:B------:R1:W-:Y:S01]  /*2530*/  @P2 STS.128 [R15+0x9000], RZ ;  /* 0x009000ff0f002388 */ /* 0x0003e20000000c00 */
[----:B----4-:R-:W-:-:S04]  /*2540*/  @!P2 LEA R2, P0, R18, R2, 0x1 ;  /* 0x000000021202a211 */ /* 0x010fc800078008ff */
[----:B------:R-:W-:Y:S01]  /*2550*/  @!P2 LEA.HI.X R3, R18, R3, R11, 0x1, P0 ;  /* 0x000000031203a211 */ /* 0x000fe200000f0c0b */
[----:B--2---:R-:W-:Y:S01]  /*2560*/  IMAD.MOV.U32 R4, RZ, RZ, 0x4 ;  /* 0x00000004ff047424 */ /* 0x004fe200078e00ff */
[----:B------:R-:W-:-:S03]  /*2570*/  ISETP.GE.AND P0, PT, R126, UR44, PT ;  /* 0x0000002c7e007c0c */ /* 0x000fc6000bf06270 */
[----:B------:R-:W-:Y:S01]  /*2580*/  IMAD.WIDE.U32 R4, R126, R4, UR60 ;  /* 0x0000003c7e047e25 */ /* 0x000fe2000f8e0004 */
[----:B------:R-:W-:Y:S01]  /*2590*/  @!PT LDS RZ, [RZ] ;  /* 0x00000000fffff984 */ /* 0x000fe20000000800 */
[----:B------:R-:W-:Y:S01]  /*25a0*/  @!PT LDS RZ, [RZ] ;  /* 0x00000000fffff984 */ /* 0x000fe20000000800 */
[----:B------:R-:W-:Y:S01]  /*25b0*/  @!PT LDS RZ, [RZ] ;  /* 0x00000000fffff984 */ /* 0x000fe20000000800 */
[----:B------:R2:W-:Y:S04]  /*25c0*/  @!P2 LDGSTS.E.BYPASS.LTC128B.128 [R15+0x9000], desc[UR32][R2.64] ;  /* 0x09000000020fafae */ /* 0x0005e8000b981a20 */
[----:B------:R-:W0:Y:S04]  /*25d0*/  LDGDEPBAR ;  /* 0x00000000000079af */ /* 0x000e280000000000 */
[----:B------:R-:W5:Y:S04]  /*25e0*/  @!P6 LDG.E R124, desc[UR32][R4.64+0x20] ;  /* 0x00002020047ce981 */ /* 0x000f68000c1e1900 */
[----:B------:R-:W5:Y:S04]  /*25f0*/  @!P0 LDG.E R125, desc[UR32][R4.64] ;  /* 0x00000020047d8981 */ /* 0x000f68000c1e1900 */
[----:B------:R-:W5:Y:S04]  /*2600*/  @!P5 LDG.E R123, desc[UR32][R4.64+0x100] ;  /* 0x00010020047bd981 */ /* 0x000f68000c1e1900 */
[----:B------:R4:W5:Y:S01]  /*2610*/  @!P4 LDG.E R122, desc[UR32][R4.64+0x120] ;  /* 0x00012020047ac981 */ /* 0x000962000c1e1900 */
[----:B--2---:R-:W-:Y:S01]  /*2620*/  IMAD.SHL.U32 R2, R0, 0x20, RZ ;  /* 0x0000002000027824 */ /* 0x004fe200078e00ff */
[----:B------:R-:W-:-:S04]  /*2630*/  SHF.R.U32.HI R3, RZ, 0x4, R0 ;  /* 0x00000004ff037819 */ /* 0x000fc80000011600 */
[C---:B------:R-:W-:Y:S02]  /*2640*/  LOP3.LUT R112, R2.reuse, 0x20, RZ, 0xc0, !PT ;  /* 0x0000002002707812 */ /* 0x040fe400078ec0ff */
[----:B------:R-:W-:Y:S02]  /*2650*/  LOP3.LUT R3, R3, 0x8, RZ, 0xc0, !PT ;  /* 0x0000000803037812 */ /* 0x000fe400078ec0ff */
[----:B------:R-:W-:Y:S02]  /*2660*/  LOP3.LUT R6, R2, 0x120, RZ, 0xc0, !PT ;  /* 0x0000012002067812 */ /* 0x000fe400078ec0ff */
[----:B------:R-:W-:Y:S01]  /*2670*/  LOP3.LUT R3, R3, 0x10, R0, 0xf8, !PT ;  /* 0x0000001003037812 */ /* 0x000fe200078ef800 */
[C---:B----4-:R-:W-:Y:S02]  /*2680*/  IMAD.SHL.U32 R4, R0.reuse, 0x10, RZ ;  /* 0x0000001000047824 */ /* 0x050fe400078e00ff */
[----:B------:R-:W-:-:S03]  /*2690*/  IMAD.SHL.U32 R5, R0, 0x4, RZ ;  /* 0x0000000400057824 */ /* 0x000fc600078e00ff */
[--C-:B------:R-:W-:Y:S02]  /*26a0*/  LOP3.LUT R112, R112, 0x3800, R4.reuse, 0xf8, !PT ;  /* 0x0000380070707812 */ /* 0x100fe400078ef804 */
[----:B------:R-:W-:Y:S02]  /*26b0*/  LOP3.LUT R5, R5, 0x18, RZ, 0xc0, !PT ;  /* 0x0000001805057812 */ /* 0x000fe400078ec0ff */
[--C-:B------:R-:W-:Y:S02]  /*26c0*/  LOP3.LUT R6, R6, 0x600, R4.reuse, 0xf8, !PT ;  /* 0x0000060006067812 */ /* 0x100fe400078ef804 */
[----:B------:R-:W-:Y:S02]  /*26d0*/  LOP3.LUT R112, R112, 0x100, R4, 0xf8, !PT ;  /* 0x0000010070707812 */ /* 0x000fe400078ef804 */
[--C-:B------:R-:W-:Y:S02]  /*26e0*/  LOP3.LUT R4, R5, 0xc0, R2.reuse, 0xf8, !PT ;  /* 0x000000c005047812 */ /* 0x100fe400078ef802 */
[----:B------:R-:W-:-:S02]  /*26f0*/  LOP3.LUT R3, R3, 0xc0, R2, 0xf8, !PT ;  /* 0x000000c003037812 */ /* 0x000fc400078ef802 */
[----:B------:R-:W-:Y:S02]  /*2700*/  LOP3.LUT P0, RZ, R0, 0x4, RZ, 0xc0, !PT ;  /* 0x0000000400ff7812 */ /* 0x000fe4000780c0ff */
[C---:B------:R-:W-:Y:S02]  /*2710*/  LOP3.LUT R10, R4.reuse, 0x8, R10, 0x78, !PT ;  /* 0x00000008040a7812 */ /* 0x040fe400078e780a */
[----:B------:R-:W-:Y:S02]  /*2720*/  LOP3.LUT R0, R4, 0x8, R0, 0x78, !PT ;  /* 0x0000000804007812 */ /* 0x000fe400078e7800 */
[----:B------:R-:W-:Y:S02]  /*2730*/  LOP3.LUT R5, R3, R5, RZ, 0x3c, !PT ;  /* 0x0000000503057212 */ /* 0x000fe400078e3cff */
[----:B------:R-:W-:Y:S02]  /*2740*/  LOP3.LUT R3, R6, R10, RZ, 0xfc, !PT ;  /* 0x0000000a06037212 */ /* 0x000fe400078efcff */
[----:B------:R-:W-:-:S02]  /*2750*/  LOP3.LUT R112, R112, R0, RZ, 0xfc, !PT ;  /* 0x0000000070707212 */ /* 0x000fc400078efcff */
[----:B------:R-:W-:Y:S02]  /*2760*/  LOP3.LUT R2, R5, 0x120, R2, 0xf8, !PT ;  /* 0x0000012005027812 */ /* 0x000fe400078ef802 */
[----:B------:R-:W-:Y:S02]  /*2770*/  SEL R113, R113, 0xffffffe0, !P0 ;  /* 0xffffffe071717807 */ /* 0x000fe40004000000 */
[----:B------:R-:W-:Y:S02]  /*2780*/  LEA R3, R3, UR24, 0x1 ;  /* 0x0000001803037c11 */ /* 0x000fe4000f8e08ff */
[----:B------:R-:W-:Y:S02]  /*2790*/  LEA R112, R112, UR24, 0x1 ;  /* 0x0000001870707c11 */ /* 0x000fe4000f8e08ff */
[----:B------:R-:W-:Y:S01]  /*27a0*/  LEA R2, R2, UR24, 0x1 ;  /* 0x0000001802027c11 */ /* 0x000fe2000f8e08ff */
[----:B------:R-:W-:Y:S02]  /*27b0*/  IMAD.MOV.U32 R0, RZ, RZ, 0x20 ;  /* 0x00000020ff007424 */ /* 0x000fe400078e00ff */
[----:B------:R-:W-:-:S02]  /*27c0*/  VIADD R3, R3, UR10 ;  /* 0x0000000a03037c36 */ /* 0x000fc40008000000 */
[----:B------:R-:W-:Y:S02]  /*27d0*/  IMAD.IADD R116, R113, 0x1, R112 ;  /* 0x0000000171747824 */ /* 0x000fe400078e0270 */
[----:B------:R-:W-:Y:S01]  /*27e0*/  VIADD R2, R2, UR10 ;  /* 0x0000000a02027c36 */ /* 0x000fe20008000000 */
[----:B-1-3--:R-:W-:-:S12]  /*27f0*/  USHF.L.U32 UR14, UR14, 0x7, URZ ;  /* 0x000000070e0e7899 */ /* 0x00afd800080006ff */
.L_x_1440:
        /* <DEDUP_REMOVED lines=264> */
.L_x_1436:
        /* <DEDUP_REMOVED lines=39> */
[----:B-1-3--:R-:W-:Y:S01]  /*3af0*/  FSEL R66, R134, -INF , P4 ;  /* 0xff80000086427808 */ /* 0x00afe20002000000 */
[C---:B------:R-:W-:Y:S01]  /*3b00*/  VIADD R104, R101.reuse, 0x30 ;  /* 0x0000003065687836 */ /* 0x040fe20000000000 */
        /* <DEDUP_REMOVED lines=254> */
.L_x_1437:
[----:B------:R-:W1:Y:S01]  /*4af0*/  S2R R114, SR_TID.X ;  /* 0x0000000000727919 */ /* 0x000e620000002100 */
[C---:B------:R-:W-:Y:S01]  /*4b00*/  FMUL.FTZ R218, R124.reuse, 1.4426950216293334961 ;  /* 0x3fb8aa3b7cda7820 */ /* 0x040fe20000410000 */
[----:B------:R-:W-:Y:S01]  /*4b10*/  FSETP.NEU.FTZ.AND P0, PT, R124, -INF , PT ;  /* 0xff8000007c00780b */ /* 0x000fe20003f1d000 */
[----:B------:R-:W-:Y:S01]  /*4b20*/  FMUL.FTZ R210, R122, 1.4426950216293334961 ;  /* 0x3fb8aa3b7ad27820 */ /* 0x000fe20000410000 */
[----:B------:R-:W-:Y:S01]  /*4b30*/  STL [R1+0x34], R79 ;  /* 0x0000344f01007387 */ /* 0x000fe20000100800 */
        /* <DEDUP_REMOVED lines=23> */
[----:B------:R-:W-:Y:S01]  /*4cb0*/  STL [R1+0x1c], R73 ;  /* 0x00001c4901007387 */ /* 0x000fe20000100800 */
[--C-:B------:R-:W-:Y:S01]  /*4cc0*/  FFMA.FTZ R250, R52, UR12, -R210.reuse ;  /* 0x0000000c34fa7c23 */ /* 0x100fe200080108d2 */
[----:B------:R-:W-:Y:S07]  /*4cd0*/  FMUL.FTZ R134, R134, UR13 ;  /* 0x0000000d86867c20 */ /* 0x000fee0008410000 */
[----:B------:R-:W-:Y:S01]  /*4ce0*/  MUFU.EX2 R115, R115 ;  /* 0x0000007300737308 */ /* 0x000fe20000000800 */
[----:B------:R-:W-:Y:S01]  /*4cf0*/  STL [R1+0x18], R72 ;  /* 0x0000184801007387 */ /* 0x000fe20000100800 */
[--C-:B------:R-:W-:Y:S01]  /*4d00*/  FFMA.FTZ R211, R5, UR12, -R210.reuse ;  /* 0x0000000c05d37c23 */ /* 0x100fe200080108d2 */
[--C-:B------:R-:W-:Y:S07]  /*4d10*/  FFMA.FTZ R245, R41, UR12, -R210.reuse ;  /* 0x0000000c29f57c23 */ /* 0x100fee00080108d2 */
[----:B------:R-:W-:Y:S01]  /*4d20*/  MUFU.EX2 R252, R252 ;  /* 0x000000fc00fc7308 */ /* 0x000fe20000000800 */
[----:B------:R4:W-:Y:S01]  /*4d30*/  STL [R1+0x14], R71 ;  /* 0x0000144701007387 */ /* 0x0009e20000100800 */
        /* <DEDUP_REMOVED lines=18> */
[----:B------:R-:W-:Y:S01]  /*4e60*/  MUFU.EX2 R245, R245 ;  /* 0x000000f500f57308 */ /* 0x000fe20000000800 */
[----:B------:R-:W-:Y:S01]  /*4e70*/  MOV R197, 0x10 ;  /* 0x0000001000c57802 */ /* 0x000fe20000000f00 */
[----:B------:R3:W-:Y:S01]  /*4e80*/  STL [R1], R2 ;  /* 0x0000000201007387 */ /* 0x0007e20000100800 */
[----:B------:R-:W-:Y:S07]  /*4e90*/  FSEL R220, R220, RZ, P1 ;  /* 0x000000ffdcdc7208 */ /* 0x000fee0000800000 */
[----:B------:R-:W-:Y:S01]  /*4ea0*/  MUFU.EX2 R244, R244 ;  /* 0x000000f400f47308 */ /* 0x000fe20000000800 */
[----:B------:R-:W-:Y:S01]  /*4eb0*/  FSETP.NEU.FTZ.AND P1, PT, R123, -INF , PT ;  /* 0xff8000007b00780b */ /* 0x000fe20003f3d000 */
[--C-:B------:R-:W-:Y:S01]  /*4ec0*/  FFMA.FTZ R237, R45, UR12, -R218.reuse ;  /* 0x0000000c2ded7c23 */ /* 0x100fe200080108da */
        /* <DEDUP_REMOVED lines=13> */
[----:B----4-:R-:W-:Y:S01]  /*4fa0*/  MUFU.EX2 R71, R63 ;  /* 0x0000003f00477308 */ /* 0x010fe20000000800 */
[--C-:B------:R-:W-:Y:S01]  /*4fb0*/  FFMA.FTZ R228, R19, UR12, -R214.reuse ;  /* 0x0000000c13e47c23 */ /* 0x100fe200080108d6 */
[--C-:B------:R-:W-:Y:S01]  /*4fc0*/  FFMA.FTZ R227, R18, UR12, -R214.reuse ;  /* 0x0000000c12e37c23 */ /* 0x100fe200080108d6 */
[--C-:B------:R-:W-:Y:S07]  /*4fd0*/  FFMA.FTZ R230, R17, UR12, -R214.reuse ;  /* 0x0000000c11e67c23 */ /* 0x100fee00080108d6 */
[----:B-1----:R-:W-:Y:S01]  /*4fe0*/  MUFU.EX2 R70, R62 ;  /* 0x0000003e00467308 */ /* 0x002fe20000000800 */
[--C-:B------:R-:W-:Y:S01]  /*4ff0*/  FFMA.FTZ R231, R16, UR12, -R214.reuse ;  /* 0x0000000c10e77c23 */ /* 0x100fe200080108d6 */
[--C-:B------:R-:W-:Y:S01]  /*5000*/  FFMA.FTZ R59, R59, UR12, -R214.reuse ;  /* 0x0000000c3b3b7c23 */ /* 0x100fe200080108d6 */
[--C-:B------:R-:W-:Y:S07]  /*5010*/  FFMA.FTZ R58, R58, UR12, -R214.reuse ;  /* 0x0000000c3a3a7c23 */ /* 0x100fee00080108d6 */
[----:B--2---:R-:W-:Y:S01]  /*5020*/  MUFU.EX2 R69, R61 ;  /* 0x0000003d00457308 */ /* 0x004fe20000000800 */
[--C-:B------:R-:W-:Y:S01]  /*5030*/  FFMA.FTZ R55, R55, UR12, -R214.reuse ;  /* 0x0000000c37377c23 */ /* 0x100fe200080108d6 */
[----:B------:R-:W-:Y:S01]  /*5040*/  FFMA.FTZ R54, R54, UR12, -R214 ;  /* 0x0000000c36367c23 */ /* 0x000fe200080108d6 */
[--C-:B------:R-:W-:Y:S07]  /*5050*/  FFMA.FTZ R241, R47, UR12, -R220.reuse ;  /* 0x0000000c2ff17c23 */ /* 0x100fee00080108dc */
[----:B------:R-:W-:Y:S01]  /*5060*/  MUFU.EX2 R68, R60 ;  /* 0x0000003c00447308 */ /* 0x000fe20000000800 */
[----:B------:R-:W-:Y:S01]  /*5070*/  FFMA.FTZ R240, R46, UR12, -R220 ;  /* 0x0000000c2ef07c23 */ /* 0x000fe200080108dc */
[----:B------:R-:W-:Y:S01]  /*5080*/  MOV R113, 0x20 ;  /* 0x0000002000717802 */ /* 0x000fe20000000f00 */
[--C-:B------:R-:W-:Y:S07]  /*5090*/  FFMA.FTZ R249, R43, UR12, -R214.reuse ;  /* 0x0000000c2bf97c23 */ /* 0x100fee00080108d6 */
[----:B------:R-:W-:Y:S01]  /*50a0*/  MUFU.EX2 R76, R59 ;  /* 0x0000003b004c7308 */ /* 0x000fe20000000800 */
[--C-:B------:R-:W-:Y:S01]  /*50b0*/  FFMA.FTZ R248, R42, UR12, -R214.reuse ;  /* 0x0000000c2af87c23 */ /* 0x100fe200080108d6 */
[--C-:B------:R-:W-:Y:S01]  /*50c0*/  FFMA.FTZ R247, R39, UR12, -R214.reuse ;  /* 0x0000000c27f77c23 */ /* 0x100fe200080108d6 */
[----:B------:R-:W-:Y:S07]  /*50d0*/  FFMA.FTZ R246, R38, UR12, -R214 ;  /* 0x0000000c26f67c23 */ /* 0x000fee00080108d6 */
[----:B------:R-:W1:Y:S01]  /*50e0*/  MUFU.EX2 R75, R58 ;  /* 0x0000003a004b7308 */ /* 0x000e620000000800 */
        /* <DEDUP_REMOVED lines=8> */
[----:B------:R-:W-:Y:S01]  /*5170*/  FFMA.FTZ R224, R30, UR12, -R220 ;  /* 0x0000000c1ee07c23 */ /* 0x000fe200080108dc */
[--C-:B------:R-:W-:Y:S01]  /*5180*/  FFMA.FTZ R223, R23, UR12, -R218.reuse ;  /* 0x0000000c17df7c23 */ /* 0x100fe200080108da */
[----:B------:R-:W-:Y:S07]  /*5190*/  FFMA.FTZ R222, R22, UR12, -R218 ;  /* 0x0000000c16de7c23 */ /* 0x000fee00080108da */
[----:B---3--:R-:W-:Y:S01]  /*51a0*/  MUFU.EX2 R3, R51 ;  /* 0x0000003300037308 */ /* 0x008fe20000000800 */
        /* <DEDUP_REMOVED lines=10> */
[----:B------:R-:W-:Y:S07]  /*5250*/  FFMA.FTZ R135, -R135, R135, 1 ;  /* 0x3f80000087877423 */ /* 0x000fee0000010187 */
[----:B------:R-:W-:Y:S01]  /*5260*/  MUFU.EX2 R240, R240 ;  /* 0x000000f000f07308 */ /* 0x000fe20000000800 */
[----:B------:R-:W-:Y:S01]  /*5270*/  FFMA.FTZ R136, -R136, R136, 1 ;  /* 0x3f80000088887423 */ /* 0x000fe20000010188 */
[----:B------:R-:W-:Y:S01]  /*5280*/  FFMA.FTZ R142, -R142, R142, 1 ;  /* 0x3f8000008e8e7423 */ /* 0x000fe2000001018e */
[----:B------:R-:W-:Y:S07]  /*5290*/  FMUL.FTZ R135, R135, UR13 ;  /* 0x0000000d87877c20 */ /* 0x000fee0008410000 */
[----:B------:R-:W-:Y:S01]  /*52a0*/  MUFU.EX2 R237, R237 ;  /* 0x000000ed00ed7308 */ /* 0x000fe20000000800 */
[----:B------:R-:W-:Y:S01]  /*52b0*/  FMUL.FTZ R136, R136, UR13 ;  /* 0x0000000d88887c20 */ /* 0x000fe20008410000 */
[----:B------:R-:W-:Y:S01]  /*52c0*/  FMUL.FTZ R142, R142, UR13 ;  /* 0x0000000d8e8e7c20 */ /* 0x000fe20008410000 */
        /* <DEDUP_REMOVED lines=40> */
[----:B------:R-:W-:Y:S07]  /*5550*/  UISETP.GT.AND UP0, UPT, UR53, UR49, UPT ;  /* 0x000000313500728c */ /* 0x000fee000bf04270 */
        /* <DEDUP_REMOVED lines=29> */
[----:B------:R-:W-:Y:S09]  /*5730*/  FMUL.FTZ R198, R198, UR13 ;  /* 0x0000000dc6c67c20 */ /* 0x000ff20008410000 */
        /* <DEDUP_REMOVED lines=170> */
[----:B------:R-:W-:Y:S01]  /*61e0*/  FADD.FTZ R14, -R130, R14 ;  /* 0x0000000e820e7221 */ /* 0x000fe20000010100 */
        /* <DEDUP_REMOVED lines=10> */
[----:B------:R-:W-:Y:S02]  /*6290*/  FMUL.FTZ R11, R11, R141 ;  /* 0x0000008d0b0b7220 */ /* 0x000fe40000410000 */
[----:B------:R-:W-:Y:S01]  /*62a0*/  FMUL.FTZ R145, R15, R145 ;  /* 0x000000910f917220 */ /* 0x000fe20000410000 */
[----:B------:R-:W-:Y:S01]  /*62b0*/  F2FP.BF16.F32.PACK_AB R15, R9, R8 ;  /* 0x00000008090f723e */ /* 0x000fe200000010ff */
[----:B------:R-:W-:Y:S01]  /*62c0*/  FMUL.FTZ R144, R14, R144 ;  /* 0x000000900e907220 */ /* 0x000fe20000410000 */
[----:B------:R-:W-:Y:S01]  /*62d0*/  F2FP.BF16.F32.PACK_AB R14, R11, R10 ;  /* 0x0000000a0b0e723e */ /* 0x000fe200000010ff */
[----:B------:R-:W-:Y:S04]  /*62e0*/  FFMA.FTZ R11, -R147, R147, 1 ;  /* 0x3f800000930b7423 */ /* 0x000fe80000010193 */
[----:B------:R-:W-:Y:S01]  /*62f0*/  FMUL.FTZ R11, R11, UR13 ;  /* 0x0000000d0b0b7c20 */ /* 0x000fe20008410000 */
[-C--:B-1----:R-:W-:Y:S03]  /*6300*/  HMMA.16816.F32.BF16 R20, R104, R100.reuse, R20 ;  /* 0x000000646814723c */ /* 0x082fe60000041814 */
[----:B------:R-:W-:Y:S01]  /*6310*/  FMUL.FTZ R11, R16, R11 ;  /* 0x0000000b100b7220 */ /* 0x000fe20000410000 */
[----:B------:R-:W-:Y:S04]  /*6320*/  F2FP.BF16.F32.PACK_AB R16, R145, R144 ;  /* 0x000000909110723e */ /* 0x000fe800000010ff */
[C---:B------:R-:W-:Y:S04]  /*6330*/  HMMA.16816.F32.BF16 R24, R108.reuse, R100, R24 ;  /* 0x000000646c18723c */ /* 0x040fe80000041818 */
[C---:B------:R-:W-:Y:S01]  /*6340*/  FADD.FTZ R101, -R133.reuse, R5 ;  /* 0x0000000585657221 */ /* 0x040fe20000010100 */
[C---:B------:R-:W-:Y:S03]  /*6350*/  FADD.FTZ R100, -R132.reuse, R7 ;  /* 0x0000000784647221 */ /* 0x040fe60000010100 */
        /* <DEDUP_REMOVED lines=67> */
[----:B------:R1:W5:Y:S01]  /*6790*/  LDL.LU R2, [R1] ;  /* 0x0000000001027983 */ /* 0x0003620000300800 */
[----:B------:R-:W-:Y:S01]  /*67a0*/  FADD.FTZ R29, -R131, R29 ;  /* 0x0000001d831d7221 */ /* 0x000fe20000010100 */
[----:B------:R-:W-:Y:S01]  /*67b0*/  FFMA.FTZ R21, -R150, R150, 1 ;  /* 0x3f80000096157423 */ /* 0x000fe20000010196 */
[----:B------:R-:W-:Y:S01]  /*67c0*/  FMUL.FTZ R247, R247, R28 ;  /* 0x0000001cf7f77220 */ /* 0x000fe20000410000 */
[----:B------:R-:W2:Y:S01]  /*67d0*/  LDSM.16.M88.4 R4, [R116+0x8800] ;  /* 0x008800007404783b */ /* 0x000ea20000000200 */
[----:B------:R-:W-:Y:S01]  /*67e0*/  FMUL.FTZ R246, R246, R29 ;  /* 0x0000001df6f67220 */ /* 0x000fe20000410000 */
[----:B------:R-:W-:Y:S01]  /*67f0*/  FMUL.FTZ R21, R21, UR13 ;  /* 0x0000000d15157c20 */ /* 0x000fe20008410000 */
[----:B------:R-:W-:Y:S01]  /*6800*/  FFMA.FTZ R135, -R146, R146, 1 ;  /* 0x3f80000092877423 */ /* 0x000fe20000010192 */
[----:B------:R-:W-:Y:S01]  /*6810*/  FFMA.FTZ R134, -R151, R151, 1 ;  /* 0x3f80000097867423 */ /* 0x000fe20000010197 */
[----:B------:R-:W-:Y:S01]  /*6820*/  FADD.FTZ R25, -R131, R25 ;  /* 0x0000001983197221 */ /* 0x000fe20000010100 */
[----:B------:R-:W-:Y:S01]  /*6830*/  FMUL.FTZ R21, R19, R21 ;  /* 0x0000001513157220 */ /* 0x000fe20000410000 */
[----:B------:R-:W-:Y:S01]  /*6840*/  FFMA.FTZ R19, -R153, R153, 1 ;  /* 0x3f80000099137423 */ /* 0x000fe20000010199 */
[----:B------:R-:W-:Y:S01]  /*6850*/  FMUL.FTZ R135, R135, UR13 ;  /* 0x0000000d87877c20 */ /* 0x000fe20008410000 */
[----:B------:R-:W-:Y:S01]  /*6860*/  FMUL.FTZ R134, R134, UR13 ;  /* 0x0000000d86867c20 */ /* 0x000fe20008410000 */
[----:B------:R-:W-:Y:S01]  /*6870*/  FMUL.FTZ R25, R248, R25 ;  /* 0x00000019f8197220 */ /* 0x000fe20000410000 */
        /* <DEDUP_REMOVED lines=8> */
[----:B------:R-:W-:Y:S01]  /*6900*/  FFMA.FTZ R21, -R155, R155, 1 ;  /* 0x3f8000009b157423 */ /* 0x000fe2000001019b */
[----:B------:R-:W-:Y:S01]  /*6910*/  FADD.FTZ R30, -R130, R30 ;  /* 0x0000001e821e7221 */ /* 0x000fe20000010100 */
[----:B------:R-:W-:Y:S01]  /*6920*/  FMUL.FTZ R11, R11, UR13 ;  /* 0x0000000d0b0b7c20 */ /* 0x000fe20008410000 */
[----:B------:R-:W-:Y:S01]  /*6930*/  FMUL.FTZ R20, R20, UR13 ;  /* 0x0000000d14147c20 */ /* 0x000fe20008410000 */
[----:B------:R-:W-:Y:S01]  /*6940*/  FMUL.FTZ R21, R21, UR13 ;  /* 0x0000000d15157c20 */ /* 0x000fe20008410000 */
[----:B------:R-:W-:Y:S01]  /*6950*/  FMUL.FTZ R243, R243, R30 ;  /* 0x0000001ef3f37220 */ /* 0x000fe20000410000 */
[----:B------:R-:W-:Y:S01]  /*6960*/  FMUL.FTZ R27, R27, R11 ;  /* 0x0000000b1b1b7220 */ /* 0x000fe20000410000 */
[----:B------:R-:W-:Y:S01]  /*6970*/  FMUL.FTZ R26, R26, R20 ;  /* 0x000000141a1a7220 */ /* 0x000fe20000410000 */
[----:B------:R-:W-:Y:S01]  /*6980*/  F2FP.BF16.F32.PACK_AB R20, R23, R10 ;  /* 0x0000000a1714723e */ /* 0x000fe200000010ff */
[----:B------:R-:W-:Y:S01]  /*6990*/  FMUL.FTZ R25, R25, R21 ;  /* 0x0000001519197220 */ /* 0x000fe20000410000 */
[----:B------:R-:W-:Y:S01]  /*69a0*/  F2FP.BF16.F32.PACK_AB R21, R9, R8 ;  /* 0x000000080915723e */ /* 0x000fe200000010ff */
[----:B------:R-:W-:Y:S01]  /*69b0*/  FFMA.FTZ R9, -R157, R157, 1 ;  /* 0x3f8000009d097423 */ /* 0x000fe2000001019d */
[----:B------:R-:W-:Y:S01]  /*69c0*/  FFMA.FTZ R8, -R159, R159, 1 ;  /* 0x3f8000009f087423 */ /* 0x000fe2000001019f */
[----:B------:R-:W-:Y:S01]  /*69d0*/  FADD.FTZ R31, -R130, R31 ;  /* 0x0000001f821f7221 */ /* 0x000fe20000010100 */
[----:B------:R-:W-:Y:S01]  /*69e0*/  SHF.R.U32.HI R103, RZ, 0x1, R114 ;  /* 0x00000001ff677819 */ /* 0x000fe20000011672 */
[----:B------:R-:W-:Y:S01]  /*69f0*/  FMUL.FTZ R9, R9, UR13 ;  /* 0x0000000d09097c20 */ /* 0x000fe20008410000 */
[----:B------:R-:W-:Y:S01]  /*6a00*/  FMUL.FTZ R8, R8, UR13 ;  /* 0x0000000d08087c20 */ /* 0x000fe20008410000 */
[----:B------:R-:W-:Y:S01]  /*6a10*/  FADD.FTZ R34, -R132, R34 ;  /* 0x0000002284227221 */ /* 0x000fe20000010100 */
[----:B------:R-:W-:Y:S01]  /*6a20*/  FMUL.FTZ R242, R242, R31 ;  /* 0x0000001ff2f27220 */ /* 0x000fe20000410000 */
[----:B------:R-:W-:Y:S01]  /*6a30*/  FMUL.FTZ R247, R247, R9 ;  /* 0x00000009f7f77220 */ /* 0x000fe20000410000 */
[----:B------:R-:W-:Y:S01]  /*6a40*/  FFMA.FTZ R9, -R165, R165, 1 ;  /* 0x3f800000a5097423 */ /* 0x000fe200000101a5 */
[----:B------:R-:W-:Y:S01]  /*6a50*/  FMUL.FTZ R246, R246, R8 ;  /* 0x00000008f6f67220 */ /* 0x000fe20000410000 */
[----:B------:R-:W-:Y:S01]  /*6a60*/  FFMA.FTZ R8, -R167, R167, 1 ;  /* 0x3f800000a7087423 */ /* 0x000fe200000101a7 */
[-C--:B--2---:R-:W-:Y:S01]  /*6a70*/  HMMA.16816.F32.BF16 R36, R104, R4.reuse, R36 ;  /* 0x000000046824723c */ /* 0x084fe20000041824 */
[----:B------:R-:W-:Y:S02]  /*6a80*/  MOV R117, 0x4 ;  /* 0x0000000400757802 */ /* 0x000fe40000000f00 */
[----:B------:R-:W-:Y:S01]  /*6a90*/  FMUL.FTZ R9, R9, UR13 ;  /* 0x0000000d09097c20 */ /* 0x000fe20008410000 */
[----:B------:R-:W-:Y:S01]  /*6aa0*/  FMUL.FTZ R8, R8, UR13 ;  /* 0x0000000d08087c20 */ /* 0x000fe20008410000 */
[----:B------:R-:W-:Y:S01]  /*6ab0*/  FMUL.FTZ R34, R237, R34 ;  /* 0x00000022ed227220 */ /* 0x000fe20000410000 */
[----:B------:R-:W-:Y:S01]  /*6ac0*/  FADD.FTZ R35, -R132, R35 ;  /* 0x0000002384237221 */ /* 0x000fe20000010100 */
[----:B------:R-:W-:Y:S01]  /*6ad0*/  FMUL.FTZ R32, R32, R9 ;  /* 0x0000000920207220 */ /* 0x000fe20000410000 */
        /* <DEDUP_REMOVED lines=10> */
[----:B------:R-:W-:Y:S01]  /*6b80*/  FADD.FTZ R36, -R133, R36 ;  /* 0x0000002485247221 */ /* 0x000fe20000010100 */
        /* <DEDUP_REMOVED lines=161> */
[----:B-1----:R-:W-:Y:S06]  /*75a0*/  BRA.U !UP0, `(.L_x_1438) ;  /* 0x00000001085c7547 */ /* 0x002fec000b800000 */
[----:B------:R-:W1:Y:S01]  /*75b0*/  LDC R10, c[0x0][0x3b0] ;  /* 0x0000ec00ff0a7b82 */ /* 0x000e620000000800 */
[----:B------:R-:W-:Y:S01]  /*75c0*/  IADD3 R22, P0, PT, RZ, -UR27, RZ ;  /* 0x8000001bff167c10 */ /* 0x000fe2000ff1e0ff */
[----:B------:R-:W-:Y:S04]  /*75d0*/  ULOP3.LUT UR10, UR53, 0x1, URZ, 0xc0, !UPT ;  /* 0x00000001350a7892 */ /* 0x000fe8000f8ec0ff */
[----:B------:R-:W-:Y:S02]  /*75e0*/  UISETP.NE.U32.AND UP1, UPT, UR10, 0x1, UPT ;  /* 0x000000010a00788c */ /* 0x000fe4000bf25070 */
[----:B------:R-:W2:Y:S02]  /*75f0*/  LDC R9, c[0x0][0x3b4] ;  /* 0x0000ed00ff097b82 */ /* 0x000ea40000000800 */
[----:B------:R-:W-:Y:S06]  /*7600*/  USEL UR10, UR5, 0x2000, !UP1 ;  /* 0x00002000050a7887 */ /* 0x000fec000c800000 */
[----:B------:R-:W-:Y:S02]  /*7610*/  VIADD R127, R127, UR10 ;  /* 0x0000000a7f7f7c36 */ /* 0x000fe40008000000 */
[----:B-----5:R-:W-:Y:S02]  /*7620*/  VIADD R3, R3, UR10 ;  /* 0x0000000a03037c36 */ /* 0x020fe40008000000 */
[----:B-1----:R-:W-:Y:S04]  /*7630*/  IMAD.SHL.U32 R11, R10, 0x80, RZ ;  /* 0x000000800a0b7824 */ /* 0x002fe800078e00ff */
[----:B------:R-:W-:Y:S05]  /*7640*/  IMAD.X R11, RZ, RZ, ~R11, P0 ;  /* 0x000000ffff0b7224 */ /* 0x000fea00000e0e0b */
[----:B------:R-:W-:Y:S04]  /*7650*/  SHF.R.S64 R22, R22, 0x1f, R11 ;  /* 0x0000001f16167819 */ /* 0x000fe8000000100b */
[----:B------:R-:W-:Y:S04]  /*7660*/  IADD3 R119, P0, PT, R22, R119, RZ ;  /* 0x0000007716777210 */ /* 0x000fe80007f1e0ff */
[----:B------:R-:W-:Y:S02]  /*7670*/  LEA.HI.X.SX32 R118, R11, R118, 0x1, P0 ;  /* 0x000000760b767211 */ /* 0x000fe400000f0eff */
[C---:B------:R-:W-:Y:S03]  /*7680*/  LEA R22, P0, R10.reuse, R119, 0x7 ;  /* 0x000000770a167211 */ /* 0x040fe600078038ff */
[----:B------:R-:W-:Y:S01]  /*7690*/  IMAD.MOV.U32 R11, RZ, RZ, R118 ;  /* 0x000000ffff0b7224 */ /* 0x000fe200078e0076 */
[----:B--2---:R-:W-:Y:S01]  /*76a0*/  LEA.HI.X R23, R10, R118, R9, 0x7, P0 ;  /* 0x000000760a177211 */ /* 0x004fe200000f3c09 */
[----:B------:R-:W-:Y:S05]  /*76b0*/  IMAD.MOV.U32 R10, RZ, RZ, R119 ;  /* 0x000000ffff0a7224 */ /* 0x000fea00078e0077 */
[----:B------:R-:W-:Y:S01]  /*76c0*/  @!PT LDS RZ, [RZ] ;  /* 0x00000000fffff984 */ /* 0x000fe20000000800 */
[----:B------:R-:W-:Y:S01]  /*76d0*/  @!PT LDS RZ, [RZ] ;  /* 0x00000000fffff984 */ /* 0x000fe20000000800 */
[----:B------:R-:W-:Y:S01]  /*76e0*/  @!PT LDS RZ, [RZ] ;  /* 0x00000000fffff984 */ /* 0x000fe20000000800 */
[----:B------:R1:W-:Y:S05]  /*76f0*/  LDGSTS.E.BYPASS.LTC128B.128 [R127], desc[UR32][R10.64] ;  /* 0x000000000a7f7fae */ /* 0x0003ea000b981a20 */
[----:B------:R1:W-:Y:S05]  /*7700*/  LDGSTS.E.BYPASS.LTC128B.128 [R127+0x1000], desc[UR32][R22.64] ;  /* 0x01000000167f7fae */ /* 0x0003ea000b981a20 */
[----:B------:R-:W0:Y:S02]  /*7710*/  LDGDEPBAR ;  /* 0x00000000000079af */ /* 0x000e240000000000 */
.L_x_1438:
[----:B------:R-:W-:Y:S01]  /*7720*/  STS [R209+0xa000], R13 ;  /* 0x00a0000dd1007388 */ /* 0x000fe20000000800 */
[----:B------:R-:W-:Y:S01]  /*7730*/  F2FP.BF16.F32.PACK_AB R64, R65, R64 ;  /* 0x000000404140723e */ /* 0x000fe200000010ff */
[C---:B------:R-:W-:Y:S01]  /*7740*/  IMAD.SHL.U32 R36, R114.reuse, 0x20, RZ ;  /* 0x0000002072247824 */ /* 0x040fe200078e00ff */
[----:B------:R-:W-:Y:S01]  /*7750*/  F2FP.BF16.F32.PACK_AB R66, R67, R66 ;  /* 0x000000424342723e */ /* 0x000fe200000010ff */
[----:B------:R-:W-:Y:S01]  /*7760*/  STS [R209+0xa400], R12 ;  /* 0x00a4000cd1007388 */ /* 0x000fe20000000800 */
[--C-:B------:R-:W-:Y:S01]  /*7770*/  SHF.R.U32.HI R57, RZ, 0x4, R114.reuse ;  /* 0x00000004ff397819 */ /* 0x100fe20000011672 */
[----:B------:R-:W-:Y:S01]  /*7780*/  IMAD.SHL.U32 R56, R114, 0x4, RZ ;  /* 0x0000000472387824 */ /* 0x000fe200078e00ff */
[----:B------:R-:W-:Y:S01]  /*7790*/  LOP3.LUT R63, R100, 0xd8, RZ, 0xc0, !PT ;  /* 0x000000d8643f7812 */ /* 0x000fe200078ec0ff */
[----:B------:R-:W-:Y:S01]  /*77a0*/  STS [R208+0xa000], R19 ;  /* 0x00a00013d0007388 */ /* 0x000fe20000000800 */
[----:B------:R-:W-:Y:S02]  /*77b0*/  LOP3.LUT R57, R57, 0x8, RZ, 0xc0, !PT ;  /* 0x0000000839397812 */ /* 0x000fe400078ec0ff */
[--C-:B------:R-:W-:Y:S01]  /*77c0*/  LOP3.LUT R63, R63, 0x18, R114.reuse, 0x78, !PT ;  /* 0x000000183f3f7812 */ /* 0x100fe200078e7872 */
[----:B------:R-:W-:Y:S01]  /*77d0*/  STS [R208+0xa400], R18 ;  /* 0x00a40012d0007388 */ /* 0x000fe20000000800 */
[----:B------:R-:W-:Y:S02]  /*77e0*/  LOP3.LUT R58, R57, 0x10, R114, 0xf8, !PT ;  /* 0x00000010393a7812 */ /* 0x000fe400078ef872 */
[----:B------:R-:W-:Y:S01]  /*77f0*/  LOP3.LUT R63, R63, 0x1f20, R100, 0xf8, !PT ;  /* 0x00001f203f3f7812 */ /* 0x000fe200078ef864 */
[----:B------:R-:W-:Y:S01]  /*7800*/  STS [R209+0xc000], R15 ;  /* 0x00c0000fd1007388 */ /* 0x000fe20000000800 */
[----:B------:R-:W-:Y:S02]  /*7810*/  LOP3.LUT R58, R58, 0xc0, R36, 0xf8, !PT ;  /* 0x000000c03a3a7812 */ /* 0x000fe400078ef824 */
[----:B------:R-:W-:Y:S01]  /*7820*/  LEA R63, R63, UR4, 0x1 ;  /* 0x000000043f3f7c11 */ /* 0x000fe2000f8e08ff */
[----:B------:R-:W-:Y:S01]  /*7830*/  STS [R209+0xc400], R14 ;  /* 0x00c4000ed1007388 */ /* 0x000fe20000000800 */
[----:B------:R-:W-:Y:S03]  /*7840*/  LOP3.LUT R58, R58, 0x18, R56, 0x78, !PT ;  /* 0x000000183a3a7812 */ /* 0x000fe600078e7838 */
[----:B------:R-:W-:Y:S01]  /*7850*/  STS [R208+0xc000], R17 ;  /* 0x00c00011d0007388 */ /* 0x000fe20000000800 */
[----:B------:R-:W-:Y:S03]  /*7860*/  LOP3.LUT R58, R58, 0x120, R36, 0xf8, !PT ;  /* 0x000001203a3a7812 */ /* 0x000fe600078ef824 */
[----:B------:R-:W-:Y:S01]  /*7870*/  STS [R208+0xc400], R16 ;  /* 0x00c40010d0007388 */ /* 0x000fe20000000800 */
[----:B------:R-:W-:Y:S03]  /*7880*/  LEA R58, R58, UR4, 0x1 ;  /* 0x000000043a3a7c11 */ /* 0x000fe6000f8e08ff */
        /* <DEDUP_REMOVED lines=99> */
[----:B------:R-:W-:Y:S01]  /*7ec0*/  IMAD.MOV.U32 R7, RZ, RZ, R120 ;  /* 0x000000ffff077224 */ /* 0x000fe200078e0078 */
[----:B------:R-:W-:Y:S01]  /*7ed0*/  LEA.HI.X R9, R6, R120, R5, 0x1, P0 ;  /* 0x0000007806097211 */ /* 0x000fe200000f0c05 */
[----:B------:R-:W-:Y:S05]  /*7ee0*/  IMAD.MOV.U32 R6, RZ, RZ, R121 ;  /* 0x000000ffff067224 */ /* 0x000fea00078e0079 */
[----:B------:R-:W-:Y:S01]  /*7ef0*/  @!PT LDS RZ, [RZ] ;  /* 0x00000000fffff984 */ /* 0x000fe20000000800 */
[----:B------:R-:W-:Y:S01]  /*7f00*/  @!PT LDS RZ, [RZ] ;  /* 0x00000000fffff984 */ /* 0x000fe20000000800 */
[----:B------:R-:W-:Y:S01]  /*7f10*/  @!PT LDS RZ, [RZ] ;  /* 0x00000000fffff984 */ /* 0x000fe20000000800 */
[----:B------:R1:W-:Y:S04]  /*7f20*/  LDGSTS.E.BYPASS.LTC128B.128 [R63+0x4000], desc[UR32][R6.64] ;  /* 0x04000000063f7fae */ /* 0x0003e8000b981a20 */
[----:B------:R1:W-:Y:S04]  /*7f30*/  LDGSTS.E.BYPASS.LTC128B.128 [R63+0x5000], desc[UR32][R8.64] ;  /* 0x05000000083f7fae */ /* 0x0003e8000b981a20 */
[----:B------:R-:W0:Y:S02]  /*7f40*/  LDGDEPBAR ;  /* 0x00000000000079af */ /* 0x000e240000000000 */
.L_x_1439:
        /* <DEDUP_REMOVED lines=99> */
[----:B------:R-:W-:Y:S02]  /*8580*/  LEA.HI.X.SX32 R27, R64, R25, 0x5, P0 ;  /* 0x00000019401b7211 */ /* 0x000fe400000f2eff */
        /* <DEDUP_REMOVED lines=173> */
.L_x_1441:
[----:B------:R-:W2:Y:S01]  /*9060*/  LDCU.64 UR10, c[0x0][0x5c0] ;  /* 0x0000b800ff0a77ac */ /* 0x000ea20008000a00 */
[----:B------:R-:W-:-:S04]  /*9070*/  UIADD3 UR8, UPT, UPT, UR34, UR39, URZ ;  /* 0x0000002722087290 */ /* 0x000fc8000fffe0ff */
[----:B--2---:R-:W-:Y:S02]  /*9080*/  UIMAD.WIDE.U32 UR16, UR8, UR10, URZ ;  /* 0x0000000a081072a5 */ /* 0x004fe4000f8e00ff */
[----:B------:R-:W-:-:S04]  /*9090*/  UIMAD UR8, UR8, UR11, URZ ;  /* 0x0000000b080872a4 */ /* 0x000fc8000f8e02ff */
[----:B------:R-:W-:-:S06]  /*90a0*/  UIADD3 UR8, UPT, UPT, UR17, UR8, URZ ;  /* 0x0000000811087290 */ /* 0x000fcc000fffe0ff */
[----:B------:R-:W-:Y:S02]  /*90b0*/  MOV R7, UR8 ;  /* 0x0000000800077c02 */ /* 0x000fe40008000f00 */
.L_x_1442:
        /* <DEDUP_REMOVED lines=10> */
[----:B------:R-:W-:-:S03]  /*9160*/  UIMAD UR13, UR38, UR13, UR15 ;  /* 0x0000000d260d72a4 */ /* 0x000fc6000f8e020f */
[----:B------:R-:W-:-:S03]  /*9170*/  UMOV UR34, UR14 ;  /* 0x0000000e00227c82 */ /* 0x000fc60008000000 */
[----:B-1----:R-:W-:Y:S01]  /*9180*/  MOV R0, UR13 ;  /* 0x0000000d00007c02 */ /* 0x002fe20008000f00 */
[----:B------:R-:W-:Y:S06]  /*9190*/  BRA `(.L_x_1444) ;  /* 0x00000000001c7947 */ /* 0x000fec0003800000 */
.L_x_1443:
[----:B------:R-:W2:Y:S01]  /*91a0*/  LDCU.64 UR8, c[0x0][0x5c8] ;  /* 0x0000b900ff0877ac */ /* 0x000ea20008000a00 */
[----:B------:R-:W-:-:S04]  /*91b0*/  UIADD3 UR12, UPT, UPT, UR34, UR39, URZ ;  /* 0x00000027220c7290 */ /* 0x000fc8000fffe0ff */
[----:B--2---:R-:W-:Y:S02]  /*91c0*/  UIMAD.WIDE.U32 UR14, UR12, UR8, URZ ;  /* 0x000000080c0e72a5 */ /* 0x004fe4000f8e00ff */
[----:B------:R-:W-:-:S04]  /*91d0*/  UIMAD UR12, UR12, UR9, URZ ;  /* 0x000000090c0c72a4 */ /* 0x000fc8000f8e02ff */
[----:B------:R-:W-:Y:S01]  /*91e0*/  UIADD3 UR12, UPT, UPT, UR15, UR12, URZ ;  /* 0x0000000c0f0c7290 */ /* 0x000fe2000fffe0ff */
[----:B------:R-:W-:-:S05]  /*91f0*/  UMOV UR34, UR14 ;  /* 0x0000000e00227c82 */ /* 0x000fca0008000000 */
[----:B-1----:R-:W-:-:S07]  /*9200*/  MOV R0, UR12 ;  /* 0x0000000c00007c02 */ /* 0x002fce0008000f00 */
.L_x_1444:
[----:B------:R-:W-:Y:S01]  /*9210*/  BAR.SYNC.DEFER_BLOCKING 0x0 ;  /* 0x0000000000007b1d */ /* 0x000fe20000010000 */
[----:B------:R-:W-:Y:S01]  /*9220*/  USHF.L.U32 UR14, UR35, 0x7, URZ ;  /* 0x00000007230e7899 */ /* 0x000fe200080006ff */
[----:B------:R-:W-:Y:S01]  /*9230*/  SHF.R.U32.HI R6, RZ, 0x2, R114 ;  /* 0x00000002ff067819 */ /* 0x000fe20000011672 */
[----:B------:R-:W-:Y:S01]  /*9240*/  USHF.L.U32 UR13, UR35, 0x7, URZ ;  /* 0x00000007230d7899 */ /* 0x000fe200080006ff */
[----:B------:R-:W-:Y:S01]  /*9250*/  IMAD.U32 R18, RZ, RZ, UR8 ;  /* 0x00000008ff127e24 */ /* 0x000fe2000f8e00ff */
[----:B------:R-:W-:-:S03]  /*9260*/  UIMAD.WIDE.U32 UR40, UR14, UR10, URZ ;  /* 0x0000000a0e2872a5 */ /* 0x000fc6000f8e00ff */
[----:B------:R-:W1:Y:S01]  /*9270*/  LDC.64 R2, c[0x0][0x5d8] ;  /* 0x00017600ff027b82 */ /* 0x000e620000000a00 */
[----:B------:R-:W-:Y:S01]  /*9280*/  USHF.R.S32.HI UR15, URZ, 0x1f, UR14 ;  /* 0x0000001fff0f7899 */ /* 0x000fe2000801140e */
[C---:B------:R-:W-:Y:S01]  /*9290*/  VIADD R13, R6.reuse, 0x40 ;  /* 0x00000040060d7836 */ /* 0x040fe20000000000 */
[----:B------:R-:W-:Y:S01]  /*92a0*/  UIADD3 UR31, UPT, UPT, -UR13, UR31, URZ ;  /* 0x0000001f0d1f7290 */ /* 0x000fe2000fffe1ff */
[----:B------:R-:W-:Y:S01]  /*92b0*/  IMAD.MOV.U32 R101, RZ, RZ, RZ ;  /* 0x000000ffff657224 */ /* 0x000fe200078e00ff */
[----:B------:R-:W-:Y:S01]  /*92c0*/  UIMAD UR12, UR15, UR10, URZ ;  /* 0x0000000a0f0c72a4 */ /* 0x000fe2000f8e02ff */
[----:B------:R-:W-:Y:S01]  /*92d0*/  IMAD.U32 R20, RZ, RZ, UR40 ;  /* 0x00000028ff147e24 */ /* 0x000fe2000f8e00ff */
[----:B------:R-:W-:Y:S01]  /*92e0*/  BSSY.RECONVERGENT B0, `(.L_x_1445) ;  /* 0x000001a000007945 */ /* 0x000fe20003800200 */
[----:B------:R-:W2:Y:S01]  /*92f0*/  LDC.64 R4, c[0x0][0x5e0] ;  /* 0x00017800ff047b82 */ /* 0x000ea20000000a00 */
[----:B------:R-:W-:Y:S01]  /*9300*/  UIMAD UR12, UR14, UR11, UR12 ;  /* 0x0000000b0e0c72a4 */ /* 0x000fe2000f8e020c */
[----:B------:R-:W-:Y:S01]  /*9310*/  ISETP.GE.AND P1, PT, R6, UR31, PT ;  /* 0x0000001f06007c0c */ /* 0x000fe2000bf26270 */
[----:B------:R-:W-:Y:S01]  /*9320*/  IMAD.U32 R21, RZ, RZ, UR41 ;  /* 0x00000029ff157e24 */ /* 0x000fe2000f8e00ff */
[----:B------:R-:W-:-:S02]  /*9330*/  LOP3.LUT R20, R20, 0x18, R100, 0xf8, !PT ;  /* 0x0000001814147812 */ /* 0x000fc400078ef864 */
[----:B------:R-:W-:Y:S02]  /*9340*/  LOP3.LUT R100, R100, 0x18, RZ, 0xc0, !PT ;  /* 0x0000001864647812 */ /* 0x000fe400078ec0ff */
[----:B------:R-:W-:Y:S01]  /*9350*/  IADD3 R20, P0, PT, R20, UR16, RZ ;  /* 0x0000001014147c10 */ /* 0x000fe2000ff1e0ff */
[----:B------:R3:W4:Y:S01]  /*9360*/  LDS.128 R8, [R63+0x7000] ;  /* 0x007000003f087984 */ /* 0x0007220000000c00 */
[----:B------:R-:W-:Y:S01]  /*9370*/  MOV R12, UR12 ;  /* 0x0000000c000c7c02 */ /* 0x000fe20008000f00 */
[----:B------:R-:W-:Y:S01]  /*9380*/  IMAD.WIDE.U32 R18, R18, UR14, R100 ;  /* 0x0000000e12127c25 */ /* 0x000fe2000f8e0064 */
[----:B------:R-:W-:Y:S02]  /*9390*/  ISETP.GE.AND P2, PT, R13, UR31, PT ;  /* 0x0000001f0d007c0c */ /* 0x000fe4000bf46270 */
[----:B------:R-:W-:Y:S02]  /*93a0*/  IADD3.X R21, PT, PT, R7, UR41, R12, P0, !PT ;  /* 0x0000002907157c10 */ /* 0x000fe400087fe40c */
[----:B------:R-:W-:Y:S01]  /*93b0*/  IADD3 R7, P0, PT, R6, 0x40, RZ ;  /* 0x0000004006077810 */ /* 0x000fe20007f1e0ff */
[----:B-1----:R-:W-:-:S03]  /*93c0*/  IMAD.WIDE.U32 R20, R2, UR20, R20 ;  /* 0x0000001402147c25 */ /* 0x002fc6000f8e0014 */
[----:B------:R-:W-:Y:S01]  /*93d0*/  IADD3.X R16, PT, PT, RZ, RZ, RZ, P0, !PT ;  /* 0x000000ffff107210 */ /* 0x000fe200007fe4ff */
[----:B------:R-:W-:Y:S01]  /*93e0*/  IMAD R3, R3, UR20, R21 ;  /* 0x0000001403037c24 */ /* 0x000fe2000f8e0215 */
[----:B---3--:R-:W-:Y:S07]  /*93f0*/  @P1 BRA `(.L_x_1446) ;  /* 0x0000000000201947 */ /* 0x008fee0003800000 */
[----:B------:R-:W1:Y:S01]  /*9400*/  LDS.128 R12, [R63+0x6000] ;  /* 0x006000003f0c7984 */ /* 0x000e620000000c00 */
[----:B------:R-:W3:Y:S01]  /*9410*/  LDCU.64 UR12, c[0x0][0x560] ;  /* 0x0000ac00ff0c77ac */ /* 0x000ee20008000a00 */
[----:B------:R-:W-:-:S05]  /*9420*/  MOV R2, R20 ;  /* 0x0000001400027202 */ /* 0x000fca0000000f00 */
[----:B------:R-:W-:-:S04]  /*9430*/  IMAD.WIDE.U32 R24, R6, UR10, R2 ;  /* 0x0000000a06187c25 */ /* 0x000fc8000f8e0002 */
[----:B------:R-:W-:Y:S01]  /*9440*/  IMAD R2, R6, UR11, R25 ;  /* 0x0000000b06027c24 */ /* 0x000fe2000f8e0219 */
[----:B---3--:R-:W-:-:S04]  /*9450*/  LEA R22, P0, R24, UR12, 0x1 ;  /* 0x0000000c18167c11 */ /* 0x008fc8000f8008ff */
[----:B------:R-:W-:-:S05]  /*9460*/  LEA.HI.X R23, R24, UR13, R2, 0x1, P0 ;  /* 0x0000000d18177c11 */ /* 0x000fca00080f0c02 */
[----:B-1----:R1:W-:Y:S04]  /*9470*/  STG.E.128 desc[UR32][R22.64], R12 ;  /* 0x0000000c16007986 */ /* 0x0023e8000c101d20 */
.L_x_1446:
[----:B------:R-:W-:Y:S05]  /*9480*/  BSYNC.RECONVERGENT B0 ;  /* 0x0000000000007941 */ /* 0x000fea0003800200 */
.L_x_1445:
        /* <DEDUP_REMOVED lines=12> */
.L_x_1448:
[----:B------:R-:W-:Y:S05]  /*9550*/  BSYNC.RECONVERGENT B0 ;  /* 0x0000000000007941 */ /* 0x000fea0003800200 */
.L_x_1447:
[----:B---34-:R-:W3:Y:S01]  /*9560*/  LDS.128 R8, [R63+0x8000] ;  /* 0x008000003f087984 */ /* 0x018ee20000000c00 */
[----:B------:R-:W-:Y:S01]  /*9570*/  UIMAD UR15, UR15, UR8, URZ ;  /* 0x000000080f0f72a4 */ /* 0x000fe2000f8e02ff */
[----:B------:R-:W-:Y:S01]  /*9580*/  IADD3 R18, P0, PT, R18, UR34, RZ ;  /* 0x0000002212127c10 */ /* 0x000fe2000ff1e0ff */
[----:B------:R-:W4:Y:S01]  /*9590*/  @!P1 LDC.64 R2, c[0x0][0x568] ;  /* 0x00015a00ff029b82 */ /* 0x000f220000000a00 */
[----:B-1----:R1:W1:Y:S01]  /*95a0*/  LDS.128 R12, [R63+0x9000] ;  /* 0x009000003f0c7984 */ /* 0x0022620000000c00 */
[----:B------:R-:W-:-:S06]  /*95b0*/  UIMAD UR15, UR14, UR9, UR15 ;  /* 0x000000090e0f72a4 */ /* 0x000fcc000f8e020f */
[----:B------:R-:W-:-:S03]  /*95c0*/  IADD3.X R19, PT, PT, R0, UR15, R19, P0, !PT ;  /* 0x0000000f00137c10 */ /* 0x000fc600087fe413 */
[----:B--2---:R-:W-:-:S04]  /*95d0*/  IMAD.WIDE.U32 R18, R4, UR20, R18 ;  /* 0x0000001404127c25 */ /* 0x004fc8000f8e0012 */
[----:B------:R-:W-:Y:S01]  /*95e0*/  IMAD R5, R5, UR20, R19 ;  /* 0x0000001405057c24 */ /* 0x000fe2000f8e0213 */
[----:B------:R-:W-:-:S05]  /*95f0*/  @!P1 MOV R4, R18 ;  /* 0x0000001200049202 */ /* 0x000fca0000000f00 */
[----:B------:R-:W-:-:S04]  /*9600*/  @!P1 IMAD.WIDE.U32 R20, R6, UR8, R4 ;  /* 0x0000000806149c25 */ /* 0x000fc8000f8e0004 */
[----:B------:R-:W-:Y:S01]  /*9610*/  @!P1 IMAD R6, R6, UR9, R21 ;  /* 0x0000000906069c24 */ /* 0x000fe2000f8e0215 */
[----:B----4-:R-:W-:-:S04]  /*9620*/  @!P1 LEA R2, P0, R20, R2, 0x1 ;  /* 0x0000000214029211 */ /* 0x010fc800078008ff */
[----:B------:R-:W-:-:S05]  /*9630*/  @!P1 LEA.HI.X R3, R20, R3, R6, 0x1, P0 ;  /* 0x0000000314039211 */ /* 0x000fca00000f0c06 */
[----:B---3--:R2:W-:Y:S01]  /*9640*/  @!P1 STG.E.128 desc[UR32][R2.64], R8 ;  /* 0x0000000802009986 */ /* 0x0085e2000c101d20 */
        /* <DEDUP_REMOVED lines=11> */
.L_x_1435:
[----:B------:R-:W-:Y:S05]  /*9700*/  BSYNC.RECONVERGENT B1 ;  /* 0x0000000000017941 */ /* 0x000fea0003800200 */
.L_x_1417:
[----:B------:R-:W3:Y:S01]  /*9710*/  LDCU UR9, c[0x0][0x438] ;  /* 0x00008700ff0977ac */ /* 0x000ee20008000800 */
[----:B------:R-:W4:Y:S01]  /*9720*/  LDCU UR10, c[0x0][0x370] ;  /* 0x00006e00ff0a77ac */ /* 0x000f220008000800 */
[----:B---3--:R-:W-:-:S04]  /*9730*/  UIADD3 UR9, UPT, UPT, UR9, 0x7f, URZ ;  /* 0x0000007f09097890 */ /* 0x008fc8000fffe0ff */
[----:B------:R-:W-:Y:S02]  /*9740*/  USHF.R.S32.HI UR8, URZ, 0x1f, UR9 ;  /* 0x0000001fff087899 */ /* 0x000fe40008011409 */
[----:B----4-:R-:W-:Y:S02]  /*9750*/  UIADD3 UR35, UPT, UPT, UR10, UR35, URZ ;  /* 0x000000230a237290 */ /* 0x010fe4000fffe0ff */
[----:B------:R-:W-:Y:S01]  /*9760*/  ULEA.HI UR8, UR8, UR9, URZ, 0x7 ;  /* 0x0000000908087291 */ /* 0x000fe2000f8f38ff */
[----:B------:R-:W-:-:S03]  /*9770*/  UMOV UR10, UR19 ;  /* 0x00000013000a7c82 */ /* 0x000fc60008000000 */
[----:B------:R-:W-:-:S04]  /*9780*/  USHF.R.S32.HI UR8, URZ, 0x7, UR8 ;  /* 0x00000007ff087899 */ /* 0x000fc80008011408 */
[----:B------:R-:W-:-:S09]  /*9790*/  UISETP.GE.AND UP0, UPT, UR35, UR8, UPT ;  /* 0x000000082300728c */ /* 0x000fd2000bf06270 */
[----:B------:R-:W-:Y:S05]  /*97a0*/  BRA.U !UP0, `(.L_x_1449) ;  /* 0xffffff6908d87547 */ /* 0x000fea000b83ffff */
[----:B------:R-:W-:Y:S05]  /*97b0*/  EXIT ;  /* 0x000000000000794d */ /* 0x000fea0003800000 */
.L_x_1450:
        /* <DEDUP_REMOVED lines=12> */
.L_x_1613:


//--------------------- .text._ZN5flash44flash_bwd_dq_dk_dv_loop_seqk_parallel_kernelI23Flash_bwd_kernel_traitsILi32ELi128ELi128ELi8ELi4ELi4ELi4ELb0ELb0EN7cutlass10bfloat16_tE19Flash_kernel_traitsILi32ELi128ELi128ELi8ES3_EELb1ELb0ELb1ELb1ELb0ELb0ELb0EEEvNS_16Flash_bwd_paramsE --------------------------
	.section	.text._ZN5flash44flash_bwd_dq_dk_dv_loop_seqk_parallel_kernelI23Flash_bwd_kernel_traitsILi32ELi128ELi128ELi8ELi4ELi4ELi4ELb0ELb0EN7cutlass10bfloat16_tE19Flash_kernel_traitsILi32ELi128ELi128ELi8ES3_EELb1ELb0ELb1ELb1ELb0ELb0ELb0EEEvNS_16Flash_bwd_paramsE,"ax",@progbits
	.align	128
        .global         _ZN5flash44flash_bwd_dq_dk_dv_loop_seqk_parallel_kernelI23Flash_bwd_kernel_traitsILi32ELi128ELi128ELi8ELi4ELi4ELi4ELb0ELb0EN7cutlass10bfloat16_tE19Flash_kernel_traitsILi32ELi128ELi128ELi8ES3_EELb1ELb0ELb1ELb1ELb0ELb0ELb0EEEvNS_16Flash_bwd_paramsE
        .type           _ZN5flash44flash_bwd_dq_dk_dv_loop_seqk_parallel_kernelI23Flash_bwd_kernel_traitsILi32ELi128ELi128ELi8ELi4ELi4ELi4ELb0ELb0EN7cutlass10bfloat16_tE19Flash_kernel_traitsILi32ELi128ELi128ELi8ES3_EELb1ELb0ELb1ELb1ELb0ELb0ELb0EEEvNS_16Flash_bwd_paramsE,@function
        .size           _ZN5flash44flash_bwd_dq_dk_dv_loop_seqk_parallel_kernelI23Flash_bwd_kernel_traitsILi32ELi128ELi128ELi8ELi4ELi4ELi4ELb0ELb0EN7cutlass10bfloat16_tE19Flash_kernel_traitsILi32ELi128ELi128ELi8ES3_EELb1ELb0ELb1ELb1ELb0ELb0ELb0EEEvNS_16Flash_bwd_paramsE,(.L_x_1614 - _ZN5flash44flash_bwd_dq_dk_dv_loop_seqk_parallel_kernelI23Flash_bwd_kernel_traitsILi32ELi128ELi128ELi8ELi4ELi4ELi4ELb0ELb0EN7cutlass10bfloat16_tE19Flash_kernel_traitsILi32ELi128ELi128ELi8ES3_EELb1ELb0ELb1ELb1ELb0ELb0ELb0EEEvNS_16Flash_bwd_paramsE)
        .other          _ZN5flash44flash_bwd_dq_dk_dv_loop_seqk_parallel_kernelI23Flash_bwd_kernel_traitsILi32ELi128ELi128ELi8ELi4ELi4ELi4ELb0ELb0EN7cutlass10bfloat16_tE19Flash_kernel_traitsILi32ELi128ELi128ELi8ES3_EELb1ELb0ELb1ELb1ELb0ELb0ELb0EEEvNS_16Flash_bwd_paramsE,@"STO_CUDA_ENTRY STV_DEFAULT"
_ZN5flash44flash_bwd_dq_dk_dv_loop_seqk_parallel_kernelI23Flash_bwd_kernel_traitsILi32ELi128ELi128ELi8ELi4ELi4ELi4ELb0ELb0EN7cutlass10bfloat16_tE19Flash_kernel_traitsILi32ELi128ELi128ELi8ES3_EELb1ELb0ELb1ELb1ELb0ELb0ELb0EEEvNS_16Flash_bwd_paramsE:
.text._ZN5flash44flash_bwd_dq_dk_dv_loop_seqk_parallel_kernelI23Flash_bwd_kernel_traitsILi32ELi128ELi128ELi8ELi4ELi4ELi4ELb0ELb0EN7cutlass10bfloat16_tE19Flash_kernel_traitsILi32ELi128ELi128ELi8ES3_EELb1ELb0ELb1ELb1ELb0ELb0ELb0EEEvNS_16Flash_bwd_paramsE:
        /* <DEDUP_REMOVED lines=16> */
[----:B------:R-:W1:Y:S01]  /*0100*/  S2UR UR19, SR_CTAID.X ;  /* 0x00000000001379c3 */ /* 0x000e620000002500 */
[----:B------:R-:W1:Y:S01]  /*0110*/  LDCU.64 UR6, c[0x0][0x470] ;  /* 0x00008e00ff0677ac */ /* 0x000e620008000a00 */
[----:B------:R-:W-:-:S06]  /*0120*/  UMOV UR20, URZ ;  /* 0x000000ff00147c82 */ /* 0x000fcc0008000000 */
[----:B------:R-:W3:Y:S01]  /*0130*/  S2UR UR18, SR_CTAID.Y ;  /* 0x00000000001279c3 */ /* 0x000ee20000002600 */
[----:B--2---:R-:W-:-:S07]  /*0140*/  ULEA UR5, UR5, UR4, 0x18 ;  /* 0x0000000405057291 */ /* 0x004fce000f8ec0ff */
[----:B------:R-:W2:Y:S01]  /*0150*/  LDC R12, c[0x0][0x438] ;  /* 0x00010e00ff0c7b82 */ /* 0x000ea20000000800 */
        /* <DEDUP_REMOVED lines=11> */
[----:B------:R-:W-:-:S02]  /*0210*/  LOP3.LUT R6, R5, 0xe006, R140, 0xc8, !PT ;  /* 0x0000e00605067812 */ /* 0x000fc400078ec88c */
[C---:B------:R-:W-:Y:S02]  /*0220*/  LOP3.LUT R142, R141.reuse, 0x20, RZ, 0xc0, !PT ;  /* 0x000000208d8e7812 */ /* 0x040fe400078ec0ff */
[----:B------:R-:W-:Y:S02]  /*0230*/  LOP3.LUT R0, R0, 0x38, R5, 0xf8, !PT ;  /* 0x0000003800007812 */ /* 0x000fe400078ef805 */
[----:B------:R-:W-:Y:S02]  /*0240*/  LOP3.LUT R151, R6, 0xc00, R141, 0xf8, !PT ;  /* 0x00000c0006977812 */ /* 0x000fe400078ef88d */
[----:B------:R-:W-:Y:S02]  /*0250*/  LOP3.LUT R4, R141, 0x120, RZ, 0xc0, !PT ;  /* 0x000001208d047812 */ /* 0x000fe400078ec0ff */
[----:B------:R-:W-:Y:S02]  /*0260*/  LOP3.LUT R142, R142, 0x3800, R3, 0xf8, !PT ;  /* 0x000038008e8e7812 */ /* 0x000fe400078ef803 */
[----:B------:R-:W-:-:S02]  /*0270*/  LOP3.LUT R2, R2, 0x6, R5, 0xf8, !PT ;  /* 0x0000000602027812 */ /* 0x000fc400078ef805 */
[----:B------:R-:W-:Y:S01]  /*0280*/  LOP3.LUT R151, R151, R0, RZ, 0xfc, !PT ;  /* 0x0000000097977212 */ /* 0x000fe200078efcff */
[----:B------:R-:W-:Y:S01]  /*0290*/  IMAD.SHL.U32 R0, R9, 0x4, RZ ;  /* 0x0000000409007824 */ /* 0x000fe200078e00ff */
[----:B------:R-:W-:Y:S02]  /*02a0*/  SHF.R.U32.HI R5, RZ, 0x1, R9 ;  /* 0x00000001ff057819 */ /* 0x000fe40000011609 */
[--C-:B------:R-:W-:Y:S02]  /*02b0*/  LOP3.LUT R7, R4, 0x600, R3.reuse, 0xf8, !PT ;  /* 0x0000060004077812 */ /* 0x100fe400078ef803 */
[----:B------:R-:W-:Y:S02]  /*02c0*/  LOP3.LUT R142, R142, 0x100, R3, 0xf8, !PT ;  /* 0x000001008e8e7812 */ /* 0x000fe400078ef803 */
[----:B------:R-:W-:Y:S02]  /*02d0*/  SHF.R.U32.HI R3, RZ, 0x2, R9 ;  /* 0x00000002ff037819 */ /* 0x000fe40000011609 */
[----:B------:R-:W-:-:S02]  /*02e0*/  LOP3.LUT R4, R5, 0x30, RZ, 0xc0, !PT ;  /* 0x0000003005047812 */ /* 0x000fc400078ec0ff */
[----:B------:R-:W-:Y:S02]  /*02f0*/  LOP3.LUT R0, R0, 0x18, RZ, 0xc0, !PT ;  /* 0x0000001800007812 */ /* 0x000fe400078ec0ff */
[----:B------:R-:W-:Y:S02]  /*0300*/  LOP3.LUT R10, R140, 0x1c0, RZ, 0xc0, !PT ;  /* 0x000001c08c0a7812 */ /* 0x000fe400078ec0ff */
[C---:B------:R-:W-:Y:S02]  /*0310*/  LOP3.LUT R146, R4.reuse, 0x7, R3, 0xf8, !PT ;  /* 0x0000000704927812 */ /* 0x040fe400078ef803 */
[----:B------:R-:W-:Y:S02]  /*0320*/  LOP3.LUT R3, R4, 0x8, R9, 0xf8, !PT ;  /* 0x0000000804037812 */ /* 0x000fe400078ef809 */
[----:B------:R-:W-:Y:S02]  /*0330*/  LOP3.LUT R10, R10, 0x38, R147, 0xf8, !PT ;  /* 0x000000380a0a7812 */ /* 0x000fe400078ef893 */
[----:B------:R-:W-:-:S02]  /*0340*/  LOP3.LUT R4, R0, 0xc0, R141, 0xf8, !PT ;  /* 0x000000c000047812 */ /* 0x000fc400078ef88d */
[--C-:B------:R-:W-:Y:S02]  /*0350*/  LOP3.LUT R139, R10, 0x8, R5.reuse, 0x78, !PT ;  /* 0x000000080a8b7812 */ /* 0x100fe400078e7805 */
[C---:B------:R-:W-:Y:S02]  /*0360*/  LOP3.LUT R144, R4.reuse, 0x8, R5, 0x78, !PT ;  /* 0x0000000804907812 */ /* 0x040fe400078e7805 */
[C---:B------:R-:W-:Y:S02]  /*0370*/  LOP3.LUT R6, R147.reuse, 0xc0, RZ, 0xc0, !PT ;  /* 0x000000c093067812 */ /* 0x040fe400078ec0ff */
[----:B------:R-:W-:Y:S02]  /*0380*/  LOP3.LUT R150, R147, 0xd8, RZ, 0xc0, !PT ;  /* 0x000000d893967812 */ /* 0x000fe400078ec0ff */
[----:B------:R-:W-:Y:S02]  /*0390*/  LOP3.LUT R5, R4, 0x8, R9, 0x78, !PT ;  /* 0x0000000804057812 */ /* 0x000fe400078e7809 */
[----:B------:R-:W-:-:S02]  /*03a0*/  LOP3.LUT R4, R140, 0x200, RZ, 0xc0, !PT ;  /* 0x000002008c047812 */ /* 0x000fc400078ec0ff */
[C---:B------:R-:W-:Y:S02]  /*03b0*/  LOP3.LUT P2, RZ, R9.reuse, 0x4, RZ, 0xc0, !PT ;  /* 0x0000000409ff7812 */ /* 0x040fe4000784c0ff */
[C---:B------:R-:W-:Y:S02]  /*03c0*/  LOP3.LUT P1, RZ, R9.reuse, 0x8, RZ, 0xc0, !PT ;  /* 0x0000000809ff7812 */ /* 0x040fe4000782c0ff */
[--C-:B------:R-:W-:Y:S02]  /*03d0*/  LOP3.LUT R6, R6, 0x18, R9.reuse, 0xf8, !PT ;  /* 0x0000001806067812 */ /* 0x100fe400078ef809 */
[----:B------:R-:W-:Y:S02]  /*03e0*/  LOP3.LUT R150, R150, 0x18, R9, 0x78, !PT ;  /* 0x0000001896967812 */ /* 0x000fe400078e7809 */
[----:B------:R-:W-:Y:S02]  /*03f0*/  LOP3.LUT P0, R9, R9, 0x10, RZ, 0xc0, !PT ;  /* 0x0000001009097812 */ /* 0x000fe4000780c0ff */
[----:B------:R-:W-:-:S02]  /*0400*/  LOP3.LUT R8, R8, 0x8, RZ, 0xc0, !PT ;  /* 0x0000000808087812 */ /* 0x000fc400078ec0ff */
[----:B------:R-:W-:Y:S02]  /*0410*/  LOP3.LUT R4, R4, 0xc00, R141, 0xf8, !PT ;  /* 0x00000c0004047812 */ /* 0x000fe400078ef88d */
[----:B------:R-:W-:Y:S02]  /*0420*/  LOP3.LUT R153, R2, 0x20, R147, 0xf8, !PT ;  /* 0x0000002002997812 */ /* 0x000fe400078ef893 */
[----:B------:R-:W-:Y:S02]  /*0430*/  LOP3.LUT R2, R8, R9, RZ, 0xfc, !PT ;  /* 0x0000000908027212 */ /* 0x000fe400078efcff */
[----:B------:R-:W-:Y:S02]  /*0440*/  LOP3.LUT R139, R4, R139, RZ, 0xfc, !PT ;  /* 0x0000008b048b7212 */ /* 0x000fe400078efcff */
[----:B------:R-:W-:Y:S02]  /*0450*/  LOP3.LUT R9, R2, 0xc0, R141, 0xf8, !PT ;  /* 0x000000c002097812 */ /* 0x000fe400078ef88d */
[----:B------:R-:W-:-:S02]  /*0460*/  LOP3.LUT R4, R3, 0x1c0, R140, 0xf8, !PT ;  /* 0x000001c003047812 */ /* 0x000fc400078ef88c */
[----:B------:R-:W-:Y:S02]  /*0470*/  LEA R139, R139, UR5, 0x1 ;  /* 0x000000058b8b7c11 */ /* 0x000fe4000f8e08ff */
[----:B------:R-:W-:Y:S02]  /*0480*/  LOP3.LUT R2, R9, R0, RZ, 0x3c, !PT ;  /* 0x0000000009027212 */ /* 0x000fe400078e3cff */
[----:B------:R-:W-:Y:S01]  /*0490*/  LOP3.LUT R3, R4, 0x38, R147, 0x78, !PT ;  /* 0x0000003804037812 */ /* 0x000fe200078e7893 */
[----:B------:R-:W-:Y:S01]  /*04a0*/  VIADD R0, R139, 0xa000 ;  /* 0x0000a0008b007836 */ /* 0x000fe20000000000 */
[----:B------:R-:W-:Y:S01]  /*04b0*/  LEA R151, R151, UR8, 0x1 ;  /* 0x0000000897977c11 */ /* 0x000fe2000f8e08ff */
[----:B------:R-:W-:Y:S01]  /*04c0*/  IMAD.MOV.U32 R4, RZ, RZ, 0x20 ;  /* 0x00000020ff047424 */ /* 0x000fe200078e00ff */
[----:B------:R-:W-:Y:S01]  /*04d0*/  LOP3.LUT R140, R140, 0x400, RZ, 0xc0, !PT ;  /* 0x000004008c8c7812 */ /* 0x000fe200078ec0ff */
[----:B------:R-:W-:Y:S01]  /*04e0*/  VIADD R137, R139, 0xa040 ;  /* 0x0000a0408b897836 */ /* 0x000fe20000000000 */
[----:B------:R-:W-:Y:S01]  /*04f0*/  LOP3.LUT R144, R7, R144, RZ, 0xfc, !PT ;  /* 0x0000009007907212 */ /* 0x000fe200078efcff */
[----:B------:R-:W-:Y:S01]  /*0500*/  @P2 VIADD R137, R0, 0xffffffc0 ;  /* 0xffffffc000892836 */ /* 0x000fe20000000000 */
[C---:B------:R-:W-:Y:S01]  /*0510*/  SEL R0, R4.reuse, 0xffffffe0, !P3 ;  /* 0xffffffe004007807 */ /* 0x040fe20005800000 */
[C---:B------:R-:W-:Y:S01]  /*0520*/  VIADD R149, R151.reuse, 0x40 ;  /* 0x0000004097957836 */ /* 0x040fe20000000000 */
[----:B------:R-:W-:Y:S01]  /*0530*/  SEL R4, R4, 0xffffffe0, !P1 ;  /* 0xffffffe004047807 */ /* 0x000fe20004800000 */
[----:B------:R-:W-:Y:S01]  /*0540*/  @P0 VIADD R149, R151, 0xffffffc0 ;  /* 0xffffffc097950836 */ /* 0x000fe20000000000 */
[----:B------:R-:W-:Y:S01]  /*0550*/  LOP3.LUT R141, R2, 0x120, R141, 0xf8, !PT ;  /* 0x00000120028d7812 */ /* 0x000fe200078ef88d */
[----:B------:R-:W-:Y:S01]  /*0560*/  IMAD.IADD R2, R0, 0x1, R139 ;  /* 0x0000000100027824 */ /* 0x000fe200078e028b */
[----:B------:R-:W-:Y:S01]  /*0570*/  LOP3.LUT R150, R150, 0x1f20, R147, 0xf8, !PT ;  /* 0x00001f2096967812 */ /* 0x000fe200078ef893 */
[----:B------:R-:W-:Y:S01]  /*0580*/  IMAD R140, R3, 0x2, R140 ;  /* 0x00000002038c7824 */ /* 0x000fe200078e028c */
[----:B------:R-:W-:Y:S01]  /*0590*/  LOP3.LUT R153, R153, R6, R8, 0xf6, !PT ;  /* 0x0000000699997212 */ /* 0x000fe200078ef608 */
[----:B------:R-:W-:Y:S01]  /*05a0*/  IMAD.IADD R155, R151, 0x1, R4 ;  /* 0x00000001979b7824 */ /* 0x000fe200078e0204 */
[----:B------:R-:W-:Y:S01]  /*05b0*/  LOP3.LUT R142, R142, R5, RZ, 0xfc, !PT ;  /* 0x000000058e8e7212 */ /* 0x000fe200078efcff */
[----:B------:R-:W-:Y:S01]  /*05c0*/  IMAD.IADD R157, R4, 0x1, R149 ;  /* 0x00000001049d7824 */ /* 0x000fe200078e0295 */
[----:B------:R-:W-:Y:S01]  /*05d0*/  SEL R116, R116, 0xfffffff0, !P2 ;  /* 0xfffffff074747807 */ /* 0x000fe20005000000 */
[----:B------:R-:W-:Y:S01]  /*05e0*/  IMAD.IADD R0, R0, 0x1, R137 ;  /* 0x0000000100007824 */ /* 0x000fe200078e0289 */
[----:B------:R-:W-:-:S02]  /*05f0*/  LEA R150, R150, UR5, 0x1 ;  /* 0x0000000596967c11 */ /* 0x000fc4000f8e08ff */
[----:B------:R-:W-:Y:S02]  /*0600*/  LEA R144, R144, UR5, 0x1 ;  /* 0x0000000590907c11 */ /* 0x000fe4000f8e08ff */
[----:B------:R-:W-:Y:S02]  /*0610*/  LEA R141, R141, UR5, 0x1 ;  /* 0x000000058d8d7c11 */ /* 0x000fe4000f8e08ff */
[----:B------:R-:W-:Y:S02]  /*0620*/  LEA R153, R153, UR4, 0x1 ;  /* 0x0000000499997c11 */ /* 0x000fe4000f8e08ff */
[----:B------:R-:W-:Y:S01]  /*0630*/  LEA R142, R142, UR4, 0x1 ;  /* 0x000000048e8e7c11 */ /* 0x000fe2000f8e08ff */
[----:B--234-:R-:W-:-:S06]  /*0640*/  UMOV UR4, URZ ;  /* 0x000000ff00047c82 */ /* 0x01cfcc0008000000 */
.L_x_1508:
[----:B-1----:R-:W1:Y:S01]  /*0650*/  LDC.64 R10, c[0x0][0x478] ;  /* 0x00011e00ff0a7b82 */ /* 0x002e620000000a00 */
        /* <DEDUP_REMOVED lines=9> */
[----:B---3--:R-:W-:Y:S01]  /*06f0*/  ISETP.NE.U32.AND P3, PT, R4, RZ, PT ;  /* 0x000000ff0400720c */ /* 0x008fe20003f65070 */
[----:B--2---:R-:W-:Y:S01]  /*0700*/  IMAD.SHL.U32 R13, R8, 0x4, RZ ;  /* 0x00000004080d7824 */ /* 0x004fe200078e00ff */
[----:B------:R-:W-:-:S03]  /*0710*/  ISETP.NE.U32.AND P2, PT, R4, RZ, PT ;  /* 0x000000ff0400720c */ /* 0x000fc60003f45070 */
[----:B------:R-:W2:Y:S01]  /*0720*/  LDC.64 R6, c[0x0][0x468] ;  /* 0x00011a00ff067b82 */ /* 0x000ea20000000a00 */
[----:B------:R-:W-:Y:S02]  /*0730*/  SHF.R.U32.HI R14, RZ, 0x1e, R8 ;  /* 0x0000001eff0e7819 */ /* 0x000fe40000011608 */
[----:B------:R-:W-:Y:S02]  /*0740*/  @P5 IADD3 R22, P1, PT, R13, UR6, RZ ;  /* 0x000000060d165c10 */ /* 0x000fe4000ff3e0ff */
[----:B------:R-:W-:Y:S02]  /*0750*/  ISETP.NE.AND.EX P3, PT, R5, RZ, PT, P3 ;  /* 0x000000ff0500720c */ /* 0x000fe40003f65330 */
[----:B------:R-:W-:Y:S02]  /*0760*/  @P4 IADD3 R18, P0, PT, R13, R10, RZ ;  /* 0x0000000a0d124210 */ /* 0x000fe40007f1e0ff */
[----:B------:R-:W-:Y:S02]  /*0770*/  ISETP.NE.AND.EX P2, PT, R5, RZ, PT, P2 ;  /* 0x000000ff0500720c */ /* 0x000fe40003f45320 */
[C---:B------:R-:W-:Y:S01]  /*0780*/  @P5 IADD3.X R23, PT, PT, R14.reuse, UR7, RZ, P1, !PT ;  /* 0x000000070e175c10 */ /* 0x040fe20008ffe4ff */
[----:B------:R-:W-:Y:S01]  /*0790*/  @P4 IMAD.X R19, R14, 0x1, R11, P0 ;  /* 0x000000010e134824 */ /* 0x000fe200000e060b */
[----:B------:R-:W3:Y:S01]  /*07a0*/  @!P4 LDC.64 R4, c[0x0][0x488] ;  /* 0x00012200ff04cb82 */ /* 0x000ee20000000a00 */
[----:B------:R-:W-:-:S02]  /*07b0*/  IMAD.MOV.U32 R20, RZ, RZ, -0x1 ;  /* 0xffffffffff147424 */ /* 0x000fc400078e00ff */
[----:B----4-:R-:W-:Y:S01]  /*07c0*/  IMAD.WIDE.U32 R16, R8, 0x4, R16 ;  /* 0x0000000408107825 */ /* 0x010fe200078e0010 */
[----:B------:R-:W4:Y:S04]  /*07d0*/  @P5 LDG.E R177, desc[UR22][R22.64] ;  /* 0x0000001616b15981 */ /* 0x000f28000c1e1900 */
[----:B------:R-:W4:Y:S04]  /*07e0*/  @P4 LDG.E R176, desc[UR22][R18.64] ;  /* 0x0000001612b04981 */ /* 0x000f28000c1e1900 */
[----:B-----5:R3:W5:Y:S04]  /*07f0*/  @P3 LDG.E R20, desc[UR22][R16.64] ;  /* 0x0000001610143981 */ /* 0x020768000c1e1900 */
[----:B------:R3:W5:Y:S01]  /*0800*/  @P2 LDG.E R3, desc[UR22][R16.64+0x4] ;  /* 0x0000041610032981 */ /* 0x000762000c1e1900 */
[----:B-1----:R-:W-:Y:S01]  /*0810*/  ISETP.NE.AND P5, PT, R9, RZ, PT ;  /* 0x000000ff0900720c */ /* 0x002fe20003fa5270 */
[----:B------:R-:W-:Y:S01]  /*0820*/  IMAD.MOV.U32 R178, RZ, RZ, -0x1 ;  /* 0xffffffffffb27424 */ /* 0x000fe200078e00ff */
[----:B--2---:R-:W-:Y:S01]  /*0830*/  ISETP.EQ.U32.AND P1, PT, R6, RZ, PT ;  /* 0x000000ff0600720c */ /* 0x004fe20003f22070 */
[----:B------:R-:W1:Y:S01]  /*0840*/  @!P4 LDC R9, c[0x0][0x43c] ;  /* 0x00010f00ff09cb82 */ /* 0x000e620000000800 */
[----:B------:R-:W-:-:S02]  /*0850*/  IADD3 R10, P0, PT, R13, R6, RZ ;  /* 0x000000060d0a7210 */ /* 0x000fc40007f1e0ff */
[----:B------:R-:W-:-:S03]  /*0860*/  ISETP.EQ.OR.EX P1, PT, R7, RZ, !P5, P1 ;  /* 0x000000ff0700720c */ /* 0x000fc60006f22710 */
[----:B------:R-:W-:Y:S02]  /*0870*/  IMAD.X R11, R14, 0x1, R7, P0 ;  /* 0x000000010e0b7824 */ /* 0x000fe400000e0607 */
[----:B------:R-:W2:Y:S08]  /*0880*/  @!P2 LDC R179, c[0x0][0x434] ;  /* 0x00010d00ffb3ab82 */ /* 0x000eb00000000800 */
[----:B------:R1:W5:Y:S01]  /*0890*/  @!P1 LDG.E R178, desc[UR22][R10.64] ;  /* 0x000000160ab29981 */ /* 0x000362000c1e1900 */
[----:B------:R-:W-:-:S02]  /*08a0*/  ISETP.NE.U32.AND P1, PT, R6, RZ, PT ;  /* 0x000000ff0600720c */ /* 0x000fc40003f25070 */
[----:B---3--:R-:W-:Y:S02]  /*08b0*/  @!P4 ISETP.NE.U32.AND P0, PT, R4, RZ, PT ;  /* 0x000000ff0400c20c */ /* 0x008fe40003f05070 */
[----:B------:R-:W-:Y:S02]  /*08c0*/  ISETP.NE.AND.EX P1, PT, R7, RZ, PT, P1 ;  /* 0x000000ff0700720c */ /* 0x000fe40003f25310 */
[----:B------:R-:W-:-:S04]  /*08d0*/  @!P4 ISETP.NE.AND.EX P0, PT, R5, RZ, PT, P0 ;  /* 0x000000ff0500c20c */ /* 0x000fc80003f05300 */
[----:B-1----:R-:W-:Y:S01]  /*08e0*/  @!P4 SEL R9, R9, RZ, P0 ;  /* 0x000000ff0909c207 */ /* 0x002fe20000000000 */
[----:B----4-:R-:W-:-:S06]  /*08f0*/  @P4 IMAD.IADD R176, R176, 0x1, -R177 ;  /* 0x00000001b0b04824 */ /* 0x010fcc00078e0ab1 */
[----:B--2---:R-:W-:Y:S05]  /*0900*/  @!P1 BRA `(.L_x_1451) ;  /* 0x00000000000c9947 */ /* 0x004fea0003800000 */
[----:B------:R-:W2:Y:S02]  /*0910*/  @P5 LDG.E R5, desc[UR22][R10.64+0x4] ;  /* 0x000004160a055981 */ /* 0x000ea4000c1e1900 */
[----:B--2--5:R-:W-:-:S06]  /*0920*/  @P5 IADD3 R12, PT, PT, R5, -R178, RZ ;  /* 0x800000b2050c5210 */ /* 0x024fcc0007ffe0ff */
[----:B------:R1:W5:Y:S02]  /*0930*/  @!P5 LDG.E R12, desc[UR22][R10.64] ;  /* 0x000000160a0cd981 */ /* 0x000364000c1e1900 */
.L_x_1451:
[----:B------:R-:W-:Y:S01]  /*0940*/  IMAD.SHL.U32 R13, R152, 0x80, RZ ;  /* 0x00000080980d7824 */ /* 0x000fe200078e00ff */
[----:B-----5:R-:W-:Y:S01]  /*0950*/  @!P4 IADD3 R176, PT, PT, R9, R12, -R177 ;  /* 0x0000000c09b0c210 */ /* 0x020fe20007ffe8b1 */
[----:B------:R-:W-:-:S03]  /*0960*/  @P2 IMAD.IADD R179, R3, 0x1, -R20 ;  /* 0x0000000103b32824 */ /* 0x000fc600078e0a14 */
[----:B------:R-:W-:-:S13]  /*0970*/  ISETP.GT.AND P0, PT, R176, R13, PT ;  /* 0x0000000db000720c */ /* 0x000fda0003f04270 */
[----:B------:R-:W-:Y:S05]  /*0980*/  @!P0 BRA `(.L_x_1452) ;  /* 0x0000009800fc8947 */ /* 0x000fea0003800000 */
[----:B-1----:R-:W1:Y:S01]  /*0990*/  LDC R10, c[0x0][0x504] ;  /* 0x00014100ff0a7b82 */ /* 0x002e620000000800 */
[----:B------:R-:W-:Y:S01]  /*09a0*/  ISETP.NE.AND P4, PT, R20, -0x1, PT ;  /* 0xffffffff1400780c */ /* 0x000fe20003f85270 */
[----:B------:R-:W-:Y:S01]  /*09b0*/  VIADD R12, R179, 0x7f ;  /* 0x0000007fb30c7836 */ /* 0x000fe20000000000 */
[----:B------:R-:W-:Y:S02]  /*09c0*/  IADD3 R3, PT, PT, R13, 0x80, R179 ;  /* 0x000000800d037810 */ /* 0x000fe40007ffe0b3 */
[----:B------:R-:W-:Y:S02]  /*09d0*/  ISETP.NE.AND P2, PT, R178, -0x1, PT ;  /* 0xffffffffb200780c */ /* 0x000fe40003f45270 */
[----:B------:R-:W-:-:S04]  /*09e0*/  SHF.R.S32.HI R9, RZ, 0x1f, R12 ;  /* 0x0000001fff097819 */ /* 0x000fc8000001140c */
[----:B------:R-:W-:-:S03]  /*09f0*/  LEA.HI R9, R9, R12, RZ, 0x7 ;  /* 0x0000000c09097211 */ /* 0x000fc600078f38ff */
[----:B------:R-:W2:Y:S08]  /*0a00*/  @!P4 LDC.64 R6, c[0x0][0x398] ;  /* 0x0000e600ff06cb82 */ /* 0x000eb00000000a00 */
[----:B------:R-:W3:Y:S01]  /*0a10*/  @P4 LDC.64 R4, c[0x0][0x3b0] ;  /* 0x0000ec00ff044b82 */ /* 0x000ee20000000a00 */
[----:B-1----:R-:W-:-:S05]  /*0a20*/  IADD3 R10, PT, PT, R3, R10, -R176 ;  /* 0x0000000a030a7210 */ /* 0x002fca0007ffe8b0 */
[----:B------:R-:W-:-:S05]  /*0a30*/  VIADD R10, R10, 0x7f ;  /* 0x0000007f0a0a7836 */ /* 0x000fca0000000000 */
[----:B------:R-:W-:-:S04]  /*0a40*/  SHF.R.S32.HI R19, RZ, 0x1f, R10 ;  /* 0x0000001fff137819 */ /* 0x000fc8000001140a */
[----:B------:R-:W-:Y:S01]  /*0a50*/  LEA.HI R19, R19, R10, RZ, 0x7 ;  /* 0x0000000a13137211 */ /* 0x000fe200078f38ff */
[C---:B--2---:R-:W-:Y:S01]  /*0a60*/  @!P4 IMAD.WIDE.U32 R28, R8.reuse, R6, RZ ;  /* 0x00000006081cc225 */ /* 0x044fe200078e00ff */
[----:B------:R-:W-:Y:S02]  /*0a70*/  SHF.R.S32.HI R6, RZ, 0x7, R9 ;  /* 0x00000007ff067819 */ /* 0x000fe40000011409 */
        /* <DEDUP_REMOVED lines=20> */
.L_x_1453:
[----:B------:R-:W1:Y:S01]  /*0bc0*/  LDCU.64 UR14, c[0x0][0x3b8] ;  /* 0x00007700ff0e77ac */ /* 0x000e620008000a00 */
[----:B------:R-:W-:-:S05]  /*0bd0*/  IADD3 R4, PT, PT, R177, R178, RZ ;  /* 0x000000b2b1047210 */ /* 0x000fca0007ffe0ff */
[C---:B-1----:R-:W-:Y:S02]  /*0be0*/  IMAD R14, R4.reuse, UR15, RZ ;  /* 0x0000000f040e7c24 */ /* 0x042fe4000f8e02ff */
[----:B------:R-:W-:-:S05]  /*0bf0*/  IMAD.WIDE.U32 R4, R4, UR14, RZ ;  /* 0x0000000e04047c25 */ /* 0x000fca000f8e00ff */
[----:B------:R-:W-:Y:S02]  /*0c00*/  IADD3 R14, PT, PT, R5, R14, RZ ;  /* 0x0000000e050e7210 */ /* 0x000fe40007ffe0ff */
[----:B------:R-:W-:-:S07]  /*0c10*/  MOV R16, R4 ;  /* 0x0000000400107202 */ /* 0x000fce0000000f00 */
.L_x_1454:
        /* <DEDUP_REMOVED lines=39> */
.L_x_1455:
[----:B------:R-:W1:Y:S01]  /*0e90*/  LDCU.64 UR12, c[0x0][0x3c0] ;  /* 0x00007800ff0c77ac */ /* 0x000e620008000a00 */
[----:B------:R-:W-:-:S05]  /*0ea0*/  IADD3 R4, PT, PT, R177, R178, RZ ;  /* 0x000000b2b1047210 */ /* 0x000fca0007ffe0ff */
[C---:B-1----:R-:W-:Y:S02]  /*0eb0*/  IMAD R15, R4.reuse, UR13, RZ ;  /* 0x0000000d040f7c24 */ /* 0x042fe4000f8e02ff */
[----:B------:R-:W-:-:S05]  /*0ec0*/  IMAD.WIDE.U32 R4, R4, UR12, RZ ;  /* 0x0000000c04047c25 */ /* 0x000fca000f8e00ff */
[----:B------:R-:W-:Y:S02]  /*0ed0*/  IADD3 R15, PT, PT, R5, R15, RZ ;  /* 0x0000000f050f7210 */ /* 0x000fe40007ffe0ff */
[----:B------:R-:W-:-:S07]  /*0ee0*/  MOV R18, R4 ;  /* 0x0000000400127202 */ /* 0x000fce0000000f00 */
.L_x_1456:
        /* <DEDUP_REMOVED lines=11> */
[----:B------:R-:W1:Y:S02]  /*0fa0*/  LDCU UR8, c[0x0][0x444] ;  /* 0x00008880ff0877ac */ /* 0x000e640008000800 */
[----:B-1----:R-:W-:Y:S01]  /*0fb0*/  USHF.R.S32.HI UR9, URZ, 0x1f, UR8 ;  /* 0x0000001fff097899 */ /* 0x002fe20008011408 */
[----:B------:R-:W-:Y:S01]  /*0fc0*/  IMAD.WIDE.U32 R30, R8, UR8, RZ ;  /* 0x00000008081e7c25 */ /* 0x000fe2000f8e00ff */
[----:B------:R-:W-:-:S04]  /*0fd0*/  USHF.R.S32.HI UR8, URZ, 0x1f, UR21 ;  /* 0x0000001fff087899 */ /* 0x000fc80008011415 */
[----:B------:R-:W-:Y:S02]  /*0fe0*/  IMAD R5, R8, UR9, RZ ;  /* 0x0000000908057c24 */ /* 0x000fe4000f8e02ff */
[----:B------:R-:W-:-:S03]  /*0ff0*/  IMAD.WIDE.U32 R26, R30, R9, RZ ;  /* 0x000000091e1a7225 */ /* 0x000fc600078e00ff */
[----:B------:R-:W-:Y:S02]  /*1000*/  IADD3 R4, PT, PT, R31, R5, RZ ;  /* 0x000000051f047210 */ /* 0x000fe40007ffe0ff */
[----:B------:R-:W-:-:S03]  /*1010*/  SHF.R.S32.HI R5, RZ, 0x1f, R9 ;  /* 0x0000001fff057819 */ /* 0x000fc60000011409 */
        /* <DEDUP_REMOVED lines=8> */
.L_x_1457:
[-C--:B------:R-:W-:Y:S02]  /*10a0*/  IMAD R32, R23, R20.reuse, RZ ;  /* 0x0000001417207224 */ /* 0x080fe400078e02ff */
[----:B------:R-:W-:-:S05]  /*10b0*/  IMAD.WIDE.U32 R30, R22, R20, RZ ;  /* 0x00000014161e7225 */ /* 0x000fca00078e00ff */
[----:B------:R-:W-:-:S07]  /*10c0*/  IADD3 R32, PT, PT, R31, R32, RZ ;  /* 0x000000201f207210 */ /* 0x000fce0007ffe0ff */
.L_x_1458:
        /* <DEDUP_REMOVED lines=20> */
.L_x_1459:
[----:B------:R-:W1:Y:S01]  /*1210*/  LDC R22, c[0x0][0x434] ;  /* 0x00010d00ff167b82 */ /* 0x000e620000000800 */
[----:B------:R-:W-:-:S04]  /*1220*/  IMAD R5, R8, R9, R148 ;  /* 0x0000000908057224 */ /* 0x000fc800078e0294 */
[----:B-1----:R-:W-:-:S03]  /*1230*/  IMAD R22, R5, R22, RZ ;  /* 0x0000001605167224 */ /* 0x002fc600078e02ff */
.L_x_1460:
        /* <DEDUP_REMOVED lines=11> */
.L_x_1461:
[----:B------:R-:W1:Y:S01]  /*12f0*/  LDC R26, c[0x0][0x444] ;  /* 0x00011100ff1a7b82 */ /* 0x000e620000000800 */
[----:B------:R-:W-:-:S04]  /*1300*/  IMAD R5, R8, R9, R148 ;  /* 0x0000000908057224 */ /* 0x000fc800078e0294 */
[----:B-1----:R-:W-:-:S07]  /*1310*/  IMAD R26, R5, R26, RZ ;  /* 0x0000001a051a7224 */ /* 0x002fce00078e02ff */
.L_x_1462:
        /* <DEDUP_REMOVED lines=10> */
[----:B------:R-:W-:Y:S01]  /*13c0*/  BSSY.RECONVERGENT B1, `(.L_x_1452) ;  /* 0x000091b000017945 */ /* 0x000fe20003800200 */
[----:B------:R-:W-:Y:S01]  /*13d0*/  IMAD.X R35, RZ, RZ, R7, P0 ;  /* 0x000000ffff237224 */ /* 0x000fe200000e0607 */
[----:B------:R-:W-:-:S05]  /*13e0*/  IADD3 R30, P1, P0, R36, R30, R27 ;  /* 0x0000001e241e7210 */ /* 0x000fca000783e01b */
[----:B------:R-:W3:Y:S01]  /*13f0*/  LDC.64 R184, c[0x0][0x420] ;  /* 0x00010800ffb87b82 */ /* 0x000ee20000000a00 */
[----:B-1----:R-:W-:Y:S01]  /*1400*/  IMAD R6, R21, UR8, RZ ;  /* 0x0000000815067c24 */ /* 0x002fe2000f8e02ff */
[----:B------:R-:W-:Y:S01]  /*1410*/  USHF.L.U64.HI UR21, UR8, 0x6, UR9 ;  /* 0x0000000608157899 */ /* 0x000fe20008010209 */
[----:B------:R-:W-:Y:S01]  /*1420*/  IMAD.WIDE.U32 R34, R25, UR8, R34 ;  /* 0x0000000819227c25 */ /* 0x000fe2000f8e0022 */
[----:B------:R-:W-:-:S03]  /*1430*/  USHF.L.U32 UR24, UR8, 0x6, URZ ;  /* 0x0000000608187899 */ /* 0x000fc600080006ff */
[----:B------:R-:W-:Y:S02]  /*1440*/  IMAD R7, R25, UR9, R6 ;  /* 0x0000000919077c24 */ /* 0x000fe4000f8e0206 */
[----:B------:R-:W-:Y:S02]  /*1450*/  IMAD.MOV.U32 R36, RZ, RZ, R34 ;  /* 0x000000ffff247224 */ /* 0x000fe400078e0022 */
[----:B------:R-:W-:Y:S02]  /*1460*/  IMAD.IADD R37, R35, 0x1, R7 ;  /* 0x0000000123257824 */ /* 0x000fe400078e0207 */
[----:B------:R-:W1:Y:S01]  /*1470*/  LDC.64 R6, c[0x0][0x5f8] ;  /* 0x00017e00ff067b82 */ /* 0x000e620000000a00 */
[----:B--2---:R-:W-:Y:S02]  /*1480*/  IMAD R34, R21, R4, RZ ;  /* 0x0000000415227224 */ /* 0x004fe400078e02ff */
[----:B------:R-:W-:Y:S01]  /*1490*/  IMAD.MOV.U32 R21, RZ, RZ, RZ ;  /* 0x000000ffff157224 */ /* 0x000fe200078e00ff */
[----:B----4-:R-:W-:Y:S01]  /*14a0*/  IADD3 R174, PT, PT, R3, -R174, -R176 ;  /* 0x800000ae03ae7210 */ /* 0x010fe20007ffe8b0 */
[----:B------:R-:W-:-:S02]  /*14b0*/  IMAD R34, R25, R5, R34 ;  /* 0x0000000519227224 */ /* 0x000fc400078e0222 */
[----:B------:R-:W-:Y:S01]  /*14c0*/  IMAD.WIDE.U32 R38, R25, R4, R20 ;  /* 0x0000000419267225 */ /* 0x000fe200078e0014 */
[----:B------:R-:W-:Y:S02]  /*14d0*/  SHF.R.S32.HI R25, RZ, 0x1f, R27 ;  /* 0x0000001fff197819 */ /* 0x000fe4000001141b */
[----:B-----5:R-:W-:Y:S01]  /*14e0*/  LOP3.LUT R180, R167, 0x1f, RZ, 0xc0, !PT ;  /* 0x0000001fa7b47812 */ /* 0x020fe200078ec0ff */
[----:B------:R-:W-:Y:S01]  /*14f0*/  IMAD.WIDE.U32 R36, R148, UR10, R36 ;  /* 0x0000000a94247c25 */ /* 0x000fe2000f8e0024 */
[----:B------:R-:W-:Y:S02]  /*1500*/  IADD3 R28, P3, PT, R28, R38, RZ ;  /* 0x000000261c1c7210 */ /* 0x000fe40007f7e0ff */
[----:B------:R-:W-:Y:S01]  /*1510*/  IADD3.X R23, PT, PT, R23, R32, R25, P1, P0 ;  /* 0x0000002017177210 */ /* 0x000fe20000fe0419 */
[C---:B------:R-:W-:Y:S01]  /*1520*/  IMAD R33, R148.reuse, UR11, R37 ;  /* 0x0000000b94217c24 */ /* 0x040fe2000f8e0225 */
[----:B------:R-:W-:Y:S01]  /*1530*/  IADD3.X R29, PT, PT, R17, R39, R34, P3, !PT ;  /* 0x00000027111d7210 */ /* 0x000fe20001ffe422 */
[----:B------:R-:W-:Y:S01]  /*1540*/  IMAD.MOV.U32 R32, RZ, RZ, R36 ;  /* 0x000000ffff207224 */ /* 0x000fe200078e0024 */
[----:B---3--:R-:W-:Y:S01]  /*1550*/  SHF.R.U32.HI R17, RZ, 0x2, R24 ;  /* 0x00000002ff117819 */ /* 0x008fe20000011618 */
[----:B------:R-:W2:Y:S01]  /*1560*/  LDCU.64 UR10, c[0x0][0x550] ;  /* 0x0000aa00ff0a77ac */ /* 0x000ea20008000a00 */
[----:B------:R-:W-:Y:S01]  /*1570*/  SHF.R.U32.HI R27, RZ, 0x5, R167 ;  /* 0x00000005ff1b7819 */ /* 0x000fe200000116a7 */
[----:B------:R-:W-:-:S04]  /*1580*/  IMAD.WIDE.U32 R28, R148, UR16, R28 ;  /* 0x00000010941c7c25 */ /* 0x000fc8000f8e001c */
[----:B-1----:R-:W-:-:S04]  /*1590*/  IMAD.WIDE.U32 R24, R6, UR19, RZ ;  /* 0x0000001306187c25 */ /* 0x002fc8000f8e00ff */
[----:B------:R-:W-:Y:S01]  /*15a0*/  IMAD R29, R148, UR17, R29 ;  /* 0x00000011941d7c24 */ /* 0x000fe2000f8e021d */
[----:B------:R-:W1:Y:S01]  /*15b0*/  LDCU.64 UR16, c[0x0][0x380] ;  /* 0x00007000ff1077ac */ /* 0x000e620008000a00 */
[----:B------:R-:W-:Y:S01]  /*15c0*/  IMAD R6, R7, UR19, R25 ;  /* 0x0000001307067c24 */ /* 0x000fe2000f8e0219 */
[----:B------:R-:W-:Y:S01]  /*15d0*/  SEL R24, R24, RZ, P4 ;  /* 0x000000ff18187207 */ /* 0x000fe20002000000 */
[----:B------:R-:W-:Y:S02]  /*15e0*/  VIADD R7, R174, 0xffffff80 ;  /* 0xffffff80ae077836 */ /* 0x000fe40000000000 */
[----:B------:R-:W-:Y:S01]  /*15f0*/  IMAD.WIDE.U32 R32, R17, UR8, R32 ;  /* 0x0000000811207c25 */ /* 0x000fe2000f8e0020 */
[----:B------:R-:W-:Y:S02]  /*1600*/  SEL R6, R6, RZ, P4 ;  /* 0x000000ff06067207 */ /* 0x000fe40002000000 */
[----:B------:R-:W-:Y:S01]  /*1610*/  SHF.R.S32.HI R156, RZ, 0x1f, R7 ;  /* 0x0000001fff9c7819 */ /* 0x000fe20000011407 */
[----:B------:R-:W-:Y:S01]  /*1620*/  IMAD R27, R165, R27, R180 ;  /* 0x0000001ba51b7224 */ /* 0x000fe200078e02b4 */
[----:B--2---:R-:W-:Y:S01]  /*1630*/  LEA R162, P3, R32, UR10, 0x1 ;  /* 0x0000000a20a27c11 */ /* 0x004fe2000f8608ff */
[C---:B------:R-:W-:Y:S01]  /*1640*/  IMAD R163, R17.reuse, UR9, R33 ;  /* 0x0000000911a37c24 */ /* 0x040fe2000f8e0221 */
[----:B------:R-:W2:Y:S01]  /*1650*/  LDCU.64 UR8, c[0x0][0x570] ;  /* 0x0000ae00ff0877ac */ /* 0x000ea20008000a00 */
[----:B------:R-:W-:Y:S01]  /*1660*/  LEA.HI R156, R156, R7, RZ, 0x7 ;  /* 0x000000079c9c7211 */ /* 0x000fe200078f38ff */
[----:B------:R-:W-:Y:S01]  /*1670*/  IMAD.WIDE.U32 R28, R17, R4, R28 ;  /* 0x00000004111c7225 */ /* 0x000fe200078e001c */
[----:B------:R-:W-:-:S02]  /*1680*/  IADD3 R30, P1, P0, R27, R30, R24 ;  /* 0x0000001e1b1e7210 */ /* 0x000fc4000783e018 */
[----:B------:R-:W-:Y:S01]  /*1690*/  SHF.R.S32.HI R27, RZ, 0x1f, R27 ;  /* 0x0000001fff1b7819 */ /* 0x000fe2000001141b */
[----:B------:R-:W3:Y:S01]  /*16a0*/  LDC.64 R24, c[0x0][0x5e8] ;  /* 0x00017a00ff187b82 */ /* 0x000ee20000000a00 */
[----:B------:R-:W-:Y:S01]  /*16b0*/  SHF.R.S32.HI R156, RZ, 0x7, R156 ;  /* 0x00000007ff9c7819 */ /* 0x000fe2000001149c */
[----:B------:R-:W-:Y:S01]  /*16c0*/  IMAD R161, R17, R5, R29 ;  /* 0x0000000511a17224 */ /* 0x000fe200078e021d */
[----:B------:R-:W-:Y:S01]  /*16d0*/  IADD3.X R6, PT, PT, R27, R23, R6, P1, P0 ;  /* 0x000000171b067210 */ /* 0x000fe20000fe0406 */
[----:B------:R-:W-:Y:S01]  /*16e0*/  IMAD.SHL.U32 R27, R165, 0x80, RZ ;  /* 0x00000080a51b7824 */ /* 0x000fe200078e00ff */
[C---:B-1----:R-:W-:Y:S01]  /*16f0*/  LEA R160, P1, R28.reuse, UR16, 0x1 ;  /* 0x000000101ca07c11 */ /* 0x042fe2000f8208ff */
[----:B------:R-:W-:Y:S01]  /*1700*/  IMAD R23, R175, 0x80, R26 ;  /* 0x00000080af177824 */ /* 0x000fe200078e021a */
[----:B------:R-:W-:Y:S02]  /*1710*/  VIMNMX R156, PT, PT, RZ, R156, !PT ;  /* 0x0000009cff9c7248 */ /* 0x000fe40007fe0100 */
[----:B------:R-:W-:-:S02]  /*1720*/  LEA.HI.X R161, R28, UR17, R161, 0x1, P1 ;  /* 0x000000111ca17c11 */ /* 0x000fc400088f0ca1 */
[----:B------:R-:W-:Y:S02]  /*1730*/  IADD3 R7, P0, PT, R27, R30, RZ ;  /* 0x0000001e1b077210 */ /* 0x000fe40007f1e0ff */
[----:B------:R-:W-:Y:S02]  /*1740*/  ISETP.GT.AND P1, PT, R19, R156, PT ;  /* 0x0000009c1300720c */ /* 0x000fe40003f24270 */
[----:B------:R-:W-:Y:S02]  /*1750*/  LEA.HI.X.SX32 R6, R27, R6, 0x1, P0 ;  /* 0x000000061b067211 */ /* 0x000fe400000f0eff */
[C---:B--2---:R-:W-:Y:S02]  /*1760*/  LEA R182, P0, R7.reuse, UR8, 0x2 ;  /* 0x0000000807b67c11 */ /* 0x044fe4000f8010ff */
[----:B------:R-:W-:Y:S02]  /*1770*/  LEA.HI.X R163, R32, UR11, R163, 0x1, P3 ;  /* 0x0000000b20a37c11 */ /* 0x000fe400098f0ca3 */
[----:B------:R-:W-:Y:S01]  /*1780*/  LEA.HI.X R183, R7, UR9, R6, 0x2, P0 ;  /* 0x0000000907b77c11 */ /* 0x000fe200080f1406 */
[----:B------:R-:W-:Y:S01]  /*1790*/  IMAD R7, R175, 0x80, R22 ;  /* 0x00000080af077824 */ /* 0x000fe200078e0216 */
[----:B------:R-:W-:Y:S01]  /*17a0*/  IADD3 R6, P0, PT, R17, 0x40, RZ ;  /* 0x0000004011067810 */ /* 0x000fe20007f1e0ff */
[----:B---3--:R-:W-:Y:S01]  /*17b0*/  IMAD.WIDE R158, R23, 0x4, R24 ;  /* 0x00000004179e7825 */ /* 0x008fe200078e0218 */
[----:B------:R-:W-:-:S02]  /*17c0*/  SHF.L.U64.HI R22, R4, 0x6, R5 ;  /* 0x0000000604167819 */ /* 0x000fc40000010205 */
[----:B------:R-:W-:Y:S01]  /*17d0*/  LEA.HI R19, R167, 0x40, RZ, 0x1e ;  /* 0x00000040a7137811 */ /* 0x000fe200078ff0ff */
[----:B------:R-:W-:Y:S02]  /*17e0*/  IMAD.SHL.U32 R5, R4, 0x40, RZ ;  /* 0x0000004004057824 */ /* 0x000fe400078e00ff */
        /* <DEDUP_REMOVED lines=14> */
.L_x_1464:
[----:B------:R-:W1:Y:S01]  /*18d0*/  LDCU.64 UR12, c[0x0][0x5c0] ;  /* 0x0000b800ff0c77ac */ /* 0x000e620008000a00 */
[----:B------:R-:W-:-:S05]  /*18e0*/  IADD3 R3, PT, PT, R177, R178, RZ ;  /* 0x000000b2b1037210 */ /* 0x000fca0007ffe0ff */
[C---:B-1----:R-:W-:Y:S02]  /*18f0*/  IMAD R5, R3.reuse, UR13, RZ ;  /* 0x0000000d03057c24 */ /* 0x042fe4000f8e02ff */
[----:B------:R-:W-:-:S05]  /*1900*/  IMAD.WIDE.U32 R10, R3, UR12, RZ ;  /* 0x0000000c030a7c25 */ /* 0x000fca000f8e00ff */
[----:B------:R-:W-:Y:S02]  /*1910*/  IADD3 R3, PT, PT, R11, R5, RZ ;  /* 0x000000050b037210 */ /* 0x000fe40007ffe0ff */
.L_x_1465:
        /* <DEDUP_REMOVED lines=11> */
.L_x_1466:
[----:B------:R-:W1:Y:S01]  /*19d0*/  LDCU.64 UR10, c[0x0][0x5c8] ;  /* 0x0000b900ff0a77ac */ /* 0x000e620008000a00 */
[----:B------:R-:W-:-:S05]  /*19e0*/  IADD3 R177, PT, PT, R177, R178, RZ ;  /* 0x000000b2b1b17210 */ /* 0x000fca0007ffe0ff */
[C---:B-1----:R-:W-:Y:S02]  /*19f0*/  IMAD R5, R177.reuse, UR11, RZ ;  /* 0x0000000bb1057c24 */ /* 0x042fe4000f8e02ff */
[----:B------:R-:W-:-:S05]  /*1a00*/  IMAD.WIDE.U32 R14, R177, UR10, RZ ;  /* 0x0000000ab10e7c25 */ /* 0x000fca000f8e00ff */
[----:B------:R-:W-:Y:S02]  /*1a10*/  IADD3 R5, PT, PT, R15, R5, RZ ;  /* 0x000000050f057210 */ /* 0x000fe40007ffe0ff */
.L_x_1467:
        /* <DEDUP_REMOVED lines=32> */
.L_x_1469:
[----:B------:R-:W-:Y:S05]  /*1c20*/  BSYNC.RECONVERGENT B0 ;  /* 0x0000000000007941 */ /* 0x000fea0003800200 */
.L_x_1468:
        /* <DEDUP_REMOVED lines=26> */
.L_x_1463:
        /* <DEDUP_REMOVED lines=16> */
.L_x_1473:
[----:B------:R2:W-:Y:S01]  /*1ed0*/  STS.128 [R150+0x4000], RZ ;  /* 0x004000ff96007388 */ /* 0x0005e20000000c00 */
[----:B------:R-:W-:Y:S05]  /*1ee0*/  BRA `(.L_x_1474) ;  /* 0x0000000000047947 */ /* 0x000fea0003800000 */
.L_x_1472:
[----:B------:R3:W-:Y:S02]  /*1ef0*/  STS.128 [R150+0x4000], RZ ;  /* 0x004000ff96007388 */ /* 0x0007e40000000c00 */
.L_x_1474:
[----:B------:R-:W-:Y:S05]  /*1f00*/  BSYNC.RECONVERGENT B0 ;  /* 0x0000000000007941 */ /* 0x000fea0003800200 */
.L_x_1471:
        /* <DEDUP_REMOVED lines=17> */
.L_x_1476:
[----:B------:R-:W-:Y:S05]  /*2020*/  BSYNC.RECONVERGENT B0 ;  /* 0x0000000000007941 */ /* 0x000fea0003800200 */
.L_x_1475:
        /* <DEDUP_REMOVED lines=11> */
.L_x_1479:
[----:B------:R1:W-:Y:S01]  /*20e0*/  STS.128 [R173], RZ ;  /* 0x000000ffad007388 */ /* 0x0003e20000000c00 */
[----:B------:R-:W-:Y:S05]  /*20f0*/  BRA `(.L_x_1480) ;  /* 0x0000000000047947 */ /* 0x000fea0003800000 */
.L_x_1478:
[----:B------:R1:W-:Y:S02]  /*2100*/  STS.128 [R173], RZ ;  /* 0x000000ffad007388 */ /* 0x0003e40000000c00 */
.L_x_1480:
[----:B------:R-:W-:Y:S05]  /*2110*/  BSYNC.RECONVERGENT B0 ;  /* 0x0000000000007941 */ /* 0x000fea0003800200 */
.L_x_1477:
[C---:B------:R-:W-:Y:S01]  /*2120*/  VIADD R27, R146.reuse, 0x8 ;  /* 0x00000008921b7836 */ /* 0x040fe20000000000 */
[C---:B------:R-:W-:Y:S01]  /*2130*/  LOP3.LUT R25, R146.reuse, 0x40, RZ, 0xfc, !PT ;  /* 0x0000004092197812 */ /* 0x040fe200078efcff */
[C---:B------:R-:W-:Y:S01]  /*2140*/  VIADD R23, R146.reuse, 0x48 ;  /* 0x0000004892177836 */ /* 0x040fe20000000000 */
[CC--:B------:R-:W-:Y:S01]  /*2150*/  ISETP.GE.AND P3, PT, R146.reuse, R24.reuse, PT ;  /* 0x000000189200720c */ /* 0x0c0fe20003f66270 */
        /* <DEDUP_REMOVED lines=25> */
.L_x_1482:
[----:B------:R-:W-:Y:S05]  /*22f0*/  BSYNC.RECONVERGENT B0 ;  /* 0x0000000000007941 */ /* 0x000fea0003800200 */
.L_x_1481:
        /* <DEDUP_REMOVED lines=29> */
.L_x_1485:
[----:B------:R1:W-:Y:S01]  /*24d0*/  STS.128 [R150+0x6000], RZ ;  /* 0x006000ff96007388 */ /* 0x0003e20000000c00 */
[----:B------:R-:W-:Y:S05]  /*24e0*/  BRA `(.L_x_1486) ;  /* 0x0000000000047947 */ /* 0x000fea0003800000 */
.L_x_1484:
[----:B------:R1:W-:Y:S02]  /*24f0*/  STS.128 [R150+0x6000], RZ ;  /* 0x006000ff96007388 */ /* 0x0003e40000000c00 */
.L_x_1486:
[----:B------:R-:W-:Y:S05]  /*2500*/  BSYNC.RECONVERGENT B0 ;  /* 0x0000000000007941 */ /* 0x000fea0003800200 */
.L_x_1483:
        /* <DEDUP_REMOVED lines=16> */
[----:B------:R-:W-:Y:S01]  /*2610*/  @!PT LDS RZ, [RZ] ;  /* 0x00000000fffff984 */ /* 0x000fe20000000800 */
[----:B------:R-:W-:Y:S01]  /*2620*/  @!PT LDS RZ, [RZ] ;  /* 0x00000000fffff984 */ /* 0x000fe20000000800 */
[----:B------:R-:W-:Y:S01]  /*2630*/  @!PT LDS RZ, [RZ] ;  /* 0x00000000fffff984 */ /* 0x000fe20000000800 */
[----:B------:R3:W-:Y:S04]  /*2640*/  LDGSTS.E.BYPASS.LTC128B.128 [R150+0x7000], desc[UR22][R24.64] ;  /* 0x0700000018967fae */ /* 0x0007e8000b981a16 */
.L_x_1488:
[----:B------:R-:W-:Y:S05]  /*2650*/  BSYNC.RECONVERGENT B0 ;  /* 0x0000000000007941 */ /* 0x000fea0003800200 */
.L_x_1487:
[----:B------:R-:W4:Y:S01]  /*2660*/  LDCU.64 UR8, c[0x0][0x3d8] ;  /* 0x00007b00ff0877ac */ /* 0x000f220008000a00 */
[----:B------:R-:W-:Y:S01]  /*2670*/  IMAD.WIDE.U32 R22, R13, UR12, R20 ;  /* 0x0000000c0d167c25 */ /* 0x000fe2000f8e0014 */
[----:B------:R-:W-:Y:S03]  /*2680*/  BSSY.RECONVERGENT B0, `(.L_x_1489) ;  /* 0x000001c000007945 */ /* 0x000fe60003800200 */
[----:B------:R-:W-:Y:S01]  /*2690*/  IMAD R12, R12, UR12, RZ ;  /* 0x0000000c0c0c7c24 */ /* 0x000fe2000f8e02ff */
[----:B------:R-:W-:-:S03]  /*26a0*/  IADD3 R18, P0, PT, R18, R22, RZ ;  /* 0x0000001612127210 */ /* 0x000fc60007f1e0ff */
[----:B------:R-:W-:-:S05]  /*26b0*/  IMAD R12, R13, UR13, R12 ;  /* 0x0000000d0d0c7c24 */ /* 0x000fca000f8e020c */
[----:B------:R-:W-:Y:S01]  /*26c0*/  IADD3.X R19, PT, PT, R15, R23, R12, P0, !PT ;  /* 0x000000170f137210 */ /* 0x000fe200007fe40c */
[----:B----4-:R-:W-:Y:S02]  /*26d0*/  IMAD R10, R10, UR8, RZ ;  /* 0x000000080a0a7c24 */ /* 0x010fe4000f8e02ff */
[----:B------:R-:W-:-:S04]  /*26e0*/  IMAD.WIDE.U32 R18, R11, UR8, R18 ;  /* 0x000000080b127c25 */ /* 0x000fc8000f8e0012 */
[----:B------:R-:W-:-:S05]  /*26f0*/  IMAD R5, R11, UR9, R10 ;  /* 0x000000090b057c24 */ /* 0x000fca000f8e020a */
[----:B------:R-:W-:Y:S01]  /*2700*/  IADD3 R5, PT, PT, R19, R5, RZ ;  /* 0x0000000513057210 */ /* 0x000fe20007ffe0ff */
[----:B------:R-:W-:Y:S06]  /*2710*/  @P2 BRA `(.L_x_1490) ;  /* 0x0000000000442947 */ /* 0x000fec0003800000 */
[----:B------:R-:W4:Y:S02]  /*2720*/  LDCU UR8, c[0x0][0x440] ;  /* 0x00008800ff0877ac */ /* 0x000f240008000800 */
[----:B----4-:R-:W-:-:S13]  /*2730*/  ISETP.GE.AND P0, PT, R20, UR8, PT ;  /* 0x0000000814007c0c */ /* 0x010fda000bf06270 */
        /* <DEDUP_REMOVED lines=13> */
.L_x_1491:
[----:B------:R4:W-:Y:S01]  /*2810*/  STS.128 [R150+0x8000], RZ ;  /* 0x008000ff96007388 */ /* 0x0009e20000000c00 */
[----:B------:R-:W-:Y:S05]  /*2820*/  BRA `(.L_x_1492) ;  /* 0x0000000000047947 */ /* 0x000fea0003800000 */
.L_x_1490:
[----:B------:R4:W-:Y:S02]  /*2830*/  STS.128 [R150+0x8000], RZ ;  /* 0x008000ff96007388 */ /* 0x0009e40000000c00 */
.L_x_1492:
[----:B------:R-:W-:Y:S05]  /*2840*/  BSYNC.RECONVERGENT B0 ;  /* 0x0000000000007941 */ /* 0x000fea0003800200 */
.L_x_1489:
        /* <DEDUP_REMOVED lines=19> */
.L_x_1494:
[----:B------:R-:W-:Y:S05]  /*2980*/  BSYNC.RECONVERGENT B0 ;  /* 0x0000000000007941 */ /* 0x000fea0003800200 */
.L_x_1493:
[----:B------:R-:W3:Y:S01]  /*2990*/  LDCU.64 UR8, c[0x0][0x538] ;  /* 0x0000a700ff0877ac */ /* 0x000ee20008000a00 */
[----:B------:R-:W4:Y:S01]  /*29a0*/  LDC.64 R16, c[0x0][0x528] ;  /* 0x00014a00ff107b82 */ /* 0x000f220000000a00 */
[----:B------:R-:W-:Y:S01]  /*29b0*/  IMAD R9, R8, R9, R148 ;  /* 0x0000000908097224 */ /* 0x000fe200078e0294 */
[----:B------:R-:W0:Y:S01]  /*29c0*/  LDGDEPBAR ;  /* 0x00000000000079af */ /* 0x000e220000000000 */
[----:B------:R-:W2:Y:S01]  /*29d0*/  LDCU UR14, c[0x0][0x590] ;  /* 0x0000b200ff0e77ac */ /* 0x000ea20008000800 */
[----:B------:R-:W1:Y:S01]  /*29e0*/  LDCU UR10, c[0x0][0x440] ;  /* 0x00008800ff0a77ac */ /* 0x000e620008000800 */
[----:B------:R-:W1:Y:S01]  /*29f0*/  LDCU UR11, c[0x0][0x3e0] ;  /* 0x00007c00ff0b77ac */ /* 0x000e620008000800 */
[----:B------:R-:W1:Y:S01]  /*2a00*/  LDCU UR13, c[0x0][0x45c] ;  /* 0x00008b80ff0d77ac */ /* 0x000e620008000800 */
[----:B---3--:R-:W-:Y:S01]  /*2a10*/  ISETP.NE.U32.AND P0, PT, RZ, UR8, PT ;  /* 0x00000008ff007c0c */ /* 0x008fe2000bf05070 */
[----:B------:R-:W3:Y:S03]  /*2a20*/  LDCU.U8 UR12, c[0x0][0x4f8] ;  /* 0x00009f00ff0c77ac */ /* 0x000ee60008000000 */
[----:B------:R-:W-:Y:S01]  /*2a30*/  ISETP.NE.AND.EX P0, PT, RZ, UR9, PT, P0 ;  /* 0x00000009ff007c0c */ /* 0x000fe2000bf05300 */
[----:B----4-:R-:W4:-:S12]  /*2a40*/  LDG.E.64 R12, desc[UR22][R16.64+0x8] ;  /* 0x00000816100c7981 */ /* 0x010f18000c1e1b00 */
[----:B------:R-:W-:Y:S01]  /*2a50*/  VOTEU.ANY UP0, P0 ;  /* 0x0000000000ff7886 */ /* 0x000fe20000000100 */
[----:B------:R-:W-:-:S13]  /*2a60*/  PLOP3.LUT P0, PT, PT, PT, UP0, 0x80, 0x8 ;  /* 0x000000000008781c */ /* 0x000fda0003f0f008 */
[----:B------:R-:W2:Y:S01]  /*2a70*/  @P0 LDC.64 R4, c[0x0][0x540] ;  /* 0x00015000ff040b82 */ /* 0x000ea20000000a00 */
[----:B-1----:R-:W-:Y:S02]  /*2a80*/  @P0 IMAD.MOV.U32 R10, RZ, RZ, R148 ;  /* 0x000000ffff0a0224 */ /* 0x002fe400078e0094 */
[----:B------:R-:W-:-:S05]  /*2a90*/  @P0 IMAD.MOV.U32 R11, RZ, RZ, RZ ;  /* 0x000000ffff0b0224 */ /* 0x000fca00078e00ff */
[----:B------:R-:W1:Y:S01]  /*2aa0*/  @P0 LDC R14, c[0x0][0x458] ;  /* 0x00011600ff0e0b82 */ /* 0x000e620000000800 */
[----:B--2---:R-:W-:-:S04]  /*2ab0*/  @P0 IMAD.WIDE.U32 R10, R8, R4, R10 ;  /* 0x00000004080a0225 */ /* 0x004fc800078e000a */
[----:B------:R-:W-:Y:S01]  /*2ac0*/  @P0 IMAD R5, R8, R5, R11 ;  /* 0x0000000508050224 */ /* 0x000fe200078e020b */
[----:B------:R-:W-:-:S04]  /*2ad0*/  @P0 LEA R18, P1, R10, UR8, 0x2 ;  /* 0x000000080a120c11 */ /* 0x000fc8000f8210ff */
[----:B------:R-:W-:Y:S02]  /*2ae0*/  @P0 LEA.HI.X R19, R10, UR9, R5, 0x2, P1 ;  /* 0x000000090a130c11 */ /* 0x000fe400088f1405 */
[----:B------:R-:W2:Y:S04]  /*2af0*/  LDG.E.64 R10, desc[UR22][R16.64] ;  /* 0x00000016100a7981 */ /* 0x000ea8000c1e1b00 */
[----:B------:R-:W3:Y:S01]  /*2b00*/  @P0 LDG.E R6, desc[UR22][R18.64] ;  /* 0x0000001612060981 */ /* 0x000ee2000c1e1900 */
[----:B-1----:R-:W3:Y:S01]  /*2b10*/  @P0 MUFU.RCP R5, R14 ;  /* 0x0000000e00050308 */ /* 0x002ee20000001000 */
[----:B------:R-:W-:Y:S01]  /*2b20*/  IMAD.SHL.U32 R4, R167, 0x2, RZ ;  /* 0x00000002a7047824 */ /* 0x000fe200078e00ff */
[--C-:B------:R-:W-:Y:S02]  /*2b30*/  SHF.R.U32.HI R8, RZ, 0x1, R167.reuse ;  /* 0x00000001ff087819 */ /* 0x100fe400000116a7 */
[----:B------:R-:W-:Y:S01]  /*2b40*/  SHF.R.U32.HI R167, RZ, 0x6, R167 ;  /* 0x00000006ffa77819 */ /* 0x000fe200000116a7 */
[----:B------:R-:W-:-:S03]  /*2b50*/  IMAD.SHL.U32 R9, R9, 0x20, RZ ;  /* 0x0000002009097824 */ /* 0x000fc600078e00ff */
[----:B------:R-:W-:Y:S02]  /*2b60*/  LOP3.LUT R167, R167, 0xe, RZ, 0xc0, !PT ;  /* 0x0000000ea7a77812 */ /* 0x000fe400078ec0ff */
[----:B------:R-:W-:-:S03]  /*2b70*/  LOP3.LUT R15, R4, 0x6, RZ, 0xc0, !PT ;  /* 0x00000006040f7812 */ /* 0x000fc600078ec0ff */
[----:B------:R-:W-:Y:S01]  /*2b80*/  IMAD R167, R152, 0x4, R167 ;  /* 0x0000000498a77824 */ /* 0x000fe200078e02a7 */
[----:B------:R-:W-:-:S04]  /*2b90*/  LOP3.LUT R8, R15, 0x1c0, R8, 0xf8, !PT ;  /* 0x000001c00f087812 */ /* 0x000fc800078ef808 */
[----:B------:R-:W-:Y:S01]  /*2ba0*/  IADD3 R154, PT, PT, R176, -R3, -R8 ;  /* 0x80000003b09a7210 */ /* 0x000fe20007ffe808 */
[----:B------:R-:W-:Y:S01]  /*2bb0*/  IMAD.SHL.U32 R3, R116, 0x2, RZ ;  /* 0x0000000274037824 */ /* 0x000fe200078e00ff */
[----:B------:R-:W-:Y:S01]  /*2bc0*/  CS2R R94, SRZ ;  /* 0x00000000005e7805 */ /* 0x000fe2000001ff00 */
[----:B------:R-:W-:Y:S01]  /*2bd0*/  IMAD.SHL.U32 R165, R165, 0x8, RZ ;  /* 0x00000008a5a57824 */ /* 0x000fe200078e00ff */
[----:B------:R-:W-:Y:S01]  /*2be0*/  CS2R R92, SRZ ;  /* 0x00000000005c7805 */ /* 0x000fe2000001ff00 */
[--C-:B------:R-:W-:Y:S01]  /*2bf0*/  IMAD.IADD R138, R144, 0x1, R7.reuse ;  /* 0x00000001908a7824 */ /* 0x100fe200078e0207 */
        /* <DEDUP_REMOVED lines=16> */
[----:B------:R-:W-:Y:S01]  /*2d00*/  IMAD.IADD R143, R142, 0x1, R3 ;  /* 0x000000018e8f7824 */ /* 0x000fe200078e0203 */
[----:B------:R-:W-:Y:S01]  /*2d10*/  UMOV UR17, URZ ;  /* 0x000000ff00117c82 */ /* 0x000fe20008000000 */
[----:B------:R-:W-:Y:S01]  /*2d20*/  USHF.L.U32 UR14, UR14, 0x7, URZ ;  /* 0x000000070e0e7899 */ /* 0x000fe200080006ff */
[----:B----4-:R-:W-:-:S02]  /*2d30*/  IADD3 R180, P2, P1, R9, R12, R180 ;  /* 0x0000000c09b47210 */ /* 0x010fc4000795e0b4 */
[----:B------:R-:W-:-:S03]  /*2d40*/  SHF.R.S32.HI R9, RZ, 0x1f, R9 ;  /* 0x0000001fff097819 */ /* 0x000fc60000011409 */
[----:B------:R-:W-:Y:S01]  /*2d50*/  IMAD.WIDE.U32 R180, R180, -0x2daee0ad, RZ ;  /* 0xd2511f53b4b47825 */ /* 0x000fe200078e00ff */
[----:B------:R-:W-:Y:S02]  /*2d60*/  IADD3.X R164, PT, PT, R9, R13, RZ, P2, P1 ;  /* 0x0000000d09a47210 */ /* 0x000fe400017e24ff */
[----:B--2---:R-:W-:Y:S01]  /*2d70*/  R2UR UR27, R11 ;  /* 0x000000000b1b72ca */ /* 0x004fe200000e0000 */
[----:B---3--:R-:W-:Y:S01]  /*2d80*/  @P0 FMUL.FTZ R5, R6, R5 ;  /* 0x0000000506050220 */ /* 0x008fe20000410000 */
[----:B------:R-:W-:-:S04]  /*2d90*/  R2UR UR26, R10 ;  /* 0x000000000a1a72ca */ /* 0x000fc800000e0000 */
[----:B------:R-:W-:Y:S01]  /*2da0*/  @P0 R2UR UR8, R5 ;  /* 0x00000000050802ca */ /* 0x000fe200000e0000 */
[----:B------:R-:W-:-:S06]  /*2db0*/  VIADD R5, R167, 0x1 ;  /* 0x00000001a7057836 */ /* 0x000fcc0000000000 */
[----:B------:R-:W-:Y:S02]  /*2dc0*/  LOP3.LUT R167, R167, UR27, RZ, 0x3c, !PT ;  /* 0x0000001ba7a77c12 */ /* 0x000fe4000f8e3cff */
[----:B------:R-:W-:Y:S02]  /*2dd0*/  LOP3.LUT R5, R5, UR27, RZ, 0x3c, !PT ;  /* 0x0000001b05057c12 */ /* 0x000fe4000f8e3cff */
[C---:B------:R-:W-:Y:S02]  /*2de0*/  LOP3.LUT R167, R181.reuse, R167, RZ, 0x3c, !PT ;  /* 0x000000a7b5a77212 */ /* 0x040fe400078e3cff */
[----:B------:R-:W-:Y:S01]  /*2df0*/  LOP3.LUT R166, R181, R5, RZ, 0x3c, !PT ;  /* 0x00000005b5a67212 */ /* 0x000fe200078e3cff */
[----:B------:R-:W-:-:S06]  /*2e00*/  @UP0 UMOV UR17, UR8 ;  /* 0x0000000800110c82 */ /* 0x000fcc0008000000 */
.L_x_1499:
[----:B------:R-:W0:Y:S01]  /*2e10*/  LDGDEPBAR ;  /* 0x00000000000079af */ /* 0x000e220000000000 */
[----:B------:R-:W-:Y:S01]  /*2e20*/  LEA R190, P0, R146, R158, 0x2 ;  /* 0x0000009e92be7211 */ /* 0x000fe200078010ff */
[----:B------:R-:W-:Y:S03]  /*2e30*/  IMAD.IADD R145, R138, 0x1, R3 ;  /* 0x000000018a917824 */ /* 0x000fe600078e0203 */
[----:B------:R-:W-:Y:S01]  /*2e40*/  LEA.HI.X R191, R146, R159, RZ, 0x2, P0 ;  /* 0x0000009f92bf7211 */ /* 0x000fe200000f14ff */
[----:B------:R-:W-:Y:S04]  /*2e50*/  DEPBAR.LE SB0, 0x0 ;  /* 0x000080000000791a */ /* 0x000fe80000000000 */
[----:B------:R-:W-:Y:S06]  /*2e60*/  BAR.SYNC.DEFER_BLOCKING 0x0 ;  /* 0x0000000000007b1d */ /* 0x000fec0000010000 */
[----:B------:R-:W-:Y:S08]  /*2e70*/  LDSM.16.M88.4 R100, [R138] ;  /* 0x000000008a64783b */ /* 0x000ff00000000200 */
[----:B------:R-:W1:Y:S08]  /*2e80*/  LDSM.16.M88.4 R104, [R142] ;  /* 0x000000008e68783b */ /* 0x000e700000000200 */
[----:B------:R-:W2:Y:S08]  /*2e90*/  LDSM.16.M88.4 R108, [R138+0x1000] ;  /* 0x001000008a6c783b */ /* 0x000eb00000000200 */
[----:B-----5:R-:W5:Y:S04]  /*2ea0*/  LDG.E R189, desc[UR22][R190.64] ;  /* 0x00000016bebd7981 */ /* 0x020f68000c1e1900 */
[----:B------:R-:W5:Y:S04]  /*2eb0*/  LDG.E R188, desc[UR22][R190.64+0x20] ;  /* 0x00002016bebc7981 */ /* 0x000f68000c1e1900 */
[----:B------:R-:W5:Y:S04]  /*2ec0*/  LDG.E R187, desc[UR22][R190.64+0x100] ;  /* 0x00010016bebb7981 */ /* 0x000f68000c1e1900 */
[----:B------:R3:W5:Y:S04]  /*2ed0*/  LDG.E R186, desc[UR22][R190.64+0x120] ;  /* 0x00012016beba7981 */ /* 0x000768000c1e1900 */
[----:B------:R-:W4:Y:S01]  /*2ee0*/  LDSM.16.M88.4 R112, [R142+0x400] ;  /* 0x000400008e70783b */ /* 0x000f220000000200 */
[-C--:B-1----:R-:W-:Y:S07]  /*2ef0*/  HMMA.16816.F32.BF16 R4, R100, R104.reuse, RZ ;  /* 0x000000686404723c */ /* 0x082fee00000418ff */
[----:B------:R-:W1:Y:S01]  /*2f00*/  LDSM.16.M88.4 R116, [R142+0x800] ;  /* 0x000800008e74783b */ /* 0x000e620000000200 */
        /* <DEDUP_REMOVED lines=9> */
[----:B------:R-:W3:Y:S01]  /*2fa0*/  LDSM.16.M88.4 R128, [R143] ;  /* 0x000000008f80783b */ /* 0x000ee20000000200 */
[C---:B------:R-:W-:Y:S01]  /*2fb0*/  IADD3 R198, PT, PT, R190.reuse, 0xc7, RZ ;  /* 0x000000c7bec67810 */ /* 0x040fe20007ffe0ff */
[C---:B------:R-:W-:Y:S01]  /*2fc0*/  VIADD R196, R190.reuse, 0xc8 ;  /* 0x000000c8bec47836 */ /* 0x040fe20000000000 */
[C---:B------:R-:W-:Y:S01]  /*2fd0*/  IADD3 R195, PT, PT, R190.reuse, 0x88, RZ ;  /* 0x00000088bec37810 */ /* 0x040fe20007ffe0ff */
[C---:B------:R-:W-:Y:S01]  /*2fe0*/  VIADD R200, R190.reuse, 0xc0 ;  /* 0x000000c0bec87836 */ /* 0x040fe20000000000 */
[----:B------:R-:W-:Y:S01]  /*2ff0*/  IABS R198, R198 ;  /* 0x000000c600c67213 */ /* 0x000fe20000000000 */
[C---:B------:R-:W-:Y:S01]  /*3000*/  VIADD R199, R190.reuse, 0x80 ;  /* 0x00000080bec77836 */ /* 0x040fe20000000000 */
[-C--:B----4-:R-:W-:Y:S01]  /*3010*/  HMMA.16816.F32.BF16 R20, R100, R112.reuse, RZ ;  /* 0x000000706414723c */ /* 0x090fe200000418ff */
[----:B------:R-:W4:Y:S01]  /*3020*/  LDSM.16.M88.4 R132, [R145+0x1000] ;  /* 0x001000009184783b */ /* 0x000f220000000200 */
        /* <DEDUP_REMOVED lines=9> */
[C---:B------:R-:W-:Y:S01]  /*30c0*/  VIADD R192, R190.reuse, 0x87 ;  /* 0x00000087bec07836 */ /* 0x040fe20000000000 */
[----:B------:R-:W-:Y:S02]  /*30d0*/  IABS R196, R196 ;  /* 0x000000c400c47213 */ /* 0x000fe40000000000 */
[----:B------:R-:W-:Y:S01]  /*30e0*/  I2FP.F32.S32 R202, R198 ;  /* 0x000000c600ca7245 */ /* 0x000fe20000201400 */
[----:B------:R-:W-:Y:S01]  /*30f0*/  VIADD R198, R190, 0xb7 ;  /* 0x000000b7bec67836 */ /* 0x000fe20000000000 */
[-C--:B------:R-:W-:Y:S01]  /*3100*/  HMMA.16816.F32.BF16 R28, R108, R114.reuse, RZ ;  /* 0x000000726c1c723c */ /* 0x080fe200000418ff */
[----:B------:R-:W-:Y:S02]  /*3110*/  I2FP.F32.S32 R196, R196 ;  /* 0x000000c400c47245 */ /* 0x000fe40000201400 */
[----:B------:R-:W-:Y:S02]  /*3120*/  IABS R194, R194 ;  /* 0x000000c200c27213 */ /* 0x000fe40000000000 */
[----:B------:R-:W-:Y:S02]  /*3130*/  IABS R198, R198 ;  /* 0x000000c600c67213 */ /* 0x000fe40000000000 */
[----:B------:R-:W-:Y:S01]  /*3140*/  I2FP.F32.S32 R194, R194 ;  /* 0x000000c200c27245 */ /* 0x000fe20000201400 */
[C---:B------:R-:W-:Y:S02]  /*3150*/  HMMA.16816.F32.BF16 R32, R100.reuse, R114, RZ ;  /* 0x000000726420723c */ /* 0x040fe400000418ff */
[----:B------:R-:W-:Y:S02]  /*3160*/  IABS R195, R195 ;  /* 0x000000c300c37213 */ /* 0x000fe40000000000 */
[----:B------:R-:W-:Y:S02]  /*3170*/  IABS R192, R192 ;  /* 0x000000c000c07213 */ /* 0x000fe40000000000 */
[----:B------:R-:W-:Y:S02]  /*3180*/  I2FP.F32.S32 R195, R195 ;  /* 0x000000c300c37245 */ /* 0x000fe40000201400 */
[-C--:B-1----:R-:W-:Y:S01]  /*3190*/  HMMA.16816.F32.BF16 R36, R100, R116.reuse, RZ ;  /* 0x000000746424723c */ /* 0x082fe200000418ff */
[----:B------:R-:W-:Y:S07]  /*31a0*/  I2FP.F32.S32 R192, R192 ;  /* 0x000000c000c07245 */ /* 0x000fee0000201400 */
[C---:B------:R-:W-:Y:S08]  /*31b0*/  HMMA.16816.F32.BF16 R40, R108.reuse, R116, RZ ;  /* 0x000000746c28723c */ /* 0x040ff000000418ff */
[-C--:B------:R-:W-:Y:S08]  /*31c0*/  HMMA.16816.F32.BF16 R44, R108, R118.reuse, RZ ;  /* 0x000000766c2c723c */ /* 0x080ff000000418ff */
[C---:B------:R-:W-:Y:S08]  /*31d0*/  HMMA.16816.F32.BF16 R48, R100.reuse, R118, RZ ;  /* 0x000000766430723c */ /* 0x040ff000000418ff */
[-C--:B--2---:R-:W-:Y:S08]  /*31e0*/  HMMA.16816.F32.BF16 R52, R100, R120.reuse, RZ ;  /* 0x000000786434723c */ /* 0x084ff000000418ff */
[C---:B------:R-:W-:Y:S08]  /*31f0*/  HMMA.16816.F32.BF16 R56, R108.reuse, R120, RZ ;  /* 0x000000786c38723c */ /* 0x040ff000000418ff */
[-C--:B------:R-:W-:Y:S08]  /*3200*/  HMMA.16816.F32.BF16 R60, R108, R122.reuse, RZ ;  /* 0x0000007a6c3c723c */ /* 0x080ff000000418ff */
[----:B------:R-:W-:Y:S01]  /*3210*/  HMMA.16816.F32.BF16 R64, R100, R122, RZ ;  /* 0x0000007a6440723c */ /* 0x000fe200000418ff */
[----:B------:R-:W1:Y:S07]  /*3220*/  LDSM.16.M88.4 R100, [R143+0x400] ;  /* 0x000400008f64783b */ /* 0x000e6e0000000200 */
[-C--:B---3--:R-:W-:Y:S08]  /*3230*/  HMMA.16816.F32.BF16 R4, R124, R128.reuse, R4 ;  /* 0x000000807c04723c */ /* 0x088ff00000041804 */
[C---:B----4-:R-:W-:Y:S08]  /*3240*/  HMMA.16816.F32.BF16 R8, R132.reuse, R128, R8 ;  /* 0x000000808408723c */ /* 0x050ff00000041808 */
        /* <DEDUP_REMOVED lines=12> */
[-C--:B-1----:R-:W-:Y:S03]  /*3310*/  HMMA.16816.F32.BF16 R20, R124, R100.reuse, R20 ;  /* 0x000000647c14723c */ /* 0x082fe60000041814 */
[----:B------:R-:W-:Y:S01]  /*3320*/  IABS R200, R200 ;  /* 0x000000c800c87213 */ /* 0x000fe20000000000 */
[C---:B------:R-:W-:Y:S01]  /*3330*/  FFMA.FTZ R8, R197.reuse, -UR17, R8 ;  /* 0x80000011c5087c23 */ /* 0x040fe20008010008 */
[C---:B------:R-:W-:Y:S01]  /*3340*/  IADD3 R202, PT, PT, R190.reuse, 0xa8, RZ ;  /* 0x000000a8beca7810 */ /* 0x040fe20007ffe0ff */
[----:B------:R-:W-:Y:S01]  /*3350*/  FFMA.FTZ R14, R197, -UR17, R14 ;  /* 0x80000011c50e7c23 */ /* 0x000fe2000801000e */
[----:B------:R-:W-:Y:S01]  /*3360*/  I2FP.F32.S32 R197, R200 ;  /* 0x000000c800c57245 */ /* 0x000fe20000201400 */
[C---:B------:R-:W-:Y:S04]  /*3370*/  HMMA.16816.F32.BF16 R24, R132.reuse, R100, R24 ;  /* 0x000000648418723c */ /* 0x040fe80000041818 */
[----:B------:R-:W-:Y:S02]  /*3380*/  VIADD R200, R190, 0x78 ;  /* 0x00000078bec87836 */ /* 0x000fe40000000000 */
[----:B------:R-:W-:Y:S01]  /*3390*/  FFMA.FTZ R18, R199, -UR17, R18 ;  /* 0x80000011c7127c23 */ /* 0x000fe20008010012 */
[----:B------:R-:W-:Y:S01]  /*33a0*/  FFMA.FTZ R15, R196, -UR17, R15 ;  /* 0x80000011c40f7c23 */ /* 0x000fe2000801000f */
[----:B------:R-:W-:Y:S01]  /*33b0*/  I2FP.F32.S32 R196, R198 ;  /* 0x000000c600c47245 */ /* 0x000fe20000201400 */
[-C--:B------:R-:W-:Y:S03]  /*33c0*/  HMMA.16816.F32.BF16 R28, R132, R102.reuse, R28 ;  /* 0x00000066841c723c */ /* 0x080fe6000004181c */
[----:B------:R-:W-:Y:S01]  /*33d0*/  IABS R199, R200 ;  /* 0x000000c800c77213 */ /* 0x000fe20000000000 */
[C---:B------:R-:W-:Y:S01]  /*33e0*/  VIADD R200, R190.reuse, 0x70 ;  /* 0x00000070bec87836 */ /* 0x040fe20000000000 */
[C---:B------:R-:W-:Y:S01]  /*33f0*/  IADD3 R198, PT, PT, R190.reuse, 0x77, RZ ;  /* 0x00000077bec67810 */ /* 0x040fe20007ffe0ff */
[----:B------:R-:W-:Y:S01]  /*3400*/  FFMA.FTZ R12, R197, -UR17, R12 ;  /* 0x80000011c50c7c23 */ /* 0x000fe2000801000c */
[----:B------:R-:W-:Y:S01]  /*3410*/  I2FP.F32.S32 R199, R199 ;  /* 0x000000c700c77245 */ /* 0x000fe20000201400 */
[C---:B------:R-:W-:Y:S01]  /*3420*/  HMMA.16816.F32.BF16 R32, R124.reuse, R102, R32 ;  /* 0x000000667c20723c */ /* 0x040fe20000041820 */
[----:B------:R-:W1:Y:S03]  /*3430*/  LDSM.16.M88.4 R100, [R143+0xc00] ;  /* 0x000c00008f64783b */ /* 0x000e660000000200 */
[----:B------:R-:W-:Y:S01]  /*3440*/  IABS R200, R200 ;  /* 0x000000c800c87213 */ /* 0x000fe20000000000 */
[C---:B------:R-:W-:Y:S01]  /*3450*/  FFMA.FTZ R16, R199.reuse, -UR17, R16 ;  /* 0x80000011c7107c23 */ /* 0x040fe20008010010 */
[----:B------:R-:W-:Y:S01]  /*3460*/  IABS R198, R198 ;  /* 0x000000c600c67213 */ /* 0x000fe20000000000 */
[----:B------:R-:W-:Y:S01]  /*3470*/  FFMA.FTZ R22, R199, -UR17, R22 ;  /* 0x80000011c7167c23 */ /* 0x000fe20008010016 */
[----:B------:R-:W-:Y:S01]  /*3480*/  I2FP.F32.S32 R199, R200 ;  /* 0x000000c800c77245 */ /* 0x000fe20000201400 */
[-C--:B------:R-:W-:Y:S03]  /*3490*/  HMMA.16816.F32.BF16 R36, R124, R104.reuse, R36 ;  /* 0x000000687c24723c */ /* 0x080fe60000041824 */
[----:B------:R-:W-:Y:S01]  /*34a0*/  IADD3 R200, PT, PT, R190, 0xb0, RZ ;  /* 0x000000b0bec87810 */ /* 0x000fe20007ffe0ff */
[----:B------:R-:W-:Y:S01]  /*34b0*/  FFMA.FTZ R26, R197, -UR17, R26 ;  /* 0x80000011c51a7c23 */ /* 0x000fe2000801001a */
[----:B------:R-:W-:Y:S01]  /*34c0*/  I2FP.F32.S32 R198, R198 ;  /* 0x000000c600c67245 */ /* 0x000fe20000201400 */
[C---:B------:R-:W-:Y:S01]  /*34d0*/  FFMA.FTZ R20, R199.reuse, -UR17, R20 ;  /* 0x80000011c7147c23 */ /* 0x040fe20008010014 */
[----:B------:R-:W-:Y:S01]  /*34e0*/  IABS R200, R200 ;  /* 0x000000c800c87213 */ /* 0x000fe20000000000 */
[C---:B------:R-:W-:Y:S04]  /*34f0*/  HMMA.16816.F32.BF16 R40, R132.reuse, R104, R40 ;  /* 0x000000688428723c */ /* 0x040fe80000041828 */
[----:B------:R-:W-:Y:S01]  /*3500*/  I2FP.F32.S32 R197, R200 ;  /* 0x000000c800c57245 */ /* 0x000fe20000201400 */
[----:B------:R-:W-:Y:S01]  /*3510*/  FFMA.FTZ R34, R199, -UR17, R34 ;  /* 0x80000011c7227c23 */ /* 0x000fe20008010022 */
[----:B------:R-:W-:Y:S01]  /*3520*/  IABS R200, R202 ;  /* 0x000000ca00c87213 */ /* 0x000fe20000000000 */
[----:B------:R-:W-:Y:S01]  /*3530*/  FFMA.FTZ R19, R194, -UR17, R19 ;  /* 0x80000011c2137c23 */ /* 0x000fe20008010013 */
[----:B------:R-:W-:Y:S01]  /*3540*/  IABS R194, R201 ;  /* 0x000000c900c27213 */ /* 0x000fe20000000000 */
[C---:B------:R-:W-:Y:S01]  /*3550*/  FFMA.FTZ R24, R197.reuse, -UR17, R24 ;  /* 0x80000011c5187c23 */ /* 0x040fe20008010018 */
[----:B------:R-:W-:Y:S01]  /*3560*/  FFMA.FTZ R30, R197, -UR17, R30 ;  /* 0x80000011c51e7c23 */ /* 0x000fe2000801001e */
[----:B------:R-:W-:Y:S01]  /*3570*/  I2FP.F32.S32 R197, R200 ;  /* 0x000000c800c57245 */ /* 0x000fe20000201400 */
[-C--:B------:R-:W-:Y:S03]  /*3580*/  HMMA.16816.F32.BF16 R44, R132, R106.reuse, R44 ;  /* 0x0000006a842c723c */ /* 0x080fe6000004182c */
[----:B------:R-:W-:Y:S01]  /*3590*/  IADD3 R200, PT, PT, R190, 0x68, RZ ;  /* 0x00000068bec87810 */ /* 0x000fe20007ffe0ff */
[C---:B------:R-:W-:Y:S01]  /*35a0*/  FFMA.FTZ R17, R198.reuse, -UR17, R17 ;  /* 0x80000011c6117c23 */ /* 0x040fe20008010011 */
[----:B------:R-:W-:Y:S01]  /*35b0*/  I2FP.F32.S32 R194, R194 ;  /* 0x000000c200c27245 */ /* 0x000fe20000201400 */
[----:B------:R-:W-:Y:S01]  /*35c0*/  FFMA.FTZ R23, R198, -UR17, R23 ;  /* 0x80000011c6177c23 */ /* 0x000fe20008010017 */
[----:B------:R-:W-:Y:S01]  /*35d0*/  IABS R199, R200 ;  /* 0x000000c800c77213 */ /* 0x000fe20000000000 */
[C---:B------:R-:W-:Y:S01]  /*35e0*/  VIADD R198, R190.reuse, 0xaf ;  /* 0x000000afbec67836 */ /* 0x040fe20000000000 */
[C---:B------:R-:W-:Y:S01]  /*35f0*/  IADD3 R200, PT, PT, R190.reuse, 0x60, RZ ;  /* 0x00000060bec87810 */ /* 0x040fe20007ffe0ff */
[----:B------:R-:W-:Y:S01]  /*3600*/  VIADD R201, R190, 0xa7 ;  /* 0x000000a7bec97836 */ /* 0x000fe20000000000 */
        /* <DEDUP_REMOVED lines=10> */
[----:B------:R-:W-:Y:S01]  /*36b0*/  IABS R196, R201 ;  /* 0x000000c900c47213 */ /* 0x000fe20000000000 */
[C---:B------:R-:W-:Y:S01]  /*36c0*/  FFMA.FTZ R21, R194.reuse, -UR17, R21 ;  /* 0x80000011c2157c23 */ /* 0x040fe20008010015 */
[----:B------:R-:W-:Y:S01]  /*36d0*/  FFMA.FTZ R35, R194, -UR17, R35 ;  /* 0x80000011c2237c23 */ /* 0x000fe20008010023 */
[C---:B------:R-:W-:Y:S01]  /*36e0*/  IADD3 R194, PT, PT, R190.reuse, 0xa0, RZ ;  /* 0x000000a0bec27810 */ /* 0x040fe20007ffe0ff */
[----:B------:R-:W-:Y:S01]  /*36f0*/  VIADD R200, R190, 0x9f ;  /* 0x0000009fbec87836 */ /* 0x000fe20000000000 */
[----:B------:R-:W-:Y:S01]  /*3700*/  I2FP.F32.S32 R196, R196 ;  /* 0x000000c400c47245 */ /* 0x000fe20000201400 */
[-C--:B-1----:R-:W-:Y:S03]  /*3710*/  HMMA.16816.F32.BF16 R52, R124, R100.reuse, R52 ;  /* 0x000000647c34723c */ /* 0x082fe60000041834 */
[----:B------:R-:W-:Y:S01]  /*3720*/  IABS R194, R194 ;  /* 0x000000c200c27213 */ /* 0x000fe20000000000 */
[C---:B------:R-:W-:Y:S01]  /*3730*/  FFMA.FTZ R25, R198.reuse, -UR17, R25 ;  /* 0x80000011c6197c23 */ /* 0x040fe20008010019 */
[----:B------:R-:W-:Y:S01]  /*3740*/  IABS R200, R200 ;  /* 0x000000c800c87213 */ /* 0x000fe20000000000 */
[----:B------:R-:W-:Y:S01]  /*3750*/  FFMA.FTZ R31, R198, -UR17, R31 ;  /* 0x80000011c61f7c23 */ /* 0x000fe2000801001f */
[----:B------:R-:W-:Y:S02]  /*3760*/  VIADD R198, R190, 0x67 ;  /* 0x00000067bec67836 */ /* 0x000fe40000000000 */
[C---:B------:R-:W-:Y:S01]  /*3770*/  FFMA.FTZ R28, R197.reuse, -UR17, R28 ;  /* 0x80000011c51c7c23 */ /* 0x040fe2000801001c */
[----:B------:R-:W-:Y:S01]  /*3780*/  FFMA.FTZ R42, R197, -UR17, R42 ;  /* 0x80000011c52a7c23 */ /* 0x000fe2000801002a */
[----:B------:R-:W-:Y:S01]  /*3790*/  MOV R197, R194 ;  /* 0x000000c200c57202 */ /* 0x000fe20000000f00 */
[C---:B------:R-:W-:Y:S01]  /*37a0*/  FFMA.FTZ R29, R196.reuse, -UR17, R29 ;  /* 0x80000011c41d7c23 */ /* 0x040fe2000801001d */
[----:B------:R-:W-:Y:S01]  /*37b0*/  IABS R198, R198 ;  /* 0x000000c600c67213 */ /* 0x000fe20000000000 */
[----:B------:R-:W-:Y:S01]  /*37c0*/  FFMA.FTZ R43, R196, -UR17, R43 ;  /* 0x80000011c42b7c23 */ /* 0x000fe2000801002b */
[----:B------:R-:W-:Y:S01]  /*37d0*/  I2FP.F32.S32 R197, R197 ;  /* 0x000000c500c57245 */ /* 0x000fe20000201400 */
[----:B------:R-:W-:Y:S01]  /*37e0*/  IMAD.MOV.U32 R196, RZ, RZ, R200 ;  /* 0x000000ffffc47224 */ /* 0x000fe200078e00c8 */
[C---:B------:R-:W-:Y:S01]  /*37f0*/  IADD3 R200, PT, PT, R190.reuse, 0x98, RZ ;  /* 0x00000098bec87810 */ /* 0x040fe20007ffe0ff */
[C---:B------:R-:W-:Y:S01]  /*3800*/  VIADD R201, R190.reuse, 0x5f ;  /* 0x0000005fbec97836 */ /* 0x040fe20000000000 */
[----:B------:R-:W-:Y:S01]  /*3810*/  I2FP.F32.S32 R198, R198 ;  /* 0x000000c600c67245 */ /* 0x000fe20000201400 */
[C---:B------:R-:W-:Y:S04]  /*3820*/  HMMA.16816.F32.BF16 R56, R132.reuse, R100, R56 ;  /* 0x000000648438723c */ /* 0x040fe80000041838 */
[----:B------:R-:W-:Y:S01]  /*3830*/  IABS R200, R200 ;  /* 0x000000c800c87213 */ /* 0x000fe20000000000 */
[C---:B------:R-:W-:Y:S01]  /*3840*/  FFMA.FTZ R40, R197.reuse, -UR17, R40 ;  /* 0x80000011c5287c23 */ /* 0x040fe20008010028 */
[----:B------:R-:W-:Y:S01]  /*3850*/  IABS R201, R201 ;  /* 0x000000c900c97213 */ /* 0x000fe20000000000 */
[----:B------:R-:W-:Y:S01]  /*3860*/  FFMA.FTZ R46, R197, -UR17, R46 ;  /* 0x80000011c52e7c23 */ /* 0x000fe2000801002e */
[----:B------:R-:W-:Y:S01]  /*3870*/  MOV R197, R200 ;  /* 0x000000c800c57202 */ /* 0x000fe20000000f00 */
[C---:B------:R-:W-:Y:S01]  /*3880*/  VIADD R194, R190.reuse, 0x97 ;  /* 0x00000097bec27836 */ /* 0x040fe20000000000 */
[----:B------:R-:W-:Y:S01]  /*3890*/  IADD3 R200, PT, PT, R190, 0x57, RZ ;  /* 0x00000057bec87810 */ /* 0x000fe20007ffe0ff */
[C---:B------:R-:W-:Y:S01]  /*38a0*/  FFMA.FTZ R33, R198.reuse, -UR17, R33 ;  /* 0x80000011c6217c23 */ /* 0x040fe20008010021 */
[----:B------:R-:W-:Y:S01]  /*38b0*/  I2FP.F32.S32 R196, R196 ;  /* 0x000000c400c47245 */ /* 0x000fe20000201400 */
[----:B------:R-:W-:Y:S01]  /*38c0*/  FFMA.FTZ R39, R198, -UR17, R39 ;  /* 0x80000011c6277c23 */ /* 0x000fe20008010027 */
[----:B------:R-:W-:Y:S01]  /*38d0*/  I2FP.F32.S32 R198, R201 ;  /* 0x000000c900c67245 */ /* 0x000fe20000201400 */
[-C--:B------:R-:W-:Y:S03]  /*38e0*/  HMMA.16816.F32.BF16 R60, R132, R102.reuse, R60 ;  /* 0x00000066843c723c */ /* 0x080fe6000004183c */
[----:B------:R-:W-:Y:S01]  /*38f0*/  IABS R194, R194 ;  /* 0x000000c200c27213 */ /* 0x000fe20000000000 */
[----:B------:R-:W-:Y:S01]  /*3900*/  VIADD R201, R190, 0x58 ;  /* 0x00000058bec97836 */ /* 0x000fe20000000000 */
[----:B------:R-:W-:Y:S01]  /*3910*/  IABS R200, R200 ;  /* 0x000000c800c87213 */ /* 0x000fe20000000000 */
[C---:B------:R-:W-:Y:S01]  /*3920*/  FFMA.FTZ R41, R196.reuse, -UR17, R41 ;  /* 0x80000011c4297c23 */ /* 0x040fe20008010029 */
[----:B------:R-:W-:Y:S01]  /*3930*/  I2FP.F32.S32 R194, R194 ;  /* 0x000000c200c27245 */ /* 0x000fe20000201400 */
[----:B------:R-:W-:Y:S01]  /*3940*/  FFMA.FTZ R47, R196, -UR17, R47 ;  /* 0x80000011c42f7c23 */ /* 0x000fe2000801002f */
[----:B------:R-:W-:Y:S01]  /*3950*/  IABS R201, R201 ;  /* 0x000000c900c97213 */ /* 0x000fe20000000000 */
[----:B------:R-:W-:Y:S04]  /*3960*/  HMMA.16816.F32.BF16 R64, R124, R102, R64 ;  /* 0x000000667c40723c */ /* 0x000fe80000041840 */
[----:B------:R-:W-:Y:S01]  /*3970*/  I2FP.F32.S32 R196, R200 ;  /* 0x000000c800c47245 */ /* 0x000fe20000201400 */
[----:B------:R-:W-:Y:S01]  /*3980*/  VIADD R200, R190, 0x50 ;  /* 0x00000050bec87836 */ /* 0x000fe20000000000 */
[----:B------:R-:W-:Y:S01]  /*3990*/  I2FP.F32.S32 R197, R197 ;  /* 0x000000c500c57245 */ /* 0x000fe20000201400 */
[C---:B------:R-:W-:Y:S01]  /*39a0*/  FFMA.FTZ R36, R199.reuse, -UR17, R36 ;  /* 0x80000011c7247c23 */ /* 0x040fe20008010024 */
[----:B------:R-:W-:Y:S01]  /*39b0*/  FFMA.FTZ R50, R199, -UR17, R50 ;  /* 0x80000011c7327c23 */ /* 0x000fe20008010032 */
[----:B------:R-:W-:Y:S01]  /*39c0*/  I2FP.F32.S32 R199, R201 ;  /* 0x000000c900c77245 */ /* 0x000fe20000201400 */
[----:B------:R-:W-:Y:S01]  /*39d0*/  FFMA.FTZ R37, R198, -UR17, R37 ;  /* 0x80000011c6257c23 */ /* 0x000fe20008010025 */
[----:B------:R-:W-:Y:S01]  /*39e0*/  IABS R200, R200 ;  /* 0x000000c800c87213 */ /* 0x000fe20000000000 */
[----:B------:R-:W-:Y:S01]  /*39f0*/  FFMA.FTZ R45, R194, -UR17, R45 ;  /* 0x80000011c22d7c23 */ /* 0x000fe2000801002d */
[----:B------:R-:W-:Y:S01]  /*3a00*/  IADD3 R201, PT, PT, R190, 0x8f, RZ ;  /* 0x0000008fbec97810 */ /* 0x000fe20007ffe0ff */
[----:B------:R-:W-:Y:S01]  /*3a10*/  FFMA.FTZ R51, R198, -UR17, R51 ;  /* 0x80000011c6337c23 */ /* 0x000fe20008010033 */
[----:B------:R-:W-:Y:S01]  /*3a20*/  IADD3 R198, PT, PT, R190, 0x4f, RZ ;  /* 0x0000004fbec67810 */ /* 0x000fe20007ffe0ff */
[----:B------:R-:W-:Y:S01]  /*3a30*/  FFMA.FTZ R59, R194, -UR17, R59 ;  /* 0x80000011c23b7c23 */ /* 0x000fe2000801003b */
[C---:B------:R-:W-:Y:S02]  /*3a40*/  VIADD R202, R190.reuse, 0x90 ;  /* 0x00000090beca7836 */ /* 0x040fe40000000000 */
[C---:B------:R-:W-:Y:S01]  /*3a50*/  FFMA.FTZ R48, R199.reuse, -UR17, R48 ;  /* 0x80000011c7307c23 */ /* 0x040fe20008010030 */
[----:B------:R-:W-:Y:S01]  /*3a60*/  IABS R198, R198 ;  /* 0x000000c600c67213 */ /* 0x000fe20000000000 */
[C---:B------:R-:W-:Y:S01]  /*3a70*/  VIADD R194, R190.reuse, 0x48 ;  /* 0x00000048bec27836 */ /* 0x040fe20000000000 */
[----:B------:R-:W-:Y:S01]  /*3a80*/  IADD3 R190, PT, PT, R190, 0x47, RZ ;  /* 0x00000047bebe7810 */ /* 0x000fe20007ffe0ff */
[----:B------:R-:W-:Y:S01]  /*3a90*/  FFMA.FTZ R54, R199, -UR17, R54 ;  /* 0x80000011c7367c23 */ /* 0x000fe20008010036 */
[----:B------:R-:W-:Y:S01]  /*3aa0*/  I2FP.F32.S32 R199, R200 ;  /* 0x000000c800c77245 */ /* 0x000fe20000201400 */
[C---:B------:R-:W-:Y:S01]  /*3ab0*/  FFMA.FTZ R49, R196.reuse, -UR17, R49 ;  /* 0x80000011c4317c23 */ /* 0x040fe20008010031 */
        /* <DEDUP_REMOVED lines=12> */
[----:B------:R-:W-:Y:S01]  /*3b80*/  I2FP.F32.S32 R196, R196 ;  /* 0x000000c400c47245 */ /* 0x000fe20000201400 */
[----:B------:R-:W-:Y:S01]  /*3b90*/  FFMA.FTZ R53, R198, -UR17, R53 ;  /* 0x80000011c6357c23 */ /* 0x000fe20008010035 */
[----:B------:R-:W-:Y:S01]  /*3ba0*/  I2FP.F32.S32 R195, R194 ;  /* 0x000000c200c37245 */ /* 0x000fe20000201400 */
[C---:B------:R-:W-:Y:S01]  /*3bb0*/  FFMA.FTZ R56, R197.reuse, -UR17, R56 ;  /* 0x80000011c5387c23 */ /* 0x040fe20008010038 */
[----:B------:R-:W-:Y:S01]  /*3bc0*/  I2FP.F32.S32 R190, R190 ;  /* 0x000000be00be7245 */ /* 0x000fe20000201400 */
[C---:B------:R-:W-:Y:S01]  /*3bd0*/  FFMA.FTZ R57, R196.reuse, -UR17, R57 ;  /* 0x80000011c4397c23 */ /* 0x040fe20008010039 */
[----:B------:R-:W-:Y:S01]  /*3be0*/  FFMA.FTZ R62, R197, -UR17, R62 ;  /* 0x80000011c53e7c23 */ /* 0x000fe2000801003e */
[----:B------:R-:W-:Y:S01]  /*3bf0*/  FFMA.FTZ R63, R196, -UR17, R63 ;  /* 0x80000011c43f7c23 */ /* 0x000fe2000801003f */
[----:B------:R-:W-:Y:S01]  /*3c00*/  FFMA.FTZ R66, R199, -UR17, R66 ;  /* 0x80000011c7427c23 */ /* 0x000fe20008010042 */
[----:B------:R-:W-:Y:S01]  /*3c10*/  FFMA.FTZ R67, R198, -UR17, R67 ;  /* 0x80000011c6437c23 */ /* 0x000fe20008010043 */
[----:B------:R-:W-:Y:S01]  /*3c20*/  FFMA.FTZ R64, R195, -UR17, R64 ;  /* 0x80000011c3407c23 */ /* 0x000fe20008010040 */
[----:B------:R-:W-:Y:S01]  /*3c30*/  FFMA.FTZ R65, R190, -UR17, R65 ;  /* 0x80000011be417c23 */ /* 0x000fe20008010041 */
[----:B------:R-:W-:Y:S06]  /*3c40*/  @!P0 BRA `(.L_x_1495) ;  /* 0x00000000002c8947 */ /* 0x000fec0003800000 */
[----:B------:R-:W1:Y:S01]  /*3c50*/  LDC R102, c[0x0][0x504] ;  /* 0x00014100ff667b82 */ /* 0x000e620000000800 */
[----:B------:R-:W-:Y:S02]  /*3c60*/  IMAD.SHL.U32 R100, R152, 0x80, RZ ;  /* 0x0000008098647824 */ /* 0x000fe400078e00ff */
[----:B------:R-:W-:Y:S02]  /*3c70*/  VIADD R191, R191, 0x80 ;  /* 0x00000080bfbf7836 */ /* 0x000fe40000000000 */
[C---:B------:R-:W-:Y:S01]  /*3c80*/  VIADD R103, R100.reuse, 0x80 ;  /* 0x0000008064677836 */ /* 0x040fe20000000000 */
[----:B------:R-:W-:Y:S04]  /*3c90*/  IADD3 R101, PT, PT, R100, 0x80, R179 ;  /* 0x0000008064657810 */ /* 0x000fe80007ffe0b3 */
[----:B------:R-:W-:Y:S02]  /*3ca0*/  ISETP.LT.AND P0, PT, R103, R176, PT ;  /* 0x000000b06700720c */ /* 0x000fe40003f01270 */
[----:B-1----:R-:W-:Y:S05]  /*3cb0*/  IADD3 R101, PT, PT, R101, R102, -R176 ;  /* 0x0000006665657210 */ /* 0x002fea0007ffe8b0 */
[----:B------:R-:W-:Y:S05]  /*3cc0*/  VIADD R100, R101, 0xffffff80 ;  /* 0xffffff8065647836 */ /* 0x000fea0000000000 */
[----:B------:R-:W-:Y:S11]  /*3cd0*/  ISETP.GE.AND P1, PT, R191, R100, PT ;  /* 0x00000064bf00720c */ /* 0x000ff60003f26270 */
[----:B------:R-:W-:Y:S02]  /*3ce0*/  @!UPT UIADD3 URZ, UPT, UPT, URZ, URZ, URZ ;  /* 0x000000fffffff290 */ /* 0x000fe4000fffe0ff */
[----:B------:R-:W-:Y:S05]  /*3cf0*/  @!P1 BRA P0, `(.L_x_1496) ;  /* 0x00000010008c9947 */ /* 0x000fea0000000000 */
.L_x_1495:
        /* <DEDUP_REMOVED lines=291> */
.L_x_1496:
[C---:B------:R-:W-:Y:S01]  /*4f30*/  FSETP.NEU.FTZ.AND P0, PT, R171.reuse, -INF , PT ;  /* 0xff800000ab00780b */ /* 0x040fe20003f1d000 */
[----:B------:R-:W-:Y:S01]  /*4f40*/  FMUL.FTZ R100, R171, 1.4426950216293334961 ;  /* 0x3fb8aa3bab647820 */ /* 0x000fe20000410000 */
[----:B------:R-:W-:Y:S01]  /*4f50*/  FSETP.NEU.FTZ.AND P1, PT, R172, -INF , PT ;  /* 0xff800000ac00780b */ /* 0x000fe20003f3d000 */
[----:B------:R-:W-:Y:S02]  /*4f60*/  IMAD.IADD R143, R142, 0x1, R3 ;  /* 0x000000018e8f7824 */ /* 0x000fe400078e0203 */
[----:B------:R-:W-:Y:S01]  /*4f70*/  FMUL.FTZ R102, R172, 1.4426950216293334961 ;  /* 0x3fb8aa3bac667820 */ /* 0x000fe20000410000 */
[----:B------:R-:W-:Y:S01]  /*4f80*/  FMUL.FTZ R104, R168, 1.4426950216293334961 ;  /* 0x3fb8aa3ba8687820 */ /* 0x000fe20000410000 */
[----:B------:R-:W-:Y:S01]  /*4f90*/  FSEL R100, R100, RZ, P0 ;  /* 0x000000ff64647208 */ /* 0x000fe20000000000 */
[C---:B------:R-:W-:Y:S01]  /*4fa0*/  FMUL.FTZ R101, R170.reuse, 1.4426950216293334961 ;  /* 0x3fb8aa3baa657820 */ /* 0x040fe20000410000 */
[----:B------:R-:W-:Y:S01]  /*4fb0*/  FSETP.NEU.FTZ.AND P0, PT, R170, -INF , PT ;  /* 0xff800000aa00780b */ /* 0x000fe20003f1d000 */
[----:B------:R-:W-:Y:S01]  /*4fc0*/  UIADD3 UR8, UPT, UPT, UR27, -0x4498517b, URZ ;  /* 0xbb67ae851b087890 */ /* 0x000fe2000fffe0ff */
[----:B------:R-:W-:Y:S01]  /*4fd0*/  FSEL R102, R102, RZ, P1 ;  /* 0x000000ff66667208 */ /* 0x000fe20000800000 */
[--C-:B------:R-:W-:Y:S01]  /*4fe0*/  FFMA.FTZ R50, R50, UR13, -R100.reuse ;  /* 0x0000000d32327c23 */ /* 0x100fe20008010864 */
[----:B------:R-:W-:Y:S01]  /*4ff0*/  FSETP.NEU.FTZ.AND P1, PT, R168, -INF , PT ;  /* 0xff800000a800780b */ /* 0x000fe20003f3d000 */
[--C-:B------:R-:W-:Y:S01]  /*5000*/  FFMA.FTZ R51, R51, UR13, -R100.reuse ;  /* 0x0000000d33337c23 */ /* 0x100fe20008010864 */
[----:B------:R-:W-:Y:S01]  /*5010*/  FSEL R101, R101, RZ, P0 ;  /* 0x000000ff65657208 */ /* 0x000fe20000000000 */
        /* <DEDUP_REMOVED lines=16> */
[----:B------:R-:W1:Y:S01]  /*5120*/  S2R R100, SR_TID.X ;  /* 0x0000000000647919 */ /* 0x000e620000002100 */
[----:B------:R-:W-:Y:S01]  /*5130*/  FFMA.FTZ R49, R49, UR13, -R102 ;  /* 0x0000000d31317c23 */ /* 0x000fe20008010866 */
[--C-:B------:R-:W-:Y:S01]  /*5140*/  FFMA.FTZ R61, R61, UR13, -R101.reuse ;  /* 0x0000000d3d3d7c23 */ /* 0x100fe20008010865 */
[--C-:B------:R-:W-:Y:S01]  /*5150*/  FFMA.FTZ R62, R62, UR13, -R104.reuse ;  /* 0x0000000d3e3e7c23 */ /* 0x100fe20008010868 */
[----:B------:R-:W-:Y:S01]  /*5160*/  FFMA.FTZ R63, R63, UR13, -R104 ;  /* 0x0000000d3f3f7c23 */ /* 0x000fe20008010868 */
        /* <DEDUP_REMOVED lines=26> */
[----:B------:R-:W-:Y:S01]  /*5310*/  UIADD3 UR16, UPT, UPT, UR26, 0x3c6ef372, URZ ;  /* 0x3c6ef3721a107890 */ /* 0x000fe2000fffe0ff */
[----:B-1----:R-:W-:Y:S07]  /*5320*/  SHF.R.U32.HI R106, RZ, 0x5, R100 ;  /* 0x00000005ff6a7819 */ /* 0x002fee0000011664 */
[----:B------:R-:W-:Y:S01]  /*5330*/  MUFU.EX2 R217, R23 ;  /* 0x0000001700d97308 */ /* 0x000fe20000000800 */
[----:B------:R-:W-:Y:S01]  /*5340*/  LOP3.LUT P0, RZ, R100, 0x4, RZ, 0xc0, !PT ;  /* 0x0000000464ff7812 */ /* 0x000fe2000780c0ff */
[----:B------:R-:W-:Y:S01]  /*5350*/  UIADD3 UR15, UPT, UPT, UR26, -0x255992d5, URZ ;  /* 0xdaa66d2b1a0f7890 */ /* 0x000fe2000fffe0ff */
[----:B------:R-:W-:Y:S07]  /*5360*/  LOP3.LUT R106, R106, 0x3, RZ, 0xc0, !PT ;  /* 0x000000036a6a7812 */ /* 0x000fee00078ec0ff */
[----:B------:R-:W-:Y:S01]  /*5370*/  MUFU.EX2 R227, R17 ;  /* 0x0000001100e37308 */ /* 0x000fe20000000800 */
[--C-:B------:R-:W-:Y:S01]  /*5380*/  FFMA.FTZ R224, R14, UR13, -R104.reuse ;  /* 0x0000000d0ee07c23 */ /* 0x100fe20008010868 */
[--C-:B------:R-:W-:Y:S01]  /*5390*/  FFMA.FTZ R208, R30, UR13, -R104.reuse ;  /* 0x0000000d1ed07c23 */ /* 0x100fe20008010868 */
[----:B------:R-:W-:Y:S07]  /*53a0*/  FFMA.FTZ R205, R31, UR13, -R104 ;  /* 0x0000000d1fcd7c23 */ /* 0x000fee0008010868 */
[----:B------:R-:W-:Y:S01]  /*53b0*/  MUFU.EX2 R230, R16 ;  /* 0x0000001000e67308 */ /* 0x000fe20000000800 */
[----:B------:R-:W-:Y:S02]  /*53c0*/  IMAD R106, R175, 0x8, R106 ;  /* 0x00000008af6a7824 */ /* 0x000fe400078e026a */
[--C-:B------:R-:W-:Y:S01]  /*53d0*/  FFMA.FTZ R32, R32, UR13, -R102.reuse ;  /* 0x0000000d20207c23 */ /* 0x100fe20008010866 */
[--C-:B------:R-:W-:Y:S06]  /*53e0*/  FFMA.FTZ R33, R33, UR13, -R102.reuse ;  /* 0x0000000d21217c23 */ /* 0x100fec0008010866 */
[----:B------:R1:W-:Y:S01]  /*53f0*/  MUFU.EX2 R198, R44 ;  /* 0x0000002c00c67308 */ /* 0x0003e20000000800 */
[----:B------:R-:W-:Y:S02]  /*5400*/  VIADD R14, R106, 0x4 ;  /* 0x000000046a0e7836 */ /* 0x000fe40000000000 */
[--C-:B------:R-:W-:Y:S01]  /*5410*/  FFMA.FTZ R20, R20, UR13, -R102.reuse ;  /* 0x0000000d14147c23 */ /* 0x100fe20008010866 */
[--C-:B------:R-:W-:Y:S06]  /*5420*/  FFMA.FTZ R4, R4, UR13, -R102.reuse ;  /* 0x0000000d04047c23 */ /* 0x100fec0008010866 */
[----:B------:R-:W-:Y:S01]  /*5430*/  MUFU.EX2 R234, R8 ;  /* 0x0000000800ea7308 */ /* 0x000fe20000000800 */
[--C-:B------:R-:W-:Y:S01]  /*5440*/  FFMA.FTZ R21, R21, UR13, -R102.reuse ;  /* 0x0000000d15157c23 */ /* 0x100fe20008010866 */
[--C-:B------:R-:W-:Y:S01]  /*5450*/  FFMA.FTZ R36, R36, UR13, -R102.reuse ;  /* 0x0000000d24247c23 */ /* 0x100fe20008010866 */
[--C-:B------:R-:W-:Y:S07]  /*5460*/  FFMA.FTZ R5, R5, UR13, -R102.reuse ;  /* 0x0000000d05057c23 */ /* 0x100fee0008010866 */
[----:B------:R-:W-:Y:S01]  /*5470*/  MUFU.EX2 R229, R11 ;  /* 0x0000000b00e57308 */ /* 0x000fe20000000800 */
[----:B------:R-:W-:Y:S01]  /*5480*/  FFMA.FTZ R37, R37, UR13, -R102 ;  /* 0x0000000d25257c23 */ /* 0x000fe20008010866 */
[----:B------:R-:W-:Y:S01]  /*5490*/  IMAD.WIDE.U32 R102, R167, -0x326172a9, RZ ;  /* 0xcd9e8d57a7667825 */ /* 0x000fe200078e00ff */
[----:B------:R-:W-:Y:S07]  /*54a0*/  UIADD3 UR9, UPT, UPT, UR26, -0x61c88647, URZ ;  /* 0x9e3779b91a097890 */ /* 0x000fee000fffe0ff */
[----:B------:R-:W-:Y:S01]  /*54b0*/  MUFU.EX2 R231, R9 ;  /* 0x0000000900e77308 */ /* 0x000fe20000000800 */
[----:B------:R-:W-:Y:S01]  /*54c0*/  FFMA.FTZ R24, R24, UR13, -R101 ;  /* 0x0000000d18187c23 */ /* 0x000fe20008010865 */
[----:B-1----:R-:W-:Y:S02]  /*54d0*/  IMAD.IADD R44, R144, 0x1, R3 ;  /* 0x00000001902c7824 */ /* 0x002fe400078e0203 */
[--C-:B------:R-:W-:Y:S06]  /*54e0*/  FFMA.FTZ R13, R13, UR13, -R101.reuse ;  /* 0x0000000d0d0d7c23 */ /* 0x100fec0008010865 */
[----:B------:R-:W-:Y:S01]  /*54f0*/  MUFU.EX2 R232, R10 ;  /* 0x0000000a00e87308 */ /* 0x000fe20000000800 */
[----:B------:R-:W-:Y:S04]  /*5500*/  IMAD.WIDE.U32 R30, R106, -0x326172a9, RZ ;  /* 0xcd9e8d576a1e7825 */ /* 0x000fe800078e00ff */
[--C-:B------:R-:W-:Y:S05]  /*5510*/  FFMA.FTZ R45, R45, UR13, -R101.reuse ;  /* 0x0000000d2d2d7c23 */ /* 0x100fea0008010865 */
[----:B------:R-:W1:Y:S01]  /*5520*/  MUFU.EX2 R214, R32 ;  /* 0x0000002000d67308 */ /* 0x000e620000000800 */
[----:B------:R-:W-:Y:S01]  /*5530*/  FFMA.FTZ R25, R25, UR13, -R101 ;  /* 0x0000000d19197c23 */ /* 0x000fe20008010865 */
[----:B------:R-:W-:Y:S01]  /*5540*/  LOP3.LUT R122, R164, UR26, R31, 0x96, !PT ;  /* 0x0000001aa47a7c12 */ /* 0x000fe2000f8e961f */
[----:B------:R-:W-:Y:S01]  /*5550*/  FFMA.FTZ R40, R40, UR13, -R101 ;  /* 0x0000000d28287c23 */ /* 0x000fe20008010865 */
[----:B------:R-:W-:Y:S06]  /*5560*/  LOP3.LUT R106, R30, UR9, R103, 0x96, !PT ;  /* 0x000000091e6a7c12 */ /* 0x000fec000f8e9667 */
[----:B------:R2:W3:Y:S01]  /*5570*/  MUFU.EX2 R211, R33 ;  /* 0x0000002100d37308 */ /* 0x0004e20000000800 */
[----:B------:R-:W-:Y:S01]  /*5580*/  FFMA.FTZ R41, R41, UR13, -R101 ;  /* 0x0000000d29297c23 */ /* 0x000fe20008010865 */
[----:B------:R-:W-:Y:S04]  /*5590*/  IMAD.WIDE.U32 R100, R166, -0x326172a9, RZ ;  /* 0xcd9e8d57a6647825 */ /* 0x000fe800078e00ff */
[--C-:B------:R-:W-:Y:S04]  /*55a0*/  FFMA.FTZ R213, R27, UR13, -R104.reuse ;  /* 0x0000000d1bd57c23 */ /* 0x100fe80008010868 */
[----:B------:R4:W3:Y:S01]  /*55b0*/  MUFU.EX2 R212, R34 ;  /* 0x0000002200d47308 */ /* 0x0008e20000000800 */
[--C-:B------:R-:W-:Y:S01]  /*55c0*/  FFMA.FTZ R15, R15, UR13, -R104.reuse ;  /* 0x0000000d0f0f7c23 */ /* 0x100fe20008010868 */
[----:B------:R-:W-:Y:S04]  /*55d0*/  IMAD.WIDE.U32 R106, R106, -0x2daee0ad, RZ ;  /* 0xd2511f536a6a7825 */ /* 0x000fe800078e00ff */
[--C-:B------:R-:W-:Y:S04]  /*55e0*/  FFMA.FTZ R26, R26, UR13, -R104.reuse ;  /* 0x0000000d1a1a7c23 */ /* 0x100fe80008010868 */
[----:B------:R3:W-:Y:S01]  /*55f0*/  MUFU.EX2 R222, R20 ;  /* 0x0000001400de7308 */ /* 0x0007e20000000800 */
[--C-:B------:R-:W-:Y:S01]  /*5600*/  FFMA.FTZ R46, R46, UR13, -R104.reuse ;  /* 0x0000000d2e2e7c23 */ /* 0x100fe20008010868 */
[----:B------:R-:W-:Y:S04]  /*5610*/  IMAD.WIDE.U32 R122, R122, -0x2daee0ad, RZ ;  /* 0xd2511f537a7a7825 */ /* 0x000fe800078e00ff */
[--C-:B------:R-:W-:Y:S04]  /*5620*/  FFMA.FTZ R47, R47, UR13, -R104.reuse ;  /* 0x0000000d2f2f7c23 */ /* 0x100fe80008010868 */
[----:B------:R-:W-:Y:S01]  /*5630*/  MUFU.EX2 R210, R28 ;  /* 0x0000001c00d27308 */ /* 0x000fe20000000800 */
[--C-:B------:R-:W-:Y:S01]  /*5640*/  FFMA.FTZ R43, R43, UR13, -R104.reuse ;  /* 0x0000000d2b2b7c23 */ /* 0x100fe20008010868 */
[----:B------:R-:W-:Y:S01]  /*5650*/  IMAD.WIDE.U32 R126, R14, -0x326172a9, RZ ;  /* 0xcd9e8d570e7e7825 */ /* 0x000fe200078e00ff */
[----:B------:R-:W-:Y:S07]  /*5660*/  LOP3.LUT R27, R180, UR8, R123, 0x96, !PT ;  /* 0x00000008b41b7c12 */ /* 0x000fee000f8e967b */
[----:B------:R-:W-:Y:S01]  /*5670*/  MUFU.EX2 R209, R35 ;  /* 0x0000002300d17308 */ /* 0x000fe20000000800 */
[----:B------:R-:W-:Y:S01]  /*5680*/  FFMA.FTZ R42, R42, UR13, -R104 ;  /* 0x0000000d2a2a7c23 */ /* 0x000fe20008010868 */
[----:B------:R-:W-:Y:S02]  /*5690*/  LOP3.LUT R104, R30, UR9, R101, 0x96, !PT ;  /* 0x000000091e687c12 */ /* 0x000fe4000f8e9665 */
[----:B------:R-:W-:Y:S01]  /*56a0*/  LOP3.LUT R128, R126, UR9, R103, 0x96, !PT ;  /* 0x000000097e807c12 */ /* 0x000fe2000f8e9667 */
[----:B------:R-:W-:Y:S01]  /*56b0*/  IMAD.WIDE.U32 R118, R27, -0x326172a9, RZ ;  /* 0xcd9e8d571b767825 */ /* 0x000fe200078e00ff */
[----:B------:R-:W-:Y:S04]  /*56c0*/  LOP3.LUT R108, R164, UR26, R127, 0x96, !PT ;  /* 0x0000001aa46c7c12 */ /* 0x000fe8000f8e967f */
[----:B------:R-:W-:Y:S01]  /*56d0*/  MUFU.EX2 R190, R52 ;  /* 0x0000003400be7308 */ /* 0x000fe20000000800 */
[----:B------:R-:W-:Y:S01]  /*56e0*/  LOP3.LUT R126, R126, UR9, R101, 0x96, !PT ;  /* 0x000000097e7e7c12 */ /* 0x000fe2000f8e9665 */
[----:B------:R-:W-:Y:S01]  /*56f0*/  IMAD.WIDE.U32 R104, R104, -0x2daee0ad, RZ ;  /* 0xd2511f5368687825 */ /* 0x000fe200078e00ff */
[--C-:B------:R-:W-:Y:S01]  /*5700*/  LOP3.LUT R31, R102, UR16, R119.reuse, 0x96, !PT ;  /* 0x00000010661f7c12 */ /* 0x100fe2000f8e9677 */
[----:B------:R-:W-:Y:S01]  /*5710*/  UIADD3 UR9, UPT, UPT, UR27, 0x76cf5d0a, URZ ;  /* 0x76cf5d0a1b097890 */ /* 0x000fe2000fffe0ff */
[----:B------:R-:W-:Y:S01]  /*5720*/  LOP3.LUT R30, R100, UR16, R119, 0x96, !PT ;  /* 0x00000010641e7c12 */ /* 0x000fe2000f8e9677 */
[----:B------:R-:W-:Y:S04]  /*5730*/  IMAD.WIDE.U32 R128, R128, -0x2daee0ad, RZ ;  /* 0xd2511f5380807825 */ /* 0x000fe800078e00ff */
        /* <DEDUP_REMOVED lines=8> */
[----:B------:R-:W-:Y:S01]  /*57c0*/  LOP3.LUT R14, R180, UR8, R109, 0x96, !PT ;  /* 0x00000008b40e7c12 */ /* 0x000fe2000f8e966d */
[----:B------:R-:W-:Y:S01]  /*57d0*/  UIADD3 UR8, UPT, UPT, UR27, -0x126145ec, URZ ;  /* 0xed9eba141b087890 */ /* 0x000fe2000fffe0ff */
[----:B------:R-:W-:Y:S06]  /*57e0*/  LOP3.LUT R120, R108, UR9, R129, 0x96, !PT ;  /* 0x000000096c787c12 */ /* 0x000fec000f8e9681 */
[----:B------:R-:W-:Y:S01]  /*57f0*/  MUFU.EX2 R205, R205 ;  /* 0x000000cd00cd7308 */ /* 0x000fe20000000800 */
[----:B------:R-:W-:Y:S01]  /*5800*/  LOP3.LUT R112, R118, UR15, R125, 0x96, !PT ;  /* 0x0000000f76707c12 */ /* 0x000fe2000f8e967d */
[----:B------:R-:W-:Y:S01]  /*5810*/  IMAD.WIDE.U32 R110, R14, -0x326172a9, RZ ;  /* 0xcd9e8d570e6e7825 */ /* 0x000fe200078e00ff */
[----:B------:R-:W-:Y:S07]  /*5820*/  LOP3.LUT R108, R108, UR9, R127, 0x96, !PT ;  /* 0x000000096c6c7c12 */ /* 0x000fee000f8e967f */
[----:B------:R-:W3:Y:S01]  /*5830*/  MUFU.EX2 R129, R67 ;  /* 0x0000004300817308 */ /* 0x000ee20000000800 */
[----:B------:R-:W-:Y:S01]  /*5840*/  UIADD3 UR9, UPT, UPT, UR27, 0x32370b8f, URZ ;  /* 0x32370b8f1b097890 */ /* 0x000fe2000fffe0ff */
[----:B------:R-:W-:Y:S01]  /*5850*/  IMAD.WIDE.U32 R112, R112, -0x2daee0ad, RZ ;  /* 0xd2511f5370707825 */ /* 0x000fe200078e00ff */
[--C-:B------:R-:W-:Y:S07]  /*5860*/  LOP3.LUT R27, R102, UR16, R111.reuse, 0x96, !PT ;  /* 0x00000010661b7c12 */ /* 0x100fee000f8e966f */
[----:B------:R-:W-:Y:S01]  /*5870*/  MUFU.EX2 R220, R22 ;  /* 0x0000001600dc7308 */ /* 0x000fe20000000800 */
[----:B------:R-:W-:Y:S01]  /*5880*/  LOP3.LUT R14, R100, UR16, R111, 0x96, !PT ;  /* 0x00000010640e7c12 */ /* 0x000fe2000f8e966f */
[----:B------:R-:W-:Y:S01]  /*5890*/  IMAD.WIDE.U32 R120, R120, -0x326172a9, RZ ;  /* 0xcd9e8d5778787825 */ /* 0x000fe200078e00ff */
[----:B------:R-:W-:Y:S07]  /*58a0*/  UIADD3 UR16, UPT, UPT, UR26, 0x78dde6e4, URZ ;  /* 0x78dde6e41a107890 */ /* 0x000fee000fffe0ff */
        /* <DEDUP_REMOVED lines=16> */
[----:B------:R-:W-:Y:S01]  /*59b0*/  IMAD.WIDE.U32 R108, R108, -0x326172a9, RZ ;  /* 0xcd9e8d576c6c7825 */ /* 0x000fe200078e00ff */
[----:B------:R-:W-:Y:S08]  /*59c0*/  LOP3.LUT R102, R102, UR8, R115, 0x96, !PT ;  /* 0x0000000866667c12 */ /* 0x000ff0000f8e9673 */
        /* <DEDUP_REMOVED lines=10> */
[----:B------:R-:W-:Y:S03]  /*5a70*/  UIADD3 UR9, UPT, UPT, UR27, -0x56f99767, URZ ;  /* 0xa90668991b097890 */ /* 0x000fe6000fffe0ff */
        /* <DEDUP_REMOVED lines=11> */
[----:B------:R-:W-:Y:S01]  /*5b30*/  LOP3.LUT R100, R130, UR8, R111, 0x96, !PT ;  /* 0x0000000882647c12 */ /* 0x000fe2000f8e966f */
[----:B------:R-:W-:Y:S07]  /*5b40*/  UIADD3 UR8, UPT, UPT, UR27, 0x646e171e, URZ ;  /* 0x646e171e1b087890 */ /* 0x000fee000fffe0ff */
[----:B------:R3:W3:Y:S01]  /*5b50*/  MUFU.EX2 R130, R66 ;  /* 0x0000004200827308 */ /* 0x0006e20000000800 */
[----:B------:R-:W-:Y:S09]  /*5b60*/  IMAD.WIDE.U32 R126, R27, -0x326172a9, RZ ;  /* 0xcd9e8d571b7e7825 */ /* 0x000ff200078e00ff */
        /* <DEDUP_REMOVED lines=8> */
[C---:B------:R-:W-:Y:S08]  /*5bf0*/  PRMT R113, R120.reuse, 0x7770, RZ ;  /* 0x0000777078717816 */ /* 0x040ff000000000ff */
[----:B------:R-:W-:Y:S01]  /*5c00*/  MUFU.EX2 R201, R39 ;  /* 0x0000002700c97308 */ /* 0x000fe20000000800 */
[----:B------:R-:W-:Y:S01]  /*5c10*/  PRMT R111, R120, 0x7772, RZ ;  /* 0x00007772786f7816 */ /* 0x000fe200000000ff */
[----:B------:R-:W-:Y:S01]  /*5c20*/  IMAD.WIDE.U32 R122, R101, -0x326172a9, RZ ;  /* 0xcd9e8d57657a7825 */ /* 0x000fe200078e00ff */
[----:B------:R-:W-:Y:S07]  /*5c30*/  LOP3.LUT R103, R112, UR9, R125, 0x96, !PT ;  /* 0x0000000970677c12 */ /* 0x000fee000f8e967d */
[----:B------:R-:W-:Y:S01]  /*5c40*/  MUFU.EX2 R195, R45 ;  /* 0x0000002d00c37308 */ /* 0x000fe20000000800 */
[----:B------:R-:W-:Y:S01]  /*5c50*/  PRMT R112, R120, 0x7771, RZ ;  /* 0x0000777178707816 */ /* 0x000fe200000000ff */
[----:B------:R-:W-:Y:S01]  /*5c60*/  IMAD.WIDE.U32 R100, R100, -0x326172a9, RZ ;  /* 0xcd9e8d5764647825 */ /* 0x000fe200078e00ff */
[----:B------:R-:W-:Y:S07]  /*5c70*/  ISETP.LE.U32.AND P2, PT, R113, UR12, PT ;  /* 0x0000000c71007c0c */ /* 0x000fee000bf43070 */
[----:B------:R-:W3:Y:S01]  /*5c80*/  MUFU.EX2 R125, R60 ;  /* 0x0000003c007d7308 */ /* 0x000ee20000000800 */
[----:B------:R-:W-:Y:S01]  /*5c90*/  LOP3.LUT R14, R108, UR16, R123, 0x96, !PT ;  /* 0x000000106c0e7c12 */ /* 0x000fe2000f8e967b */
[----:B--2---:R-:W-:Y:S01]  /*5ca0*/  IMAD.WIDE.U32 R32, R27, -0x2daee0ad, RZ ;  /* 0xd2511f531b207825 */ /* 0x004fe200078e00ff */
[----:B------:R-:W-:Y:S07]  /*5cb0*/  LOP3.LUT R108, R122, UR15, R101, 0x96, !PT ;  /* 0x0000000f7a6c7c12 */ /* 0x000fee000f8e9665 */
[----:B------:R-:W-:Y:S01]  /*5cc0*/  MUFU.EX2 R196, R46 ;  /* 0x0000002e00c47308 */ /* 0x000fe20000000800 */
[----:B------:R-:W-:Y:S01]  /*5cd0*/  ISETP.GT.U32.AND P6, PT, R112, UR12, PT ;  /* 0x0000000c70007c0c */ /* 0x000fe2000bfc4070 */
[----:B------:R-:W-:Y:S01]  /*5ce0*/  IMAD.WIDE.U32 R122, R107, -0x2daee0ad, RZ ;  /* 0xd2511f536b7a7825 */ /* 0x000fe200078e00ff */
[C---:B----4-:R-:W-:Y:S07]  /*5cf0*/  PRMT R34, R32.reuse, 0x7771, RZ ;  /* 0x0000777120227816 */ /* 0x050fee00000000ff */
[----:B------:R-:W-:Y:S01]  /*5d00*/  MUFU.EX2 R193, R47 ;  /* 0x0000002f00c17308 */ /* 0x000fe20000000800 */
[----:B------:R-:W-:Y:S01]  /*5d10*/  PRMT R107, R32, 0x7770, RZ ;  /* 0x00007770206b7816 */ /* 0x000fe200000000ff */
[----:B------:R-:W-:Y:S01]  /*5d20*/  IMAD.WIDE.U32 R112, R105, -0x2daee0ad, RZ ;  /* 0xd2511f5369707825 */ /* 0x000fe200078e00ff */
[----:B------:R-:W-:Y:S07]  /*5d30*/  LOP3.LUT R27, R122, UR8, R33, 0x96, !PT ;  /* 0x000000087a1b7c12 */ /* 0x000fee000f8e9621 */
[----:B------:R-:W-:Y:S01]  /*5d40*/  MUFU.EX2 R236, R6 ;  /* 0x0000000600ec7308 */ /* 0x000fe20000000800 */
[----:B------:R-:W-:Y:S01]  /*5d50*/  PRMT R33, R32, 0x7772, RZ ;  /* 0x0000777220217816 */ /* 0x000fe200000000ff */
[----:B-1----:R-:W-:Y:S01]  /*5d60*/  @!P2 FADD.FTZ R214, -R214, -RZ ;  /* 0x800000ffd6d6a221 */ /* 0x002fe20000010100 */
[----:B------:R-:W-:Y:S07]  /*5d70*/  ISETP.GT.U32.AND P5, PT, R111, UR12, PT ;  /* 0x0000000c6f007c0c */ /* 0x000fee000bfa4070 */
[----:B------:R-:W-:Y:S01]  /*5d80*/  MUFU.EX2 R122, R62 ;  /* 0x0000003e007a7308 */ /* 0x000fe20000000800 */
[----:B------:R-:W-:Y:S01]  /*5d90*/  ISETP.GT.U32.AND P3, PT, R34, UR12, PT ;  /* 0x0000000c22007c0c */ /* 0x000fe2000bf64070 */
[----:B---3--:R-:W-:Y:S01]  /*5da0*/  @P6 FADD.FTZ R211, -R211, -RZ ;  /* 0x800000ffd3d36221 */ /* 0x008fe20000010100 */
[----:B------:R-:W-:Y:S01]  /*5db0*/  LOP3.LUT R31, R124, UR8, R121, 0x96, !PT ;  /* 0x000000087c1f7c12 */ /* 0x000fe2000f8e9679 */
[----:B------:R-:W-:Y:S01]  /*5dc0*/  IMAD.MOV.U32 R34, RZ, RZ, 0x10 ;  /* 0x00000010ff227424 */ /* 0x000fe200078e00ff */
[----:B------:R-:W-:Y:S05]  /*5dd0*/  PRMT R32, R32, 0x7773, RZ ;  /* 0x0000777320207816 */ /* 0x000fea00000000ff */
[----:B------:R-:W1:Y:S01]  /*5de0*/  MUFU.EX2 R121, R63 ;  /* 0x0000003f00797308 */ /* 0x000e620000000800 */
[----:B------:R-:W-:Y:S02]  /*5df0*/  LOP3.LUT R20, R31, 0xff, RZ, 0xc0, !PT ;  /* 0x000000ff1f147812 */ /* 0x000fe400078ec0ff */
[----:B------:R-:W-:Y:S07]  /*5e00*/  ISETP.GT.U32.AND P2, PT, R32, UR12, PT ;  /* 0x0000000c20007c0c */ /* 0x000fee000bf44070 */
[----:B------:R-:W2:Y:S01]  /*5e10*/  MUFU.EX2 R135, R53 ;  /* 0x0000003500877308 */ /* 0x000ea20000000800 */
[----:B------:R-:W-:Y:S01]  /*5e20*/  ISETP.LE.U32.AND P6, PT, R20, UR12, PT ;  /* 0x0000000c14007c0c */ /* 0x000fe2000bfc3070 */
[----:B------:R-:W-:Y:S01]  /*5e30*/  @P5 FADD.FTZ R212, -R212, -RZ ;  /* 0x800000ffd4d45221 */ /* 0x000fe20000010100 */
[----:B------:R-:W-:Y:S01]  /*5e40*/  PRMT R109, R120, 0x7773, RZ ;  /* 0x00007773786d7816 */ /* 0x000fe200000000ff */
[----:B------:R-:W-:Y:S01]  /*5e50*/  @P3 FADD.FTZ R134, -R134, -RZ ;  /* 0x800000ff86863221 */ /* 0x000fe20000010100 */
[----:B------:R-:W-:Y:S05]  /*5e60*/  PRMT R66, R112, 0x7772, RZ ;  /* 0x0000777270427816 */ /* 0x000fea00000000ff */
[----:B------:R-:W-:Y:S01]  /*5e70*/  MUFU.EX2 R204, R38 ;  /* 0x0000002600cc7308 */ /* 0x000fe20000000800 */
[----:B------:R-:W-:Y:S02]  /*5e80*/  SHF.R.U32.HI R28, RZ, 0x18, R31 ;  /* 0x00000018ff1c7819 */ /* 0x000fe4000001161f */
[----:B------:R-:W-:Y:S01]  /*5e90*/  SEL R116, R34, 0xfffffff0, !P0 ;  /* 0xfffffff022747807 */ /* 0x000fe20004000000 */
[----:B------:R-:W-:Y:S01]  /*5ea0*/  IMAD.WIDE.U32 R34, R14, -0x2daee0ad, RZ ;  /* 0xd2511f530e227825 */ /* 0x000fe200078e00ff */
[----:B------:R-:W-:Y:S05]  /*5eb0*/  ISETP.GT.U32.AND P0, PT, R33, UR12, PT ;  /* 0x0000000c21007c0c */ /* 0x000fea000bf04070 */
[----:B------:R-:W3:Y:S01]  /*5ec0*/  MUFU.EX2 R215, R25 ;  /* 0x0000001900d77308 */ /* 0x000ee20000000800 */
[----:B------:R-:W-:Y:S01]  /*5ed0*/  LOP3.LUT R101, R118, UR9, R123, 0x96, !PT ;  /* 0x0000000976657c12 */ /* 0x000fe2000f8e967b */
[----:B------:R-:W-:Y:S01]  /*5ee0*/  IMAD.IADD R120, R116, 0x1, R151 ;  /* 0x0000000174787824 */ /* 0x000fe200078e0297 */
[----:B------:R-:W-:Y:S01]  /*5ef0*/  ISETP.GT.U32.AND P4, PT, R109, UR12, PT ;  /* 0x0000000c6d007c0c */ /* 0x000fe2000bf84070 */
[----:B------:R-:W-:Y:S01]  /*5f00*/  IMAD.WIDE.U32 R108, R108, -0x2daee0ad, RZ ;  /* 0xd2511f536c6c7825 */ /* 0x000fe200078e00ff */
[----:B------:R-:W-:Y:S05]  /*5f10*/  ISETP.LE.U32.AND P5, PT, R28, UR12, PT ;  /* 0x0000000c1c007c0c */ /* 0x000fea000bfa3070 */
[----:B------:R-:W4:Y:S01]  /*5f20*/  MUFU.EX2 R202, R40 ;  /* 0x0000002800ca7308 */ /* 0x000f220000000800 */
[----:B------:R-:W-:Y:S01]  /*5f30*/  ISETP.GT.U32.AND P3, PT, R66, UR12, PT ;  /* 0x0000000c42007c0c */ /* 0x000fe2000bf64070 */
[----:B------:R-:W-:Y:S01]  /*5f40*/  IMAD.WIDE.U32 R28, R103, -0x326172a9, RZ ;  /* 0xcd9e8d57671c7825 */ /* 0x000fe200078e00ff */
[----:B------:R-:W-:Y:S07]  /*5f50*/  LOP3.LUT R20, R27, 0xff, RZ, 0xc0, !PT ;  /* 0x000000ff1b147812 */ /* 0x000fee00078ec0ff */
[----:B------:R-:W4:Y:S01]  /*5f60*/  MUFU.EX2 R197, R43 ;  /* 0x0000002b00c57308 */ /* 0x000f220000000800 */
[----:B------:R-:W-:Y:S01]  /*5f70*/  SHF.R.U32.HI R52, RZ, 0x18, R27 ;  /* 0x00000018ff347819 */ /* 0x000fe2000001161b */
[----:B------:R-:W-:Y:S01]  /*5f80*/  IMAD.WIDE.U32 R118, R30, -0x2daee0ad, RZ ;  /* 0xd2511f531e767825 */ /* 0x000fe200078e00ff */
[----:B------:R-:W-:Y:S07]  /*5f90*/  LOP3.LUT R14, R34, UR8, R109, 0x96, !PT ;  /* 0x00000008220e7c12 */ /* 0x000fee000f8e966d */
[----:B------:R-:W4:Y:S01]  /*5fa0*/  MUFU.EX2 R235, R5 ;  /* 0x0000000500eb7308 */ /* 0x000f220000000800 */
[----:B------:R-:W-:Y:S01]  /*5fb0*/  PRMT R65, R112, 0x7773, RZ ;  /* 0x0000777370417816 */ /* 0x000fe200000000ff */
[----:B------:R-:W-:Y:S01]  /*5fc0*/  @P2 FADD.FTZ R129, -R129, -RZ ;  /* 0x800000ff81812221 */ /* 0x000fe20000010100 */
[----:B------:R-:W-:Y:S01]  /*5fd0*/  ISETP.LE.U32.AND P2, PT, R20, UR12, PT ;  /* 0x0000000c14007c0c */ /* 0x000fe2000bf43070 */
[----:B------:R-:W-:Y:S01]  /*5fe0*/  IMAD.WIDE.U32 R66, R101, -0x326172a9, RZ ;  /* 0xcd9e8d5765427825 */ /* 0x000fe200078e00ff */
[----:B------:R-:W-:Y:S01]  /*5ff0*/  LOP3.LUT R30, R118, UR8, R113, 0x96, !PT ;  /* 0x00000008761e7c12 */ /* 0x000fe2000f8e9671 */
[----:B------:R-:W-:Y:S01]  /*6000*/  UIADD3 UR8, UPT, UPT, UR26, -0x4ab325aa, URZ ;  /* 0xb54cda561a087890 */ /* 0x000fe2000fffe0ff */
[----:B------:R-:W-:Y:S01]  /*6010*/  PRMT R64, R108, 0x7770, RZ ;  /* 0x000077706c407816 */ /* 0x000fe200000000ff */
[----:B------:R-:W-:Y:S01]  /*6020*/  @!P6 FADD.FTZ R222, -R222, -RZ ;  /* 0x800000ffdedee221 */ /* 0x000fe20000010100 */
[----:B------:R-:W-:Y:S01]  /*6030*/  ISETP.LE.U32.AND P6, PT, R52, UR12, PT ;  /* 0x0000000c34007c0c */ /* 0x000fe2000bfc3070 */
[----:B------:R-:W-:Y:S01]  /*6040*/  IMAD.IADD R118, R116, 0x1, R149 ;  /* 0x0000000174767824 */ /* 0x000fe200078e0295 */
[----:B------:R-:W-:Y:S01]  /*6050*/  PRMT R55, R28, 0x7771, RZ ;  /* 0x000077711c377816 */ /* 0x000fe200000000ff */
[----:B------:R-:W-:Y:S01]  /*6060*/  @P0 FADD.FTZ R130, -R130, -RZ ;  /* 0x800000ff82820221 */ /* 0x000fe20000010100 */
[----:B------:R-:W-:Y:S01]  /*6070*/  ISETP.GT.U32.AND P0, PT, R65, UR12, PT ;  /* 0x0000000c41007c0c */ /* 0x000fe2000bf04070 */
[----:B------:R-:W-:Y:S01]  /*6080*/  IMAD.IADD R117, R116, 0x1, R157 ;  /* 0x0000000174757824 */ /* 0x000fe200078e029d */
[----:B------:R-:W-:Y:S01]  /*6090*/  LOP3.LUT R20, R106, UR8, R29, 0x96, !PT ;  /* 0x000000086a147c12 */ /* 0x000fe2000f8e961d */
[----:B------:R-:W-:Y:S01]  /*60a0*/  @!P5 FADD.FTZ R217, -R217, -RZ ;  /* 0x800000ffd9d9d221 */ /* 0x000fe20000010100 */
[----:B------:R-:W-:Y:S01]  /*60b0*/  PRMT R65, R28, 0x7770, RZ ;  /* 0x000077701c417816 */ /* 0x000fe200000000ff */
[----:B------:R-:W-:Y:S01]  /*60c0*/  @P3 FADD.FTZ R208, -R208, -RZ ;  /* 0x800000ffd0d03221 */ /* 0x000fe20000010100 */
[----:B------:R-:W-:Y:S01]  /*60d0*/  PRMT R29, R28, 0x7772, RZ ;  /* 0x000077721c1d7816 */ /* 0x000fe200000000ff */
[----:B------:R-:W-:Y:S01]  /*60e0*/  @!P2 FADD.FTZ R190, -R190, -RZ ;  /* 0x800000ffbebea221 */ /* 0x000fe20000010100 */
[----:B------:R-:W-:Y:S01]  /*60f0*/  ISETP.LE.U32.AND P5, PT, R64, UR12, PT ;  /* 0x0000000c40007c0c */ /* 0x000fe2000bfa3070 */
[----:B------:R-:W-:Y:S01]  /*6100*/  @!P6 FADD.FTZ R131, -R131, -RZ ;  /* 0x800000ff8383e221 */ /* 0x000fe20000010100 */
[----:B------:R-:W-:Y:S01]  /*6110*/  ISETP.GT.U32.AND P3, PT, R55, UR12, PT ;  /* 0x0000000c37007c0c */ /* 0x000fe2000bf64070 */
[----:B------:R-:W-:Y:S01]  /*6120*/  @P4 FADD.FTZ R209, -R209, -RZ ;  /* 0x800000ffd1d14221 */ /* 0x000fe20000010100 */
[----:B------:R-:W-:Y:S01]  /*6130*/  PRMT R28, R28, 0x7773, RZ ;  /* 0x000077731c1c7816 */ /* 0x000fe200000000ff */
[----:B------:R-:W-:Y:S01]  /*6140*/  @P0 FADD.FTZ R205, -R205, -RZ ;  /* 0x800000ffcdcd0221 */ /* 0x000fe20000010100 */
[----:B------:R-:W-:Y:S01]  /*6150*/  PRMT R18, R31, 0x7632, R18 ;  /* 0x000076321f127816 */ /* 0x000fe20000000012 */
[----:B------:R-:W4:Y:S01]  /*6160*/  MUFU.EX2 R203, R37 ;  /* 0x0000002500cb7308 */ /* 0x000f220000000800 */
[----:B------:R-:W-:Y:S02]  /*6170*/  ISETP.GT.U32.AND P2, PT, R28, UR12, PT ;  /* 0x0000000c1c007c0c */ /* 0x000fe4000bf44070 */
[----:B------:R-:W-:Y:S07]  /*6180*/  LOP3.LUT R18, R18, 0xff, RZ, 0xc0, !PT ;  /* 0x000000ff12127812 */ /* 0x000fee00078ec0ff */
[----:B------:R-:W-:Y:S01]  /*6190*/  MUFU.EX2 R199, R41 ;  /* 0x0000002900c77308 */ /* 0x000fe20000000800 */
[----:B------:R-:W-:Y:S01]  /*61a0*/  LOP3.LUT R19, R30, 0xff, RZ, 0xc0, !PT ;  /* 0x000000ff1e137812 */ /* 0x000fe200078ec0ff */
[----:B------:R-:W-:Y:S01]  /*61b0*/  @!P5 FADD.FTZ R125, -R125, -RZ ;  /* 0x800000ff7d7dd221 */ /* 0x000fe20000010100 */
[----:B------:R-:W-:Y:S01]  /*61c0*/  ISETP.LE.U32.AND P6, PT, R18, UR12, PT ;  /* 0x0000000c12007c0c */ /* 0x000fe2000bfc3070 */
[----:B------:R-:W-:Y:S01]  /*61d0*/  @P3 FADD.FTZ R227, -R227, -RZ ;  /* 0x800000ffe3e33221 */ /* 0x000fe20000010100 */
[----:B------:R-:W-:Y:S05]  /*61e0*/  SHF.R.U32.HI R18, RZ, 0x18, R30 ;  /* 0x00000018ff127819 */ /* 0x000fea000001161e */
[----:B------:R-:W4:Y:S01]  /*61f0*/  MUFU.EX2 R200, R42 ;  /* 0x0000002a00c87308 */ /* 0x000f220000000800 */
[----:B------:R-:W-:Y:S02]  /*6200*/  ISETP.LE.U32.AND P5, PT, R19, UR12, PT ;  /* 0x0000000c13007c0c */ /* 0x000fe4000bfa3070 */
[----:B------:R-:W-:Y:S01]  /*6210*/  ISETP.LE.U32.AND P3, PT, R18, UR12, PT ;  /* 0x0000000c12007c0c */ /* 0x000fe2000bf63070 */
[----:B------:R-:W-:Y:S01]  /*6220*/  @P2 FADD.FTZ R225, -R225, -RZ ;  /* 0x800000ffe1e12221 */ /* 0x000fe20000010100 */
[C---:B------:R-:W-:Y:S05]  /*6230*/  PRMT R64, R66.reuse, 0x7770, RZ ;  /* 0x0000777042407816 */ /* 0x040fea00000000ff */
[----:B------:R-:W4:Y:S01]  /*6240*/  MUFU.EX2 R128, R56 ;  /* 0x0000003800807308 */ /* 0x000f220000000800 */
[----:B------:R-:W-:Y:S02]  /*6250*/  PRMT R60, R66, 0x7771, RZ ;  /* 0x00007771423c7816 */ /* 0x000fe400000000ff */
[----:B------:R-:W-:Y:S01]  /*6260*/  ISETP.LE.U32.AND P2, PT, R64, UR12, PT ;  /* 0x0000000c40007c0c */ /* 0x000fe2000bf43070 */
[----:B------:R-:W-:Y:S01]  /*6270*/  @!P6 FADD.FTZ R220, -R220, -RZ ;  /* 0x800000ffdcdce221 */ /* 0x000fe20000010100 */
[----:B------:R-:W-:Y:S05]  /*6280*/  ISETP.GT.U32.AND P0, PT, R29, UR12, PT ;  /* 0x0000000c1d007c0c */ /* 0x000fea000bf04070 */
[----:B------:R-:W-:Y:S01]  /*6290*/  MUFU.EX2 R123, R59 ;  /* 0x0000003b007b7308 */ /* 0x000fe20000000800 */
[----:B------:R-:W-:Y:S01]  /*62a0*/  PRMT R52, R66, 0x7772, RZ ;  /* 0x0000777242347816 */ /* 0x000fe200000000ff */
[----:B------:R-:W-:Y:S01]  /*62b0*/  @!P5 FADD.FTZ R218, -R218, -RZ ;  /* 0x800000ffdadad221 */ /* 0x000fe20000010100 */
[----:B------:R-:W-:Y:S01]  /*62c0*/  PRMT R17, R66, 0x7773, RZ ;  /* 0x0000777342117816 */ /* 0x000fe200000000ff */
[----:B------:R-:W-:Y:S01]  /*62d0*/  @!P3 FADD.FTZ R213, -R213, -RZ ;  /* 0x800000ffd5d5b221 */ /* 0x000fe20000010100 */
[----:B------:R-:W-:Y:S05]  /*62e0*/  ISETP.GT.U32.AND P6, PT, R60, UR12, PT ;  /* 0x0000000c3c007c0c */ /* 0x000fea000bfc4070 */
[----:B------:R-:W-:Y:S01]  /*62f0*/  MUFU.EX2 R127, R57 ;  /* 0x00000039007f7308 */ /* 0x000fe20000000800 */
[----:B------:R-:W-:Y:S02]  /*6300*/  PRMT R18, R27, 0x7632, R18 ;  /* 0x000076321b127816 */ /* 0x000fe40000000012 */
[----:B------:R-:W-:Y:S01]  /*6310*/  ISETP.GT.U32.AND P5, PT, R52, UR12, PT ;  /* 0x0000000c34007c0c */ /* 0x000fe2000bfa4070 */
[----:B------:R-:W-:Y:S01]  /*6320*/  @!P2 FADD.FTZ R194, -R194, -RZ ;  /* 0x800000ffc2c2a221 */ /* 0x000fe20000010100 */
[----:B------:R-:W-:Y:S01]  /*6330*/  ISETP.GT.U32.AND P3, PT, R17, UR12, PT ;  /* 0x0000000c11007c0c */ /* 0x000fe2000bf64070 */
[----:B------:R-:W-:Y:S01]  /*6340*/  @P0 FADD.FTZ R228, -R228, -RZ ;  /* 0x800000ffe4e40221 */ /* 0x000fe20000010100 */
[----:B------:R-:W-:Y:S03]  /*6350*/  LOP3.LUT R17, R18, 0xff, RZ, 0xc0, !PT ;  /* 0x000000ff12117812 */ /* 0x000fe600078ec0ff */
[----:B------:R-:W4:Y:S01]  /*6360*/  MUFU.EX2 R124, R58 ;  /* 0x0000003a007c7308 */ /* 0x000f220000000800 */
[----:B------:R-:W-:Y:S01]  /*6370*/  LOP3.LUT R33, R114, UR9, R119, 0x96, !PT ;  /* 0x0000000972217c12 */ /* 0x000fe2000f8e9677 */
[----:B------:R-:W-:Y:S01]  /*6380*/  IMAD.IADD R119, R116, 0x1, R155 ;  /* 0x0000000174777824 */ /* 0x000fe200078e029b */
[----:B------:R-:W-:Y:S01]  /*6390*/  PRMT R23, R108, 0x7773, RZ ;  /* 0x000077736c177816 */ /* 0x000fe200000000ff */
[----:B------:R-:W-:Y:S01]  /*63a0*/  @P6 FADD.FTZ R191, -R191, -RZ ;  /* 0x800000ffbfbf6221 */ /* 0x000fe20000010100 */
[----:B------:R-:W-:Y:S02]  /*63b0*/  ISETP.LE.U32.AND P2, PT, R17, UR12, PT ;  /* 0x0000000c11007c0c */ /* 0x000fe4000bf43070 */
[----:B------:R-:W-:Y:S01]  /*63c0*/  SHF.R.U32.HI R17, RZ, 0x18, R20 ;  /* 0x00000018ff117819 */ /* 0x000fe20000011614 */
[----:B------:R-:W-:Y:S01]  /*63d0*/  @P5 FADD.FTZ R192, -R192, -RZ ;  /* 0x800000ffc0c05221 */ /* 0x000fe20000010100 */
[----:B------:R-:W-:Y:S01]  /*63e0*/  ISETP.GT.U32.AND P0, PT, R23, UR12, PT ;  /* 0x0000000c17007c0c */ /* 0x000fe2000bf04070 */
[----:B------:R-:W-:Y:S01]  /*63f0*/  IMAD.WIDE.U32 R22, R33, -0x326172a9, RZ ;  /* 0xcd9e8d5721167825 */ /* 0x000fe200078e00ff */
[----:B------:R-:W-:Y:S02]  /*6400*/  ISETP.LE.U32.AND P6, PT, R17, UR12, PT ;  /* 0x0000000c11007c0c */ /* 0x000fe4000bfc3070 */
[----:B------:R-:W-:Y:S01]  /*6410*/  LOP3.LUT R19, R20, 0xff, RZ, 0xc0, !PT ;  /* 0x000000ff14137812 */ /* 0x000fe200078ec0ff */
[----:B------:R-:W-:Y:S01]  /*6420*/  @P3 FADD.FTZ R145, -R145, -RZ ;  /* 0x800000ff91913221 */ /* 0x000fe20000010100 */
[----:B------:R-:W-:Y:S02]  /*6430*/  PRMT R18, R22, 0x7770, RZ ;  /* 0x0000777016127816 */ /* 0x000fe400000000ff */
[----:B------:R-:W-:Y:S01]  /*6440*/  ISETP.LE.U32.AND P5, PT, R19, UR12, PT ;  /* 0x0000000c13007c0c */ /* 0x000fe2000bfa3070 */
[----:B------:R-:W-:Y:S01]  /*6450*/  @!P2 FADD.FTZ R132, -R132, -RZ ;  /* 0x800000ff8484a221 */ /* 0x000fe20000010100 */
[----:B------:R-:W-:Y:S02]  /*6460*/  PRMT R17, R22, 0x7771, RZ ;  /* 0x0000777116117816 */ /* 0x000fe400000000ff */
[----:B------:R-:W-:Y:S01]  /*6470*/  ISETP.LE.U32.AND P3, PT, R18, UR12, PT ;  /* 0x0000000c12007c0c */ /* 0x000fe2000bf63070 */
[----:B-1----:R-:W-:Y:S01]  /*6480*/  @P0 FADD.FTZ R121, -R121, -RZ ;  /* 0x800000ff79790221 */ /* 0x002fe20000010100 */
[----:B------:R-:W-:Y:S01]  /*6490*/  ISETP.GT.U32.AND P2, PT, R17, UR12, PT ;  /* 0x0000000c11007c0c */ /* 0x000fe2000bf44070 */
[----:B------:R-:W-:Y:S01]  /*64a0*/  @!P6 FADD.FTZ R233, -R233, -RZ ;  /* 0x800000ffe9e9e221 */ /* 0x000fe20000010100 */
[C---:B------:R-:W-:Y:S02]  /*64b0*/  PRMT R7, R22.reuse, 0x7772, RZ ;  /* 0x0000777216077816 */ /* 0x040fe400000000ff */
[----:B------:R-:W-:Y:S02]  /*64c0*/  LOP3.LUT R31, R31, 0xffff, RZ, 0xc0, !PT ;  /* 0x0000ffff1f1f7812 */ /* 0x000fe400078ec0ff */
[----:B------:R-:W-:Y:S01]  /*64d0*/  PRMT R4, R22, 0x7773, RZ ;  /* 0x0000777316047816 */ /* 0x000fe200000000ff */
[----:B------:R-:W-:Y:S01]  /*64e0*/  @!P5 FADD.FTZ R238, -R238, -RZ ;  /* 0x800000ffeeeed221 */ /* 0x000fe20000010100 */
[----:B------:R-:W-:Y:S02]  /*64f0*/  ISETP.GT.U32.AND P6, PT, R7, UR12, PT ;  /* 0x0000000c07007c0c */ /* 0x000fe4000bfc4070 */
[----:B------:R-:W-:Y:S01]  /*6500*/  SHF.R.U32.HI R31, RZ, 0x8, R31 ;  /* 0x00000008ff1f7819 */ /* 0x000fe2000001161f */
[----:B------:R-:W-:Y:S01]  /*6510*/  @!P3 FADD.FTZ R226, -R226, -RZ ;  /* 0x800000ffe2e2b221 */ /* 0x000fe20000010100 */
[----:B------:R-:W-:Y:S01]  /*6520*/  PRMT R7, R30, 0x7632, R7 ;  /* 0x000076321e077816 */ /* 0x000fe20000000007 */
[----:B------:R-:W-:Y:S01]  /*6530*/  @P2 FADD.FTZ R223, -R223, -RZ ;  /* 0x800000ffdfdf2221 */ /* 0x000fe20000010100 */
[----:B------:R-:W-:Y:S02]  /*6540*/  ISETP.GT.U32.AND P5, PT, R4, UR12, PT ;  /* 0x0000000c04007c0c */ /* 0x000fe4000bfa4070 */
[----:B------:R-:W-:Y:S02]  /*6550*/  LOP3.LUT R4, R31, 0xffff, RZ, 0xc0, !PT ;  /* 0x0000ffff1f047812 */ /* 0x000fe400078ec0ff */
[----:B------:R-:W-:Y:S02]  /*6560*/  LOP3.LUT R7, R7, 0xff, RZ, 0xc0, !PT ;  /* 0x000000ff07077812 */ /* 0x000fe400078ec0ff */
[----:B------:R-:W-:Y:S01]  /*6570*/  LOP3.LUT R16, R104, UR8, R67, 0x96, !PT ;  /* 0x0000000868107c12 */ /* 0x000fe2000f8e9643 */
[----:B------:R-:W-:Y:S01]  /*6580*/  @P6 FADD.FTZ R224, -R224, -RZ ;  /* 0x800000ffe0e06221 */ /* 0x000fe20000010100 */
[----:B------:R-:W-:Y:S02]  /*6590*/  LOP3.LUT R32, R110, UR9, R35, 0x96, !PT ;  /* 0x000000096e207c12 */ /* 0x000fe4000f8e9623 */
[----:B------:R-:W-:Y:S02]  /*65a0*/  ISETP.LE.U32.AND P3, PT, R4, UR12, PT ;  /* 0x0000000c04007c0c */ /* 0x000fe4000bf63070 */
[----:B------:R-:W-:Y:S01]  /*65b0*/  ISETP.LE.U32.AND P2, PT, R7, UR12, PT ;  /* 0x0000000c07007c0c */ /* 0x000fe2000bf43070 */
[----:B------:R-:W-:Y:S01]  /*65c0*/  IMAD.WIDE.U32 R32, R32, -0x326172a9, RZ ;  /* 0xcd9e8d5720207825 */ /* 0x000fe200078e00ff */
[----:B------:R-:W-:Y:S02]  /*65d0*/  LOP3.LUT R4, R16, 0xff, RZ, 0xc0, !PT ;  /* 0x000000ff10047812 */ /* 0x000fe400078ec0ff */
[----:B------:R-:W-:Y:S01]  /*65e0*/  SHF.R.U32.HI R13, RZ, 0x18, R16 ;  /* 0x00000018ff0d7819 */ /* 0x000fe20000011610 */
[----:B------:R-:W-:Y:S01]  /*65f0*/  @P5 FADD.FTZ R221, -R221, -RZ ;  /* 0x800000ffdddd5221 */ /* 0x000fe20000010100 */
[----:B------:R-:W-:Y:S02]  /*6600*/  ISETP.LE.U32.AND P6, PT, R4, UR12, PT ;  /* 0x0000000c04007c0c */ /* 0x000fe4000bfc3070 */
[C---:B------:R-:W-:Y:S02]  /*6610*/  PRMT R7, R32.reuse, 0x7771, RZ ;  /* 0x0000777120077816 */ /* 0x040fe400000000ff */
[----:B------:R-:W-:Y:S01]  /*6620*/  ISETP.LE.U32.AND P5, PT, R13, UR12, PT ;  /* 0x0000000c0d007c0c */ /* 0x000fe2000bfa3070 */
[----:B------:R-:W-:Y:S01]  /*6630*/  @!P3 FADD.FTZ R219, -R219, -RZ ;  /* 0x800000ffdbdbb221 */ /* 0x000fe20000010100 */
[----:B------:R-:W-:Y:S01]  /*6640*/  PRMT R12, R32, 0x7770, RZ ;  /* 0x00007770200c7816 */ /* 0x000fe200000000ff */
[----:B------:R-:W-:Y:S01]  /*6650*/  @!P2 FADD.FTZ R216, -R216, -RZ ;  /* 0x800000ffd8d8a221 */ /* 0x000fe20000010100 */
[----:B------:R-:W-:Y:S02]  /*6660*/  ISETP.GT.U32.AND P2, PT, R7, UR12, PT ;  /* 0x0000000c07007c0c */ /* 0x000fe4000bf44070 */
        /* <DEDUP_REMOVED lines=26> */
[----:B--2---:R-:W-:Y:S01]  /*6810*/  @!P3 FADD.FTZ R135, -R135, -RZ ;  /* 0x800000ff8787b221 */ /* 0x004fe20000010100 */
        /* <DEDUP_REMOVED lines=10> */
[----:B------:R-:W-:Y:S02]  /*68c0*/  ISETP.LE.U32.AND P6, PT, R4, UR12, PT ;  /* 0x0000000c04007c0c */ /* 0x000fe4000bfc3070 */
[----:B------:R-:W-:Y:S01]  /*68d0*/  SHF.R.U32.HI R4, RZ, 0x18, R100 ;  /* 0x00000018ff047819 */ /* 0x000fe20000011664 */
[----:B---3--:R-:W-:Y:S01]  /*68e0*/  @!P3 FADD.FTZ R215, -R215, -RZ ;  /* 0x800000ffd7d7b221 */ /* 0x008fe20000010100 */
[----:B------:R-:W-:Y:S02]  /*68f0*/  LOP3.LUT R20, R20, 0xffff, RZ, 0xc0, !PT ;  /* 0x0000ffff14147812 */ /* 0x000fe400078ec0ff */
[----:B------:R-:W-:Y:S02]  /*6900*/  ISETP.LE.U32.AND P5, PT, R4, UR12, PT ;  /* 0x0000000c04007c0c */ /* 0x000fe4000bfa3070 */
[----:B------:R-:W-:Y:S01]  /*6910*/  LOP3.LUT R16, R16, 0xffff, RZ, 0xc0, !PT ;  /* 0x0000ffff10107812 */ /* 0x000fe200078ec0ff */
[----:B------:R-:W-:Y:S01]  /*6920*/  @!P1 FADD.FTZ R133, -R133, -RZ ;  /* 0x800000ff85859221 */ /* 0x000fe20000010100 */
[----:B------:R-:W-:Y:S01]  /*6930*/  PRMT R4, R102, 0x7632, R4 ;  /* 0x0000763266047816 */ /* 0x000fe20000000004 */
[----:B------:R-:W-:Y:S01]  /*6940*/  @!P2 FADD.FTZ R204, -R204, -RZ ;  /* 0x800000ffcccca221 */ /* 0x000fe20000010100 */
[----:B------:R-:W-:Y:S01]  /*6950*/  PRMT R105, R112, 0x7771, RZ ;  /* 0x0000777170697816 */ /* 0x000fe200000000ff */
[----:B----4-:R-:W-:Y:S01]  /*6960*/  @!P6 FADD.FTZ R202, -R202, -RZ ;  /* 0x800000ffcacae221 */ /* 0x010fe20000010100 */
[----:B------:R-:W-:Y:S02]  /*6970*/  SHF.R.U32.HI R20, RZ, 0x8, R20 ;  /* 0x00000008ff147819 */ /* 0x000fe40000011614 */
[----:B------:R-:W-:Y:S02]  /*6980*/  SHF.R.U32.HI R16, RZ, 0x8, R16 ;  /* 0x00000008ff107819 */ /* 0x000fe40000011610 */
[----:B------:R-:W-:Y:S01]  /*6990*/  LOP3.LUT R4, R4, 0xff, RZ, 0xc0, !PT ;  /* 0x000000ff04047812 */ /* 0x000fe200078ec0ff */
[----:B------:R-:W-:Y:S01]  /*69a0*/  @!P5 FADD.FTZ R197, -R197, -RZ ;  /* 0x800000ffc5c5d221 */ /* 0x000fe20000010100 */
[----:B------:R-:W-:Y:S02]  /*69b0*/  ISETP.GT.U32.AND P1, PT, R105, UR12, PT ;  /* 0x0000000c69007c0c */ /* 0x000fe4000bf24070 */
[----:B------:R-:W-:Y:S02]  /*69c0*/  LOP3.LUT R20, R20, 0xffff, RZ, 0xc0, !PT ;  /* 0x0000ffff14147812 */ /* 0x000fe400078ec0ff */
[----:B------:R-:W-:Y:S02]  /*69d0*/  LOP3.LUT R16, R16, 0xffff, RZ, 0xc0, !PT ;  /* 0x0000ffff10107812 */ /* 0x000fe400078ec0ff */
[----:B------:R-:W-:Y:S02]  /*69e0*/  ISETP.LE.U32.AND P2, PT, R4, UR12, PT ;  /* 0x0000000c04007c0c */ /* 0x000fe4000bf43070 */
[----:B------:R-:W-:Y:S02]  /*69f0*/  ISETP.LE.U32.AND P3, PT, R20, UR12, PT ;  /* 0x0000000c14007c0c */ /* 0x000fe4000bf63070 */
[----:B------:R-:W-:Y:S02]  /*6a00*/  PRMT R4, R100, 0x7632, R4 ;  /* 0x0000763264047816 */ /* 0x000fe40000000004 */
[----:B------:R-:W-:Y:S01]  /*6a10*/  ISETP.LE.U32.AND P6, PT, R16, UR12, PT ;  /* 0x0000000c10007c0c */ /* 0x000fe2000bfc3070 */
[----:B------:R-:W-:Y:S01]  /*6a20*/  @P1 FADD.FTZ R207, -R207, -RZ ;  /* 0x800000ffcfcf1221 */ /* 0x000fe20000010100 */
[----:B------:R-:W-:Y:S02]  /*6a30*/  LOP3.LUT R102, R102, 0xffff, RZ, 0xc0, !PT ;  /* 0x0000ffff66667812 */ /* 0x000fe400078ec0ff */
[----:B------:R-:W-:Y:S02]  /*6a40*/  LOP3.LUT R4, R4, 0xff, RZ, 0xc0, !PT ;  /* 0x000000ff04047812 */ /* 0x000fe400078ec0ff */
[----:B------:R-:W-:Y:S01]  /*6a50*/  SHF.R.U32.HI R102, RZ, 0x8, R102 ;  /* 0x00000008ff667819 */ /* 0x000fe20000011666 */
[----:B------:R-:W-:Y:S01]  /*6a60*/  @!P2 FADD.FTZ R232, -R232, -RZ ;  /* 0x800000ffe8e8a221 */ /* 0x000fe20000010100 */
[----:B------:R-:W-:Y:S01]  /*6a70*/  ISETP.LE.U32.AND P5, PT, R4, UR12, PT ;  /* 0x0000000c04007c0c */ /* 0x000fe2000bfa3070 */
[----:B------:R-:W-:Y:S01]  /*6a80*/  @!P3 FADD.FTZ R235, -R235, -RZ ;  /* 0x800000ffebebb221 */ /* 0x000fe20000010100 */
[----:B------:R-:W-:Y:S02]  /*6a90*/  LOP3.LUT R4, R14, 0xffff, RZ, 0xc0, !PT ;  /* 0x0000ffff0e047812 */ /* 0x000fe400078ec0ff */
[----:B------:R-:W-:Y:S01]  /*6aa0*/  ISETP.LE.U32.AND P1, PT, R65, UR12, PT ;  /* 0x0000000c41007c0c */ /* 0x000fe2000bf23070 */
[----:B------:R-:W-:Y:S01]  /*6ab0*/  @!P6 FADD.FTZ R203, -R203, -RZ ;  /* 0x800000ffcbcbe221 */ /* 0x000fe20000010100 */
[----:B------:R-:W-:Y:S02]  /*6ac0*/  LOP3.LUT R102, R102, 0xffff, RZ, 0xc0, !PT ;  /* 0x0000ffff66667812 */ /* 0x000fe400078ec0ff */
[----:B------:R-:W-:Y:S02]  /*6ad0*/  LOP3.LUT R6, R14, 0xff, RZ, 0xc0, !PT ;  /* 0x000000ff0e067812 */ /* 0x000fe400078ec0ff */
[----:B------:R-:W-:Y:S02]  /*6ae0*/  SHF.R.U32.HI R4, RZ, 0x8, R4 ;  /* 0x00000008ff047819 */ /* 0x000fe40000011604 */
[----:B------:R-:W-:Y:S01]  /*6af0*/  ISETP.LE.U32.AND P3, PT, R102, UR12, PT ;  /* 0x0000000c66007c0c */ /* 0x000fe2000bf63070 */
[----:B------:R-:W-:Y:S01]  /*6b00*/  @!P5 FADD.FTZ R200, -R200, -RZ ;  /* 0x800000ffc8c8d221 */ /* 0x000fe20000010100 */
[----:B------:R-:W-:Y:S02]  /*6b10*/  ISETP.LE.U32.AND P6, PT, R6, UR12, PT ;  /* 0x0000000c06007c0c */ /* 0x000fe4000bfc3070 */
[----:B------:R-:W-:Y:S01]  /*6b20*/  LOP3.LUT R100, R100, 0xffff, RZ, 0xc0, !PT ;  /* 0x0000ffff64647812 */ /* 0x000fe200078ec0ff */
[----:B------:R-:W-:Y:S01]  /*6b30*/  @!P1 FADD.FTZ R230, -R230, -RZ ;  /* 0x800000ffe6e69221 */ /* 0x000fe20000010100 */
[----:B------:R-:W-:Y:S02]  /*6b40*/  LOP3.LUT R6, R4, 0xffff, RZ, 0xc0, !PT ;  /* 0x0000ffff04067812 */ /* 0x000fe400078ec0ff */
[----:B------:R-:W-:Y:S02]  /*6b50*/  F2FP.RELU.BF16.F32.PACK_AB R4, R233, R236 ;  /* 0x000000ece904723e */ /* 0x000fe400000018ff */
[----:B------:R-:W-:Y:S02]  /*6b60*/  SHF.R.U32.HI R100, RZ, 0x8, R100 ;  /* 0x00000008ff647819 */ /* 0x000fe40000011664 */
[----:B------:R-:W-:Y:S01]  /*6b70*/  F2FP.RELU.BF16.F32.PACK_AB R12, R235, R238 ;  /* 0x000000eeeb0c723e */ /* 0x000fe200000018ff */
[----:B------:R1:W-:Y:S01]  /*6b80*/  STS [R151+0x400], R4 ;  /* 0x0004000497007388 */ /* 0x0003e20000000800 */
[----:B------:R-:W-:Y:S01]  /*6b90*/  LOP3.LUT R100, R100, 0xffff, RZ, 0xc0, !PT ;  /* 0x0000ffff64647812 */ /* 0x000fe200078ec0ff */
[----:B------:R-:W-:Y:S01]  /*6ba0*/  @!P3 FADD.FTZ R231, -R231, -RZ ;  /* 0x800000ffe7e7b221 */ /* 0x000fe20000010100 */
[----:B------:R-:W-:Y:S01]  /*6bb0*/  F2FP.RELU.BF16.F32.PACK_AB R11, R227, R230 ;  /* 0x000000e6e30b723e */ /* 0x000fe200000018ff */
[----:B------:R2:W-:Y:S01]  /*6bc0*/  STS [R151], R12 ;  /* 0x0000000c97007388 */ /* 0x0005e20000000800 */
[----:B------:R-:W-:Y:S01]  /*6bd0*/  F2FP.RELU.BF16.F32.PACK_AB R9, R225, R228 ;  /* 0x000000e4e109723e */ /* 0x000fe200000018ff */
[----:B------:R-:W-:Y:S01]  /*6be0*/  @!P6 FADD.FTZ R128, -R128, -RZ ;  /* 0x800000ff8080e221 */ /* 0x000fe20000010100 */
[----:B------:R-:W-:Y:S01]  /*6bf0*/  ISETP.LE.U32.AND P2, PT, R100, UR12, PT ;  /* 0x0000000c64007c0c */ /* 0x000fe2000bf43070 */
[----:B------:R-:W-:Y:S01]  /*6c00*/  STS [R120], R11 ;  /* 0x0000000b78007388 */ /* 0x000fe20000000800 */
[----:B------:R-:W-:Y:S02]  /*6c10*/  PRMT R5, R14, 0x7632, R5 ;  /* 0x000076320e057816 */ /* 0x000fe40000000005 */
[----:B------:R-:W-:Y:S01]  /*6c20*/  F2FP.RELU.BF16.F32.PACK_AB R8, R231, R234 ;  /* 0x000000eae708723e */ /* 0x000fe200000018ff */
[----:B------:R-:W-:Y:S01]  /*6c30*/  STS [R120+0x400], R9 ;  /* 0x0004000978007388 */ /* 0x000fe20000000800 */
[----:B------:R-:W-:Y:S02]  /*6c40*/  LOP3.LUT R5, R5, 0xff, RZ, 0xc0, !PT ;  /* 0x000000ff05057812 */ /* 0x000fe400078ec0ff */
[----:B------:R-:W-:Y:S01]  /*6c50*/  F2FP.RELU.BF16.F32.PACK_AB R10, R229, R232 ;  /* 0x000000e8e50a723e */ /* 0x000fe200000018ff */
[----:B------:R3:W-:Y:S01]  /*6c60*/  STS [R151+0x2000], R8 ;  /* 0x0020000897007388 */ /* 0x0007e20000000800 */
[----:B------:R-:W-:Y:S02]  /*6c70*/  ISETP.LE.U32.AND P3, PT, R5, UR12, PT ;  /* 0x0000000c05007c0c */ /* 0x000fe4000bf63070 */
[----:B------:R-:W-:Y:S01]  /*6c80*/  F2FP.RELU.BF16.F32.PACK_AB R7, R223, R226 ;  /* 0x000000e2df07723e */ /* 0x000fe200000018ff */
[----:B------:R4:W-:Y:S01]  /*6c90*/  STS [R151+0x2400], R10 ;  /* 0x0024000a97007388 */ /* 0x0009e20000000800 */
[----:B------:R-:W-:Y:S01]  /*6ca0*/  F2FP.RELU.BF16.F32.PACK_AB R5, R221, R224 ;  /* 0x000000e0dd05723e */ /* 0x000fe200000018ff */
[----:B------:R-:W-:Y:S01]  /*6cb0*/  @!P2 FADD.FTZ R199, -R199, -RZ ;  /* 0x800000ffc7c7a221 */ /* 0x000fe20000010100 */
[----:B------:R-:W-:Y:S01]  /*6cc0*/  ISETP.LE.U32.AND P2, PT, R6, UR12, PT ;  /* 0x0000000c06007c0c */ /* 0x000fe2000bf43070 */
[----:B------:R4:W-:Y:S01]  /*6cd0*/  STS [R120+0x2000], R7 ;  /* 0x0020000778007388 */ /* 0x0009e20000000800 */
[----:B------:R-:W-:Y:S02]  /*6ce0*/  F2FP.RELU.BF16.F32.PACK_AB R6, R219, R222 ;  /* 0x000000dedb06723e */ /* 0x000fe400000018ff */
[----:B------:R-:W-:Y:S01]  /*6cf0*/  PRMT R107, R112, 0x7770, RZ ;  /* 0x00007770706b7816 */ /* 0x000fe200000000ff */
[----:B------:R4:W-:Y:S01]  /*6d00*/  STS [R120+0x2400], R5 ;  /* 0x0024000578007388 */ /* 0x0009e20000000800 */
[----:B-1----:R-:W-:Y:S01]  /*6d10*/  F2FP.RELU.BF16.F32.PACK_AB R4, R217, R220 ;  /* 0x000000dcd904723e */ /* 0x002fe200000018ff */
[----:B------:R-:W-:Y:S01]  /*6d20*/  @!P3 FADD.FTZ R124, -R124, -RZ ;  /* 0x800000ff7c7cb221 */ /* 0x000fe20000010100 */
[----:B------:R-:W-:Y:S01]  /*6d30*/  ISETP.LE.U32.AND P4, PT, R107, UR12, PT ;  /* 0x0000000c6b007c0c */ /* 0x000fe2000bf83070 */
[----:B------:R1:W-:Y:S01]  /*6d40*/  STS [R155], R6 ;  /* 0x000000069b007388 */ /* 0x0003e20000000800 */
[----:B------:R-:W-:Y:S02]  /*6d50*/  F2FP.RELU.BF16.F32.PACK_AB R18, R211, R214 ;  /* 0x000000d6d312723e */ /* 0x000fe400000018ff */
[----:B------:R-:W-:Y:S01]  /*6d60*/  SHF.R.U32.HI R14, RZ, 0x18, R14 ;  /* 0x00000018ff0e7819 */ /* 0x000fe2000001160e */
[----:B------:R1:W-:Y:S01]  /*6d70*/  STS [R155+0x400], R4 ;  /* 0x000400049b007388 */ /* 0x0003e20000000800 */
[----:B------:R-:W-:Y:S01]  /*6d80*/  F2FP.RELU.BF16.F32.PACK_AB R16, R215, R218 ;  /* 0x000000dad710723e */ /* 0x000fe200000018ff */
[----:B------:R-:W-:Y:S01]  /*6d90*/  @!P2 FADD.FTZ R127, -R127, -RZ ;  /* 0x800000ff7f7fa221 */ /* 0x000fe20000010100 */
[----:B--2---:R-:W-:Y:S01]  /*6da0*/  F2FP.RELU.BF16.F32.PACK_AB R12, R213, R216 ;  /* 0x000000d8d50c723e */ /* 0x004fe200000018ff */
[----:B------:R-:W-:Y:S01]  /*6db0*/  STS [R119], R18 ;  /* 0x0000001277007388 */ /* 0x000fe20000000800 */
[----:B---3--:R-:W-:Y:S02]  /*6dc0*/  F2FP.RELU.BF16.F32.PACK_AB R8, R209, R212 ;  /* 0x000000d4d108723e */ /* 0x008fe400000018ff */
[----:B------:R-:W-:Y:S01]  /*6dd0*/  ISETP.LE.U32.AND P5, PT, R14, UR12, PT ;  /* 0x0000000c0e007c0c */ /* 0x000fe2000bfa3070 */
[----:B------:R-:W-:Y:S01]  /*6de0*/  @!P4 FADD.FTZ R210, -R210, -RZ ;  /* 0x800000ffd2d2c221 */ /* 0x000fe20000010100 */
[----:B----4-:R-:W-:Y:S01]  /*6df0*/  F2FP.RELU.BF16.F32.PACK_AB R10, R205, R208 ;  /* 0x000000d0cd0a723e */ /* 0x010fe200000018ff */
[----:B------:R2:W-:Y:S01]  /*6e00*/  STS [R119+0x400], R8 ;  /* 0x0004000877007388 */ /* 0x0005e20000000800 */
[----:B------:R-:W-:Y:S02]  /*6e10*/  F2FP.RELU.BF16.F32.PACK_AB R11, R191, R194 ;  /* 0x000000c2bf0b723e */ /* 0x000fe400000018ff */
[----:B------:R-:W-:Y:S01]  /*6e20*/  F2FP.RELU.BF16.F32.PACK_AB R14, R207, R210 ;  /* 0x000000d2cf0e723e */ /* 0x000fe200000018ff */
[----:B------:R-:W-:Y:S01]  /*6e30*/  STS [R155+0x2000], R16 ;  /* 0x002000109b007388 */ /* 0x000fe20000000800 */
[----:B------:R-:W-:Y:S02]  /*6e40*/  F2FP.RELU.BF16.F32.PACK_AB R9, R145, R192 ;  /* 0x000000c09109723e */ /* 0x000fe400000018ff */
[----:B------:R-:W-:Y:S01]  /*6e50*/  F2FP.RELU.BF16.F32.PACK_AB R7, R195, R198 ;  /* 0x000000c6c307723e */ /* 0x000fe200000018ff */
[----:B------:R3:W-:Y:S01]  /*6e60*/  STS [R155+0x2400], R12 ;  /* 0x0024000c9b007388 */ /* 0x0007e20000000800 */
[----:B------:R-:W-:Y:S01]  /*6e70*/  F2FP.RELU.BF16.F32.PACK_AB R5, R193, R196 ;  /* 0x000000c4c105723e */ /* 0x000fe200000018ff */
[----:B------:R-:W-:Y:S01]  /*6e80*/  @!P5 FADD.FTZ R123, -R123, -RZ ;  /* 0x800000ff7b7bd221 */ /* 0x000fe20000010100 */
[----:B-1----:R-:W-:Y:S01]  /*6e90*/  F2FP.RELU.BF16.F32.PACK_AB R6, R203, R206 ;  /* 0x000000cecb06723e */ /* 0x002fe200000018ff */
[----:B------:R-:W-:Y:S01]  /*6ea0*/  STS [R119+0x2000], R14 ;  /* 0x0020000e77007388 */ /* 0x000fe20000000800 */
[C---:B------:R-:W-:Y:S02]  /*6eb0*/  PRMT R35, R108.reuse, 0x7771, RZ ;  /* 0x000077716c237816 */ /* 0x040fe400000000ff */
[----:B------:R-:W-:Y:S01]  /*6ec0*/  F2FP.RELU.BF16.F32.PACK_AB R4, R201, R204 ;  /* 0x000000ccc904723e */ /* 0x000fe200000018ff */
[----:B------:R1:W-:Y:S01]  /*6ed0*/  STS [R119+0x2400], R10 ;  /* 0x0024000a77007388 */ /* 0x0003e20000000800 */
[----:B------:R-:W-:Y:S02]  /*6ee0*/  PRMT R34, R108, 0x7772, RZ ;  /* 0x000077726c227816 */ /* 0x000fe400000000ff */
[----:B------:R-:W-:Y:S01]  /*6ef0*/  ISETP.GT.U32.AND P4, PT, R35, UR12, PT ;  /* 0x0000000c23007c0c */ /* 0x000fe2000bf84070 */
[----:B------:R4:W-:Y:S01]  /*6f00*/  STS [R149], R6 ;  /* 0x0000000695007388 */ /* 0x0009e20000000800 */
[----:B------:R-:W-:Y:S02]  /*6f10*/  ISETP.GT.U32.AND P1, PT, R34, UR12, PT ;  /* 0x0000000c22007c0c */ /* 0x000fe4000bf24070 */
[----:B------:R-:W-:Y:S01]  /*6f20*/  FSETP.GE.FTZ.AND P3, PT, R238, RZ, PT ;  /* 0x000000ffee00720b */ /* 0x000fe20003f76000 */
[----:B------:R4:W-:Y:S01]  /*6f30*/  STS [R149+0x400], R4 ;  /* 0x0004000495007388 */ /* 0x0009e20000000800 */
[----:B--2---:R-:W-:Y:S02]  /*6f40*/  F2FP.RELU.BF16.F32.PACK_AB R8, R197, R200 ;  /* 0x000000c8c508723e */ /* 0x004fe400000018ff */
[----:B------:R-:W-:Y:S01]  /*6f50*/  FSETP.GE.FTZ.AND P0, PT, R233, RZ, PT ;  /* 0x000000ffe900720b */ /* 0x000fe20003f16000 */
[----:B------:R-:W-:Y:S01]  /*6f60*/  STS [R118], R11 ;  /* 0x0000000b76007388 */ /* 0x000fe20000000800 */
[----:B------:R-:W-:Y:S03]  /*6f70*/  FSETP.GE.FTZ.AND P2, PT, R235, RZ, PT ;  /* 0x000000ffeb00720b */ /* 0x000fe60003f56000 */
[----:B------:R-:W-:Y:S01]  /*6f80*/  STS [R118+0x400], R9 ;  /* 0x0004000976007388 */ /* 0x000fe20000000800 */
[----:B---3--:R-:W-:Y:S01]  /*6f90*/  F2FP.RELU.BF16.F32.PACK_AB R12, R199, R202 ;  /* 0x000000cac70c723e */ /* 0x008fe200000018ff */
[----:B------:R-:W-:Y:S01]  /*6fa0*/  @P4 FADD.FTZ R126, -R126, -RZ ;  /* 0x800000ff7e7e4221 */ /* 0x000fe20000010100 */
[----:B------:R-:W-:Y:S01]  /*6fb0*/  FSETP.GE.FTZ.AND P4, PT, R134, RZ, PT ;  /* 0x000000ff8600720b */ /* 0x000fe20003f96000 */
[----:B------:R2:W-:Y:S01]  /*6fc0*/  STS [R149+0x2400], R8 ;  /* 0x0024000895007388 */ /* 0x0005e20000000800 */
[----:B------:R-:W-:Y:S01]  /*6fd0*/  @P1 FADD.FTZ R122, -R122, -RZ ;  /* 0x800000ff7a7a1221 */ /* 0x000fe20000010100 */
[----:B------:R-:W-:Y:S02]  /*6fe0*/  FSETP.GE.FTZ.AND P1, PT, R236, RZ, PT ;  /* 0x000000ffec00720b */ /* 0x000fe40003f36000 */
[----:B------:R3:W-:Y:S01]  /*6ff0*/  STS [R149+0x2000], R12 ;  /* 0x0020000c95007388 */ /* 0x0007e20000000800 */
[----:B-1----:R-:W-:Y:S03]  /*7000*/  F2FP.RELU.BF16.F32.PACK_AB R10, R135, R190 ;  /* 0x000000be870a723e */ /* 0x002fe600000018ff */
[----:B------:R-:W-:Y:S01]  /*7010*/  STS [R118+0x2000], R7 ;  /* 0x0020000776007388 */ /* 0x000fe20000000800 */
[----:B----4-:R-:W-:Y:S03]  /*7020*/  F2FP.RELU.BF16.F32.PACK_AB R6, R131, R132 ;  /* 0x000000848306723e */ /* 0x010fe600000018ff */
[----:B------:R-:W-:Y:S01]  /*7030*/  STS [R118+0x2400], R5 ;  /* 0x0024000576007388 */ /* 0x000fe20000000800 */
[----:B------:R-:W-:Y:S03]  /*7040*/  F2FP.RELU.BF16.F32.PACK_AB R4, R134, R133 ;  /* 0x000000858604723e */ /* 0x000fe600000018ff */
[----:B------:R1:W-:Y:S04]  /*7050*/  STS [R157], R10 ;  /* 0x0000000a9d007388 */ /* 0x0003e80000000800 */
[----:B------:R4:W-:Y:S04]  /*7060*/  STS [R157+0x400], R6 ;  /* 0x000400069d007388 */ /* 0x0009e80000000800 */
[----:B------:R4:W-:Y:S01]  /*7070*/  STS [R117], R4 ;  /* 0x0000000475007388 */ /* 0x0009e20000000800 */
[----:B--2---:R-:W-:Y:S02]  /*7080*/  F2FP.RELU.BF16.F32.PACK_AB R8, R129, R130 ;  /* 0x000000828108723e */ /* 0x004fe400000018ff */
[----:B---3--:R-:W-:Y:S03]  /*7090*/  F2FP.RELU.BF16.F32.PACK_AB R12, R127, R128 ;  /* 0x000000807f0c723e */ /* 0x008fe600000018ff */
[----:B------:R-:W-:Y:S04]  /*70a0*/  STS [R117+0x400], R8 ;  /* 0x0004000875007388 */ /* 0x000fe80000000800 */
[----:B------:R-:W-:Y:S01]  /*70b0*/  STS [R157+0x2000], R12 ;  /* 0x0020000c9d007388 */ /* 0x000fe20000000800 */
[----:B-1----:R-:W-:Y:S02]  /*70c0*/  F2FP.RELU.BF16.F32.PACK_AB R10, R123, R124 ;  /* 0x0000007c7b0a723e */ /* 0x002fe400000018ff */
[----:B----4-:R-:W-:Y:S03]  /*70d0*/  F2FP.RELU.BF16.F32.PACK_AB R6, R126, R125 ;  /* 0x0000007d7e06723e */ /* 0x010fe600000018ff */
        /* <DEDUP_REMOVED lines=31> */
[-C--:B------:R-:W-:Y:S03]  /*72d0*/  HMMA.16816.F32.BF16 R12, R112, R110.reuse, R12 ;  /* 0x0000006e700c723c */ /* 0x080fe6000004180c */
[C---:B-----5:R-:W-:Y:S01]  /*72e0*/  FADD.FTZ R100, -R189.reuse, R4 ;  /* 0x00000004bd647221 */ /* 0x060fe20000010100 */
[----:B------:R-:W-:Y:S01]  /*72f0*/  FADD.FTZ R108, -R189, R5 ;  /* 0x00000005bd6c7221 */ /* 0x000fe20000010100 */
[C---:B------:R-:W-:Y:S01]  /*7300*/  FADD.FTZ R101, -R188.reuse, R6 ;  /* 0x00000006bc657221 */ /* 0x040fe20000010100 */
[----:B------:R-:W-:Y:S02]  /*7310*/  FADD.FTZ R103, -R188, R7 ;  /* 0x00000007bc677221 */ /* 0x000fe40000010100 */
[-C--:B------:R-:W-:Y:S01]  /*7320*/  FSEL R109, R100, R189.reuse, P3 ;  /* 0x000000bd646d7208 */ /* 0x080fe20001800000 */
[----:B------:R-:W1:Y:S01]  /*7330*/  LDSM.16.M88.4 R4, [R143+0x2400] ;  /* 0x002400008f04783b */ /* 0x000e620000000200 */
[-C--:B------:R-:W-:Y:S01]  /*7340*/  FSEL R101, R101, R188.reuse, P1 ;  /* 0x000000bc65657208 */ /* 0x080fe20000800000 */
[C---:B------:R-:W-:Y:S04]  /*7350*/  HMMA.16816.F32.BF16 R16, R104.reuse, R110, R16 ;  /* 0x0000006e6810723c */ /* 0x040fe80000041810 */
[----:B------:R-:W-:Y:S01]  /*7360*/  FSETP.GE.FTZ.AND P3, PT, R234, RZ, PT ;  /* 0x000000ffea00720b */ /* 0x000fe20003f76000 */
[----:B------:R-:W-:Y:S01]  /*7370*/  FADD.FTZ R11, -R186, R11 ;  /* 0x0000000bba0b7221 */ /* 0x000fe20000010100 */
[----:B------:R-:W-:Y:S01]  /*7380*/  FSEL R108, R108, R189, P2 ;  /* 0x000000bd6c6c7208 */ /* 0x000fe20001000000 */
[----:B------:R-:W-:Y:S01]  /*7390*/  FADD.FTZ R102, -R187, R9 ;  /* 0x00000009bb667221 */ /* 0x000fe20000010100 */
[----:B------:R-:W-:Y:S01]  /*73a0*/  FSETP.GE.FTZ.AND P2, PT, R231, RZ, PT ;  /* 0x000000ffe700720b */ /* 0x000fe20003f56000 */
[----:B------:R-:W-:Y:S01]  /*73b0*/  FADD.FTZ R15, -R186, R15 ;  /* 0x0000000fba0f7221 */ /* 0x000fe20000010100 */
[----:B------:R-:W-:Y:S01]  /*73c0*/  FSETP.GE.FTZ.AND P1, PT, R232, RZ, PT ;  /* 0x000000ffe800720b */ /* 0x000fe20003f36000 */
[----:B------:R-:W-:Y:S01]  /*73d0*/  FADD.FTZ R9, -R186, R10 ;  /* 0x0000000aba097221 */ /* 0x000fe20000010100 */
[----:B------:R-:W-:Y:S01]  /*73e0*/  FSEL R10, R103, R188, P0 ;  /* 0x000000bc670a7208 */ /* 0x000fe20000000000 */
[----:B------:R-:W-:Y:S01]  /*73f0*/  FADD.FTZ R8, -R187, R8 ;  /* 0x00000008bb087221 */ /* 0x000fe20000010100 */
[----:B------:R-:W-:Y:S01]  /*7400*/  FSETP.GE.FTZ.AND P0, PT, R229, RZ, PT ;  /* 0x000000ffe500720b */ /* 0x000fe20003f16000 */
[----:B------:R-:W-:Y:S01]  /*7410*/  FMUL.FTZ R101, R236, R101 ;  /* 0x00000065ec657220 */ /* 0x000fe20000410000 */
[-C--:B------:R-:W-:Y:S01]  /*7420*/  FSEL R110, R102, R187.reuse, P2 ;  /* 0x000000bb666e7208 */ /* 0x080fe20001000000 */
[----:B------:R-:W-:Y:S01]  /*7430*/  FMUL.FTZ R10, R233, R10 ;  /* 0x0000000ae90a7220 */ /* 0x000fe20000410000 */
[----:B------:R-:W-:Y:S01]  /*7440*/  FSEL R111, R8, R187, P3 ;  /* 0x000000bb086f7208 */ /* 0x000fe20001800000 */
[----:B------:R-:W-:Y:S01]  /*7450*/  FADD.FTZ R19, -R188, R19 ;  /* 0x00000013bc137221 */ /* 0x000fe20000010100 */
[-C--:B------:R-:W-:Y:S01]  /*7460*/  FSEL R103, R9, R186.reuse, P1 ;  /* 0x000000ba09677208 */ /* 0x080fe20000800000 */
[----:B------:R-:W-:Y:S01]  /*7470*/  FADD.FTZ R8, -R187, R12 ;  /* 0x0000000cbb087221 */ /* 0x000fe20000010100 */
        /* <DEDUP_REMOVED lines=18> */
[-C--:B------:R-:W-:Y:S01]  /*75a0*/  FSEL R9, R9, R186.reuse, P1 ;  /* 0x000000ba09097208 */ /* 0x080fe20000800000 */
[-C--:B-1----:R-:W-:Y:S03]  /*75b0*/  HMMA.16816.F32.BF16 R20, R104, R4.reuse, R20 ;  /* 0x000000046814723c */ /* 0x082fe60000041814 */
[----:B------:R-:W-:Y:S01]  /*75c0*/  FSEL R8, R15, R186, P0 ;  /* 0x000000ba0f087208 */ /* 0x000fe20000000000 */
[----:B------:R-:W-:Y:S01]  /*75d0*/  FMUL.FTZ R9, R224, R9 ;  /* 0x00000009e0097220 */ /* 0x000fe20000410000 */
[----:B------:R-:W-:Y:S01]  /*75e0*/  FSETP.GE.FTZ.AND P1, PT, R228, RZ, PT ;  /* 0x000000ffe400720b */ /* 0x000fe20003f36000 */
[----:B------:R-:W-:Y:S01]  /*75f0*/  FMUL.FTZ R100, R223, R100 ;  /* 0x00000064df647220 */ /* 0x000fe20000410000 */
[----:B------:R-:W-:Y:S01]  /*7600*/  FSETP.GE.FTZ.AND P0, PT, R225, RZ, PT ;  /* 0x000000ffe100720b */ /* 0x000fe20003f16000 */
[----:B------:R-:W-:Y:S01]  /*7610*/  FMUL.FTZ R8, R221, R8 ;  /* 0x00000008dd087220 */ /* 0x000fe20000410000 */
[----:B------:R-:W-:Y:S01]  /*7620*/  FSEL R15, R10, R189, P3 ;  /* 0x000000bd0a0f7208 */ /* 0x000fe20001800000 */
[C---:B------:R-:W-:Y:S04]  /*7630*/  HMMA.16816.F32.BF16 R24, R112.reuse, R4, R24 ;  /* 0x000000047018723c */ /* 0x040fe80000041818 */
[-C--:B------:R-:W-:Y:S01]  /*7640*/  FSEL R11, R11, R188.reuse, P1 ;  /* 0x000000bc0b0b7208 */ /* 0x080fe20000800000 */
[----:B------:R-:W-:Y:S01]  /*7650*/  FMUL.FTZ R234, R234, R111 ;  /* 0x0000006feaea7220 */ /* 0x000fe20000410000 */
[----:B------:R-:W-:Y:S01]  /*7660*/  FSEL R10, R19, R188, P0 ;  /* 0x000000bc130a7208 */ /* 0x000fe20000000000 */
[----:B------:R-:W-:Y:S01]  /*7670*/  FMUL.FTZ R19, R230, R15 ;  /* 0x0000000fe6137220 */ /* 0x000fe20000410000 */
[----:B------:R-:W-:Y:S01]  /*7680*/  F2FP.BF16.F32.PACK_AB R15, R100, R13 ;  /* 0x0000000d640f723e */ /* 0x000fe200000010ff */
[----:B------:R-:W-:Y:S01]  /*7690*/  FMUL.FTZ R17, R228, R11 ;  /* 0x0000000be4117220 */ /* 0x000fe20000410000 */
[----:B------:R-:W-:Y:S01]  /*76a0*/  F2FP.BF16.F32.PACK_AB R13, R8, R9 ;  /* 0x00000009080d723e */ /* 0x000fe200000010ff */
[----:B------:R-:W-:Y:S01]  /*76b0*/  FADD.FTZ R5, -R188, R22 ;  /* 0x00000016bc057221 */ /* 0x000fe20000010100 */
[----:B------:R-:W-:Y:S01]  /*76c0*/  FSETP.GE.FTZ.AND P2, PT, R227, RZ, PT ;  /* 0x000000ffe300720b */ /* 0x000fe20003f56000 */
[----:B------:R-:W-:Y:S01]  /*76d0*/  FMUL.FTZ R22, R225, R10 ;  /* 0x0000000ae1167220 */ /* 0x000fe20000410000 */
[----:B------:R-:W-:Y:S01]  /*76e0*/  FSETP.GE.FTZ.AND P3, PT, R222, RZ, PT ;  /* 0x000000ffde00720b */ /* 0x000fe20003f76000 */
[----:B------:R-:W1:Y:S01]  /*76f0*/  LDSM.16.M88.4 R8, [R143+0x2800] ;  /* 0x002800008f08783b */ /* 0x000e620000000200 */
[----:B------:R-:W-:Y:S01]  /*7700*/  FSEL R4, R102, R189, P2 ;  /* 0x000000bd66047208 */ /* 0x000fe20001000000 */
[-C--:B------:R-:W-:Y:S03]  /*7710*/  HMMA.16816.F32.BF16 R28, R112, R6.reuse, R28 ;  /* 0x00000006701c723c */ /* 0x080fe6000004181c */
[----:B------:R-:W-:Y:S01]  /*7720*/  FSETP.GE.FTZ.AND P0, PT, R217, RZ, PT ;  /* 0x000000ffd900720b */ /* 0x000fe20003f16000 */
[----:B------:R-:W-:Y:S01]  /*7730*/  FMUL.FTZ R4, R227, R4 ;  /* 0x00000004e3047220 */ /* 0x000fe20000410000 */
[----:B------:R-:W-:Y:S01]  /*7740*/  FSETP.GE.FTZ.AND P2, PT, R219, RZ, PT ;  /* 0x000000ffdb00720b */ /* 0x000fe20003f56000 */
[----:B------:R-:W-:Y:S01]  /*7750*/  FADD.FTZ R27, -R186, R27 ;  /* 0x0000001bba1b7221 */ /* 0x000fe20000010100 */
[----:B------:R-:W-:Y:S01]  /*7760*/  FSETP.GE.FTZ.AND P1, PT, R220, RZ, PT ;  /* 0x000000ffdc00720b */ /* 0x000fe20003f36000 */
[C---:B------:R-:W-:Y:S04]  /*7770*/  HMMA.16816.F32.BF16 R32, R104.reuse, R6, R32 ;  /* 0x000000066820723c */ /* 0x040fe80000041820 */
[----:B------:R-:W-:Y:S01]  /*7780*/  FSEL R5, R5, R188, P1 ;  /* 0x000000bc05057208 */ /* 0x000fe20000800000 */
[----:B------:R-:W-:Y:S01]  /*7790*/  FADD.FTZ R23, -R188, R23 ;  /* 0x00000017bc177221 */ /* 0x000fe20000010100 */
[----:B------:R-:W-:Y:S01]  /*77a0*/  FSETP.GE.FTZ.AND P1, PT, R216, RZ, PT ;  /* 0x000000ffd800720b */ /* 0x000fe20003f36000 */
[----:B------:R-:W-:Y:S01]  /*77b0*/  FADD.FTZ R102, -R189, R21 ;  /* 0x00000015bd667221 */ /* 0x000fe20000010100 */
[----:B------:R-:W-:Y:S01]  /*77c0*/  F2FP.BF16.F32.PACK_AB R19, R4, R19 ;  /* 0x000000130413723e */ /* 0x000fe200000010ff */
[----:B------:R-:W-:Y:S01]  /*77d0*/  FMUL.FTZ R5, R220, R5 ;  /* 0x00000005dc057220 */ /* 0x000fe20000410000 */
[----:B------:R-:W-:Y:S01]  /*77e0*/  F2FP.BF16.F32.PACK_AB R17, R22, R17 ;  /* 0x000000111611723e */ /* 0x000fe200000010ff */
[C---:B------:R-:W-:Y:S01]  /*77f0*/  FADD.FTZ R28, -R187.reuse, R28 ;  /* 0x0000001cbb1c7221 */ /* 0x040fe20000010100 */
[----:B------:R-:W-:Y:S01]  /*7800*/  FSEL R102, R102, R189, P2 ;  /* 0x000000bd66667208 */ /* 0x000fe20001000000 */
[----:B------:R-:W-:Y:S01]  /*7810*/  FADD.FTZ R4, -R187, R29 ;  /* 0x0000001dbb047221 */ /* 0x000fe20000010100 */
[----:B------:R-:W-:Y:S01]  /*7820*/  FSETP.GE.FTZ.AND P2, PT, R215, RZ, PT ;  /* 0x000000ffd700720b */ /* 0x000fe20003f56000 */
[----:B------:R-:W-:Y:S01]  /*7830*/  FADD.FTZ R7, -R186, R30 ;  /* 0x0000001eba077221 */ /* 0x000fe20000010100 */
[----:B------:R-:W-:Y:S01]  /*7840*/  F2FP.BF16.F32.PACK_AB R14, R108, R109 ;  /* 0x0000006d6c0e723e */ /* 0x000fe200000010ff */
[C---:B------:R-:W-:Y:S01]  /*7850*/  FADD.FTZ R21, -R186.reuse, R26 ;  /* 0x0000001aba157221 */ /* 0x040fe20000010100 */
[----:B------:R-:W-:Y:S01]  /*7860*/  FADD.FTZ R31, -R186, R31 ;  /* 0x0000001fba1f7221 */ /* 0x000fe20000010100 */
[----:B------:R-:W-:Y:S01]  /*7870*/  FADD.FTZ R32, -R189, R32 ;  /* 0x00000020bd207221 */ /* 0x000fe20000010100 */
[----:B------:R-:W-:Y:S01]  /*7880*/  FADD.FTZ R35, -R188, R35 ;  /* 0x00000023bc237221 */ /* 0x000fe20000010100 */
        /* <DEDUP_REMOVED lines=9> */
[----:B------:R-:W-:Y:S01]  /*7920*/  FSEL R25, R20, R189, P3 ;  /* 0x000000bd14197208 */ /* 0x000fe20001800000 */
        /* <DEDUP_REMOVED lines=10> */
[C---:B------:R-:W-:Y:S04]  /*79d0*/  HMMA.16816.F32.BF16 R40, R112.reuse, R8, R40 ;  /* 0x000000087028723c */ /* 0x040fe80000041828 */
[----:B------:R-:W-:Y:S01]  /*79e0*/  FSEL R23, R24, R187, P3 ;  /* 0x000000bb18177208 */ /* 0x000fe20001800000 */
[----:B------:R-:W-:Y:S01]  /*79f0*/  FMUL.FTZ R213, R213, R6 ;  /* 0x00000006d5d57220 */ /* 0x000fe20000410000 */
[----:B------:R-:W-:Y:S01]  /*7a00*/  FSETP.GE.FTZ.AND P3, PT, R210, RZ, PT ;  /* 0x000000ffd200720b */ /* 0x000fe20003f76000 */
[----:B------:R-:W-:Y:S01]  /*7a10*/  FADD.FTZ R6, -R189, R33 ;  /* 0x00000021bd067221 */ /* 0x000fe20000010100 */
[----:B------:R-:W-:Y:S01]  /*7a20*/  FSEL R26, R31, R186, P0 ;  /* 0x000000ba1f1a7208 */ /* 0x000fe20000000000 */
[----:B------:R-:W-:Y:S01]  /*7a30*/  FADD.FTZ R30, -R189, R37 ;  /* 0x00000025bd1e7221 */ /* 0x000fe20000010100 */
[----:B------:R-:W-:Y:S01]  /*7a40*/  F2FP.BF16.F32.PACK_AB R20, R20, R5 ;  /* 0x000000051414723e */ /* 0x000fe200000010ff */
[----:B------:R-:W-:Y:S01]  /*7a50*/  FADD.FTZ R5, -R188, R34 ;  /* 0x00000022bc057221 */ /* 0x000fe20000010100 */
[-C--:B------:R-:W-:Y:S01]  /*7a60*/  FSEL R4, R4, R187.reuse, P2 ;  /* 0x000000bb04047208 */ /* 0x080fe20001000000 */
[----:B------:R-:W-:Y:S01]  /*7a70*/  FMUL.FTZ R205, R205, R26 ;  /* 0x0000001acdcd7220 */ /* 0x000fe20000410000 */
        /* <DEDUP_REMOVED lines=27> */
[----:B------:R-:W-:Y:S01]  /*7c30*/  FMUL.FTZ R24, R218, R23 ;  /* 0x00000017da187220 */ /* 0x000fe20000410000 */
[----:B------:R-:W-:Y:S01]  /*7c40*/  FSETP.GE.FTZ.AND P3, PT, R206, RZ, PT ;  /* 0x000000ffce00720b */ /* 0x000fe20003f76000 */
[----:B------:R-:W-:Y:S01]  /*7c50*/  FADD.FTZ R21, -R186, R42 ;  /* 0x0000002aba157221 */ /* 0x000fe20000010100 */
[-C--:B------:R-:W-:Y:S01]  /*7c60*/  FSEL R30, R30, R189.reuse, P2 ;  /* 0x000000bd1e1e7208 */ /* 0x080fe20001000000 */
[C---:B------:R-:W-:Y:S01]  /*7c70*/  FADD.FTZ R43, -R186.reuse, R43 ;  /* 0x0000002bba2b7221 */ /* 0x040fe20000010100 */
[-C--:B------:R-:W-:Y:S01]  /*7c80*/  FSEL R9, R9, R188.reuse, P1 ;  /* 0x000000bc09097208 */ /* 0x080fe20000800000 */
[----:B------:R-:W-:Y:S01]  /*7c90*/  FADD.FTZ R40, -R187, R40 ;  /* 0x00000028bb287221 */ /* 0x000fe20000010100 */
[----:B------:R-:W-:Y:S01]  /*7ca0*/  FSEL R34, R39, R188, P0 ;  /* 0x000000bc27227208 */ /* 0x000fe20000000000 */
[C---:B------:R-:W-:Y:S01]  /*7cb0*/  FADD.FTZ R11, -R186.reuse, R46 ;  /* 0x0000002eba0b7221 */ /* 0x040fe20000010100 */
[----:B------:R-:W-:Y:S01]  /*7cc0*/  FSETP.GE.FTZ.AND P2, PT, R199, RZ, PT ;  /* 0x000000ffc700720b */ /* 0x000fe20003f56000 */
        /* <DEDUP_REMOVED lines=8> */
[----:B------:R-:W-:Y:S01]  /*7d50*/  FMUL.FTZ R30, R203, R30 ;  /* 0x0000001ecb1e7220 */ /* 0x000fe20000410000 */
[----:B------:R-:W-:Y:S01]  /*7d60*/  FSEL R36, R32, R187, P2 ;  /* 0x000000bb20247208 */ /* 0x000fe20001000000 */
[----:B------:R-:W-:Y:S01]  /*7d70*/  FMUL.FTZ R9, R204, R9 ;  /* 0x00000009cc097220 */ /* 0x000fe20000410000 */
[----:B------:R-:W-:Y:S01]  /*7d80*/  F2FP.BF16.F32.PACK_AB R22, R102, R25 ;  /* 0x000000196616723e */ /* 0x000fe200000010ff */
[----:B------:R-:W-:Y:S01]  /*7d90*/  FMUL.FTZ R34, R201, R34 ;  /* 0x00000022c9227220 */ /* 0x000fe20000410000 */
[----:B------:R-:W-:Y:S01]  /*7da0*/  FSEL R21, R21, R186, P1 ;  /* 0x000000ba15157208 */ /* 0x000fe20000800000 */
        /* <DEDUP_REMOVED lines=13> */
[-C--:B------:R-:W-:Y:S01]  /*7e80*/  FSEL R11, R11, R186.reuse, P1 ;  /* 0x000000ba0b0b7208 */ /* 0x080fe20000800000 */
[-C--:B-1----:R-:W-:Y:S03]  /*7e90*/  HMMA.16816.F32.BF16 R52, R104, R4.reuse, R52 ;  /* 0x000000046834723c */ /* 0x082fe60000041834 */
[----:B------:R-:W-:Y:S01]  /*7ea0*/  FSEL R36, R47, R186, P0 ;  /* 0x000000ba2f247208 */ /* 0x000fe20000000000 */
[----:B------:R-:W-:Y:S01]  /*7eb0*/  FMUL.FTZ R11, R196, R11 ;  /* 0x0000000bc40b7220 */ /* 0x000fe20000410000 */
[-C--:B------:R-:W-:Y:S01]  /*7ec0*/  FSEL R21, R44, R187.reuse, P3 ;  /* 0x000000bb2c157208 */ /* 0x080fe20001800000 */
[----:B------:R-:W-:Y:S01]  /*7ed0*/  FMUL.FTZ R215, R215, R100 ;  /* 0x00000064d7d77220 */ /* 0x000fe20000410000 */
[----:B------:R-:W-:Y:S01]  /*7ee0*/  FSEL R10, R10, R187, P2 ;  /* 0x000000bb0a0a7208 */ /* 0x000fe20001000000 */
[C---:B------:R-:W-:Y:S04]  /*7ef0*/  HMMA.16816.F32.BF16 R56, R112.reuse, R4, R56 ;  /* 0x000000047038723c */ /* 0x040fe80000041838 */
[----:B------:R-:W-:Y:S01]  /*7f00*/  FSETP.GE.FTZ.AND P3, PT, R194, RZ, PT ;  /* 0x000000ffc200720b */ /* 0x000fe20003f76000 */
[----:B------:R-:W-:Y:S01]  /*7f10*/  FMUL.FTZ R36, R193, R36 ;  /* 0x00000024c1247220 */ /* 0x000fe20000410000 */
[----:B------:R-:W-:Y:S01]  /*7f20*/  FSETP.GE.FTZ.AND P2, PT, R191, RZ, PT ;  /* 0x000000ffbf00720b */ /* 0x000fe20003f56000 */
[----:B------:R-:W-:Y:S01]  /*7f30*/  FMUL.FTZ R21, R198, R21 ;  /* 0x00000015c6157220 */ /* 0x000fe20000410000 */
[----:B------:R-:W-:Y:S01]  /*7f40*/  FSETP.GE.FTZ.AND P0, PT, R145, RZ, PT ;  /* 0x000000ff9100720b */ /* 0x000fe20003f16000 */
[-C--:B------:R-:W-:Y:S03]  /*7f50*/  HMMA.16816.F32.BF16 R60, R112, R6.reuse, R60 ;  /* 0x00000006703c723c */ /* 0x080fe6000004183c */
[----:B------:R-:W-:Y:S01]  /*7f60*/  F2FP.BF16.F32.PACK_AB R30, R30, R23 ;  /* 0x000000171e1e723e */ /* 0x000fe200000010ff */
[C---:B------:R-:W-:Y:S01]  /*7f70*/  FADD.FTZ R52, -R189.reuse, R52 ;  /* 0x00000034bd347221 */ /* 0x040fe20000010100 */
[----:B------:R-:W-:Y:S01]  /*7f80*/  F2FP.BF16.F32.PACK_AB R34, R34, R9 ;  /* 0x000000092222723e */ /* 0x000fe200000010ff */
[----:B------:R-:W-:Y:S01]  /*7f90*/  FADD.FTZ R4, -R189, R53 ;  /* 0x00000035bd047221 */ /* 0x000fe20000010100 */
        /* <DEDUP_REMOVED lines=13> */
[----:B------:R-:W-:Y:S04]  /*8070*/  HMMA.16816.F32.BF16 R64, R104, R6, R64 ;  /* 0x000000066840723c */ /* 0x000fe80000041840 */
[----:B------:R-:W-:Y:S01]  /*8080*/  F2FP.BF16.F32.PACK_AB R11, R36, R11 ;  /* 0x0000000b240b723e */ /* 0x000fe200000010ff */
[----:B------:R-:W-:Y:S01]  /*8090*/  FADD.FTZ R59, -R186, R59 ;  /* 0x0000003bba3b7221 */ /* 0x000fe20000010100 */
[-C--:B------:R-:W-:Y:S01]  /*80a0*/  FSEL R27, R52, R189.reuse, P3 ;  /* 0x000000bd341b7208 */ /* 0x080fe20001800000 */
[----:B------:R-:W-:Y:S01]  /*80b0*/  FADD.FTZ R25, -R186, R58 ;  /* 0x0000003aba197221 */ /* 0x000fe20000010100 */
[----:B------:R-:W-:Y:S01]  /*80c0*/  FSEL R4, R4, R189, P2 ;  /* 0x000000bd04047208 */ /* 0x000fe20001000000 */
        /* <DEDUP_REMOVED lines=21> */
[----:B------:R-:W-:Y:S01]  /*8220*/  F2FP.BF16.F32.PACK_AB R32, R4, R27 ;  /* 0x0000001b0420723e */ /* 0x000fe200000010ff */
[----:B------:R-:W-:Y:S01]  /*8230*/  FADD.FTZ R27, -R186, R62 ;  /* 0x0000003eba1b7221 */ /* 0x000fe20000010100 */
[----:B------:R-:W-:Y:S01]  /*8240*/  FSEL R25, R25, R186, P1 ;  /* 0x000000ba19197208 */ /* 0x000fe20000800000 */
[----:B------:R-:W-:Y:S01]  /*8250*/  FMUL.FTZ R6, R123, R6 ;  /* 0x000000067b067220 */ /* 0x000fe20000410000 */
[----:B------:R-:W-:Y:S02]  /*8260*/  FSETP.GE.FTZ.AND P0, PT, R121, RZ, PT ;  /* 0x000000ff7900720b */ /* 0x000fe40003f16000 */
[----:B------:R-:W-:Y:S01]  /*8270*/  FSETP.GE.FTZ.AND P1, PT, R122, RZ, PT ;  /* 0x000000ff7a00720b */ /* 0x000fe20003f36000 */
[----:B------:R-:W-:Y:S01]  /*8280*/  FMUL.FTZ R25, R124, R25 ;  /* 0x000000197c197220 */ /* 0x000fe20000410000 */
[----:B------:R-:W-:Y:S01]  /*8290*/  F2FP.BF16.F32.PACK_AB R21, R10, R21 ;  /* 0x000000150a15723e */ /* 0x000fe200000010ff */
[----:B------:R-:W-:Y:S01]  /*82a0*/  FADD.FTZ R10, -R187, R57 ;  /* 0x00000039bb0a7221 */ /* 0x000fe20000010100 */
[----:B------:R-:W-:Y:S02]  /*82b0*/  FSEL R27, R27, R186, P1 ;  /* 0x000000ba1b1b7208 */ /* 0x000fe40000800000 */
[----:B------:R-:W-:Y:S02]  /*82c0*/  FSETP.GE.FTZ.AND P1, PT, R129, RZ, PT ;  /* 0x000000ff8100720b */ /* 0x000fe40003f36000 */
[----:B------:R-:W-:Y:S01]  /*82d0*/  FSETP.GE.FTZ.AND P2, PT, R127, RZ, PT ;  /* 0x000000ff7f00720b */ /* 0x000fe20003f56000 */
[----:B------:R-:W-:Y:S01]  /*82e0*/  FMUL.FTZ R27, R122, R27 ;  /* 0x0000001b7a1b7220 */ /* 0x000fe20000410000 */
[----:B------:R-:W-:Y:S01]  /*82f0*/  F2FP.BF16.F32.PACK_AB R36, R36, R5 ;  /* 0x000000052424723e */ /* 0x000fe200000010ff */
[----:B------:R-:W-:Y:S01]  /*8300*/  @P0 FADD.FTZ R186, -R186, R63 ;  /* 0x0000003fbaba0221 */ /* 0x000fe20000010100 */
[-C--:B------:R-:W-:Y:S01]  /*8310*/  FSEL R10, R10, R187.reuse, P2 ;  /* 0x000000bb0a0a7208 */ /* 0x080fe20001000000 */
[----:B------:R-:W-:Y:S01]  /*8320*/  FADD.FTZ R5, -R188, R66 ;  /* 0x00000042bc057221 */ /* 0x000fe20000010100 */
[----:B------:R-:W-:Y:S01]  /*8330*/  FSETP.GE.FTZ.AND P2, PT, R126, RZ, PT ;  /* 0x000000ff7e00720b */ /* 0x000fe20003f56000 */
[----:B------:R-:W-:Y:S01]  /*8340*/  FMUL.FTZ R186, R121, R186 ;  /* 0x000000ba79ba7220 */ /* 0x000fe20000410000 */
[----:B------:R-:W-:Y:S01]  /*8350*/  FSETP.GE.FTZ.AND P0, PT, R130, RZ, PT ;  /* 0x000000ff8200720b */ /* 0x000fe20003f16000 */
[----:B------:R-:W-:Y:S01]  /*8360*/  FMUL.FTZ R10, R127, R10 ;  /* 0x0000000a7f0a7220 */ /* 0x000fe20000410000 */
[----:B------:R-:W-:Y:S02]  /*8370*/  FSETP.GE.FTZ.AND P3, PT, R125, RZ, PT ;  /* 0x000000ff7d00720b */ /* 0x000fe40003f76000 */
[----:B------:R-:W-:Y:S01]  /*8380*/  FSEL R5, R5, R188, P0 ;  /* 0x000000bc05057208 */ /* 0x000fe20000000000 */
[----:B------:R-:W-:Y:S01]  /*8390*/  @P1 FADD.FTZ R188, -R188, R67 ;  /* 0x00000043bcbc1221 */ /* 0x000fe20000010100 */
[----:B------:R-:W-:Y:S02]  /*83a0*/  ISETP.GT.AND P1, PT, R175, R156, PT ;  /* 0x0000009caf00720c */ /* 0x000fe40003f24270 */
[----:B------:R-:W-:Y:S01]  /*83b0*/  FSEL R60, R60, R187, P3 ;  /* 0x000000bb3c3c7208 */ /* 0x000fe20001800000 */
[----:B------:R-:W-:Y:S01]  /*83c0*/  FMUL.FTZ R5, R130, R5 ;  /* 0x0000000582057220 */ /* 0x000fe20000410000 */
        /* <DEDUP_REMOVED lines=57> */
.L_x_1497:
        /* <DEDUP_REMOVED lines=122> */
.L_x_1498:
        /* <DEDUP_REMOVED lines=262> */
.L_x_1500:
[----:B------:R-:W2:Y:S01]  /*9f60*/  LDCU.64 UR12, c[0x0][0x5c0] ;  /* 0x0000b800ff0c77ac */ /* 0x000ea20008000a00 */
[----:B------:R-:W-:-:S05]  /*9f70*/  IADD3 R10, PT, PT, R177, R178, RZ ;  /* 0x000000b2b10a7210 */ /* 0x000fca0007ffe0ff */
[C---:B--2---:R-:W-:Y:S02]  /*9f80*/  IMAD R8, R10.reuse, UR13, RZ ;  /* 0x0000000d0a087c24 */ /* 0x044fe4000f8e02ff */
[----:B------:R-:W-:-:S05]  /*9f90*/  IMAD.WIDE.U32 R10, R10, UR12, RZ ;  /* 0x0000000c0a0a7c25 */ /* 0x000fca000f8e00ff */
[----:B------:R-:W-:Y:S02]  /*9fa0*/  IADD3 R8, PT, PT, R11, R8, RZ ;  /* 0x000000080b087210 */ /* 0x000fe40007ffe0ff */
.L_x_1501:
        /* <DEDUP_REMOVED lines=11> */
.L_x_1502:
[----:B------:R-:W2:Y:S01]  /*a060*/  LDCU.64 UR10, c[0x0][0x5c8] ;  /* 0x0000b900ff0a77ac */ /* 0x000ea20008000a00 */
[----:B------:R-:W-:-:S05]  /*a070*/  IADD3 R22, PT, PT, R177, R178, RZ ;  /* 0x000000b2b1167210 */ /* 0x000fca0007ffe0ff */
[C---:B--2---:R-:W-:Y:S02]  /*a080*/  IMAD R18, R22.reuse, UR11, RZ ;  /* 0x0000000b16127c24 */ /* 0x044fe4000f8e02ff */
[----:B------:R-:W-:-:S05]  /*a090*/  IMAD.WIDE.U32 R22, R22, UR10, RZ ;  /* 0x0000000a16167c25 */ /* 0x000fca000f8e00ff */
[----:B------:R-:W-:Y:S02]  /*a0a0*/  IADD3 R18, PT, PT, R23, R18, RZ ;  /* 0x0000001217127210 */ /* 0x000fe40007ffe0ff */
.L_x_1503:
[----:B------:R-:W-:Y:S01]  /*a0b0*/  BAR.SYNC.DEFER_BLOCKING 0x0 ;  /* 0x0000000000007b1d */ /* 0x000fe20000010000 */
[C---:B------:R-:W-:Y:S02]  /*a0c0*/  IMAD.SHL.U32 R19, R152.reuse, 0x80, RZ ;  /* 0x0000008098137824 */ /* 0x040fe400078e00ff */
[----:B------:R-:W-:Y:S02]  /*a0d0*/  IMAD.SHL.U32 R9, R152, 0x80, RZ ;  /* 0x0000008098097824 */ /* 0x000fe400078e00ff */
[----:B------:R-:W-:Y:S01]  /*a0e0*/  IMAD.WIDE.U32 R16, R19, UR12, RZ ;  /* 0x0000000c13107c25 */ /* 0x000fe2000f8e00ff */
[----:B------:R-:W2:Y:S01]  /*a0f0*/  LDCU UR14, c[0x0][0x440] ;  /* 0x00008800ff0e77ac */ /* 0x000ea20008000800 */
[----:B------:R-:W-:Y:S01]  /*a100*/  SHF.R.S32.HI R20, RZ, 0x1f, R19 ;  /* 0x0000001fff147819 */ /* 0x000fe20000011413 */
[----:B------:R-:W3:Y:S01]  /*a110*/  S2R R11, SR_TID.X ;  /* 0x00000000000b7919 */ /* 0x000ee20000002100 */
[----:B------:R-:W-:Y:S01]  /*a120*/  IMAD.IADD R176, R176, 0x1, -R9 ;  /* 0x00000001b0b07824 */ /* 0x000fe200078e0a09 */
[----:B------:R-:W4:Y:S01]  /*a130*/  LDCU.64 UR8, c[0x0][0x5d8] ;  /* 0x0000bb00ff0877ac */ /* 0x000f220008000a00 */
[----:B------:R-:W-:Y:S01]  /*a140*/  LOP3.LUT R15, R16, 0x18, R147, 0xf8, !PT ;  /* 0x00000018100f7812 */ /* 0x000fe200078ef893 */
[----:B------:R-:W-:Y:S01]  /*a150*/  IMAD R12, R20, UR12, RZ ;  /* 0x0000000c140c7c24 */ /* 0x000fe2000f8e02ff */
[----:B------:R-:W-:Y:S01]  /*a160*/  LEA.HI R9, R3, 0x40, RZ, 0x1e ;  /* 0x0000004003097811 */ /* 0x000fe200078ff0ff */
[----:B------:R-:W-:Y:S01]  /*a170*/  BSSY.RECONVERGENT B0, `(.L_x_1504) ;  /* 0x0000017000007945 */ /* 0x000fe20003800200 */
[----:B------:R-:W-:Y:S01]  /*a180*/  IADD3 R14, P0, PT, R10, R15, RZ ;  /* 0x0000000f0a0e7210 */ /* 0x000fe20007f1e0ff */
[----:B------:R-:W-:-:S02]  /*a190*/  IMAD R13, R19, UR13, R12 ;  /* 0x0000000d130d7c24 */ /* 0x000fc4000f8e020c */
[----:B------:R-:W-:-:S03]  /*a1a0*/  IMAD.MOV.U32 R57, RZ, RZ, RZ ;  /* 0x000000ffff397224 */ /* 0x000fc600078e00ff */
[----:B------:R-:W-:Y:S01]  /*a1b0*/  IADD3.X R15, PT, PT, R8, R17, R13, P0, !PT ;  /* 0x00000011080f7210 */ /* 0x000fe200007fe40d */
[----:B-1----:R1:W1:Y:S01]  /*a1c0*/  LDS.128 R4, [R150+0x7000] ;  /* 0x0070000096047984 */ /* 0x0022620000000c00 */
[----:B--2---:R-:W-:Y:S01]  /*a1d0*/  ISETP.GE.AND P2, PT, R56, UR14, PT ;  /* 0x0000000e38007c0c */ /* 0x004fe2000bf46270 */
[----:B----4-:R-:W-:-:S03]  /*a1e0*/  IMAD.WIDE.U32 R14, R148, UR8, R14 ;  /* 0x00000008940e7c25 */ /* 0x010fc6000f8e000e */
[----:B------:R-:W-:Y:S01]  /*a1f0*/  ISETP.GE.OR P1, PT, R9, R176, P2 ;  /* 0x000000b00900720c */ /* 0x000fe20001726670 */
[----:B------:R-:W-:Y:S01]  /*a200*/  IMAD R13, R148, UR9, R15 ;  /* 0x00000009940d7c24 */ /* 0x000fe2000f8e020f */
[----:B---3--:R-:W-:-:S04]  /*a210*/  SHF.R.U32.HI R3, RZ, 0x2, R11 ;  /* 0x00000002ff037819 */ /* 0x008fc8000001160b */
[C---:B------:R-:W-:Y:S02]  /*a220*/  ISETP.GE.OR P2, PT, R3.reuse, R176, P2 ;  /* 0x000000b00300720c */ /* 0x040fe40001746670 */
[----:B------:R-:W-:-:S05]  /*a230*/  IADD3 R17, P0, PT, R3, 0x40, RZ ;  /* 0x0000004003117810 */ /* 0x000fca0007f1e0ff */
[----:B------:R-:W-:-:S06]  /*a240*/  IMAD.X R16, RZ, RZ, RZ, P0 ;  /* 0x000000ffff107224 */ /* 0x000fcc00000e06ff */
        /* <DEDUP_REMOVED lines=9> */
.L_x_1505:
[----:B------:R-:W-:Y:S05]  /*a2e0*/  BSYNC.RECONVERGENT B0 ;  /* 0x0000000000007941 */ /* 0x000fea0003800200 */
.L_x_1504:
        /* <DEDUP_REMOVED lines=10> */
[----:B-1----:R3:W-:Y:S04]  /*a390*/  STG.E.128 desc[UR22][R12.64], R4 ;  /* 0x000000040c007986 */ /* 0x0027e8000c101d16 */
.L_x_1507:
[----:B------:R-:W-:Y:S05]  /*a3a0*/  BSYNC.RECONVERGENT B0 ;  /* 0x0000000000007941 */ /* 0x000fea0003800200 */
.L_x_1506:
[----:B------:R-:W4:Y:S01]  /*a3b0*/  LDCU.64 UR8, c[0x0][0x5e0] ;  /* 0x0000bc00ff0877ac */ /* 0x000f220008000a00 */
[----:B---3--:R-:W3:Y:S01]  /*a3c0*/  LDS.128 R12, [R150+0x8000] ;  /* 0x00800000960c7984 */ /* 0x008ee20000000c00 */
[----:B------:R-:W-:Y:S01]  /*a3d0*/  IMAD.WIDE.U32 R56, R19, UR10, R56 ;  /* 0x0000000a13387c25 */ /* 0x000fe2000f8e0038 */
[----:B-1----:R-:W1:Y:S02]  /*a3e0*/  @!P2 LDC.64 R4, c[0x0][0x568] ;  /* 0x00015a00ff04ab82 */ /* 0x002e640000000a00 */
[----:B--2---:R2:W1:Y:S01]  /*a3f0*/  LDS.128 R8, [R150+0x9000] ;  /* 0x0090000096087984 */ /* 0x0044620000000c00 */
[----:B------:R-:W-:Y:S01]  /*a400*/  IMAD R20, R20, UR10, RZ ;  /* 0x0000000a14147c24 */ /* 0x000fe2000f8e02ff */
[----:B------:R-:W-:-:S03]  /*a410*/  IADD3 R22, P0, PT, R22, R56, RZ ;  /* 0x0000003816167210 */ /* 0x000fc60007f1e0ff */
[----:B------:R-:W-:-:S05]  /*a420*/  IMAD R19, R19, UR11, R20 ;  /* 0x0000000b13137c24 */ /* 0x000fca000f8e0214 */
[----:B------:R-:W-:-:S03]  /*a430*/  IADD3.X R23, PT, PT, R18, R57, R19, P0, !PT ;  /* 0x0000003912177210 */ /* 0x000fc600007fe413 */
[----:B----4-:R-:W-:-:S04]  /*a440*/  IMAD.WIDE.U32 R18, R148, UR8, R22 ;  /* 0x0000000894127c25 */ /* 0x010fc8000f8e0016 */
        /* <DEDUP_REMOVED lines=18> */
.L_x_1470:
[----:B------:R-:W-:Y:S05]  /*a570*/  BSYNC.RECONVERGENT B1 ;  /* 0x0000000000017941 */ /* 0x000fea0003800200 */
.L_x_1452:
[----:B------:R-:W3:Y:S01]  /*a580*/  LDCU UR9, c[0x0][0x438] ;  /* 0x00008700ff0977ac */ /* 0x000ee20008000800 */
[----:B------:R-:W4:Y:S08]  /*a590*/  LDC R3, c[0x0][0x370] ;  /* 0x0000dc00ff037b82 */ /* 0x000f300000000800 */
[----:B--2---:R-:W2:Y:S01]  /*a5a0*/  LDC R12, c[0x0][0x438] ;  /* 0x00010e00ff0c7b82 */ /* 0x004ea20000000800 */
[----:B---3--:R-:W-:-:S04]  /*a5b0*/  UIADD3 UR9, UPT, UPT, UR9, 0x7f, URZ ;  /* 0x0000007f09097890 */ /* 0x008fc8000fffe0ff */
[----:B------:R-:W-:Y:S01]  /*a5c0*/  USHF.R.S32.HI UR8, URZ, 0x1f, UR9 ;  /* 0x0000001fff087899 */ /* 0x000fe20008011409 */
[----:B----4-:R-:W-:-:S03]  /*a5d0*/  IADD3 R152, PT, PT, R3, R152, RZ ;  /* 0x0000009803987210 */ /* 0x010fc60007ffe0ff */
[----:B------:R-:W-:-:S04]  /*a5e0*/  ULEA.HI UR8, UR8, UR9, URZ, 0x7 ;  /* 0x0000000908087291 */ /* 0x000fc8000f8f38ff */
[----:B------:R-:W-:-:S06]  /*a5f0*/  USHF.R.S32.HI UR8, URZ, 0x7, UR8 ;  /* 0x00000007ff087899 */ /* 0x000fcc0008011408 */
[----:B------:R-:W-:-:S13]  /*a600*/  ISETP.GE.AND P0, PT, R152, UR8, PT ;  /* 0x0000000898007c0c */ /* 0x000fda000bf06270 */
[----:B--2---:R-:W-:Y:S05]  /*a610*/  @!P0 BRA `(.L_x_1508) ;  /* 0xffffff60000c8947 */ /* 0x004fea000383ffff */
[----:B------:R-:W-:Y:S05]  /*a620*/  EXIT ;  /* 0x000000000000794d */ /* 0x000fea0003800000 */
.L_x_1509:
        /* <DEDUP_REMOVED lines=13> */
.L_x_1614:


//--------------------- .text._ZN5flash44flash_bwd_dq_dk_dv_loop_seqk_parallel_kernelI23Flash_bwd_kernel_traitsILi32ELi128ELi128ELi8ELi4ELi4ELi4ELb0ELb0EN7cutlass10bfloat16_tE19Flash_kernel_traitsILi32ELi128ELi128ELi8ES3_EELb0ELb0ELb1ELb1ELb0ELb0ELb1EEEvNS_16Flash_bwd_paramsE --------------------------
	.section	.text._ZN5flash44flash_bwd_dq_dk_dv_loop_seqk_parallel_kernelI23Flash_bwd_kernel_traitsILi32ELi128ELi128ELi8ELi4ELi4ELi4ELb0ELb0EN7cutlass10bfloat16_tE19Flash_kernel_traitsILi32ELi128ELi128ELi8ES3_EELb0ELb0ELb1ELb1ELb0ELb0ELb1EEEvNS_16Flash_bwd_paramsE,"ax",@progbits
	.align	128
        .global         _ZN5flash44flash_bwd_dq_dk_dv_loop_seqk_parallel_kernelI23Flash_bwd_kernel_traitsILi32ELi128ELi128ELi8ELi4ELi4ELi4ELb0ELb0EN7cutlass10bfloat16_tE19Flash_kernel_traitsILi32ELi128ELi128ELi8ES3_EELb0ELb0ELb1ELb1ELb0ELb0ELb1EEEvNS_16Flash_bwd_paramsE
        .type           _ZN5flash44flash_bwd_dq_dk_dv_loop_seqk_parallel_kernelI23Flash_bwd_kernel_traitsILi32ELi128ELi128ELi8ELi4ELi4ELi4ELb0ELb0EN7cutlass10bfloat16_tE19Flash_kernel_traitsILi32ELi128ELi128ELi8ES3_EELb0ELb0ELb1ELb1ELb0ELb0ELb1EEEvNS_16Flash_bwd_paramsE,@function
        .size           _ZN5flash44flash_bwd_dq_dk_dv_loop_seqk_parallel_kernelI23Flash_bwd_kernel_traitsILi32ELi128ELi128ELi8ELi4ELi4ELi4ELb0ELb0EN7cutlass10bfloat16_tE19Flash_kernel_traitsILi32ELi128ELi128ELi8ES3_EELb0ELb0ELb1ELb1ELb0ELb0ELb1EEEvNS_16Flash_bwd_paramsE,(.L_x_1615 - _ZN5flash44flash_bwd_dq_dk_dv_loop_seqk_parallel_kernelI23Flash_bwd_kernel_traitsILi32ELi128ELi128ELi8ELi4ELi4ELi4ELb0ELb0EN7cutlass10bfloat16_tE19Flash_kernel_traitsILi32ELi128ELi128ELi8ES3_EELb0ELb0ELb1ELb1ELb0ELb0ELb1EEEvNS_16Flash_bwd_paramsE)
        .other          _ZN5flash44flash_bwd_dq_dk_dv_loop_seqk_parallel_kernelI23Flash_bwd_kernel_traitsILi32ELi128ELi128ELi8ELi4ELi4ELi4ELb0ELb0EN7cutlass10bfloat16_tE19Flash_kernel_traitsILi32ELi128ELi128ELi8ES3_EELb0ELb0ELb1ELb1ELb0ELb0ELb1EEEvNS_16Flash_bwd_paramsE,@"STO_CUDA_ENTRY STV_DEFAULT"
_ZN5flash44flash_bwd_dq_dk_dv_loop_seqk_parallel_kernelI23Flash_bwd_kernel_traitsILi32ELi128ELi128ELi8ELi4ELi4ELi4ELb0ELb0EN7cutlass10bfloat16_tE19Flash_kernel_traitsILi32ELi128ELi128ELi8ES3_EELb0ELb0ELb1ELb1ELb0ELb0ELb1EEEvNS_16Flash_bwd_paramsE:
.text._ZN5flash44flash_bwd_dq_dk_dv_loop_seqk_parallel_kernelI23Flash_bwd_kernel_traitsILi32ELi128ELi128ELi8ELi4ELi4ELi4ELb0ELb0EN7cutlass10bfloat16_tE19Flash_kernel_traitsILi32ELi128ELi128ELi8ES3_EELb0ELb0ELb1ELb1ELb0ELb0ELb1EEEvNS_16Flash_bwd_paramsE:
        /* <DEDUP_REMOVED lines=49> */
.L_x_1567:
        /* <DEDUP_REMOVED lines=52> */
.L_x_1510:
        /* <DEDUP_REMOVED lines=43> */
.L_x_1512:
[----:B------:R-:W1:Y:S01]  /*0900*/  LDCU.64 UR14, c[0x0][0x3b8] ;  /* 0x00007700ff0e77ac */ /* 0x000e620008000a00 */
[----:B------:R-:W-:-:S04]  /*0910*/  UIADD3 UR8, UPT, UPT, UR37, UR39, URZ ;  /* 0x0000002725087290 */ /* 0x000fc8000fffe0ff */
[----:B-1----:R-:W-:Y:S02]  /*0920*/  UIMAD.WIDE.U32 UR54, UR8, UR14, URZ ;  /* 0x0000000e083672a5 */ /* 0x002fe4000f8e00ff */
[----:B------:R-:W-:-:S04]  /*0930*/  UIMAD UR8, UR8, UR15, URZ ;  /* 0x0000000f080872a4 */ /* 0x000fc8000f8e02ff */
[----:B------:R-:W-:-:S06]  /*0940*/  UIADD3 UR8, UPT, UPT, UR55, UR8, URZ ;  /* 0x0000000837087290 */ /* 0x000fcc000fffe0ff */
[----:B------:R-:W-:Y:S02]  /*0950*/  MOV R11, UR8 ;  /* 0x00000008000b7c02 */ /* 0x000fe40008000f00 */
.L_x_1513:
        /* <DEDUP_REMOVED lines=43> */
.L_x_1514:
[----:B------:R-:W1:Y:S01]  /*0c10*/  LDCU.64 UR12, c[0x0][0x3c0] ;  /* 0x00007800ff0c77ac */ /* 0x000e620008000a00 */
[----:B------:R-:W-:-:S04]  /*0c20*/  UIADD3 UR8, UPT, UPT, UR37, UR39, URZ ;  /* 0x0000002725087290 */ /* 0x000fc8000fffe0ff */
[----:B-1----:R-:W-:Y:S02]  /*0c30*/  UIMAD.WIDE.U32 UR10, UR8, UR12, URZ ;  /* 0x0000000c080a72a5 */ /* 0x002fe4000f8e00ff */
[----:B------:R-:W-:-:S04]  /*0c40*/  UIMAD UR8, UR8, UR13, URZ ;  /* 0x0000000d080872a4 */ /* 0x000fc8000f8e02ff */
[----:B------:R-:W-:Y:S01]  /*0c50*/  UIADD3 UR8, UPT, UPT, UR11, UR8, URZ ;  /* 0x000000080b087290 */ /* 0x000fe2000fffe0ff */
[----:B------:R-:W-:-:S05]  /*0c60*/  UMOV UR52, UR10 ;  /* 0x0000000a00347c82 */ /* 0x000fca0008000000 */
[----:B------:R-:W-:-:S07]  /*0c70*/  MOV R5, UR8 ;  /* 0x0000000800057c02 */ /* 0x000fce0008000f00 */
.L_x_1515:
        /* <DEDUP_REMOVED lines=28> */
.L_x_1516:
[----:B------:R-:W-:Y:S02]  /*0e40*/  UIMAD.WIDE.U32 UR10, UR44, UR17, URZ ;  /* 0x000000112c0a72a5 */ /* 0x000fe4000f8e00ff */
[----:B------:R-:W-:-:S04]  /*0e50*/  UIMAD UR8, UR45, UR17, URZ ;  /* 0x000000112d0872a4 */ /* 0x000fc8000f8e02ff */
[----:B------:R-:W-:-:S12]  /*0e60*/  UIADD3 UR8, UPT, UPT, UR11, UR8, URZ ;  /* 0x000000080b087290 */ /* 0x000fd8000fffe0ff */
.L_x_1517:
        /* <DEDUP_REMOVED lines=20> */
.L_x_1518:
[----:B------:R-:W1:Y:S01]  /*0fb0*/  LDCU UR59, c[0x0][0x434] ;  /* 0x00008680ff3b77ac */ /* 0x000e620008000800 */
[----:B------:R-:W-:-:S04]  /*0fc0*/  UIMAD UR9, UR23, UR16, UR24 ;  /* 0x00000010170972a4 */ /* 0x000fc8000f8e0218 */
[----:B-1----:R-:W-:Y:S02]  /*0fd0*/  UIMAD UR59, UR9, UR59, URZ ;  /* 0x0000003b093b72a4 */ /* 0x002fe4000f8e02ff */
.L_x_1519:
        /* <DEDUP_REMOVED lines=11> */
.L_x_1520:
[----:B------:R-:W1:Y:S01]  /*1090*/  LDCU UR58, c[0x0][0x444] ;  /* 0x00008880ff3a77ac */ /* 0x000e620008000800 */
[----:B------:R-:W-:-:S04]  /*10a0*/  UIMAD UR9, UR23, UR16, UR24 ;  /* 0x00000010170972a4 */ /* 0x000fc8000f8e0218 */
[----:B-1----:R-:W-:-:S12]  /*10b0*/  UIMAD UR58, UR9, UR58, URZ ;  /* 0x0000003a093a72a4 */ /* 0x002fd8000f8e02ff */
.L_x_1521:
        /* <DEDUP_REMOVED lines=8> */
[----:B------:R-:W-:-:S02]  /*1140*/  UIADD3.X UR55, UPT, UPT, UR55, UR8, UR9, UP1, UP0 ;  /* 0x0000000837377290 */ /* 0x000fc40008fe0409 */
[----:B------:R-:W-:Y:S02]  /*1150*/  ULEA UR58, UR45, UR58, 0x7 ;  /* 0x0000003a2d3a7291 */ /* 0x000fe4000f8e38ff */
[----:B------:R-:W-:Y:S02]  /*1160*/  ULEA UR59, UR45, UR59, 0x7 ;  /* 0x0000003b2d3b7291 */ /* 0x000fe4000f8e38ff */
[----:B-1----:R-:W-:-:S04]  /*1170*/  UIADD3 UR9, UPT, UPT, UR36, UR44, URZ ;  /* 0x0000002c24097290 */ /* 0x002fc8000fffe0ff */
        /* <DEDUP_REMOVED lines=53> */
[----:B------:R-:W3:Y:S01]  /*14d0*/  LDCU.64 UR56, c[0x0][0x420] ;  /* 0x00008400ff3877ac */ /* 0x000ee20008000a00 */
        /* <DEDUP_REMOVED lines=10> */
[----:B-1----:R-:W-:Y:S01]  /*1580*/  LEA R132, P0, R12, UR16, 0x2 ;  /* 0x000000100c847c11 */ /* 0x002fe2000f8010ff */
[----:B------:R-:W-:Y:S01]  /*1590*/  UMOV UR16, UR62 ;  /* 0x0000003e00107c82 */ /* 0x000fe20008000000 */
[----:B--2---:R-:W-:Y:S02]  /*15a0*/  LEA R120, P1, R14, UR8, 0x1 ;  /* 0x000000080e787c11 */ /* 0x004fe4000f8208ff */
[----:B------:R-:W-:Y:S01]  /*15b0*/  LEA.HI.X R133, R12, UR17, R10, 0x2, P0 ;  /* 0x000000110c857c11 */ /* 0x000fe200080f140a */
[----:B---3--:R-:W-:Y:S01]  /*15c0*/  UIMAD.WIDE UR56, UR59, 0x4, UR56 ;  /* 0x000000043b3878a5 */ /* 0x008fe2000f8e0238 */
[C---:B------:R-:W-:Y:S01]  /*15d0*/  IADD3 R10, P0, PT, R7.reuse, 0x40, RZ ;  /* 0x00000040070a7810 */ /* 0x040fe20007f1e0ff */
[----:B------:R-:W-:Y:S01]  /*15e0*/  UMOV UR17, UR63 ;  /* 0x0000003f00117c82 */ /* 0x000fe20008000000 */
        /* <DEDUP_REMOVED lines=17> */
[----:B------:R-:W-:Y:S05]  /*1700*/  BRA `(.L_x_1524) ;  /* 0x0000000000187947 */ /* 0x000fea0003800000 */
.L_x_1523:
[----:B------:R-:W1:Y:S01]  /*1710*/  LDCU.64 UR10, c[0x0][0x5c0] ;  /* 0x0000b800ff0a77ac */ /* 0x000e620008000a00 */
[----:B------:R-:W-:-:S04]  /*1720*/  UIADD3 UR5, UPT, UPT, UR37, UR39, URZ ;  /* 0x0000002725057290 */ /* 0x000fc8000fffe0ff */
[----:B-1----:R-:W-:Y:S02]  /*1730*/  UIMAD.WIDE.U32 UR14, UR5, UR10, URZ ;  /* 0x0000000a050e72a5 */ /* 0x002fe4000f8e00ff */
[----:B------:R-:W-:-:S04]  /*1740*/  UIMAD UR5, UR5, UR11, URZ ;  /* 0x0000000b050572a4 */ /* 0x000fc8000f8e02ff */
[----:B------:R-:W-:-:S06]  /*1750*/  UIADD3 UR5, UPT, UPT, UR15, UR5, URZ ;  /* 0x000000050f057290 */ /* 0x000fcc000fffe0ff */
[----:B------:R-:W-:Y:S02]  /*1760*/  MOV R2, UR5 ;  /* 0x0000000500027c02 */ /* 0x000fe40008000f00 */
.L_x_1524:
        /* <DEDUP_REMOVED lines=12> */
.L_x_1525:
[----:B------:R-:W1:Y:S01]  /*1830*/  LDCU.64 UR8, c[0x0][0x5c8] ;  /* 0x0000b900ff0877ac */ /* 0x000e620008000a00 */
[----:B------:R-:W-:-:S04]  /*1840*/  UIADD3 UR37, UPT, UPT, UR37, UR39, URZ ;  /* 0x0000002725257290 */ /* 0x000fc8000fffe0ff */
[----:B-1----:R-:W-:Y:S02]  /*1850*/  UIMAD.WIDE.U32 UR16, UR37, UR8, URZ ;  /* 0x00000008251072a5 */ /* 0x002fe4000f8e00ff */
[----:B------:R-:W-:-:S04]  /*1860*/  UIMAD UR37, UR37, UR9, URZ ;  /* 0x00000009252572a4 */ /* 0x000fc8000f8e02ff */
[----:B------:R-:W-:-:S06]  /*1870*/  UIADD3 UR37, UPT, UPT, UR17, UR37, URZ ;  /* 0x0000002511257290 */ /* 0x000fcc000fffe0ff */
[----:B------:R-:W-:Y:S02]  /*1880*/  MOV R0, UR37 ;  /* 0x0000002500007c02 */ /* 0x000fe40008000f00 */
.L_x_1526:
[----:B------:R-:W1:Y:S01]  /*1890*/  LDCU UR5, c[0x0][0x440] ;  /* 0x00008800ff0577ac */ /* 0x000e620008000800 */
[----:B------:R-:W-:Y:S01]  /*18a0*/  IMAD.U32 R12, RZ, RZ, UR10 ;  /* 0x0000000aff0c7e24 */ /* 0x000fe2000f8e00ff */
[----:B------:R-:W-:Y:S01]  /*18b0*/  BSSY.RECONVERGENT B0, `(.L_x_1527) ;  /* 0x0000021000007945 */ /* 0x000fe20003800200 */
[----:B------:R-:W-:Y:S02]  /*18c0*/  UIADD3 UR36, UPT, UPT, -UR30, UR36, URZ ;  /* 0x000000241e247290 */ /* 0x000fe4000fffe1ff */
[----:B------:R-:W-:Y:S01]  /*18d0*/  IMAD.WIDE.U32 R12, R12, UR30, R8 ;  /* 0x0000001e0c0c7c25 */ /* 0x000fe2000f8e0008 */
[----:B------:R-:W2:Y:S02]  /*18e0*/  LDCU.64 UR12, c[0x0][0x5d8] ;  /* 0x0000bb00ff0c77ac */ /* 0x000ea40008000a00 */
[----:B------:R-:W-:Y:S02]  /*18f0*/  IADD3 R16, P2, PT, R12, UR14, RZ ;  /* 0x0000000e0c107c10 */ /* 0x000fe4000ff5e0ff */
[----:B-1----:R-:W-:Y:S01]  /*1900*/  ISETP.GE.AND P0, PT, R8, UR5, PT ;  /* 0x0000000508007c0c */ /* 0x002fe2000bf06270 */
[----:B------:R-:W-:-:S03]  /*1910*/  UIMAD UR5, UR47, UR10, URZ ;  /* 0x0000000a2f0572a4 */ /* 0x000fc6000f8e02ff */
[----:B------:R-:W-:Y:S01]  /*1920*/  ISETP.GE.OR P1, PT, R7, UR36, P0 ;  /* 0x0000002407007c0c */ /* 0x000fe20008726670 */
[----:B------:R-:W-:Y:S01]  /*1930*/  UIMAD UR5, UR30, UR11, UR5 ;  /* 0x0000000b1e0572a4 */ /* 0x000fe2000f8e0205 */
[----:B--2---:R-:W-:Y:S01]  /*1940*/  IMAD.U32 R12, RZ, RZ, UR12 ;  /* 0x0000000cff0c7e24 */ /* 0x004fe2000f8e00ff */
[----:B------:R-:W-:-:S04]  /*1950*/  ISETP.GE.OR P0, PT, R14, UR36, P0 ;  /* 0x000000240e007c0c */ /* 0x000fc80008706670 */
[----:B------:R-:W-:Y:S02]  /*1960*/  IADD3.X R17, PT, PT, R2, UR5, R13, P2, !PT ;  /* 0x0000000502117c10 */ /* 0x000fe400097fe40d */
[----:B------:R-:W-:Y:S01]  /*1970*/  MOV R2, UR13 ;  /* 0x0000000d00027c02 */ /* 0x000fe20008000f00 */
        /* <DEDUP_REMOVED lines=20> */
.L_x_1528:
[----:B------:R-:W-:Y:S05]  /*1ac0*/  BSYNC.RECONVERGENT B0 ;  /* 0x0000000000007941 */ /* 0x000fea0003800200 */
.L_x_1527:
        /* <DEDUP_REMOVED lines=29> */
.L_x_1522:
        /* <DEDUP_REMOVED lines=22> */
.L_x_1532:
[----:B------:R2:W-:Y:S01]  /*1e00*/  STS.128 [R13+0x4000], RZ ;  /* 0x004000ff0d007388 */ /* 0x0005e20000000c00 */
[----:B------:R-:W-:Y:S05]  /*1e10*/  BRA `(.L_x_1533) ;  /* 0x0000000000047947 */ /* 0x000fea0003800000 */
.L_x_1531:
[----:B------:R3:W-:Y:S02]  /*1e20*/  STS.128 [R13+0x4000], RZ ;  /* 0x004000ff0d007388 */ /* 0x0007e40000000c00 */
.L_x_1533:
[----:B------:R-:W-:Y:S05]  /*1e30*/  BSYNC.RECONVERGENT B0 ;  /* 0x0000000000007941 */ /* 0x000fea0003800200 */
.L_x_1530:
        /* <DEDUP_REMOVED lines=17> */
.L_x_1535:
[----:B------:R-:W-:Y:S05]  /*1f50*/  BSYNC.RECONVERGENT B0 ;  /* 0x0000000000007941 */ /* 0x000fea0003800200 */
.L_x_1534:
        /* <DEDUP_REMOVED lines=13> */
.L_x_1538:
[----:B------:R1:W-:Y:S01]  /*2030*/  STS.128 [R130], RZ ;  /* 0x000000ff82007388 */ /* 0x0003e20000000c00 */
[----:B------:R-:W-:Y:S05]  /*2040*/  BRA `(.L_x_1539) ;  /* 0x0000000000047947 */ /* 0x000fea0003800000 */
.L_x_1537:
[----:B------:R1:W-:Y:S02]  /*2050*/  STS.128 [R130], RZ ;  /* 0x000000ff82007388 */ /* 0x0003e40000000c00 */
.L_x_1539:
[----:B------:R-:W-:Y:S05]  /*2060*/  BSYNC.RECONVERGENT B0 ;  /* 0x0000000000007941 */ /* 0x000fea0003800200 */
.L_x_1536:
        /* <DEDUP_REMOVED lines=33> */
.L_x_1541:
[----:B------:R-:W-:Y:S05]  /*2280*/  BSYNC.RECONVERGENT B0 ;  /* 0x0000000000007941 */ /* 0x000fea0003800200 */
.L_x_1540:
        /* <DEDUP_REMOVED lines=30> */
.L_x_1544:
[----:B------:R1:W-:Y:S01]  /*2470*/  STS.128 [R13+0x6000], RZ ;  /* 0x006000ff0d007388 */ /* 0x0003e20000000c00 */
[----:B------:R-:W-:Y:S05]  /*2480*/  BRA `(.L_x_1545) ;  /* 0x0000000000047947 */ /* 0x000fea0003800000 */
.L_x_1543:
[----:B------:R1:W-:Y:S02]  /*2490*/  STS.128 [R13+0x6000], RZ ;  /* 0x006000ff0d007388 */ /* 0x0003e40000000c00 */
.L_x_1545:
[----:B------:R-:W-:Y:S05]  /*24a0*/  BSYNC.RECONVERGENT B0 ;  /* 0x0000000000007941 */ /* 0x000fea0003800200 */
.L_x_1542:
        /* <DEDUP_REMOVED lines=21> */
.L_x_1547:
[----:B------:R-:W-:Y:S05]  /*2600*/  BSYNC.RECONVERGENT B0 ;  /* 0x0000000000007941 */ /* 0x000fea0003800200 */
.L_x_1546:
        /* <DEDUP_REMOVED lines=28> */
.L_x_1550:
[----:B------:R3:W-:Y:S01]  /*27d0*/  STS.128 [R13+0x8000], RZ ;  /* 0x008000ff0d007388 */ /* 0x0007e20000000c00 */
[----:B------:R-:W-:Y:S05]  /*27e0*/  BRA `(.L_x_1551) ;  /* 0x0000000000047947 */ /* 0x000fea0003800000 */
.L_x_1549:
[----:B------:R3:W-:Y:S02]  /*27f0*/  STS.128 [R13+0x8000], RZ ;  /* 0x008000ff0d007388 */ /* 0x0007e40000000c00 */
.L_x_1551:
[----:B------:R-:W-:Y:S05]  /*2800*/  BSYNC.RECONVERGENT B0 ;  /* 0x0000000000007941 */ /* 0x000fea0003800200 */
.L_x_1548:
        /* <DEDUP_REMOVED lines=20> */
.L_x_1553:
[----:B------:R-:W-:Y:S05]  /*2950*/  BSYNC.RECONVERGENT B0 ;  /* 0x0000000000007941 */ /* 0x000fea0003800200 */
.L_x_1552:
[----:B------:R-:W4:Y:S01]  /*2960*/  LDCU.64 UR10, c[0x0][0x538] ;  /* 0x0000a700ff0a77ac */ /* 0x000f220008000a00 */
[C---:B------:R-:W-:Y:S01]  /*2970*/  IMAD.SHL.U32 R0, R6.reuse, 0x10, RZ ;  /* 0x0000001006007824 */ /* 0x040fe200078e00ff */
[----:B------:R-:W0:Y:S01]  /*2980*/  LDGDEPBAR ;  /* 0x00000000000079af */ /* 0x000e220000000000 */
[----:B------:R-:W-:Y:S01]  /*2990*/  IMAD.SHL.U32 R4, R6, 0x4, RZ ;  /* 0x0000000406047824 */ /* 0x000fe200078e00ff */
[----:B------:R-:W3:Y:S01]  /*29a0*/  LDCU UR14, c[0x0][0x590] ;  /* 0x0000b200ff0e77ac */ /* 0x000ee20008000800 */
[----:B----4-:R-:W-:-:S04]  /*29b0*/  UISETP.NE.U32.AND UP0, UPT, UR10, URZ, UPT ;  /* 0x000000ff0a00728c */ /* 0x010fc8000bf05070 */
[----:B------:R-:W-:-:S06]  /*29c0*/  UISETP.NE.AND.EX UP0, UPT, UR11, URZ, UPT, UP0 ;  /* 0x000000ff0b00728c */ /* 0x000fcc000bf05300 */
[----:B------:R-:W-:-:S05]  /*29d0*/  PLOP3.LUT P0, PT, PT, PT, UP0, 0x80, 0x8 ;  /* 0x000000000008781c */ /* 0x000fca0003f0f008 */
[----:B------:R-:W4:Y:S01]  /*29e0*/  @UP0 LDCU.64 UR8, c[0x0][0x540] ;  /* 0x0000a800ff0807ac */ /* 0x000f220008000a00 */
[----:B------:R-:W-:Y:S01]  /*29f0*/  @UP0 UMOV UR12, UR24 ;  /* 0x00000018000c0c82 */ /* 0x000fe20008000000 */
[----:B------:R-:W-:Y:S02]  /*2a00*/  @UP0 UMOV UR13, URZ ;  /* 0x000000ff000d0c82 */ /* 0x000fe40008000000 */
[----:B----4-:R-:W-:Y:S01]  /*2a10*/  @UP0 UIMAD.WIDE.U32 UR12, UR23, UR8, UR12 ;  /* 0x00000008170c02a5 */ /* 0x010fe2000f8e000c */
[----:B------:R-:W-:Y:S01]  /*2a20*/  IMAD.SHL.U32 R8, R6, 0x2, RZ ;  /* 0x0000000206087824 */ /* 0x000fe200078e00ff */
[----:B------:R-:W-:Y:S02]  /*2a30*/  LOP3.LUT R4, R4, 0x18, RZ, 0xc0, !PT ;  /* 0x0000001804047812 */ /* 0x000fe400078ec0ff */
[----:B------:R-:W-:Y:S01]  /*2a40*/  LOP3.LUT P1, RZ, R6, 0x4, RZ, 0xc0, !PT ;  /* 0x0000000406ff7812 */ /* 0x000fe2000782c0ff */
[----:B------:R-:W-:Y:S02]  /*2a50*/  @UP0 UIMAD UR9, UR23, UR9, UR13 ;  /* 0x00000009170902a4 */ /* 0x000fe4000f8e020d */
[----:B------:R-:W-:Y:S01]  /*2a60*/  @UP0 ULEA UR10, UP1, UR12, UR10, 0x2 ;  /* 0x0000000a0c0a0291 */ /* 0x000fe2000f8210ff */
[----:B------:R-:W-:-:S02]  /*2a70*/  IMAD.MOV.U32 R113, RZ, RZ, 0x20 ;  /* 0x00000020ff717424 */ /* 0x000fc400078e00ff */
[----:B------:R-:W-:Y:S01]  /*2a80*/  IMAD.U32 R118, RZ, RZ, UR5 ;  /* 0x00000005ff767e24 */ /* 0x000fe2000f8e00ff */
[----:B------:R-:W-:Y:S02]  /*2a90*/  @UP0 ULEA.HI.X UR11, UR12, UR11, UR9, 0x2, UP1 ;  /* 0x0000000b0c0b0291 */ /* 0x000fe400088f1409 */
[----:B-1----:R-:W-:Y:S01]  /*2aa0*/  IMAD.U32 R2, RZ, RZ, UR10 ;  /* 0x0000000aff027e24 */ /* 0x002fe2000f8e00ff */
[----:B------:R-:W-:Y:S01]  /*2ab0*/  LOP3.LUT R8, R8, 0x6, RZ, 0xc0, !PT ;  /* 0x0000000608087812 */ /* 0x000fe200078ec0ff */
[----:B------:R-:W-:Y:S01]  /*2ac0*/  IMAD.MOV.U32 R124, RZ, RZ, R130 ;  /* 0x000000ffff7c7224 */ /* 0x000fe200078e0082 */
[----:B------:R-:W1:Y:S01]  /*2ad0*/  @UP0 LDCU UR9, c[0x0][0x458] ;  /* 0x00008b00ff0907ac */ /* 0x000e620008000800 */
[----:B------:R-:W-:Y:S01]  /*2ae0*/  IMAD.U32 R3, RZ, RZ, UR11 ;  /* 0x0000000bff037e24 */ /* 0x000fe2000f8e00ff */
[----:B------:R-:W-:Y:S01]  /*2af0*/  SEL R113, R113, 0xffffffe0, !P1 ;  /* 0xffffffe071717807 */ /* 0x000fe20004800000 */
[----:B------:R-:W-:Y:S01]  /*2b00*/  IMAD.MOV.U32 R117, RZ, RZ, 0x4 ;  /* 0x00000004ff757424 */ /* 0x000fe200078e00ff */
[----:B------:R-:W-:-:S02]  /*2b10*/  CS2R R94, SRZ ;  /* 0x00000000005e7805 */ /* 0x000fc4000001ff00 */
[----:B------:R-:W-:Y:S01]  /*2b20*/  CS2R R92, SRZ ;  /* 0x00000000005c7805 */ /* 0x000fe2000001ff00 */
[----:B------:R4:W2:Y:S01]  /*2b30*/  @P0 LDG.E R7, desc[UR34][R2.64] ;  /* 0x0000002202070981 */ /* 0x0008a2000c1e1900 */
[----:B------:R-:W-:Y:S02]  /*2b40*/  LOP3.LUT R8, R8, 0x1c0, R12, 0xf8, !PT ;  /* 0x000001c008087812 */ /* 0x000fe400078ef80c */
[----:B------:R-:W-:Y:S02]  /*2b50*/  CS2R R98, SRZ ;  /* 0x0000000000627805 */ /* 0x000fe4000001ff00 */
[----:B------:R-:W-:Y:S02]  /*2b60*/  CS2R R96, SRZ ;  /* 0x0000000000607805 */ /* 0x000fe4000001ff00 */
[----:B------:R-:W-:Y:S02]  /*2b70*/  CS2R R90, SRZ ;  /* 0x00000000005a7805 */ /* 0x000fe4000001ff00 */
[----:B------:R-:W-:-:S02]  /*2b80*/  IADD3 R118, PT, PT, -R118, UR36, -R8 ;  /* 0x0000002476767c10 */ /* 0x000fc4000fffe908 */
        /* <DEDUP_REMOVED lines=11> */
[----:B------:R-:W-:Y:S01]  /*2c40*/  UMOV UR23, URZ ;  /* 0x000000ff00177c82 */ /* 0x000fe20008000000 */
[----:B------:R-:W2:Y:S01]  /*2c50*/  LDCU UR8, c[0x0][0x440] ;  /* 0x00008800ff0877ac */ /* 0x000ea20008000800 */
[----:B------:R-:W2:Y:S01]  /*2c60*/  LDCU UR11, c[0x0][0x504] ;  /* 0x0000a080ff0b77ac */ /* 0x000ea20008000800 */
[----:B----4-:R-:W-:Y:S01]  /*2c70*/  IMAD.SHL.U32 R2, R6, 0x20, RZ ;  /* 0x0000002006027824 */ /* 0x010fe200078e00ff */
[----:B------:R-:W-:Y:S01]  /*2c80*/  SHF.R.U32.HI R3, RZ, 0x4, R6 ;  /* 0x00000004ff037819 */ /* 0x000fe20000011606 */
[----:B------:R-:W4:Y:S03]  /*2c90*/  LDCU UR10, c[0x0][0x508] ;  /* 0x0000a100ff0a77ac */ /* 0x000f260008000800 */
[C---:B------:R-:W-:Y:S01]  /*2ca0*/  LOP3.LUT R112, R2.reuse, 0x20, RZ, 0xc0, !PT ;  /* 0x0000002002707812 */ /* 0x040fe200078ec0ff */
[----:B------:R-:W2:Y:S01]  /*2cb0*/  LDCU UR13, c[0x0][0x50c] ;  /* 0x0000a180ff0d77ac */ /* 0x000ea20008000800 */
[----:B------:R-:W-:-:S02]  /*2cc0*/  LOP3.LUT R5, R2, 0x120, RZ, 0xc0, !PT ;  /* 0x0000012002057812 */ /* 0x000fc400078ec0ff */
[--C-:B------:R-:W-:Y:S01]  /*2cd0*/  LOP3.LUT R112, R112, 0x3800, R0.reuse, 0xf8, !PT ;  /* 0x0000380070707812 */ /* 0x100fe200078ef800 */
[----:B------:R-:W2:Y:S01]  /*2ce0*/  LDCU UR12, c[0x0][0x45c] ;  /* 0x00008b80ff0c77ac */ /* 0x000ea20008000800 */
[--C-:B------:R-:W-:Y:S02]  /*2cf0*/  LOP3.LUT R5, R5, 0x600, R0.reuse, 0xf8, !PT ;  /* 0x0000060005057812 */ /* 0x100fe400078ef800 */
[----:B------:R-:W-:Y:S01]  /*2d00*/  LOP3.LUT R112, R112, 0x100, R0, 0xf8, !PT ;  /* 0x0000010070707812 */ /* 0x000fe200078ef800 */
[----:B---3--:R-:W-:Y:S01]  /*2d10*/  USHF.L.U32 UR14, UR14, 0x7, URZ ;  /* 0x000000070e0e7899 */ /* 0x008fe200080006ff */
[----:B-1----:R-:W2:Y:S01]  /*2d20*/  @P0 MUFU.RCP R0, UR9 ;  /* 0x0000000900000d08 */ /* 0x002ea20008001000 */
[----:B------:R-:W-:Y:S01]  /*2d30*/  LOP3.LUT R3, R3, 0x8, RZ, 0xc0, !PT ;  /* 0x0000000803037812 */ /* 0x000fe200078ec0ff */
[----:B------:R-:W1:Y:S01]  /*2d40*/  LDCU UR9, c[0x0][0x3e0] ;  /* 0x00007c00ff0977ac */ /* 0x000e620008000800 */
[----:B------:R-:W-:Y:S02]  /*2d50*/  LOP3.LUT R9, R4, 0xc0, R2, 0xf8, !PT ;  /* 0x000000c004097812 */ /* 0x000fe400078ef802 */
[----:B------:R-:W-:Y:S01]  /*2d60*/  LOP3.LUT R3, R3, 0x10, R6, 0xf8, !PT ;  /* 0x0000001003037812 */ /* 0x000fe200078ef806 */
[----:B------:R-:W-:Y:S01]  /*2d70*/  USHF.L.U32 UR46, UR46, 0x3, URZ ;  /* 0x000000032e2e7899 */ /* 0x000fe200080006ff */
[----:B------:R-:W-:Y:S01]  /*2d80*/  LOP3.LUT R12, R9, 0x8, R12, 0x78, !PT ;  /* 0x00000008090c7812 */ /* 0x000fe200078e780c */
[----:B------:R-:W-:Y:S01]  /*2d90*/  UIADD3 UR5, UPT, UPT, UR5, -UR44, -UR36 ;  /* 0x8000002c05057290 */ /* 0x000fe2000fffe824 */
[----:B------:R-:W-:-:S02]  /*2da0*/  LOP3.LUT R3, R3, 0xc0, R2, 0xf8, !PT ;  /* 0x000000c003037812 */ /* 0x000fc400078ef802 */
[----:B------:R-:W-:Y:S02]  /*2db0*/  LOP3.LUT R6, R9, 0x8, R6, 0x78, !PT ;  /* 0x0000000809067812 */ /* 0x000fe400078e7806 */
[----:B------:R-:W-:Y:S02]  /*2dc0*/  LOP3.LUT R4, R3, R4, RZ, 0x3c, !PT ;  /* 0x0000000403047212 */ /* 0x000fe400078e3cff */
[----:B------:R-:W-:Y:S02]  /*2dd0*/  LOP3.LUT R3, R5, R12, RZ, 0xfc, !PT ;  /* 0x0000000c05037212 */ /* 0x000fe400078efcff */
[----:B------:R-:W-:Y:S02]  /*2de0*/  LOP3.LUT R112, R112, R6, RZ, 0xfc, !PT ;  /* 0x0000000670707212 */ /* 0x000fe400078efcff */
[----:B------:R-:W-:Y:S02]  /*2df0*/  LOP3.LUT R2, R4, 0x120, R2, 0xf8, !PT ;  /* 0x0000012004027812 */ /* 0x000fe400078ef802 */
[----:B------:R-:W-:-:S02]  /*2e00*/  LEA R3, R3, UR25, 0x1 ;  /* 0x0000001903037c11 */ /* 0x000fc4000f8e08ff */
[----:B------:R-:W-:Y:S02]  /*2e10*/  LEA R2, R2, UR25, 0x1 ;  /* 0x0000001902027c11 */ /* 0x000fe4000f8e08ff */
[----:B------:R-:W-:Y:S01]  /*2e20*/  LEA R112, R112, UR25, 0x1 ;  /* 0x0000001970707c11 */ /* 0x000fe2000f8e08ff */
[----:B------:R-:W-:Y:S02]  /*2e30*/  VIADD R3, R3, UR50 ;  /* 0x0000003203037c36 */ /* 0x000fe40008000000 */
[----:B------:R-:W-:Y:S02]  /*2e40*/  VIADD R2, R2, UR50 ;  /* 0x0000003202027c36 */ /* 0x000fe40008000000 */
[----:B------:R-:W-:Y:S02]  /*2e50*/  IMAD.IADD R116, R113, 0x1, R112 ;  /* 0x0000000171747824 */ /* 0x000fe400078e0270 */
[----:B--2---:R-:W-:-:S05]  /*2e60*/  @P0 FMUL.FTZ R0, R7, R0 ;  /* 0x0000000007000220 */ /* 0x004fca0000410000 */
[----:B------:R-:W-:Y:S01]  /*2e70*/  @P0 R2UR UR15, R0 ;  /* 0x00000000000f02ca */ /* 0x000fe200000e0000 */
[----:B------:R-:W-:-:S12]  /*2e80*/  IMAD.MOV.U32 R0, RZ, RZ, 0x20 ;  /* 0x00000020ff007424 */ /* 0x000fd800078e00ff */
[----:B-1--4-:R-:W-:-:S05]  /*2e90*/  @UP0 UMOV UR23, UR15 ;  /* 0x0000000f00170c82 */ /* 0x012fca0008000000 */
.L_x_1558:
        /* <DEDUP_REMOVED lines=50> */
[----:B------:R-:W-:Y:S01]  /*31c0*/  MUFU.TANH R109, R6 ;  /* 0x00000006006d7308 */ /* 0x000fe20000002400 */
[----:B------:R-:W-:Y:S01]  /*31d0*/  FMUL.FTZ R12, R12, UR13 ;  /* 0x0000000d0c0c7c20 */ /* 0x000fe20008410000 */
[C---:B------:R-:W-:Y:S04]  /*31e0*/  HMMA.16816.F32.BF16 R24, R112.reuse, R100, R24 ;  /* 0x000000647018723c */ /* 0x040fe80000041818 */
[----:B------:R-:W-:Y:S01]  /*31f0*/  LOP3.LUT R100, R129, UR44, RZ, 0xfc, !PT ;  /* 0x0000002c81647c12 */ /* 0x000fe2000f8efcff */
[----:B------:R-:W-:Y:S03]  /*3200*/  FMUL.FTZ R17, R17, UR13 ;  /* 0x0000000d11117c20 */ /* 0x000fe60008410000 */
[----:B------:R1:W-:Y:S01]  /*3210*/  MUFU.TANH R108, R7 ;  /* 0x00000007006c7308 */ /* 0x0003e20000002400 */
[----:B------:R-:W-:Y:S01]  /*3220*/  FMUL.FTZ R18, R18, UR13 ;  /* 0x0000000d12127c20 */ /* 0x000fe20008410000 */
[-C--:B------:R-:W-:Y:S03]  /*3230*/  HMMA.16816.F32.BF16 R28, R112, R102.reuse, R28 ;  /* 0x00000066701c723c */ /* 0x080fe6000004181c */
[----:B------:R-:W-:Y:S01]  /*3240*/  FMUL.FTZ R19, R19, UR13 ;  /* 0x0000000d13137c20 */ /* 0x000fe20008410000 */
[----:B------:R-:W-:Y:S01]  /*3250*/  FMUL.FTZ R16, R16, UR13 ;  /* 0x0000000d10107c20 */ /* 0x000fe20008410000 */
[----:B------:R-:W-:Y:S03]  /*3260*/  FMUL.FTZ R22, R22, UR13 ;  /* 0x0000000d16167c20 */ /* 0x000fe60008410000 */
[----:B------:R-:W2:Y:S01]  /*3270*/  MUFU.TANH R138, R10 ;  /* 0x0000000a008a7308 */ /* 0x000ea20000002400 */
[----:B------:R-:W-:Y:S01]  /*3280*/  FMUL.FTZ R23, R23, UR13 ;  /* 0x0000000d17177c20 */ /* 0x000fe20008410000 */
[C---:B------:R-:W-:Y:S01]  /*3290*/  HMMA.16816.F32.BF16 R32, R104.reuse, R102, R32 ;  /* 0x000000666820723c */ /* 0x040fe20000041820 */
[----:B------:R-:W-:Y:S02]  /*32a0*/  MOV R102, UR16 ;  /* 0x0000001000667c02 */ /* 0x000fe40008000f00 */
[----:B------:R-:W-:Y:S01]  /*32b0*/  MOV R103, UR17 ;  /* 0x0000001100677c02 */ /* 0x000fe20008000f00 */
[----:B------:R-:W-:Y:S01]  /*32c0*/  FMUL.FTZ R20, R20, UR13 ;  /* 0x0000000d14147c20 */ /* 0x000fe20008410000 */
[----:B------:R-:W-:Y:S03]  /*32d0*/  LEA R140, P0, R129, R102, 0x2 ;  /* 0x00000066818c7211 */ /* 0x000fe600078010ff */
[----:B------:R-:W3:Y:S01]  /*32e0*/  MUFU.TANH R110, R11 ;  /* 0x0000000b006e7308 */ /* 0x000ee20000002400 */
[----:B------:R-:W-:Y:S01]  /*32f0*/  FMUL.FTZ R21, R21, UR13 ;  /* 0x0000000d15157c20 */ /* 0x000fe20008410000 */
[----:B-1----:R-:W1:Y:S01]  /*3300*/  LDSM.16.M88.4 R4, [R116+0x6800] ;  /* 0x006800007404783b */ /* 0x002e620000000200 */
[----:B------:R-:W-:Y:S01]  /*3310*/  LEA.HI.X R141, R129, R103, RZ, 0x2, P0 ;  /* 0x00000067818d7211 */ /* 0x000fe200000f14ff */
[----:B------:R-:W-:Y:S01]  /*3320*/  FMUL.FTZ R160, R26, UR13 ;  /* 0x0000000d1aa07c20 */ /* 0x000fe20008410000 */
[----:B------:R-:W-:Y:S01]  /*3330*/  FMUL.FTZ R29, R29, UR13 ;  /* 0x0000000d1d1d7c20 */ /* 0x000fe20008410000 */
[----:B------:R-:W-:Y:S01]  /*3340*/  FMUL.FTZ R157, R30, UR13 ;  /* 0x0000000d1e9d7c20 */ /* 0x000fe20008410000 */
[----:B------:R-:W-:Y:S03]  /*3350*/  FMUL.FTZ R24, R24, UR13 ;  /* 0x0000000d18187c20 */ /* 0x000fe60008410000 */
[----:B------:R-:W-:Y:S01]  /*3360*/  MUFU.TANH R111, R8 ;  /* 0x00000008006f7308 */ /* 0x000fe20000002400 */
[----:B------:R-:W-:Y:S01]  /*3370*/  FMUL.FTZ R25, R25, UR13 ;  /* 0x0000000d19197c20 */ /* 0x000fe20008410000 */
[----:B-----5:R-:W5:Y:S01]  /*3380*/  LDG.E R135, desc[UR34][R140.64] ;  /* 0x000000228c877981 */ /* 0x020f62000c1e1900 */
[----:B------:R-:W-:Y:S01]  /*3390*/  FMUL.FTZ R159, R27, UR13 ;  /* 0x0000000d1b9f7c20 */ /* 0x000fe20008410000 */
[----:B------:R-:W-:Y:S01]  /*33a0*/  FMUL.FTZ R155, R31, UR13 ;  /* 0x0000000d1f9b7c20 */ /* 0x000fe20008410000 */
[----:B------:R-:W-:Y:S01]  /*33b0*/  FMUL.FTZ R28, R28, UR13 ;  /* 0x0000000d1c1c7c20 */ /* 0x000fe20008410000 */
[----:B------:R-:W5:Y:S01]  /*33c0*/  LDG.E R134, desc[UR34][R140.64+0x20] ;  /* 0x000020228c867981 */ /* 0x000f62000c1e1900 */
[----:B------:R-:W-:Y:S03]  /*33d0*/  FMUL.FTZ R151, R35, UR13 ;  /* 0x0000000d23977c20 */ /* 0x000fe60008410000 */
[----:B------:R4:W4:Y:S01]  /*33e0*/  MUFU.TANH R101, R9 ;  /* 0x0000000900657308 */ /* 0x0009220000002400 */
[----:B------:R-:W-:Y:S01]  /*33f0*/  FMUL.FTZ R34, R34, UR13 ;  /* 0x0000000d22227c20 */ /* 0x000fe20008410000 */
[----:B------:R-:W5:Y:S01]  /*3400*/  LDG.E R131, desc[UR34][R140.64+0x100] ;  /* 0x000100228c837981 */ /* 0x000f62000c1e1900 */
[----:B--2---:R-:W-:Y:S01]  /*3410*/  FFMA.FTZ R252, -R138, R138, 1 ;  /* 0x3f8000008afc7423 */ /* 0x004fe2000001018a */
[----:B------:R-:W-:Y:S01]  /*3420*/  FFMA.FTZ R251, -R137, R137, 1 ;  /* 0x3f80000089fb7423 */ /* 0x000fe20000010189 */
[----:B------:R-:W-:Y:S01]  /*3430*/  FFMA.FTZ R250, -R108, R108, 1 ;  /* 0x3f8000006cfa7423 */ /* 0x000fe2000001016c */
[----:B------:R2:W5:Y:S01]  /*3440*/  LDG.E R121, desc[UR34][R140.64+0x120] ;  /* 0x000120228c797981 */ /* 0x000562000c1e1900 */
[----:B---3--:R-:W-:Y:S03]  /*3450*/  FFMA.FTZ R248, -R110, R110, 1 ;  /* 0x3f8000006ef87423 */ /* 0x008fe6000001016e */
[----:B------:R-:W3:Y:S01]  /*3460*/  MUFU.TANH R14, R14 ;  /* 0x0000000e000e7308 */ /* 0x000ee20000002400 */
[----:B------:R-:W-:Y:S01]  /*3470*/  FMUL.FTZ R251, R251, UR13 ;  /* 0x0000000dfbfb7c20 */ /* 0x000fe20008410000 */
[----:B------:R-:W-:Y:S01]  /*3480*/  FMUL.FTZ R250, R250, UR13 ;  /* 0x0000000dfafa7c20 */ /* 0x000fe20008410000 */
[----:B------:R-:W-:Y:S01]  /*3490*/  FMUL.FTZ R252, R252, UR13 ;  /* 0x0000000dfcfc7c20 */ /* 0x000fe20008410000 */
[----:B------:R-:W-:Y:S06]  /*34a0*/  FMUL.FTZ R248, R248, UR13 ;  /* 0x0000000df8f87c20 */ /* 0x000fec0008410000 */
[----:B------:R-:W2:Y:S01]  /*34b0*/  MUFU.TANH R26, R17 ;  /* 0x00000011001a7308 */ /* 0x000ea20000002400 */
[----:B----4-:R4:W4:Y:S01]  /*34c0*/  LDSM.16.M88.4 R8, [R116+0x6c00] ;  /* 0x006c00007408783b */ /* 0x0109220000000200 */
[----:B------:R-:W-:Y:S04]  /*34d0*/  FFMA.FTZ R249, -R101, R101, 1 ;  /* 0x3f80000065f97423 */ /* 0x000fe80000010165 */
[----:B------:R-:W-:Y:S04]  /*34e0*/  FMUL.FTZ R249, R249, UR13 ;  /* 0x0000000df9f97c20 */ /* 0x000fe80008410000 */
[----:B------:R-:W2:Y:S01]  /*34f0*/  MUFU.TANH R102, R18 ;  /* 0x0000001200667308 */ /* 0x000ea20000002400 */
[----:B---3--:R-:W-:Y:S01]  /*3500*/  FFMA.FTZ R246, -R14, R14, 1 ;  /* 0x3f8000000ef67423 */ /* 0x008fe2000001010e */
[-C--:B-1----:R-:W-:Y:S03]  /*3510*/  HMMA.16816.F32.BF16 R36, R104, R4.reuse, R36 ;  /* 0x000000046824723c */ /* 0x082fe60000041824 */
[----:B------:R-:W-:Y:S05]  /*3520*/  FMUL.FTZ R246, R246, UR13 ;  /* 0x0000000df6f67c20 */ /* 0x000fea0008410000 */
[----:B------:R1:W-:Y:S01]  /*3530*/  MUFU.TANH R103, R19 ;  /* 0x0000001300677308 */ /* 0x0003e20000002400 */
[----:B--2---:R-:W-:Y:S01]  /*3540*/  FFMA.FTZ R229, -R26, R26, 1 ;  /* 0x3f8000001ae57423 */ /* 0x004fe2000001011a */
[C---:B------:R-:W-:Y:S04]  /*3550*/  HMMA.16816.F32.BF16 R40, R112.reuse, R4, R40 ;  /* 0x000000047028723c */ /* 0x040fe80000041828 */
[----:B------:R-:W-:Y:S04]  /*3560*/  FMUL.FTZ R229, R229, UR13 ;  /* 0x0000000de5e57c20 */ /* 0x000fe80008410000 */
[----:B------:R-:W-:Y:S01]  /*3570*/  MUFU.TANH R27, R22 ;  /* 0x00000016001b7308 */ /* 0x000fe20000002400 */
[----:B------:R-:W-:Y:S01]  /*3580*/  FFMA.FTZ R230, -R102, R102, 1 ;  /* 0x3f80000066e67423 */ /* 0x000fe20000010166 */
[-C--:B------:R-:W-:Y:S03]  /*3590*/  HMMA.16816.F32.BF16 R44, R112, R6.reuse, R44 ;  /* 0x00000006702c723c */ /* 0x080fe6000004182c */
[----:B------:R-:W-:Y:S01]  /*35a0*/  FMUL.FTZ R5, R39, UR13 ;  /* 0x0000000d27057c20 */ /* 0x000fe20008410000 */
[----:B------:R-:W-:Y:S04]  /*35b0*/  FMUL.FTZ R147, R38, UR13 ;  /* 0x0000000d26937c20 */ /* 0x000fe80008410000 */
[----:B----4-:R-:W-:Y:S01]  /*35c0*/  MUFU.TANH R116, R16 ;  /* 0x0000001000747308 */ /* 0x010fe20000002400 */
[----:B------:R-:W-:Y:S01]  /*35d0*/  FMUL.FTZ R35, R37, UR13 ;  /* 0x0000000d25237c20 */ /* 0x000fe20008410000 */
[----:B------:R-:W-:Y:S01]  /*35e0*/  FMUL.FTZ R36, R36, UR13 ;  /* 0x0000000d24247c20 */ /* 0x000fe20008410000 */
[C---:B------:R-:W-:Y:S04]  /*35f0*/  HMMA.16816.F32.BF16 R48, R104.reuse, R6, R48 ;  /* 0x000000066830723c */ /* 0x040fe80000041830 */
[----:B------:R-:W-:Y:S03]  /*3600*/  FMUL.FTZ R4, R43, UR13 ;  /* 0x0000000d2b047c20 */ /* 0x000fe60008410000 */
[----:B------:R-:W-:Y:S01]  /*3610*/  MUFU.TANH R38, R29 ;  /* 0x0000001d00267308 */ /* 0x000fe20000002400 */
[----:B------:R-:W-:Y:S01]  /*3620*/  FMUL.FTZ R7, R32, UR13 ;  /* 0x0000000d20077c20 */ /* 0x000fe20008410000 */
[----:B------:R-:W-:Y:S01]  /*3630*/  FMUL.FTZ R6, R33, UR13 ;  /* 0x0000000d21067c20 */ /* 0x000fe20008410000 */
[-C--:B------:R-:W-:Y:S03]  /*3640*/  HMMA.16816.F32.BF16 R52, R104, R8.reuse, R52 ;  /* 0x000000086834723c */ /* 0x080fe60000041834 */
[----:B------:R-:W-:Y:S01]  /*3650*/  FMUL.FTZ R163, R46, UR13 ;  /* 0x0000000d2ea37c20 */ /* 0x000fe20008410000 */
[----:B------:R-:W-:Y:S03]  /*3660*/  IADD3 R46, PT, PT, R100, R118, RZ ;  /* 0x00000076642e7210 */ /* 0x000fe60007ffe0ff */
[----:B------:R-:W2:Y:S01]  /*3670*/  MUFU.TANH R31, R23 ;  /* 0x00000017001f7308 */ /* 0x000ea20000002400 */
[----:B------:R-:W-:Y:S01]  /*3680*/  FMUL.FTZ R161, R47, UR13 ;  /* 0x0000000d2fa17c20 */ /* 0x000fe20008410000 */
[----:B------:R-:W-:Y:S01]  /*3690*/  FMUL.FTZ R17, R44, UR13 ;  /* 0x0000000d2c117c20 */ /* 0x000fe20008410000 */
[C---:B------:R-:W-:Y:S04]  /*36a0*/  HMMA.16816.F32.BF16 R56, R112.reuse, R8, R56 ;  /* 0x000000087038723c */ /* 0x040fe80000041838 */
[----:B------:R-:W-:Y:S03]  /*36b0*/  IADD3 R47, PT, PT, R46, 0x48, RZ ;  /* 0x000000482e2f7810 */ /* 0x000fe60007ffe0ff */
[----:B------:R-:W3:Y:S01]  /*36c0*/  MUFU.TANH R43, R24 ;  /* 0x00000018002b7308 */ /* 0x000ee20000002400 */
[----:B------:R-:W-:Y:S01]  /*36d0*/  FMUL.FTZ R158, R50, UR13 ;  /* 0x0000000d329e7c20 */ /* 0x000fe20008410000 */
[----:B------:R-:W-:Y:S01]  /*36e0*/  FMUL.FTZ R156, R51, UR13 ;  /* 0x0000000d339c7c20 */ /* 0x000fe20008410000 */
[-C--:B------:R-:W-:Y:S03]  /*36f0*/  HMMA.16816.F32.BF16 R60, R112, R10.reuse, R60 ;  /* 0x0000000a703c723c */ /* 0x080fe6000004183c */
[----:B------:R-:W-:Y:S01]  /*3700*/  FMUL.FTZ R152, R54, UR13 ;  /* 0x0000000d36987c20 */ /* 0x000fe20008410000 */
[C---:B------:R-:W-:Y:S03]  /*3710*/  IADD3 R54, PT, PT, R46.reuse, 0x8f, RZ ;  /* 0x0000008f2e367810 */ /* 0x040fe60007ffe0ff */
[----:B------:R4:W-:Y:S01]  /*3720*/  MUFU.TANH R113, R5 ;  /* 0x0000000500717308 */ /* 0x0009e20000002400 */
[----:B------:R-:W-:Y:S01]  /*3730*/  FMUL.FTZ R148, R55, UR13 ;  /* 0x0000000d37947c20 */ /* 0x000fe20008410000 */
[C---:B------:R-:W-:Y:S01]  /*3740*/  IADD3 R55, PT, PT, R46.reuse, 0x90, RZ ;  /* 0x000000902e377810 */ /* 0x040fe20007ffe0ff */
[----:B------:R-:W-:Y:S04]  /*3750*/  HMMA.16816.F32.BF16 R64, R104, R10, R64 ;  /* 0x0000000a6840723c */ /* 0x000fe80000041840 */
[----:B------:R-:W-:Y:S03]  /*3760*/  IABS R54, R54 ;  /* 0x0000003600367213 */ /* 0x000fe60000000000 */
[----:B------:R2:W-:Y:S01]  /*3770*/  MUFU.TANH R106, R4 ;  /* 0x00000004006a7308 */ /* 0x0005e20000002400 */
[----:B------:R-:W-:Y:S01]  /*3780*/  IABS R55, R55 ;  /* 0x0000003700377213 */ /* 0x000fe20000000000 */
[----:B------:R-:W-:Y:S01]  /*3790*/  FMUL.FTZ R30, R53, UR13 ;  /* 0x0000000d351e7c20 */ /* 0x000fe20008410000 */
[C---:B------:R-:W-:Y:S01]  /*37a0*/  IADD3 R53, PT, PT, R46.reuse, 0xc0, RZ ;  /* 0x000000c02e357810 */ /* 0x040fe20007ffe0ff */
[----:B------:R-:W-:Y:S01]  /*37b0*/  FMUL.FTZ R146, R59, UR13 ;  /* 0x0000000d3b927c20 */ /* 0x000fe20008410000 */
[----:B------:R-:W-:Y:S01]  /*37c0*/  IADD3 R59, PT, PT, R46, 0x98, RZ ;  /* 0x000000982e3b7810 */ /* 0x000fe20007ffe0ff */
[----:B------:R-:W-:Y:S01]  /*37d0*/  FMUL.FTZ R112, R42, UR13 ;  /* 0x0000000d2a707c20 */ /* 0x000fe20008410000 */
[----:B------:R-:W-:Y:S03]  /*37e0*/  IABS R53, R53 ;  /* 0x0000003500357213 */ /* 0x000fe60000000000 */
[----:B------:R-:W-:Y:S01]  /*37f0*/  MUFU.TANH R51, R20 ;  /* 0x0000001400337308 */ /* 0x000fe20000002400 */
[----:B------:R-:W-:Y:S01]  /*3800*/  IABS R59, R59 ;  /* 0x0000003b003b7213 */ /* 0x000fe20000000000 */
[----:B-1----:R-:W-:Y:S01]  /*3810*/  FMUL.FTZ R19, R40, UR13 ;  /* 0x0000000d28137c20 */ /* 0x002fe20008410000 */
[----:B----4-:R-:W-:Y:S01]  /*3820*/  MOV R5, R55 ;  /* 0x0000003700057202 */ /* 0x010fe20000000f00 */
[----:B------:R-:W-:Y:S01]  /*3830*/  FFMA.FTZ R55, -R109, R109, 1 ;  /* 0x3f8000006d377423 */ /* 0x000fe2000001016d */
[----:B------:R-:W-:Y:S01]  /*3840*/  I2FP.F32.S32 R53, R53 ;  /* 0x0000003500357245 */ /* 0x000fe20000201400 */
[----:B------:R-:W-:Y:S01]  /*3850*/  FMUL.FTZ R18, R41, UR13 ;  /* 0x0000000d29127c20 */ /* 0x000fe20008410000 */
[----:B------:R-:W-:Y:S03]  /*3860*/  IABS R29, R47 ;  /* 0x0000002f001d7213 */ /* 0x000fe60000000000 */
[----:B------:R-:W1:Y:S01]  /*3870*/  MUFU.TANH R50, R21 ;  /* 0x0000001500327308 */ /* 0x000e620000002400 */
[----:B------:R-:W-:Y:S01]  /*3880*/  FMUL.FTZ R55, R55, UR13 ;  /* 0x0000000d37377c20 */ /* 0x000fe20008410000 */
[----:B--2---:R-:W-:Y:S01]  /*3890*/  I2FP.F32.S32 R4, R54 ;  /* 0x0000003600047245 */ /* 0x004fe20000201400 */
[----:B------:R-:W-:Y:S01]  /*38a0*/  FFMA.FTZ R54, -R136, R136, 1 ;  /* 0x3f80000088367423 */ /* 0x000fe20000010188 */
[----:B------:R-:W-:Y:S01]  /*38b0*/  FMUL.FTZ R16, R45, UR13 ;  /* 0x0000000d2d107c20 */ /* 0x000fe20008410000 */
[----:B------:R-:W-:Y:S01]  /*38c0*/  FMUL.FTZ R33, R48, UR13 ;  /* 0x0000000d30217c20 */ /* 0x000fe20008410000 */
[----:B------:R-:W-:Y:S01]  /*38d0*/  FMUL.FTZ R32, R49, UR13 ;  /* 0x0000000d31207c20 */ /* 0x000fe20008410000 */
[----:B------:R-:W-:Y:S03]  /*38e0*/  FMUL.FTZ R54, R54, UR13 ;  /* 0x0000000d36367c20 */ /* 0x000fe60008410000 */
[----:B------:R2:W4:Y:S01]  /*38f0*/  MUFU.TANH R47, R7 ;  /* 0x00000007002f7308 */ /* 0x0005220000002400 */
[----:B------:R-:W-:Y:S01]  /*3900*/  FMUL.FTZ R44, R52, UR13 ;  /* 0x0000000d342c7c20 */ /* 0x000fe20008410000 */
[----:B------:R-:W-:Y:S01]  /*3910*/  FMUL.FTZ R150, R58, UR13 ;  /* 0x0000000d3a967c20 */ /* 0x000fe20008410000 */
[----:B------:R-:W-:Y:S01]  /*3920*/  FMUL.FTZ R10, R56, UR13 ;  /* 0x0000000d380a7c20 */ /* 0x000fe20008410000 */
[----:B------:R1:W-:Y:S01]  /*3930*/  STL [R1+0x8], R54 ;  /* 0x0000083601007387 */ /* 0x0003e20000100800 */
[----:B------:R-:W-:Y:S01]  /*3940*/  FMUL.FTZ R105, R57, UR13 ;  /* 0x0000000d39697c20 */ /* 0x000fe20008410000 */
[----:B------:R-:W-:Y:S01]  /*3950*/  FMUL.FTZ R143, R60, UR13 ;  /* 0x0000000d3c8f7c20 */ /* 0x000fe20008410000 */
[----:B------:R-:W-:Y:S03]  /*3960*/  FMUL.FTZ R139, R61, UR13 ;  /* 0x0000000d3d8b7c20 */ /* 0x000fe60008410000 */
[----:B------:R-:W-:Y:S01]  /*3970*/  MUFU.TANH R42, R25 ;  /* 0x00000019002a7308 */ /* 0x000fe20000002400 */
[----:B------:R-:W-:Y:S01]  /*3980*/  STL [R1+0x4], R55 ;  /* 0x0000043701007387 */ /* 0x000fe20000100800 */
[----:B------:R-:W-:Y:S01]  /*3990*/  FMUL.FTZ R142, R62, UR13 ;  /* 0x0000000d3e8e7c20 */ /* 0x000fe20008410000 */
[----:B------:R-:W-:Y:S01]  /*39a0*/  FMUL.FTZ R144, R66, UR13 ;  /* 0x0000000d42907c20 */ /* 0x000fe20008410000 */
[----:B------:R-:W-:Y:S01]  /*39b0*/  FMUL.FTZ R140, R67, UR13 ;  /* 0x0000000d438c7c20 */ /* 0x000fe20008410000 */
[----:B------:R-:W-:Y:S01]  /*39c0*/  IADD3 R61, PT, PT, R46, 0x80, RZ ;  /* 0x000000802e3d7810 */ /* 0x000fe20007ffe0ff */
[----:B------:R-:W-:Y:S01]  /*39d0*/  FMUL.FTZ R145, R64, UR13 ;  /* 0x0000000d40917c20 */ /* 0x000fe20008410000 */
[C---:B------:R-:W-:Y:S03]  /*39e0*/  IADD3 R60, PT, PT, R46.reuse, 0x7f, RZ ;  /* 0x0000007f2e3c7810 */ /* 0x040fe60007ffe0ff */
[----:B------:R-:W-:Y:S01]  /*39f0*/  MUFU.TANH R39, R28 ;  /* 0x0000001c00277308 */ /* 0x000fe20000002400 */
[C---:B------:R-:W-:Y:S01]  /*3a00*/  IADD3 R67, PT, PT, R46.reuse, 0x88, RZ ;  /* 0x000000882e437810 */ /* 0x040fe20007ffe0ff */
[----:B------:R-:W-:Y:S01]  /*3a10*/  FMUL.FTZ R141, R65, UR13 ;  /* 0x0000000d418d7c20 */ /* 0x000fe20008410000 */
[----:B--2---:R-:W-:Y:S01]  /*3a20*/  MOV R7, R59 ;  /* 0x0000003b00077202 */ /* 0x004fe20000000f00 */
[C---:B------:R-:W-:Y:S01]  /*3a30*/  FFMA.FTZ R59, R53.reuse, -UR23, R111 ;  /* 0x80000017353b7c23 */ /* 0x040fe2000801006f */
[----:B------:R-:W-:Y:S01]  /*3a40*/  FFMA.FTZ R53, R53, -UR23, R14 ;  /* 0x8000001735357c23 */ /* 0x000fe2000801000e */
[C---:B------:R-:W-:Y:S01]  /*3a50*/  IADD3 R66, PT, PT, R46.reuse, 0x87, RZ ;  /* 0x000000872e427810 */ /* 0x040fe20007ffe0ff */
[----:B------:R-:W-:Y:S03]  /*3a60*/  FFMA.FTZ R222, -R31, R31, 1 ;  /* 0x3f8000001fde7423 */ /* 0x000fe6000001011f */
[----:B------:R-:W-:Y:S01]  /*3a70*/  MUFU.TANH R154, R34 ;  /* 0x00000022009a7308 */ /* 0x000fe20000002400 */
[C---:B------:R-:W-:Y:S01]  /*3a80*/  IADD3 R57, PT, PT, R46.reuse, 0xc8, RZ ;  /* 0x000000c82e397810 */ /* 0x040fe20007ffe0ff */
[----:B------:R-:W-:Y:S01]  /*3a90*/  FMUL.FTZ R104, R63, UR13 ;  /* 0x0000000d3f687c20 */ /* 0x000fe20008410000 */
[C---:B------:R-:W-:Y:S01]  /*3aa0*/  IADD3 R56, PT, PT, R46.reuse, 0xc7, RZ ;  /* 0x000000c72e387810 */ /* 0x040fe20007ffe0ff */
[----:B---3--:R-:W-:Y:S01]  /*3ab0*/  FFMA.FTZ R225, -R43, R43, 1 ;  /* 0x3f8000002be17423 */ /* 0x008fe2000001012b */
[----:B-1----:R-:W-:Y:S01]  /*3ac0*/  FFMA.FTZ R54, -R111, R111, 1 ;  /* 0x3f8000006f367423 */ /* 0x002fe2000001016f */
[----:B------:R-:W-:Y:S01]  /*3ad0*/  IADD3 R52, PT, PT, R46, 0xbf, RZ ;  /* 0x000000bf2e347810 */ /* 0x000fe20007ffe0ff */
[----:B------:R-:W-:Y:S03]  /*3ae0*/  FFMA.FTZ R226, -R27, R27, 1 ;  /* 0x3f8000001be27423 */ /* 0x000fe6000001011b */
[----:B------:R-:W1:Y:S01]  /*3af0*/  MUFU.TANH R15, R15 ;  /* 0x0000000f000f7308 */ /* 0x000e620000002400 */
[----:B------:R-:W-:Y:S01]  /*3b00*/  FMUL.FTZ R14, R54, UR13 ;  /* 0x0000000d360e7c20 */ /* 0x000fe20008410000 */
[----:B------:R-:W-:Y:S01]  /*3b10*/  IADD3 R41, PT, PT, R46, 0xb8, RZ ;  /* 0x000000b82e297810 */ /* 0x000fe20007ffe0ff */
[----:B------:R-:W-:Y:S01]  /*3b20*/  FFMA.FTZ R223, -R50, R50, 1 ;  /* 0x3f80000032df7423 */ /* 0x000fe20000010132 */
[C---:B------:R-:W-:Y:S01]  /*3b30*/  IADD3 R40, PT, PT, R46.reuse, 0xb7, RZ ;  /* 0x000000b72e287810 */ /* 0x040fe20007ffe0ff */
[----:B----4-:R-:W-:Y:S01]  /*3b40*/  FFMA.FTZ R207, -R47, R47, 1 ;  /* 0x3f8000002fcf7423 */ /* 0x010fe2000001012f */
[----:B------:R2:W-:Y:S01]  /*3b50*/  STL [R1], R14 ;  /* 0x0000000e01007387 */ /* 0x0005e20000100800 */
[C---:B------:R-:W-:Y:S03]  /*3b60*/  IADD3 R49, PT, PT, R46.reuse, 0x78, RZ ;  /* 0x000000782e317810 */ /* 0x040fe60007ffe0ff */
[----:B------:R-:W3:Y:S01]  /*3b70*/  MUFU.TANH R13, R13 ;  /* 0x0000000d000d7308 */ /* 0x000ee20000002400 */
[C---:B------:R-:W-:Y:S01]  /*3b80*/  IADD3 R48, PT, PT, R46.reuse, 0x77, RZ ;  /* 0x000000772e307810 */ /* 0x040fe20007ffe0ff */
[----:B------:R-:W-:Y:S01]  /*3b90*/  FFMA.FTZ R228, -R103, R103, 1 ;  /* 0x3f80000067e47423 */ /* 0x000fe20000010167 */
[----:B------:R-:W-:Y:S01]  /*3ba0*/  IADD3 R45, PT, PT, R46, 0x70, RZ ;  /* 0x000000702e2d7810 */ /* 0x000fe20007ffe0ff */
[----:B------:R-:W-:Y:S01]  /*3bb0*/  FFMA.FTZ R231, -R116, R116, 1 ;  /* 0x3f80000074e77423 */ /* 0x000fe20000010174 */
[C---:B------:R-:W-:Y:S01]  /*3bc0*/  IADD3 R153, PT, PT, R46.reuse, 0x6f, RZ ;  /* 0x0000006f2e997810 */ /* 0x040fe20007ffe0ff */
[----:B------:R-:W-:Y:S01]  /*3bd0*/  FFMA.FTZ R227, -R51, R51, 1 ;  /* 0x3f80000033e37423 */ /* 0x000fe20000010133 */
[C---:B------:R-:W-:Y:S03]  /*3be0*/  IADD3 R37, PT, PT, R46.reuse, 0xb0, RZ ;  /* 0x000000b02e257810 */ /* 0x040fe60007ffe0ff */
[----:B------:R-:W4:Y:S01]  /*3bf0*/  MUFU.TANH R159, R159 ;  /* 0x0000009f009f7308 */ /* 0x000f220000002400 */
[C---:B------:R-:W-:Y:S01]  /*3c00*/  IADD3 R62, PT, PT, R46.reuse, 0xaf, RZ ;  /* 0x000000af2e3e7810 */ /* 0x040fe20007ffe0ff */
[----:B-1----:R-:W-:Y:S01]  /*3c10*/  FFMA.FTZ R244, -R15, R15, 1 ;  /* 0x3f8000000ff47423 */ /* 0x002fe2000001010f */
[----:B------:R-:W-:Y:S01]  /*3c20*/  IADD3 R11, PT, PT, R46, 0xa8, RZ ;  /* 0x000000a82e0b7810 */ /* 0x000fe20007ffe0ff */
[----:B------:R-:W-:Y:S01]  /*3c30*/  FFMA.FTZ R221, -R42, R42, 1 ;  /* 0x3f8000002add7423 */ /* 0x000fe2000001012a */
[C---:B------:R-:W-:Y:S01]  /*3c40*/  IADD3 R107, PT, PT, R46.reuse, 0xa7, RZ ;  /* 0x000000a72e6b7810 */ /* 0x040fe20007ffe0ff */
[----:B------:R-:W-:Y:S01]  /*3c50*/  FFMA.FTZ R215, -R39, R39, 1 ;  /* 0x3f80000027d77423 */ /* 0x000fe20000010127 */
[C---:B------:R-:W-:Y:S03]  /*3c60*/  IADD3 R149, PT, PT, R46.reuse, 0x68, RZ ;  /* 0x000000682e957810 */ /* 0x040fe60007ffe0ff */
[----:B------:R-:W1:Y:S01]  /*3c70*/  MUFU.TANH R157, R157 ;  /* 0x0000009d009d7308 */ /* 0x000e620000002400 */
[C---:B------:R-:W-:Y:S01]  /*3c80*/  IADD3 R114, PT, PT, R46.reuse, 0x67, RZ ;  /* 0x000000672e727810 */ /* 0x040fe20007ffe0ff */
[----:B---3--:R-:W-:Y:S01]  /*3c90*/  FFMA.FTZ R245, -R13, R13, 1 ;  /* 0x3f8000000df57423 */ /* 0x008fe2000001010d */
[----:B------:R-:W-:Y:S01]  /*3ca0*/  IADD3 R25, PT, PT, R46, 0x60, RZ ;  /* 0x000000602e197810 */ /* 0x000fe20007ffe0ff */
[----:B------:R-:W-:Y:S01]  /*3cb0*/  FFMA.FTZ R213, -R38, R38, 1 ;  /* 0x3f80000026d57423 */ /* 0x000fe20000010126 */
[----:B------:R-:W-:Y:S01]  /*3cc0*/  IADD3 R24, PT, PT, R46, 0x5f, RZ ;  /* 0x0000005f2e187810 */ /* 0x000fe20007ffe0ff */
[----:B------:R-:W-:Y:S01]  /*3cd0*/  FFMA.FTZ R206, -R154, R154, 1 ;  /* 0x3f8000009ace7423 */ /* 0x000fe2000001019a */
[C---:B------:R-:W-:Y:S03]  /*3ce0*/  IADD3 R9, PT, PT, R46.reuse, 0xa0, RZ ;  /* 0x000000a02e097810 */ /* 0x040fe60007ffe0ff */
[----:B------:R-:W3:Y:S01]  /*3cf0*/  MUFU.TANH R151, R151 ;  /* 0x0000009700977308 */ /* 0x000ee20000002400 */
[C---:B------:R-:W-:Y:S01]  /*3d00*/  IADD3 R8, PT, PT, R46.reuse, 0x9f, RZ ;  /* 0x0000009f2e087810 */ /* 0x040fe20007ffe0ff */
[----:B----4-:R-:W-:Y:S01]  /*3d10*/  FFMA.FTZ R220, -R159, R159, 1 ;  /* 0x3f8000009fdc7423 */ /* 0x010fe2000001019f */
[C---:B------:R-:W-:Y:S01]  /*3d20*/  IADD3 R58, PT, PT, R46.reuse, 0x97, RZ ;  /* 0x000000972e3a7810 */ /* 0x040fe20007ffe0ff */
[----:B------:R-:W-:Y:S01]  /*3d30*/  FFMA.FTZ R190, -R113, R113, 1 ;  /* 0x3f80000071be7423 */ /* 0x000fe20000010171 */
[----:B------:R-:W-:Y:S01]  /*3d40*/  IADD3 R23, PT, PT, R46, 0x58, RZ ;  /* 0x000000582e177810 */ /* 0x000fe20007ffe0ff */
[----:B------:R-:W-:Y:S01]  /*3d50*/  FFMA.FTZ R184, -R106, R106, 1 ;  /* 0x3f8000006ab87423 */ /* 0x000fe2000001016a */
[C---:B------:R-:W-:Y:S03]  /*3d60*/  IADD3 R22, PT, PT, R46.reuse, 0x57, RZ ;  /* 0x000000572e167810 */ /* 0x040fe60007ffe0ff */
[----:B------:R-:W4:Y:S01]  /*3d70*/  MUFU.TANH R147, R147 ;  /* 0x0000009300937308 */ /* 0x000f220000002400 */
[C---:B------:R-:W-:Y:S01]  /*3d80*/  IADD3 R21, PT, PT, R46.reuse, 0x50, RZ ;  /* 0x000000502e157810 */ /* 0x040fe20007ffe0ff */
[----:B-1----:R-:W-:Y:S01]  /*3d90*/  FFMA.FTZ R214, -R157, R157, 1 ;  /* 0x3f8000009dd67423 */ /* 0x002fe2000001019d */
[----:B------:R-:W-:Y:S01]  /*3da0*/  IADD3 R20, PT, PT, R46, 0x4f, RZ ;  /* 0x0000004f2e147810 */ /* 0x000fe20007ffe0ff */
[----:B------:R-:W-:Y:S01]  /*3db0*/  FMUL.FTZ R244, R244, UR13 ;  /* 0x0000000df4f47c20 */ /* 0x000fe20008410000 */
[----:B------:R-:W-:Y:S01]  /*3dc0*/  IADD3 R46, PT, PT, R46, 0x47, RZ ;  /* 0x000000472e2e7810 */ /* 0x000fe20007ffe0ff */
[----:B------:R-:W-:Y:S01]  /*3dd0*/  FMUL.FTZ R245, R245, UR13 ;  /* 0x0000000df5f57c20 */ /* 0x000fe20008410000 */
[----:B------:R-:W-:Y:S03]  /*3de0*/  IABS R48, R48 ;  /* 0x0000003000307213 */ /* 0x000fe60000000000 */
[----:B------:R-:W1:Y:S01]  /*3df0*/  MUFU.TANH R36, R36 ;  /* 0x0000002400247308 */ /* 0x000e620000002400 */
[----:B------:R-:W-:Y:S01]  /*3e00*/  IABS R28, R46 ;  /* 0x0000002e001c7213 */ /* 0x000fe20000000000 */
[----:B---3--:R-:W-:Y:S01]  /*3e10*/  FFMA.FTZ R202, -R151, R151, 1 ;  /* 0x3f80000097ca7423 */ /* 0x008fe20000010197 */
[----:B------:R-:W-:Y:S01]  /*3e20*/  IABS R52, R52 ;  /* 0x0000003400347213 */ /* 0x000fe20000000000 */
[----:B------:R-:W-:Y:S01]  /*3e30*/  FMUL.FTZ R230, R230, UR13 ;  /* 0x0000000de6e67c20 */ /* 0x000fe20008410000 */
[----:B------:R-:W-:Y:S01]  /*3e40*/  IABS R57, R57 ;  /* 0x0000003900397213 */ /* 0x000fe20000000000 */
[----:B------:R-:W-:Y:S01]  /*3e50*/  FMUL.FTZ R228, R228, UR13 ;  /* 0x0000000de4e47c20 */ /* 0x000fe20008410000 */
[----:B------:R-:W-:Y:S03]  /*3e60*/  IABS R62, R62 ;  /* 0x0000003e003e7213 */ /* 0x000fe60000000000 */
[----:B------:R-:W3:Y:S01]  /*3e70*/  MUFU.TANH R46, R6 ;  /* 0x00000006002e7308 */ /* 0x000ee20000002400 */
[----:B------:R-:W-:Y:S01]  /*3e80*/  I2FP.F32.S32 R48, R48 ;  /* 0x0000003000307245 */ /* 0x000fe20000201400 */
[----:B----4-:R-:W-:Y:S01]  /*3e90*/  FFMA.FTZ R194, -R147, R147, 1 ;  /* 0x3f80000093c27423 */ /* 0x010fe20000010193 */
[----:B------:R-:W-:Y:S01]  /*3ea0*/  IABS R58, R58 ;  /* 0x0000003a003a7213 */ /* 0x000fe20000000000 */
[----:B------:R-:W-:Y:S01]  /*3eb0*/  FMUL.FTZ R231, R231, UR13 ;  /* 0x0000000de7e77c20 */ /* 0x000fe20008410000 */
[----:B------:R-:W-:Y:S01]  /*3ec0*/  I2FP.F32.S32 R52, R52 ;  /* 0x0000003400347245 */ /* 0x000fe20000201400 */
[----:B------:R-:W-:Y:S01]  /*3ed0*/  FMUL.FTZ R226, R226, UR13 ;  /* 0x0000000de2e27c20 */ /* 0x000fe20008410000 */
[----:B------:R-:W-:Y:S03]  /*3ee0*/  MOV R34, R62 ;  /* 0x0000003e00227202 */ /* 0x000fe60000000f00 */
[----:B------:R-:W4:Y:S01]  /*3ef0*/  MUFU.TANH R35, R35 ;  /* 0x0000002300237308 */ /* 0x000f220000002400 */
[----:B------:R-:W-:Y:S01]  /*3f00*/  I2FP.F32.S32 R57, R57 ;  /* 0x0000003900397245 */ /* 0x000fe20000201400 */
[C---:B------:R-:W-:Y:S01]  /*3f10*/  FFMA.FTZ R62, R48.reuse, -UR23, R26 ;  /* 0x80000017303e7c23 */ /* 0x040fe2000801001a */
[----:B------:R-:W-:Y:S01]  /*3f20*/  FFMA.FTZ R48, R48, -UR23, R31 ;  /* 0x8000001730307c23 */ /* 0x000fe2000801001f */
[----:B------:R-:W-:Y:S01]  /*3f30*/  IABS R49, R49 ;  /* 0x0000003100317213 */ /* 0x000fe20000000000 */
[----:B-1----:R-:W-:Y:S01]  /*3f40*/  FFMA.FTZ R195, -R36, R36, 1 ;  /* 0x3f80000024c37423 */ /* 0x002fe20000010124 */
[----:B------:R-:W-:Y:S01]  /*3f50*/  FFMA.FTZ R57, R57, -UR23, R138 ;  /* 0x8000001739397c23 */ /* 0x000fe2000801008a */
[----:B------:R-:W-:Y:S03]  /*3f60*/  IABS R40, R40 ;  /* 0x0000002800287213 */ /* 0x000fe60000000000 */
[----:B------:R-:W-:Y:S01]  /*3f70*/  MUFU.TANH R31, R44 ;  /* 0x0000002c001f7308 */ /* 0x000fe20000002400 */
[----:B------:R-:W-:Y:S01]  /*3f80*/  IABS R37, R37 ;  /* 0x0000002500257213 */ /* 0x000fe20000000000 */
[----:B---3--:R-:W-:Y:S01]  /*3f90*/  FFMA.FTZ R205, -R46, R46, 1 ;  /* 0x3f8000002ecd7423 */ /* 0x008fe2000001012e */
[----:B------:R-:W-:Y:S01]  /*3fa0*/  MOV R6, R58 ;  /* 0x0000003a00067202 */ /* 0x000fe20000000f00 */
[C---:B------:R-:W-:Y:S01]  /*3fb0*/  FFMA.FTZ R58, R52.reuse, -UR23, R101 ;  /* 0x80000017343a7c23 */ /* 0x040fe20008010065 */
[----:B------:R-:W-:Y:S01]  /*3fc0*/  FFMA.FTZ R52, R52, -UR23, R15 ;  /* 0x8000001734347c23 */ /* 0x000fe2000801000f */
[----:B------:R-:W-:Y:S01]  /*3fd0*/  IABS R153, R153 ;  /* 0x0000009900997213 */ /* 0x000fe20000000000 */
[----:B------:R-:W-:Y:S03]  /*3fe0*/  FMUL.FTZ R222, R222, UR13 ;  /* 0x0000000ddede7c20 */ /* 0x000fe60008410000 */
[----:B------:R-:W1:Y:S01]  /*3ff0*/  MUFU.TANH R19, R19 ;  /* 0x0000001300137308 */ /* 0x000e620000002400 */
[----:B------:R-:W-:Y:S01]  /*4000*/  IABS R149, R149 ;  /* 0x0000009500957213 */ /* 0x000fe20000000000 */
[----:B----4-:R-:W-:Y:S01]  /*4010*/  FFMA.FTZ R191, -R35, R35, 1 ;  /* 0x3f80000023bf7423 */ /* 0x010fe20000010123 */
[----:B------:R-:W-:Y:S01]  /*4020*/  IABS R41, R41 ;  /* 0x0000002900297213 */ /* 0x000fe20000000000 */
[----:B------:R-:W-:Y:S01]  /*4030*/  FMUL.FTZ R227, R227, UR13 ;  /* 0x0000000de3e37c20 */ /* 0x000fe20008410000 */
[----:B------:R-:W-:Y:S01]  /*4040*/  IABS R25, R25 ;  /* 0x0000001900197213 */ /* 0x000fe20000000000 */
[----:B------:R-:W-:Y:S01]  /*4050*/  FMUL.FTZ R223, R223, UR13 ;  /* 0x0000000ddfdf7c20 */ /* 0x000fe20008410000 */
[----:B------:R-:W-:Y:S03]  /*4060*/  IABS R24, R24 ;  /* 0x0000001800187213 */ /* 0x000fe60000000000 */
[----:B------:R-:W3:Y:S01]  /*4070*/  MUFU.TANH R18, R18 ;  /* 0x0000001200127308 */ /* 0x000ee20000002400 */
[----:B------:R-:W-:Y:S01]  /*4080*/  IABS R9, R9 ;  /* 0x0000000900097213 */ /* 0x000fe20000000000 */
[----:B------:R-:W-:Y:S01]  /*4090*/  FMUL.FTZ R220, R220, UR13 ;  /* 0x0000000ddcdc7c20 */ /* 0x000fe20008410000 */
[----:B------:R-:W-:Y:S01]  /*40a0*/  IABS R8, R8 ;  /* 0x0000000800087213 */ /* 0x000fe20000000000 */
[----:B------:R-:W-:Y:S01]  /*40b0*/  FMUL.FTZ R225, R225, UR13 ;  /* 0x0000000de1e17c20 */ /* 0x000fe20008410000 */
[----:B------:R-:W-:Y:S01]  /*40c0*/  IABS R23, R23 ;  /* 0x0000001700177213 */ /* 0x000fe20000000000 */
[----:B------:R-:W-:Y:S01]  /*40d0*/  FMUL.FTZ R221, R221, UR13 ;  /* 0x0000000ddddd7c20 */ /* 0x000fe20008410000 */
[----:B------:R-:W-:Y:S03]  /*40e0*/  IABS R22, R22 ;  /* 0x0000001600167213 */ /* 0x000fe60000000000 */
[----:B------:R-:W4:Y:S01]  /*40f0*/  MUFU.TANH R17, R17 ;  /* 0x0000001100117308 */ /* 0x000f220000002400 */
[----:B------:R-:W-:Y:S01]  /*4100*/  IABS R21, R21 ;  /* 0x0000001500157213 */ /* 0x000fe20000000000 */
[----:B-1----:R-:W-:Y:S01]  /*4110*/  FFMA.FTZ R193, -R19, R19, 1 ;  /* 0x3f80000013c17423 */ /* 0x002fe20000010113 */
[----:B------:R-:W-:Y:S01]  /*4120*/  IABS R20, R20 ;  /* 0x0000001400147213 */ /* 0x000fe20000000000 */
[----:B------:R-:W-:Y:S01]  /*4130*/  FMUL.FTZ R214, R214, UR13 ;  /* 0x0000000dd6d67c20 */ /* 0x000fe20008410000 */
[----:B------:R-:W-:Y:S01]  /*4140*/  I2FP.F32.S32 R49, R49 ;  /* 0x0000003100317245 */ /* 0x000fe20000201400 */
[----:B------:R-:W-:Y:S01]  /*4150*/  FMUL.FTZ R215, R215, UR13 ;  /* 0x0000000dd7d77c20 */ /* 0x000fe20008410000 */
[----:B------:R-:W-:Y:S03]  /*4160*/  IABS R67, R67 ;  /* 0x0000004300437213 */ /* 0x000fe60000000000 */
[----:B------:R-:W1:Y:S01]  /*4170*/  MUFU.TANH R16, R16 ;  /* 0x0000001000107308 */ /* 0x000e620000002400 */
[----:B------:R-:W-:Y:S01]  /*4180*/  IABS R66, R66 ;  /* 0x0000004200427213 */ /* 0x000fe20000000000 */
[C---:B------:R-:W-:Y:S01]  /*4190*/  FFMA.FTZ R63, R49.reuse, -UR23, R116 ;  /* 0x80000017313f7c23 */ /* 0x040fe20008010074 */
[----:B------:R-:W-:Y:S01]  /*41a0*/  I2FP.F32.S32 R40, R40 ;  /* 0x0000002800287245 */ /* 0x000fe20000201400 */
[----:B------:R-:W-:Y:S01]  /*41b0*/  FFMA.FTZ R49, R49, -UR23, R27 ;  /* 0x8000001731317c23 */ /* 0x000fe2000801001b */
[----:B------:R-:W-:Y:S01]  /*41c0*/  I2FP.F32.S32 R37, R37 ;  /* 0x0000002500257245 */ /* 0x000fe20000201400 */
[----:B---3--:R-:W-:Y:S01]  /*41d0*/  FFMA.FTZ R189, -R18, R18, 1 ;  /* 0x3f80000012bd7423 */ /* 0x008fe20000010112 */
[----:B------:R-:W-:Y:S03]  /*41e0*/  I2FP.F32.S32 R153, R153 ;  /* 0x0000009900997245 */ /* 0x000fe60000201400 */
[----:B------:R-:W3:Y:S01]  /*41f0*/  MUFU.TANH R33, R33 ;  /* 0x0000002100217308 */ /* 0x000ee20000002400 */
[----:B------:R-:W-:Y:S01]  /*4200*/  I2FP.F32.S32 R149, R149 ;  /* 0x0000009500957245 */ /* 0x000fe20000201400 */
[C---:B------:R-:W-:Y:S01]  /*4210*/  FFMA.FTZ R54, R40.reuse, -UR23, R13 ;  /* 0x8000001728367c23 */ /* 0x040fe2000801000d */
[----:B------:R-:W-:Y:S01]  /*4220*/  I2FP.F32.S32 R41, R41 ;  /* 0x0000002900297245 */ /* 0x000fe20000201400 */
[----:B------:R-:W-:Y:S01]  /*4230*/  FFMA.FTZ R43, R37, -UR23, R43 ;  /* 0x80000017252b7c23 */ /* 0x000fe2000801002b */
[----:B------:R-:W-:Y:S01]  /*4240*/  I2FP.F32.S32 R25, R25 ;  /* 0x0000001900197245 */ /* 0x000fe20000201400 */
[----:B------:R-:W-:Y:S01]  /*4250*/  FFMA.FTZ R50, R153, -UR23, R50 ;  /* 0x8000001799327c23 */ /* 0x000fe20008010032 */
[----:B------:R-:W-:Y:S03]  /*4260*/  I2FP.F32.S32 R24, R24 ;  /* 0x0000001800187245 */ /* 0x000fe60000201400 */
[----:B------:R-:W2:Y:S01]  /*4270*/  MUFU.TANH R32, R32 ;  /* 0x0000002000207308 */ /* 0x000ea20000002400 */
[----:B------:R-:W-:Y:S01]  /*4280*/  I2FP.F32.S32 R9, R9 ;  /* 0x0000000900097245 */ /* 0x000fe20000201400 */
[----:B------:R-:W-:Y:S01]  /*4290*/  FFMA.FTZ R40, R40, -UR23, R159 ;  /* 0x8000001728287c23 */ /* 0x000fe2000801009f */
[----:B------:R-:W-:Y:S01]  /*42a0*/  I2FP.F32.S32 R8, R8 ;  /* 0x0000000800087245 */ /* 0x000fe20000201400 */
[----:B------:R-:W-:Y:S01]  /*42b0*/  FFMA.FTZ R37, R37, -UR23, R157 ;  /* 0x8000001725257c23 */ /* 0x000fe2000801009d */
[----:B------:R-:W-:Y:S01]  /*42c0*/  I2FP.F32.S32 R7, R7 ;  /* 0x0000000700077245 */ /* 0x000fe20000201400 */
[----:B------:R-:W-:Y:S01]  /*42d0*/  FFMA.FTZ R44, R153, -UR23, R151 ;  /* 0x80000017992c7c23 */ /* 0x000fe20008010097 */
[----:B------:R-:W-:Y:S03]  /*42e0*/  I2FP.F32.S32 R6, R6 ;  /* 0x0000000600067245 */ /* 0x000fe60000201400 */
[----:B------:R-:W2:Y:S01]  /*42f0*/  MUFU.TANH R30, R30 ;  /* 0x0000001e001e7308 */ /* 0x000ea20000002400 */
[----:B------:R-:W-:Y:S01]  /*4300*/  I2FP.F32.S32 R23, R23 ;  /* 0x0000001700177245 */ /* 0x000fe20000201400 */
[C---:B------:R-:W-:Y:S01]  /*4310*/  FFMA.FTZ R47, R149.reuse, -UR23, R47 ;  /* 0x80000017952f7c23 */ /* 0x040fe2000801002f */
[----:B------:R-:W-:Y:S01]  /*4320*/  I2FP.F32.S32 R22, R22 ;  /* 0x0000001600167245 */ /* 0x000fe20000201400 */
[----:B------:R-:W-:Y:S01]  /*4330*/  FFMA.FTZ R27, R149, -UR23, R147 ;  /* 0x80000017951b7c23 */ /* 0x000fe20008010093 */
[----:B------:R-:W-:Y:S01]  /*4340*/  I2FP.F32.S32 R21, R21 ;  /* 0x0000001500157245 */ /* 0x000fe20000201400 */
[----:B----4-:R-:W-:Y:S01]  /*4350*/  FFMA.FTZ R164, -R17, R17, 1 ;  /* 0x3f80000011a47423 */ /* 0x010fe20000010111 */
[----:B------:R-:W-:Y:S03]  /*4360*/  I2FP.F32.S32 R20, R20 ;  /* 0x0000001400147245 */ /* 0x000fe60000201400 */
[----:B------:R-:W4:Y:S01]  /*4370*/  MUFU.TANH R15, R10 ;  /* 0x0000000a000f7308 */ /* 0x000f220000002400 */
[----:B------:R-:W-:Y:S01]  /*4380*/  I2FP.F32.S32 R5, R5 ;  /* 0x0000000500057245 */ /* 0x000fe20000201400 */
[----:B-1----:R-:W-:Y:S01]  /*4390*/  FFMA.FTZ R162, -R16, R16, 1 ;  /* 0x3f80000010a27423 */ /* 0x002fe20000010110 */
[----:B------:R-:W-:Y:S01]  /*43a0*/  IABS R61, R61 ;  /* 0x0000003d003d7213 */ /* 0x000fe20000000000 */
[----:B---3--:R-:W-:Y:S01]  /*43b0*/  FFMA.FTZ R159, -R33, R33, 1 ;  /* 0x3f800000219f7423 */ /* 0x008fe20000010121 */
[----:B------:R-:W-:Y:S01]  /*43c0*/  IABS R60, R60 ;  /* 0x0000003c003c7213 */ /* 0x000fe20000000000 */
[----:B--2---:R-:W-:Y:S01]  /*43d0*/  FFMA.FTZ R157, -R32, R32, 1 ;  /* 0x3f800000209d7423 */ /* 0x004fe20000010120 */
[----:B------:R-:W-:Y:S03]  /*43e0*/  IABS R45, R45 ;  /* 0x0000002d002d7213 */ /* 0x000fe60000000000 */
[----:B------:R-:W1:Y:S01]  /*43f0*/  MUFU.TANH R14, R105 ;  /* 0x00000069000e7308 */ /* 0x000e620000002400 */
[----:B------:R-:W-:Y:S01]  /*4400*/  IABS R11, R11 ;  /* 0x0000000b000b7213 */ /* 0x000fe20000000000 */
[----:B------:R-:W-:Y:S01]  /*4410*/  FFMA.FTZ R153, -R31, R31, 1 ;  /* 0x3f8000001f997423 */ /* 0x000fe2000001011f */
[----:B------:R-:W-:Y:S01]  /*4420*/  I2FP.F32.S32 R67, R67 ;  /* 0x0000004300437245 */ /* 0x000fe20000201400 */
[----:B------:R-:W-:Y:S01]  /*4430*/  FFMA.FTZ R149, -R30, R30, 1 ;  /* 0x3f8000001e957423 */ /* 0x000fe2000001011e */
[----:B------:R-:W-:Y:S01]  /*4440*/  I2FP.F32.S32 R66, R66 ;  /* 0x0000004200427245 */ /* 0x000fe20000201400 */
[----:B------:R-:W-:Y:S01]  /*4450*/  FFMA.FTZ R36, R25, -UR23, R36 ;  /* 0x8000001719247c23 */ /* 0x000fe20008010024 */
[----:B------:R-:W-:Y:S03]  /*4460*/  I2FP.F32.S32 R29, R29 ;  /* 0x0000001d001d7245 */ /* 0x000fe60000201400 */
[----:B------:R-:W2:Y:S01]  /*4470*/  MUFU.TANH R12, R12 ;  /* 0x0000000c000c7308 */ /* 0x000ea20000002400 */
[----:B------:R-:W-:Y:S01]  /*4480*/  I2FP.F32.S32 R28, R28 ;  /* 0x0000001c001c7245 */ /* 0x000fe20000201400 */
[----:B----4-:R-:W-:Y:S01]  /*4490*/  FFMA.FTZ R151, -R15, R15, 1 ;  /* 0x3f8000000f977423 */ /* 0x010fe2000001010f */
[----:B------:R-:W-:Y:S01]  /*44a0*/  IABS R56, R56 ;  /* 0x0000003800387213 */ /* 0x000fe20000000000 */
[----:B------:R-:W-:Y:S01]  /*44b0*/  FFMA.FTZ R35, R24, -UR23, R35 ;  /* 0x8000001718237c23 */ /* 0x000fe20008010023 */
[----:B------:R-:W-:Y:S01]  /*44c0*/  IABS R107, R107 ;  /* 0x0000006b006b7213 */ /* 0x000fe20000000000 */
[----:B------:R-:W-:Y:S01]  /*44d0*/  FFMA.FTZ R19, R9, -UR23, R19 ;  /* 0x8000001709137c23 */ /* 0x000fe20008010013 */
[----:B------:R-:W-:Y:S03]  /*44e0*/  IABS R114, R114 ;  /* 0x0000007200727213 */ /* 0x000fe60000000000 */
[----:B------:R-:W3:Y:S01]  /*44f0*/  MUFU.TANH R163, R163 ;  /* 0x000000a300a37308 */ /* 0x000ee20000002400 */
[----:B------:R-:W-:Y:S01]  /*4500*/  I2FP.F32.S32 R61, R61 ;  /* 0x0000003d003d7245 */ /* 0x000fe20000201400 */
[----:B-1----:R-:W-:Y:S01]  /*4510*/  FFMA.FTZ R147, -R14, R14, 1 ;  /* 0x3f8000000e937423 */ /* 0x002fe2000001010e */
[----:B------:R-:W-:Y:S01]  /*4520*/  I2FP.F32.S32 R60, R60 ;  /* 0x0000003c003c7245 */ /* 0x000fe20000201400 */
[----:B------:R-:W-:Y:S01]  /*4530*/  FFMA.FTZ R18, R8, -UR23, R18 ;  /* 0x8000001708127c23 */ /* 0x000fe20008010012 */
[----:B------:R-:W-:Y:S01]  /*4540*/  I2FP.F32.S32 R45, R45 ;  /* 0x0000002d002d7245 */ /* 0x000fe20000201400 */
[----:B------:R-:W-:Y:S01]  /*4550*/  FFMA.FTZ R17, R7, -UR23, R17 ;  /* 0x8000001707117c23 */ /* 0x000fe20008010011 */
[----:B------:R-:W-:Y:S03]  /*4560*/  I2FP.F32.S32 R34, R34 ;  /* 0x0000002200227245 */ /* 0x000fe60000201400 */
[----:B------:R-:W1:Y:S01]  /*4570*/  MUFU.TANH R161, R161 ;  /* 0x000000a100a17308 */ /* 0x000e620000002400 */
[----:B------:R-:W-:Y:S01]  /*4580*/  I2FP.F32.S32 R11, R11 ;  /* 0x0000000b000b7245 */ /* 0x000fe20000201400 */
[----:B--2---:R-:W-:Y:S01]  /*4590*/  FFMA.FTZ R247, -R12, R12, 1 ;  /* 0x3f8000000cf77423 */ /* 0x004fe2000001010c */
[----:B------:R-:W-:Y:S01]  /*45a0*/  FFMA.FTZ R55, R41, -UR23, R12 ;  /* 0x8000001729377c23 */ /* 0x000fe2000801000c */
[----:B------:R-:W-:Y:S01]  /*45b0*/  FFMA.FTZ R16, R6, -UR23, R16 ;  /* 0x8000001706107c23 */ /* 0x000fe20008010010 */
[----:B------:R-:W-:Y:S01]  /*45c0*/  FFMA.FTZ R33, R23, -UR23, R33 ;  /* 0x8000001717217c23 */ /* 0x000fe20008010021 */
[----:B------:R-:W-:Y:S01]  /*45d0*/  FFMA.FTZ R32, R22, -UR23, R32 ;  /* 0x8000001716207c23 */ /* 0x000fe20008010020 */
[----:B------:R-:W-:Y:S03]  /*45e0*/  FFMA.FTZ R31, R21, -UR23, R31 ;  /* 0x80000017151f7c23 */ /* 0x000fe6000801001f */
[----:B------:R-:W2:Y:S01]  /*45f0*/  MUFU.TANH R158, R158 ;  /* 0x0000009e009e7308 */ /* 0x000ea20000002400 */
[----:B------:R-:W-:Y:S01]  /*4600*/  FFMA.FTZ R30, R20, -UR23, R30 ;  /* 0x80000017141e7c23 */ /* 0x000fe2000801001e */
[----:B------:R-:W-:Y:S01]  /*4610*/  FFMA.FTZ R15, R5, -UR23, R15 ;  /* 0x80000017050f7c23 */ /* 0x000fe2000801000f */
[----:B------:R-:W-:Y:S01]  /*4620*/  FFMA.FTZ R14, R4, -UR23, R14 ;  /* 0x80000017040e7c23 */ /* 0x000fe2000801000e */
[----:B------:R-:W-:Y:S01]  /*4630*/  I2FP.F32.S32 R56, R56 ;  /* 0x0000003800387245 */ /* 0x000fe20000201400 */
[----:B---3--:R-:W-:Y:S01]  /*4640*/  FFMA.FTZ R9, R9, -UR23, R163 ;  /* 0x8000001709097c23 */ /* 0x008fe200080100a3 */
[----:B------:R-:W-:Y:S01]  /*4650*/  I2FP.F32.S32 R107, R107 ;  /* 0x0000006b006b7245 */ /* 0x000fe20000201400 */
[----:B------:R-:W-:Y:S03]  /*4660*/  FFMA.FTZ R163, -R163, R163, 1 ;  /* 0x3f800000a3a37423 */ /* 0x000fe600000101a3 */
[----:B------:R-:W3:Y:S01]  /*4670*/  MUFU.TANH R156, R156 ;  /* 0x0000009c009c7308 */ /* 0x000ee20000002400 */
[----:B------:R-:W-:Y:S01]  /*4680*/  I2FP.F32.S32 R114, R114 ;  /* 0x0000007200727245 */ /* 0x000fe20000201400 */
[----:B-1----:R-:W-:Y:S01]  /*4690*/  FFMA.FTZ R8, R8, -UR23, R161 ;  /* 0x8000001708087c23 */ /* 0x002fe200080100a1 */
[----:B------:R-:W-:Y:S01]  /*46a0*/  FFMA.FTZ R161, -R161, R161, 1 ;  /* 0x3f800000a1a17423 */ /* 0x000fe200000101a1 */
[----:B------:R-:W-:Y:S01]  /*46b0*/  FFMA.FTZ R136, R61, -UR23, R136 ;  /* 0x800000173d887c23 */ /* 0x000fe20008010088 */
[----:B------:R-:W-:Y:S01]  /*46c0*/  FFMA.FTZ R115, R60, -UR23, R137 ;  /* 0x800000173c737c23 */ /* 0x000fe20008010089 */
[----:B------:R-:W-:Y:S01]  /*46d0*/  FFMA.FTZ R51, R45, -UR23, R51 ;  /* 0x800000172d337c23 */ /* 0x000fe20008010033 */
[----:B------:R-:W-:Y:S03]  /*46e0*/  FFMA.FTZ R42, R34, -UR23, R42 ;  /* 0x80000017222a7c23 */ /* 0x000fe6000801002a */
[----:B------:R-:W1:Y:S01]  /*46f0*/  MUFU.TANH R152, R152 ;  /* 0x0000009800987308 */ /* 0x000e620000002400 */
[----:B------:R-:W-:Y:S01]  /*4700*/  FFMA.FTZ R39, R11, -UR23, R39 ;  /* 0x800000170b277c23 */ /* 0x000fe20008010027 */
[----:B--2---:R-:W-:Y:S01]  /*4710*/  FFMA.FTZ R25, R25, -UR23, R158 ;  /* 0x8000001719197c23 */ /* 0x004fe2000801009e */
[----:B------:R-:W-:Y:S01]  /*4720*/  FFMA.FTZ R158, -R158, R158, 1 ;  /* 0x3f8000009e9e7423 */ /* 0x000fe2000001019e */
[----:B------:R-:W-:Y:S01]  /*4730*/  FFMA.FTZ R65, R67, -UR23, R109 ;  /* 0x8000001743417c23 */ /* 0x000fe2000801006d */
[----:B------:R-:W-:Y:S01]  /*4740*/  FFMA.FTZ R64, R66, -UR23, R108 ;  /* 0x8000001742407c23 */ /* 0x000fe2000801006c */
[----:B------:R-:W-:Y:S01]  /*4750*/  FFMA.FTZ R56, R56, -UR23, R110 ;  /* 0x8000001738387c23 */ /* 0x000fe2000801006e */
[----:B------:R-:W-:Y:S03]  /*4760*/  FFMA.FTZ R61, R61, -UR23, R102 ;  /* 0x800000173d3d7c23 */ /* 0x000fe60008010066 */
[----:B------:R-:W2:Y:S01]  /*4770*/  MUFU.TANH R148, R148 ;  /* 0x0000009400947308 */ /* 0x000ea20000002400 */
[----:B------:R-:W-:Y:S01]  /*4780*/  FFMA.FTZ R60, R60, -UR23, R103 ;  /* 0x800000173c3c7c23 */ /* 0x000fe20008010067 */
[----:B---3--:R-:W-:Y:S01]  /*4790*/  FFMA.FTZ R24, R24, -UR23, R156 ;  /* 0x8000001718187c23 */ /* 0x008fe2000801009c */
[----:B------:R-:W-:Y:S01]  /*47a0*/  FFMA.FTZ R156, -R156, R156, 1 ;  /* 0x3f8000009c9c7423 */ /* 0x000fe2000001019c */
[----:B------:R-:W-:Y:S01]  /*47b0*/  FMUL.FTZ R247, R247, UR13 ;  /* 0x0000000df7f77c20 */ /* 0x000fe20008410000 */
[----:B------:R-:W-:Y:S01]  /*47c0*/  FFMA.FTZ R38, R107, -UR23, R38 ;  /* 0x800000176b267c23 */ /* 0x000fe20008010026 */
[----:B------:R-:W-:Y:S01]  /*47d0*/  FFMA.FTZ R45, R45, -UR23, R154 ;  /* 0x800000172d2d7c23 */ /* 0x000fe2000801009a */
[----:B------:R-:W-:Y:S03]  /*47e0*/  FFMA.FTZ R46, R114, -UR23, R46 ;  /* 0x80000017722e7c23 */ /* 0x000fe6000801002e */
[----:B------:R-:W3:Y:S01]  /*47f0*/  MUFU.TANH R150, R150 ;  /* 0x0000009600967308 */ /* 0x000ee20000002400 */
[----:B------:R-:W-:Y:S01]  /*4800*/  FMUL.FTZ R213, R213, UR13 ;  /* 0x0000000dd5d57c20 */ /* 0x000fe20008410000 */
[----:B-1----:R-:W-:Y:S01]  /*4810*/  FFMA.FTZ R23, R23, -UR23, R152 ;  /* 0x8000001717177c23 */ /* 0x002fe20008010098 */
[----:B------:R-:W-:Y:S01]  /*4820*/  FFMA.FTZ R152, -R152, R152, 1 ;  /* 0x3f80000098987423 */ /* 0x000fe20000010198 */
[----:B------:R-:W-:Y:S01]  /*4830*/  FFMA.FTZ R26, R114, -UR23, R113 ;  /* 0x80000017721a7c23 */ /* 0x000fe20008010071 */
[----:B------:R-:W-:Y:S01]  /*4840*/  FMUL.FTZ R206, R206, UR13 ;  /* 0x0000000dcece7c20 */ /* 0x000fe20008410000 */
[----:B------:R-:W-:Y:S01]  /*4850*/  FMUL.FTZ R202, R202, UR13 ;  /* 0x0000000dcaca7c20 */ /* 0x000fe20008410000 */
[----:B------:R-:W-:Y:S03]  /*4860*/  FMUL.FTZ R207, R207, UR13 ;  /* 0x0000000dcfcf7c20 */ /* 0x000fe60008410000 */
[----:B------:R-:W1:Y:S01]  /*4870*/  MUFU.TANH R146, R146 ;  /* 0x0000009200927308 */ /* 0x000e620000002400 */
[----:B------:R-:W-:Y:S01]  /*4880*/  FMUL.FTZ R205, R205, UR13 ;  /* 0x0000000dcdcd7c20 */ /* 0x000fe20008410000 */
[----:B--2---:R-:W-:Y:S01]  /*4890*/  FFMA.FTZ R22, R22, -UR23, R148 ;  /* 0x8000001716167c23 */ /* 0x004fe20008010094 */
[----:B------:R-:W-:Y:S01]  /*48a0*/  FFMA.FTZ R148, -R148, R148, 1 ;  /* 0x3f80000094947423 */ /* 0x000fe20000010194 */
[----:B------:R-:W-:Y:S01]  /*48b0*/  FFMA.FTZ R10, R107, -UR23, R106 ;  /* 0x800000176b0a7c23 */ /* 0x000fe2000801006a */
[----:B------:R-:W-:Y:S01]  /*48c0*/  FMUL.FTZ R194, R194, UR13 ;  /* 0x0000000dc2c27c20 */ /* 0x000fe20008410000 */
[----:B------:R-:W-:Y:S01]  /*48d0*/  FMUL.FTZ R190, R190, UR13 ;  /* 0x0000000dbebe7c20 */ /* 0x000fe20008410000 */
[----:B------:R-:W-:Y:S03]  /*48e0*/  FMUL.FTZ R195, R195, UR13 ;  /* 0x0000000dc3c37c20 */ /* 0x000fe60008410000 */
[----:B------:R-:W2:Y:S01]  /*48f0*/  MUFU.TANH R143, R143 ;  /* 0x0000008f008f7308 */ /* 0x000ea20000002400 */
[----:B------:R-:W-:Y:S01]  /*4900*/  FMUL.FTZ R191, R191, UR13 ;  /* 0x0000000dbfbf7c20 */ /* 0x000fe20008410000 */
[----:B---3--:R-:W-:Y:S01]  /*4910*/  FFMA.FTZ R7, R7, -UR23, R150 ;  /* 0x8000001707077c23 */ /* 0x008fe20008010096 */
[----:B------:R-:W-:Y:S01]  /*4920*/  FFMA.FTZ R150, -R150, R150, 1 ;  /* 0x3f80000096967423 */ /* 0x000fe20000010196 */
[----:B------:R-:W-:Y:S01]  /*4930*/  FMUL.FTZ R184, R184, UR13 ;  /* 0x0000000db8b87c20 */ /* 0x000fe20008410000 */
[----:B------:R-:W-:Y:S01]  /*4940*/  FMUL.FTZ R193, R193, UR13 ;  /* 0x0000000dc1c17c20 */ /* 0x000fe20008410000 */
[----:B------:R-:W-:Y:S01]  /*4950*/  FMUL.FTZ R189, R189, UR13 ;  /* 0x0000000dbdbd7c20 */ /* 0x000fe20008410000 */
[----:B------:R-:W-:Y:S03]  /*4960*/  FMUL.FTZ R163, R163, UR13 ;  /* 0x0000000da3a37c20 */ /* 0x000fe60008410000 */
[----:B------:R-:W3:Y:S01]  /*4970*/  MUFU.TANH R139, R139 ;  /* 0x0000008b008b7308 */ /* 0x000ee20000002400 */
[----:B------:R-:W-:Y:S01]  /*4980*/  FMUL.FTZ R161, R161, UR13 ;  /* 0x0000000da1a17c20 */ /* 0x000fe20008410000 */
[----:B-1----:R-:W-:Y:S01]  /*4990*/  FFMA.FTZ R6, R6, -UR23, R146 ;  /* 0x8000001706067c23 */ /* 0x002fe20008010092 */
[----:B------:R-:W-:Y:S01]  /*49a0*/  FFMA.FTZ R146, -R146, R146, 1 ;  /* 0x3f80000092927423 */ /* 0x000fe20000010192 */
[----:B------:R-:W-:Y:S01]  /*49b0*/  FMUL.FTZ R164, R164, UR13 ;  /* 0x0000000da4a47c20 */ /* 0x000fe20008410000 */
[----:B------:R-:W-:Y:S01]  /*49c0*/  FMUL.FTZ R162, R162, UR13 ;  /* 0x0000000da2a27c20 */ /* 0x000fe20008410000 */
[----:B------:R-:W-:Y:S01]  /*49d0*/  FMUL.FTZ R158, R158, UR13 ;  /* 0x0000000d9e9e7c20 */ /* 0x000fe20008410000 */
[----:B------:R-:W-:Y:S03]  /*49e0*/  FMUL.FTZ R156, R156, UR13 ;  /* 0x0000000d9c9c7c20 */ /* 0x000fe60008410000 */
[----:B------:R-:W1:Y:S01]  /*49f0*/  MUFU.TANH R142, R142 ;  /* 0x0000008e008e7308 */ /* 0x000e620000002400 */
[----:B------:R-:W-:Y:S01]  /*4a00*/  FMUL.FTZ R159, R159, UR13 ;  /* 0x0000000d9f9f7c20 */ /* 0x000fe20008410000 */
[----:B--2---:R-:W-:Y:S01]  /*4a10*/  FFMA.FTZ R13, R67, -UR23, R143 ;  /* 0x80000017430d7c23 */ /* 0x004fe2000801008f */
[----:B------:R-:W-:Y:S01]  /*4a20*/  FFMA.FTZ R143, -R143, R143, 1 ;  /* 0x3f8000008f8f7423 */ /* 0x000fe2000001018f */
[----:B------:R-:W-:Y:S01]  /*4a30*/  FMUL.FTZ R157, R157, UR13 ;  /* 0x0000000d9d9d7c20 */ /* 0x000fe20008410000 */
        /* <DEDUP_REMOVED lines=15> */
[----:B------:R-:W-:Y:S03]  /*4b30*/  FMUL.FTZ R139, R139, UR13 ;  /* 0x0000000d8b8b7c20 */ /* 0x000fe60008410000 */
[----:B------:R-:W-:Y:S03]  /*4b40*/  FMUL.FTZ R142, R142, UR13 ;  /* 0x0000000d8e8e7c20 */ /* 0x000fe60008410000 */
[----:B------:R-:W1:Y:S01]  /*4b50*/  MUFU.TANH R140, R140 ;  /* 0x0000008c008c7308 */ /* 0x000e620000002400 */
[----:B--2---:R-:W-:Y:S01]  /*4b60*/  FFMA.FTZ R4, R4, -UR23, R138 ;  /* 0x8000001704047c23 */ /* 0x004fe2000801008a */
[----:B------:R-:W-:Y:S04]  /*4b70*/  FFMA.FTZ R138, -R138, R138, 1 ;  /* 0x3f8000008a8a7423 */ /* 0x000fe8000001018a */
[----:B------:R-:W-:Y:S04]  /*4b80*/  FMUL.FTZ R138, R138, UR13 ;  /* 0x0000000d8a8a7c20 */ /* 0x000fe80008410000 */
[----:B------:R-:W2:Y:S01]  /*4b90*/  MUFU.TANH R145, R145 ;  /* 0x0000009100917308 */ /* 0x000ea20000002400 */
[----:B---3--:R-:W-:Y:S01]  /*4ba0*/  FFMA.FTZ R21, R21, -UR23, R144 ;  /* 0x8000001715157c23 */ /* 0x008fe20008010090 */
[----:B------:R-:W-:Y:S04]  /*4bb0*/  FFMA.FTZ R144, -R144, R144, 1 ;  /* 0x3f80000090907423 */ /* 0x000fe80000010190 */
[----:B------:R-:W-:Y:S04]  /*4bc0*/  FMUL.FTZ R144, R144, UR13 ;  /* 0x0000000d90907c20 */ /* 0x000fe80008410000 */
[----:B------:R-:W3:Y:S01]  /*4bd0*/  MUFU.TANH R141, R141 ;  /* 0x0000008d008d7308 */ /* 0x000ee20000002400 */
[----:B-1----:R-:W-:Y:S01]  /*4be0*/  FFMA.FTZ R20, R20, -UR23, R140 ;  /* 0x8000001714147c23 */ /* 0x002fe2000801008c */
[----:B------:R-:W-:Y:S04]  /*4bf0*/  FFMA.FTZ R140, -R140, R140, 1 ;  /* 0x3f8000008c8c7423 */ /* 0x000fe8000001018c */
[----:B------:R-:W-:Y:S04]  /*4c00*/  FMUL.FTZ R140, R140, UR13 ;  /* 0x0000000d8c8c7c20 */ /* 0x000fe80008410000 */
        /* <DEDUP_REMOVED lines=9> */
[----:B-1----:R-:W-:Y:S01]  /*4ca0*/  FFMA.FTZ R224, -R160, R160, 1 ;  /* 0x3f800000a0e07423 */ /* 0x002fe200000101a0 */
[----:B------:R-:W-:Y:S03]  /*4cb0*/  FFMA.FTZ R41, R41, -UR23, R160 ;  /* 0x8000001729297c23 */ /* 0x000fe600080100a0 */
[----:B------:R-:W-:Y:S01]  /*4cc0*/  FMUL.FTZ R224, R224, UR13 ;  /* 0x0000000de0e07c20 */ /* 0x000fe20008410000 */
[----:B--2---:R-:W-:Y:S01]  /*4cd0*/  FFMA.FTZ R212, -R155, R155, 1 ;  /* 0x3f8000009bd47423 */ /* 0x004fe2000001019b */
[----:B------:R-:W-:Y:S03]  /*4ce0*/  FFMA.FTZ R34, R34, -UR23, R155 ;  /* 0x8000001722227c23 */ /* 0x000fe6000801009b */
[----:B------:R-:W-:Y:S01]  /*4cf0*/  FMUL.FTZ R212, R212, UR13 ;  /* 0x0000000dd4d47c20 */ /* 0x000fe20008410000 */
[----:B---3--:R-:W-:Y:S01]  /*4d00*/  FFMA.FTZ R192, -R112, R112, 1 ;  /* 0x3f80000070c07423 */ /* 0x008fe20000010170 */
[----:B------:R-:W-:Y:S03]  /*4d10*/  FFMA.FTZ R11, R11, -UR23, R112 ;  /* 0x800000170b0b7c23 */ /* 0x000fe60008010070 */
[----:B------:R-:W-:Y:S01]  /*4d20*/  FMUL.FTZ R192, R192, UR13 ;  /* 0x0000000dc0c07c20 */ /* 0x000fe20008410000 */
[----:B------:R-:W-:Y:S06]  /*4d30*/  BRA.U !UP0, `(.L_x_1554) ;  /* 0x0000000108347547 */ /* 0x000fec000b800000 */
[----:B------:R-:W-:Y:S02]  /*4d40*/  USHF.L.U32 UR30, UR40, 0x7, URZ ;  /* 0x00000007281e7899 */ /* 0x000fe400080006ff */
[----:B------:R-:W-:Y:S02]  /*4d50*/  UIADD3 UR44, UPT, UPT, UR44, 0x80, URZ ;  /* 0x000000802c2c7890 */ /* 0x000fe4000fffe0ff */
[----:B------:R-:W-:Y:S02]  /*4d60*/  UIADD3 UR15, UPT, UPT, UR30, UR38, URZ ;  /* 0x000000261e0f7290 */ /* 0x000fe4000fffe0ff */
[----:B------:R-:W-:Y:S02]  /*4d70*/  UIADD3 UR30, UPT, UPT, UR30, 0x80, URZ ;  /* 0x000000801e1e7890 */ /* 0x000fe4000fffe0ff */
[----:B------:R-:W-:Y:S04]  /*4d80*/  UIADD3 UR15, UPT, UPT, UR15, 0x80, URZ ;  /* 0x000000800f0f7890 */ /* 0x000fe8000fffe0ff */
[----:B------:R-:W-:Y:S01]  /*4d90*/  UIADD3 UR15, UPT, UPT, UR15, UR11, -UR36 ;  /* 0x0000000b0f0f7290 */ /* 0x000fe2000fffe824 */
[----:B------:R-:W-:Y:S03]  /*4da0*/  IMAD.U32 R66, RZ, RZ, UR30 ;  /* 0x0000001eff427e24 */ /* 0x000fe6000f8e00ff */
[----:B------:R-:W-:Y:S02]  /*4db0*/  UIADD3 UR15, UPT, UPT, UR15, -0x80, URZ ;  /* 0xffffff800f0f7890 */ /* 0x000fe4000fffe0ff */
[----:B------:R-:W-:Y:S02]  /*4dc0*/  ISETP.LT.AND P0, PT, R66, UR36, PT ;  /* 0x0000002442007c0c */ /* 0x000fe4000bf01270 */
[----:B------:R-:W-:Y:S06]  /*4dd0*/  UISETP.GE.AND UP0, UPT, UR44, UR15, UPT ;  /* 0x0000000f2c00728c */ /* 0x000fec000bf06270 */
[----:B------:R-:W-:Y:S11]  /*4de0*/  PLOP3.LUT P1, PT, PT, PT, UP0, 0x80, 0x8 ;  /* 0x000000000008781c */ /* 0x000ff60003f2f008 */
[----:B------:R-:W-:Y:S02]  /*4df0*/  @!UPT UIADD3 URZ, UPT, UPT, URZ, URZ, URZ ;  /* 0x000000fffffff290 */ /* 0x000fe4000fffe0ff */
[----:B------:R-:W-:Y:S05]  /*4e00*/  @!P1 BRA P0, `(.L_x_1555) ;  /* 0x0000001000989947 */ /* 0x000fea0000000000 */
.L_x_1554:
[----:B------:R-:W1:Y:S01]  /*4e10*/  S2R R102, SR_TID.X ;  /* 0x0000000000667919 */ /* 0x000e620000002100 */
[----:B------:R-:W-:Y:S01]  /*4e20*/  UIADD3 UR30, UPT, UPT, UR36, -UR11, -UR38 ;  /* 0x8000000b241e7290 */ /* 0x000fe2000fffe826 */
[----:B------:R-:W-:Y:S01]  /*4e30*/  IMAD.U32 R101, RZ, RZ, UR40 ;  /* 0x00000028ff657e24 */ /* 0x000fe2000f8e00ff */
[----:B------:R-:W-:Y:S01]  /*4e40*/  UIADD3 UR15, UPT, UPT, UR36, UR10, -UR38 ;  /* 0x0000000a240f7290 */ /* 0x000fe2000fffe826 */
[----:B------:R-:W-:Y:S02]  /*4e50*/  IMAD.MOV.U32 R104, RZ, RZ, 0x9 ;  /* 0x00000009ff687424 */ /* 0x000fe400078e00ff */
[----:B------:R-:W-:Y:S02]  /*4e60*/  IMAD.MOV.U32 R137, RZ, RZ, 0x1 ;  /* 0x00000001ff897424 */ /* 0x000fe400078e00ff */
[C---:B------:R-:W-:Y:S02]  /*4e70*/  VIADD R154, R100.reuse, UR30 ;  /* 0x0000001e649a7c36 */ /* 0x040fe40008000000 */
[----:B------:R-:W-:Y:S02]  /*4e80*/  VIADD R103, R100, UR15 ;  /* 0x0000000f64677c36 */ /* 0x000fe40008000000 */
[----:B------:R-:W-:Y:S01]  /*4e90*/  IMAD.MOV.U32 R67, RZ, RZ, 0x41 ;  /* 0x00000041ff437424 */ /* 0x000fe200078e00ff */
[----:B------:R-:W-:Y:S02]  /*4ea0*/  VIMNMX R165, PT, PT, RZ, R154, !PT ;  /* 0x0000009affa57248 */ /* 0x000fe40007fe0100 */
[C---:B------:R-:W-:Y:S02]  /*4eb0*/  VIADDMNMX R160, R154.reuse, 0x8, RZ, !PT ;  /* 0x000000089aa07846 */ /* 0x040fe400078001ff */
[C---:B------:R-:W-:Y:S02]  /*4ec0*/  VIADDMNMX R155, R154.reuse, 0x40, RZ, !PT ;  /* 0x000000409a9b7846 */ /* 0x040fe400078001ff */
[----:B------:R-:W-:Y:S02]  /*4ed0*/  VIADDMNMX R154, R154, 0x48, RZ, !PT ;  /* 0x000000489a9a7846 */ /* 0x000fe400078001ff */
[C---:B------:R-:W-:Y:S02]  /*4ee0*/  VIADDMNMX R100, R103.reuse, R104, UR36, PT ;  /* 0x0000002467647e46 */ /* 0x040fe4000b800168 */
[C---:B------:R-:W-:Y:S02]  /*4ef0*/  VIADDMNMX R137, R103.reuse, R137, UR36, PT ;  /* 0x0000002467897e46 */ /* 0x040fe4000b800189 */
[----:B------:R-:W-:Y:S01]  /*4f00*/  VIADDMNMX R67, R103, R67, UR36, PT ;  /* 0x0000002467437e46 */ /* 0x000fe2000b800143 */
[----:B-1----:R-:W-:Y:S01]  /*4f10*/  IMAD.SHL.U32 R66, R102, 0x2, RZ ;  /* 0x0000000266427824 */ /* 0x002fe200078e00ff */
[----:B------:R-:W-:Y:S04]  /*4f20*/  SHF.R.U32.HI R102, RZ, 0x1, R102 ;  /* 0x00000001ff667819 */ /* 0x000fe80000011666 */
[----:B------:R-:W-:Y:S04]  /*4f30*/  LOP3.LUT R66, R66, 0x6, RZ, 0xc0, !PT ;  /* 0x0000000642427812 */ /* 0x000fe800078ec0ff */
[----:B------:R-:W-:Y:S01]  /*4f40*/  LOP3.LUT R102, R66, 0x1c0, R102, 0xf8, !PT ;  /* 0x000001c042667812 */ /* 0x000fe200078ef866 */
[----:B------:R-:W-:Y:S04]  /*4f50*/  IMAD.MOV.U32 R66, RZ, RZ, 0x49 ;  /* 0x00000049ff427424 */ /* 0x000fe800078e00ff */
[----:B------:R-:W-:Y:S01]  /*4f60*/  IMAD R101, R101, 0x80, R102 ;  /* 0x0000008065657824 */ /* 0x000fe200078e0266 */
[----:B------:R-:W-:Y:S03]  /*4f70*/  VIADDMNMX R66, R103, R66, UR36, PT ;  /* 0x0000002467427e46 */ /* 0x000fe6000b800142 */
[C---:B------:R-:W-:Y:S01]  /*4f80*/  VIADD R116, R101.reuse, 0x1 ;  /* 0x0000000165747836 */ /* 0x040fe20000000000 */
[C---:B------:R-:W-:Y:S01]  /*4f90*/  ISETP.GE.AND P2, PT, R101.reuse, R160, PT ;  /* 0x000000a06500720c */ /* 0x040fe20003f46270 */
        /* <DEDUP_REMOVED lines=10> */
[C---:B------:R-:W-:Y:S01]  /*5040*/  VIADD R109, R101.reuse, 0x19 ;  /* 0x00000019656d7836 */ /* 0x040fe20000000000 */
[-C--:B------:R-:W-:Y:S01]  /*5050*/  ISETP.GE.AND P2, PT, R116, R165.reuse, PT ;  /* 0x000000a57400720c */ /* 0x080fe20003f46270 */
[C---:B------:R-:W-:Y:S01]  /*5060*/  VIADD R108, R101.reuse, 0x20 ;  /* 0x00000020656c7836 */ /* 0x040fe20000000000 */
[-C--:B------:R-:W-:Y:S01]  /*5070*/  ISETP.GE.AND P1, PT, R114, R165.reuse, PT ;  /* 0x000000a57200720c */ /* 0x080fe20003f26270 */
[----:B------:R-:W-:Y:S01]  /*5080*/  VIADD R107, R101, 0x21 ;  /* 0x00000021656b7836 */ /* 0x000fe20000000000 */
        /* <DEDUP_REMOVED lines=8> */
[-C--:B------:R-:W-:Y:S01]  /*5110*/  ISETP.GE.AND P2, PT, R112, R165.reuse, PT ;  /* 0x000000a57000720c */ /* 0x080fe20003f46270 */
[----:B------:R-:W-:Y:S01]  /*5120*/  VIADD R102, R101, 0x38 ;  /* 0x0000003865667836 */ /* 0x000fe20000000000 */
        /* <DEDUP_REMOVED lines=244> */
.L_x_1555:
[----:B------:R-:W1:Y:S01]  /*6070*/  S2R R114, SR_TID.X ;  /* 0x0000000000727919 */ /* 0x000e620000002100 */
[C---:B------:R-:W-:Y:S01]  /*6080*/  FMUL.FTZ R67, R128.reuse, 1.4426950216293334961 ;  /* 0x3fb8aa3b80437820 */ /* 0x040fe20000410000 */
[----:B------:R-:W-:Y:S01]  /*6090*/  FSETP.NEU.FTZ.AND P1, PT, R128, -INF , PT ;  /* 0xff8000008000780b */ /* 0x000fe20003f3d000 */
[C---:B------:R-:W-:Y:S01]  /*60a0*/  FMUL.FTZ R66, R127.reuse, 1.4426950216293334961 ;  /* 0x3fb8aa3b7f427820 */ /* 0x040fe20000410000 */
[----:B------:R-:W-:Y:S01]  /*60b0*/  STL [R1+0x3c], R75 ;  /* 0x00003c4b01007387 */ /* 0x000fe20000100800 */
[----:B------:R-:W-:Y:S01]  /*60c0*/  FSETP.NEU.FTZ.AND P0, PT, R127, -INF , PT ;  /* 0xff8000007f00780b */ /* 0x000fe20003f1d000 */
[----:B------:R-:W-:Y:S01]  /*60d0*/  UISETP.GT.AND UP0, UPT, UR45, UR41, UPT ;  /* 0x000000292d00728c */ /* 0x000fe2000bf04270 */
[----:B------:R-:W-:Y:S01]  /*60e0*/  FSEL R67, R67, RZ, P1 ;  /* 0x000000ff43437208 */ /* 0x000fe20000800000 */
[----:B------:R2:W-:Y:S01]  /*60f0*/  STL [R1+0x38], R74 ;  /* 0x0000384a01007387 */ /* 0x0005e20000100800 */
[----:B------:R-:W-:Y:S02]  /*6100*/  FSEL R66, R66, RZ, P0 ;  /* 0x000000ff42427208 */ /* 0x000fe40000000000 */
[----:B------:R-:W-:Y:S01]  /*6110*/  FSETP.NEU.FTZ.AND P1, PT, R126, -INF , PT ;  /* 0xff8000007e00780b */ /* 0x000fe20003f3d000 */
[----:B------:R3:W-:Y:S01]  /*6120*/  STL [R1+0x34], R73 ;  /* 0x0000344901007387 */ /* 0x0007e20000100800 */
[--C-:B------:R-:W-:Y:S01]  /*6130*/  FFMA.FTZ R100, R115, UR12, -R67.reuse ;  /* 0x0000000c73647c23 */ /* 0x100fe20008010843 */
[--C-:B------:R-:W-:Y:S01]  /*6140*/  FFMA.FTZ R243, R51, UR12, -R67.reuse ;  /* 0x0000000c33f37c23 */ /* 0x100fe20008010843 */
[--C-:B------:R-:W-:Y:S01]  /*6150*/  FFMA.FTZ R242, R50, UR12, -R67.reuse ;  /* 0x0000000c32f27c23 */ /* 0x100fe20008010843 */
[----:B------:R-:W-:Y:S01]  /*6160*/  STL [R1+0x30], R72 ;  /* 0x0000304801007387 */ /* 0x000fe20000100800 */
        /* <DEDUP_REMOVED lines=10> */
[----:B------:R-:W-:Y:S01]  /*6210*/  FMUL.FTZ R63, R126, 1.4426950216293334961 ;  /* 0x3fb8aa3b7e3f7820 */ /* 0x000fe20000410000 */
[----:B------:R-:W-:Y:S01]  /*6220*/  STL [R1+0x24], R69 ;  /* 0x0000244501007387 */ /* 0x000fe20000100800 */
[----:B------:R-:W-:Y:S01]  /*6230*/  FSETP.NEU.FTZ.AND P0, PT, R125, -INF , PT ;  /* 0xff8000007d00780b */ /* 0x000fe20003f1d000 */
[----:B------:R-:W-:Y:S01]  /*6240*/  MUFU.EX2 R115, R115 ;  /* 0x0000007300737308 */ /* 0x000fe20000000800 */
[--C-:B------:R-:W-:Y:S01]  /*6250*/  FFMA.FTZ R136, R136, UR12, -R67.reuse ;  /* 0x0000000c88887c23 */ /* 0x100fe20008010843 */
[----:B------:R-:W-:Y:S01]  /*6260*/  STL [R1+0x20], R68 ;  /* 0x0000204401007387 */ /* 0x000fe20000100800 */
[--C-:B------:R-:W-:Y:S07]  /*6270*/  FFMA.FTZ R219, R47, UR12, -R67.reuse ;  /* 0x0000000c2fdb7c23 */ /* 0x100fee0008010843 */
[----:B--2---:R-:W-:Y:S01]  /*6280*/  MUFU.EX2 R74, R100 ;  /* 0x00000064004a7308 */ /* 0x004fe20000000800 */
[--C-:B------:R-:W-:Y:S01]  /*6290*/  FFMA.FTZ R218, R46, UR12, -R67.reuse ;  /* 0x0000000c2eda7c23 */ /* 0x100fe20008010843 */
[----:B------:R2:W-:Y:S01]  /*62a0*/  STL [R1+0x1c], R3 ;  /* 0x00001c0301007387 */ /* 0x0005e20000100800 */
[--C-:B------:R-:W-:Y:S07]  /*62b0*/  FFMA.FTZ R217, R45, UR12, -R66.reuse ;  /* 0x0000000c2dd97c23 */ /* 0x100fee0008010842 */
[----:B---3--:R3:W-:Y:S01]  /*62c0*/  MUFU.EX2 R73, R65 ;  /* 0x0000004100497308 */ /* 0x0087e20000000800 */
[--C-:B------:R-:W-:Y:S01]  /*62d0*/  FFMA.FTZ R216, R44, UR12, -R66.reuse ;  /* 0x0000000c2cd87c23 */ /* 0x100fe20008010842 */
[----:B------:R4:W-:Y:S01]  /*62e0*/  STL [R1+0x18], R2 ;  /* 0x0000180201007387 */ /* 0x0009e20000100800 */
[----:B------:R-:W-:Y:S07]  /*62f0*/  MOV R113, 0x20 ;  /* 0x0000002000717802 */ /* 0x000fee0000000f00 */
[----:B------:R1:W-:Y:S01]  /*6300*/  MUFU.EX2 R75, R136 ;  /* 0x00000088004b7308 */ /* 0x0003e20000000800 */
        /* <DEDUP_REMOVED lines=9> */
[--C-:B---3--:R-:W-:Y:S01]  /*63a0*/  FFMA.FTZ R65, R62, UR12, -R67.reuse ;  /* 0x0000000c3e417c23 */ /* 0x108fe20008010843 */
[----:B------:R-:W-:Y:S07]  /*63b0*/  FMUL.FTZ R62, R125, 1.4426950216293334961 ;  /* 0x3fb8aa3b7d3e7820 */ /* 0x000fee0000410000 */
[----:B------:R-:W-:Y:S01]  /*63c0*/  MUFU.EX2 R241, R241 ;  /* 0x000000f100f17308 */ /* 0x000fe20000000800 */
[--C-:B------:R-:W-:Y:S01]  /*63d0*/  FFMA.FTZ R186, R23, UR12, -R66.reuse ;  /* 0x0000000c17ba7c23 */ /* 0x100fe20008010842 */
[----:B-1----:R-:W-:Y:S01]  /*63e0*/  MOV R136, 0x10 ;  /* 0x0000001000887802 */ /* 0x002fe20000000f00 */
[--C-:B------:R-:W-:Y:S07]  /*63f0*/  FFMA.FTZ R185, R22, UR12, -R66.reuse ;  /* 0x0000000c16b97c23 */ /* 0x100fee0008010842 */
[----:B------:R-:W-:Y:S01]  /*6400*/  MUFU.EX2 R240, R240 ;  /* 0x000000f000f07308 */ /* 0x000fe20000000800 */
[--C-:B------:R-:W-:Y:S01]  /*6410*/  FFMA.FTZ R183, R29, UR12, -R67.reuse ;  /* 0x0000000c1db77c23 */ /* 0x100fe20008010843 */
[----:B------:R-:W-:Y:S01]  /*6420*/  FFMA.FTZ R67, R28, UR12, -R67 ;  /* 0x0000000c1c437c23 */ /* 0x000fe20008010843 */
[--C-:B------:R-:W-:Y:S07]  /*6430*/  FFMA.FTZ R181, R21, UR12, -R66.reuse ;  /* 0x0000000c15b57c23 */ /* 0x100fee0008010842 */
[----:B--2---:R1:W-:Y:S10]  /*6440*/  MUFU.EX2 R3, R64 ;  /* 0x0000004000037308 */ /* 0x0043f40000000800 */
[----:B----4-:R-:W-:Y:S10]  /*6450*/  MUFU.EX2 R2, R65 ;  /* 0x0000004100027308 */ /* 0x010ff40000000800 */
[----:B------:R-:W-:Y:S10]  /*6460*/  MUFU.EX2 R219, R219 ;  /* 0x000000db00db7308 */ /* 0x000ff40000000800 */
[----:B------:R-:W-:Y:S01]  /*6470*/  MUFU.EX2 R218, R218 ;  /* 0x000000da00da7308 */ /* 0x000fe20000000800 */
[--C-:B-1----:R-:W-:Y:S01]  /*6480*/  FFMA.FTZ R64, R61, UR12, -R66.reuse ;  /* 0x0000000c3d407c23 */ /* 0x102fe20008010842 */
[----:B------:R-:W-:Y:S01]  /*6490*/  FSEL R61, R63, RZ, P1 ;  /* 0x000000ff3f3d7208 */ /* 0x000fe20000800000 */
[--C-:B------:R-:W-:Y:S01]  /*64a0*/  FFMA.FTZ R63, R60, UR12, -R66.reuse ;  /* 0x0000000c3c3f7c23 */ /* 0x100fe20008010842 */
[----:B------:R-:W-:Y:S06]  /*64b0*/  FSEL R60, R62, RZ, P0 ;  /* 0x000000ff3e3c7208 */ /* 0x000fec0000000000 */
        /* <DEDUP_REMOVED lines=14> */
[----:B------:R-:W-:Y:S01]  /*65a0*/  SHF.L.U32 R5, R114, 0x5, RZ ;  /* 0x0000000572057819 */ /* 0x000fe200000006ff */
[--C-:B------:R-:W-:Y:S01]  /*65b0*/  FFMA.FTZ R199, R10, UR12, -R60.reuse ;  /* 0x0000000c0ac77c23 */ /* 0x100fe2000801083c */
[--C-:B------:R-:W-:Y:S01]  /*65c0*/  FFMA.FTZ R203, R9, UR12, -R60.reuse ;  /* 0x0000000c09cb7c23 */ /* 0x100fe2000801083c */
[--C-:B------:R-:W-:Y:S01]  /*65d0*/  FFMA.FTZ R204, R8, UR12, -R60.reuse ;  /* 0x0000000c08cc7c23 */ /* 0x100fe2000801083c */
[--C-:B------:R-:W-:Y:S01]  /*65e0*/  FFMA.FTZ R175, R7, UR12, -R60.reuse ;  /* 0x0000000c07af7c23 */ /* 0x100fe2000801083c */
[--C-:B------:R-:W-:Y:S01]  /*65f0*/  FFMA.FTZ R174, R6, UR12, -R60.reuse ;  /* 0x0000000c06ae7c23 */ /* 0x100fe2000801083c */
[----:B------:R-:W-:Y:S01]  /*6600*/  FFMA.FTZ R60, R4, UR12, -R60 ;  /* 0x0000000c043c7c23 */ /* 0x000fe2000801083c */
[C---:B------:R-:W-:Y:S01]  /*6610*/  SHF.L.U32 R7, R114.reuse, 0x4, RZ ;  /* 0x0000000472077819 */ /* 0x040fe200000006ff */
[----:B------:R-:W-:Y:S01]  /*6620*/  MUFU.EX2 R0, R63 ;  /* 0x0000003f00007308 */ /* 0x000fe20000000800 */
[C---:B------:R-:W-:Y:S01]  /*6630*/  SHF.L.U32 R6, R114.reuse, 0x2, RZ ;  /* 0x0000000272067819 */ /* 0x040fe200000006ff */
[--C-:B------:R-:W-:Y:S01]  /*6640*/  FFMA.FTZ R55, R55, UR12, -R61.reuse ;  /* 0x0000000c37377c23 */ /* 0x100fe2000801083d */
[----:B------:R-:W-:Y:S07]  /*6650*/  LOP3.LUT R4, R5, 0xc0, RZ, 0xc0, !PT ;  /* 0x000000c005047812 */ /* 0x000fee00078ec0ff */
[----:B------:R-:W-:Y:S01]  /*6660*/  MUFU.EX2 R72, R59 ;  /* 0x0000003b00487308 */ /* 0x000fe20000000800 */
[----:B------:R-:W-:Y:S01]  /*6670*/  SHF.L.U32 R8, R114, 0x1, RZ ;  /* 0x0000000172087819 */ /* 0x000fe200000006ff */
[--C-:B------:R-:W-:Y:S01]  /*6680*/  FFMA.FTZ R54, R54, UR12, -R61.reuse ;  /* 0x0000000c36367c23 */ /* 0x100fe2000801083d */
[----:B------:R-:W-:Y:S07]  /*6690*/  SHF.L.U32 R10, R114, 0x6, RZ ;  /* 0x00000006720a7819 */ /* 0x000fee00000006ff */
[----:B------:R-:W1:Y:S01]  /*66a0*/  MUFU.EX2 R103, R58 ;  /* 0x0000003a00677308 */ /* 0x000e620000000800 */
[----:B------:R-:W-:Y:S01]  /*66b0*/  LOP3.LUT R9, R7, 0x1c0, RZ, 0xc0, !PT ;  /* 0x000001c007097812 */ /* 0x000fe200078ec0ff */
[--C-:B------:R-:W-:Y:S01]  /*66c0*/  FFMA.FTZ R239, R43, UR12, -R61.reuse ;  /* 0x0000000c2bef7c23 */ /* 0x100fe2000801083d */
[----:B------:R-:W-:Y:S07]  /*66d0*/  LOP3.LUT R6, R4, 0x18, R6, 0xf8, !PT ;  /* 0x0000001804067812 */ /* 0x000fee00078ef806 */
[----:B------:R-:W2:Y:S01]  /*66e0*/  MUFU.EX2 R101, R57 ;  /* 0x0000003900657308 */ /* 0x000ea20000000800 */
[----:B------:R-:W-:Y:S01]  /*66f0*/  LOP3.LUT R4, R8, 0xe006, R10, 0xc8, !PT ;  /* 0x0000e00608047812 */ /* 0x000fe200078ec80a */
[--C-:B------:R-:W-:Y:S01]  /*6700*/  FFMA.FTZ R238, R42, UR12, -R61.reuse ;  /* 0x0000000c2aee7c23 */ /* 0x100fe2000801083d */
[----:B------:R-:W-:Y:S07]  /*6710*/  LOP3.LUT R112, R5, 0x20, RZ, 0xc0, !PT ;  /* 0x0000002005707812 */ /* 0x000fee00078ec0ff */
[----:B------:R-:W3:Y:S01]  /*6720*/  MUFU.EX2 R102, R56 ;  /* 0x0000003800667308 */ /* 0x000ee20000000800 */
[----:B------:R-:W-:Y:S01]  /*6730*/  LOP3.LUT R8, R9, 0x38, R8, 0xf8, !PT ;  /* 0x0000003809087812 */ /* 0x000fe200078ef808 */
[----:B------:R-:W-:Y:S01]  /*6740*/  FFMA.FTZ R237, R39, UR12, -R61 ;  /* 0x0000000c27ed7c23 */ /* 0x000fe2000801083d */
[----:B------:R-:W-:Y:S07]  /*6750*/  LOP3.LUT R9, R4, 0xc00, R5, 0xf8, !PT ;  /* 0x00000c0004097812 */ /* 0x000fee00078ef805 */
[----:B------:R-:W-:Y:S01]  /*6760*/  MUFU.EX2 R71, R55 ;  /* 0x0000003700477308 */ /* 0x000fe20000000800 */
[----:B------:R-:W-:Y:S01]  /*6770*/  SHF.R.U32.HI R4, RZ, 0x1, R114 ;  /* 0x00000001ff047819 */ /* 0x000fe20000011672 */
[----:B-1----:R-:W-:Y:S01]  /*6780*/  STL [R1+0x14], R103 ;  /* 0x0000146701007387 */ /* 0x002fe20000100800 */
[--C-:B------:R-:W-:Y:S07]  /*6790*/  LOP3.LUT R112, R112, 0x3800, R7.reuse, 0xf8, !PT ;  /* 0x0000380070707812 */ /* 0x100fee00078ef807 */
[----:B------:R-:W-:Y:S01]  /*67a0*/  MUFU.EX2 R70, R54 ;  /* 0x0000003600467308 */ /* 0x000fe20000000800 */
[C---:B------:R-:W-:Y:S01]  /*67b0*/  LOP3.LUT R4, R6.reuse, 0x8, R4, 0x78, !PT ;  /* 0x0000000806047812 */ /* 0x040fe200078e7804 */
[----:B--2---:R-:W-:Y:S01]  /*67c0*/  STL [R1+0x10], R101 ;  /* 0x0000106501007387 */ /* 0x004fe20000100800 */
[----:B------:R-:W-:Y:S07]  /*67d0*/  LOP3.LUT R6, R6, 0x8, R114, 0x78, !PT ;  /* 0x0000000806067812 */ /* 0x000fee00078e7872 */
[----:B------:R-:W-:Y:S01]  /*67e0*/  MUFU.EX2 R69, R53 ;  /* 0x0000003500457308 */ /* 0x000fe20000000800 */
[----:B------:R-:W-:Y:S01]  /*67f0*/  LOP3.LUT R112, R112, 0x100, R7, 0xf8, !PT ;  /* 0x0000010070707812 */ /* 0x000fe200078ef807 */
[----:B---3--:R-:W-:Y:S01]  /*6800*/  STL [R1+0xc], R102 ;  /* 0x00000c6601007387 */ /* 0x008fe20000100800 */
[----:B------:R-:W-:Y:S07]  /*6810*/  LOP3.LUT R8, R9, R8, RZ, 0xfc, !PT ;  /* 0x0000000809087212 */ /* 0x000fee00078efcff */
[----:B------:R-:W1:Y:S01]  /*6820*/  MUFU.EX2 R68, R52 ;  /* 0x0000003400447308 */ /* 0x000e620000000800 */
[----:B------:R-:W-:Y:S01]  /*6830*/  LOP3.LUT R112, R112, R6, RZ, 0xfc, !PT ;  /* 0x0000000670707212 */ /* 0x000fe200078efcff */
[--C-:B------:R-:W-:Y:S01]  /*6840*/  FFMA.FTZ R236, R38, UR12, -R61.reuse ;  /* 0x0000000c26ec7c23 */ /* 0x100fe2000801083d */
[----:B------:R-:W-:Y:S07]  /*6850*/  LEA R167, R8, UR4, 0x1 ;  /* 0x0000000408a77c11 */ /* 0x000fee000f8e08ff */
[----:B------:R-:W-:Y:S01]  /*6860*/  MUFU.EX2 R217, R217 ;  /* 0x000000d900d97308 */ /* 0x000fe20000000800 */
[----:B------:R-:W-:Y:S01]  /*6870*/  F2FP.BF16.F32.PACK_AB R6, R73, R115 ;  /* 0x000000734906723e */ /* 0x000fe200000010ff */
[--C-:B------:R-:W-:Y:S01]  /*6880*/  FFMA.FTZ R198, R19, UR12, -R61.reuse ;  /* 0x0000000c13c67c23 */ /* 0x100fe2000801083d */
[----:B------:R-:W-:Y:S01]  /*6890*/  LOP3.LUT P1, RZ, R114, 0x4, RZ, 0xc0, !PT ;  /* 0x0000000472ff7812 */ /* 0x000fe2000782c0ff */
[--C-:B------:R-:W-:Y:S01]  /*68a0*/  FFMA.FTZ R197, R18, UR12, -R61.reuse ;  /* 0x0000000c12c57c23 */ /* 0x100fe2000801083d */
[----:B------:R-:W-:Y:S01]  /*68b0*/  F2FP.BF16.F32.PACK_AB R8, R103, R72 ;  /* 0x000000486708723e */ /* 0x000fe200000010ff */
[----:B------:R2:W-:Y:S01]  /*68c0*/  STS [R167+0x12400], R6 ;  /* 0x01240006a7007388 */ /* 0x0005e20000000800 */
[----:B------:R-:W-:Y:S03]  /*68d0*/  LOP3.LUT R5, R5, 0x120, RZ, 0xc0, !PT ;  /* 0x0000012005057812 */ /* 0x000fe600078ec0ff */
[----:B------:R-:W3:Y:S01]  /*68e0*/  MUFU.EX2 R216, R216 ;  /* 0x000000d800d87308 */ /* 0x000ee20000000800 */
[----:B------:R-:W-:Y:S01]  /*68f0*/  SEL R136, R136, 0xfffffff0, !P1 ;  /* 0xfffffff088887807 */ /* 0x000fe20004800000 */
[----:B------:R-:W-:Y:S01]  /*6900*/  FFMA.FTZ R200, R17, UR12, -R61 ;  /* 0x0000000c11c87c23 */ /* 0x000fe2000801083d */
[----:B------:R-:W-:Y:S07]  /*6910*/  LOP3.LUT R5, R5, 0x600, R7, 0xf8, !PT ;  /* 0x0000060005057812 */ /* 0x000fee00078ef807 */
[----:B------:R-:W-:Y:S01]  /*6920*/  MUFU.EX2 R239, R239 ;  /* 0x000000ef00ef7308 */ /* 0x000fe20000000800 */
[----:B------:R-:W-:Y:S01]  /*6930*/  F2FP.BF16.F32.PACK_AB R7, R2, R3 ;  /* 0x000000030207723e */ /* 0x000fe200000010ff */
[--C-:B------:R-:W-:Y:S01]  /*6940*/  FFMA.FTZ R201, R16, UR12, -R61.reuse ;  /* 0x0000000c10c97c23 */ /* 0x100fe2000801083d */
[----:B------:R-:W-:Y:S07]  /*6950*/  LOP3.LUT R4, R5, R4, RZ, 0xfc, !PT ;  /* 0x0000000405047212 */ /* 0x000fee00078efcff */
[----:B------:R-:W4:Y:S01]  /*6960*/  MUFU.EX2 R238, R238 ;  /* 0x000000ee00ee7308 */ /* 0x000f220000000800 */
[----:B------:R-:W-:Y:S01]  /*6970*/  F2FP.BF16.F32.PACK_AB R5, R74, R75 ;  /* 0x0000004b4a05723e */ /* 0x000fe200000010ff */
[--C-:B------:R-:W-:Y:S01]  /*6980*/  FFMA.FTZ R179, R15, UR12, -R61.reuse ;  /* 0x0000000c0fb37c23 */ /* 0x100fe2000801083d */
[----:B------:R-:W-:Y:S07]  /*6990*/  IADD3 R166, PT, PT, R136, R167, RZ ;  /* 0x000000a788a67210 */ /* 0x000fee0007ffe0ff */
[----:B------:R-:W-:Y:S01]  /*69a0*/  MUFU.EX2 R182, R67 ;  /* 0x0000004300b67308 */ /* 0x000fe20000000800 */
[----:B------:R-:W-:Y:S01]  /*69b0*/  R2P PR, R114, 0x18 ;  /* 0x0000001872007804 */ /* 0x000fe20000000000 */
[----:B------:R1:W-:Y:S01]  /*69c0*/  STS [R167+0x12000], R5 ;  /* 0x01200005a7007388 */ /* 0x0003e20000000800 */
[----:B------:R-:W-:Y:S07]  /*69d0*/  LEA R104, R4, UR4, 0x1 ;  /* 0x0000000404687c11 */ /* 0x000fee000f8e08ff */
[----:B------:R-:W-:Y:S01]  /*69e0*/  MUFU.EX2 R180, R66 ;  /* 0x0000004200b47308 */ /* 0x000fe20000000800 */
[----:B------:R-:W-:Y:S01]  /*69f0*/  LEA R112, R112, UR4, 0x1 ;  /* 0x0000000470707c11 */ /* 0x000fe2000f8e08ff */
[----:B------:R3:W-:Y:S01]  /*6a00*/  STS [R166+0x12000], R7 ;  /* 0x01200007a6007388 */ /* 0x0007e20000000800 */
[----:B------:R-:W-:Y:S07]  /*6a10*/  IADD3 R155, PT, PT, R167, 0x12040, RZ ;  /* 0x00012040a79b7810 */ /* 0x000fee0007ffe0ff */
[----:B------:R-:W-:Y:S01]  /*6a20*/  MUFU.EX2 R235, R235 ;  /* 0x000000eb00eb7308 */ /* 0x000fe20000000800 */
[----:B------:R-:W-:Y:S01]  /*6a30*/  SEL R137, R113, 0xffffffe0, !P3 ;  /* 0xffffffe071897807 */ /* 0x000fe20005800000 */
[--C-:B------:R-:W-:Y:S01]  /*6a40*/  FFMA.FTZ R178, R14, UR12, -R61.reuse ;  /* 0x0000000c0eb27c23 */ /* 0x100fe2000801083d */
[----:B--2---:R-:W-:Y:S07]  /*6a50*/  F2FP.BF16.F32.PACK_AB R6, R0, R117 ;  /* 0x000000750006723e */ /* 0x004fee00000010ff */
[----:B------:R-:W-:Y:S01]  /*6a60*/  MUFU.EX2 R172, R60 ;  /* 0x0000003c00ac7308 */ /* 0x000fe20000000800 */
[----:B------:R-:W-:Y:S01]  /*6a70*/  IADD3 R165, PT, PT, R167, R137, RZ ;  /* 0x00000089a7a57210 */ /* 0x000fe20007ffe0ff */
[--C-:B------:R-:W-:Y:S01]  /*6a80*/  FFMA.FTZ R177, R13, UR12, -R61.reuse ;  /* 0x0000000c0db17c23 */ /* 0x100fe2000801083d */
[----:B------:R-:W-:Y:S01]  /*6a90*/  FFMA.FTZ R61, R12, UR12, -R61 ;  /* 0x0000000c0c3d7c23 */ /* 0x000fe2000801083d */
[----:B------:R2:W-:Y:S01]  /*6aa0*/  STS [R166+0x12400], R6 ;  /* 0x01240006a6007388 */ /* 0x0005e20000000800 */
[----:B------:R-:W-:Y:S05]  /*6ab0*/  IADD3 R160, PT, PT, R136, R165, RZ ;  /* 0x000000a588a07210 */ /* 0x000fea0007ffe0ff */
[----:B------:R-:W4:Y:S01]  /*6ac0*/  MUFU.EX2 R234, R234 ;  /* 0x000000ea00ea7308 */ /* 0x000f220000000800 */
[----:B------:R-:W-:Y:S01]  /*6ad0*/  SEL R113, R113, 0xffffffe0, !P1 ;  /* 0xffffffe071717807 */ /* 0x000fe20004800000 */
[----:B------:R4:W-:Y:S08]  /*6ae0*/  STS [R167+0x14000], R8 ;  /* 0x01400008a7007388 */ /* 0x0009f00000000800 */
[----:B------:R-:W-:Y:S01]  /*6af0*/  MUFU.EX2 R237, R237 ;  /* 0x000000ed00ed7308 */ /* 0x000fe20000000800 */
[----:B------:R-:W-:Y:S02]  /*6b00*/  IADD3 R108, PT, PT, R104, R113, RZ ;  /* 0x00000071686c7210 */ /* 0x000fe40007ffe0ff */
[----:B------:R-:W-:Y:S07]  /*6b10*/  IADD3 R116, PT, PT, R113, R112, RZ ;  /* 0x0000007071747210 */ /* 0x000fee0007ffe0ff */
[----:B------:R-:W-:Y:S01]  /*6b20*/  MUFU.EX2 R236, R236 ;  /* 0x000000ec00ec7308 */ /* 0x000fe20000000800 */
[----:B-1----:R-:W-:Y:S09]  /*6b30*/  IADD3 R5, PT, PT, R167, 0x12000, RZ ;  /* 0x00012000a7057810 */ /* 0x002ff20007ffe0ff */
[----:B------:R-:W-:Y:S01]  /*6b40*/  MUFU.EX2 R233, R233 ;  /* 0x000000e900e97308 */ /* 0x000fe20000000800 */
[----:B---3--:R-:W-:Y:S02]  /*6b50*/  F2FP.BF16.F32.PACK_AB R7, R102, R101 ;  /* 0x000000656607723e */ /* 0x008fe400000010ff */
[----:B------:R-:W-:Y:S07]  /*6b60*/  @P4 IADD3 R155, PT, PT, R5, -0x40, RZ ;  /* 0xffffffc0059b4810 */ /* 0x000fee0007ffe0ff */
[----:B------:R-:W-:Y:S01]  /*6b70*/  MUFU.EX2 R176, R61 ;  /* 0x0000003d00b07308 */ /* 0x000fe20000000800 */
[----:B------:R-:W-:Y:S01]  /*6b80*/  F2FP.BF16.F32.PACK_AB R5, R68, R69 ;  /* 0x000000454405723e */ /* 0x000fe200000010ff */
[----:B------:R1:W-:Y:S01]  /*6b90*/  STS [R167+0x14400], R7 ;  /* 0x01440007a7007388 */ /* 0x0003e20000000800 */
[-C--:B------:R-:W-:Y:S07]  /*6ba0*/  IADD3 R154, PT, PT, R136, R155.reuse, RZ ;  /* 0x0000009b889a7210 */ /* 0x080fee0007ffe0ff */
[----:B------:R-:W3:Y:S01]  /*6bb0*/  MUFU.EX2 R232, R232 ;  /* 0x000000e800e87308 */ /* 0x000ee20000000800 */
[----:B------:R-:W-:Y:S01]  /*6bc0*/  IADD3 R137, PT, PT, R137, R155, RZ ;  /* 0x0000009b89897210 */ /* 0x000fe20007ffe0ff */
[----:B------:R3:W-:Y:S01]  /*6bd0*/  STS [R166+0x14400], R5 ;  /* 0x01440005a6007388 */ /* 0x0007e20000000800 */
[----:B--2---:R-:W-:Y:S07]  /*6be0*/  F2FP.BF16.F32.PACK_AB R6, R70, R71 ;  /* 0x000000474606723e */ /* 0x004fee00000010ff */
[----:B------:R-:W-:Y:S01]  /*6bf0*/  MUFU.EX2 R211, R211 ;  /* 0x000000d300d37308 */ /* 0x000fe20000000800 */
[----:B------:R-:W-:Y:S02]  /*6c00*/  IADD3 R136, PT, PT, R136, R137, RZ ;  /* 0x0000008988887210 */ /* 0x000fe40007ffe0ff */
[----:B----4-:R-:W-:Y:S01]  /*6c10*/  F2FP.BF16.F32.PACK_AB R8, R242, R243 ;  /* 0x000000f3f208723e */ /* 0x010fe200000010ff */
[----:B------:R2:W-:Y:S06]  /*6c20*/  STS [R166+0x14000], R6 ;  /* 0x01400006a6007388 */ /* 0x0005ec0000000800 */
[----:B------:R-:W4:Y:S01]  /*6c30*/  MUFU.EX2 R210, R210 ;  /* 0x000000d200d27308 */ /* 0x000f220000000800 */
[----:B------:R4:W-:Y:S09]  /*6c40*/  STS [R165+0x12000], R8 ;  /* 0x01200008a5007388 */ /* 0x0009f20000000800 */
[----:B------:R-:W-:Y:S10]  /*6c50*/  MUFU.EX2 R209, R209 ;  /* 0x000000d100d17308 */ /* 0x000ff40000000800 */
[----:B------:R-:W4:Y:S10]  /*6c60*/  MUFU.EX2 R208, R208 ;  /* 0x000000d000d07308 */ /* 0x000f340000000800 */
[----:B------:R-:W-:Y:S01]  /*6c70*/  MUFU.EX2 R171, R171 ;  /* 0x000000ab00ab7308 */ /* 0x000fe20000000800 */
[----:B-1----:R-:W-:Y:S09]  /*6c80*/  F2FP.BF16.F32.PACK_AB R7, R240, R241 ;  /* 0x000000f1f007723e */ /* 0x002ff200000010ff */
[----:B------:R-:W-:Y:S01]  /*6c90*/  MUFU.EX2 R170, R170 ;  /* 0x000000aa00aa7308 */ /* 0x000fe20000000800 */
[----:B---3--:R-:W-:Y:S01]  /*6ca0*/  F2FP.BF16.F32.PACK_AB R5, R216, R217 ;  /* 0x000000d9d805723e */ /* 0x008fe200000010ff */
[----:B------:R1:W-:Y:S08]  /*6cb0*/  STS [R165+0x12400], R7 ;  /* 0x01240007a5007388 */ /* 0x0003f00000000800 */
[----:B------:R-:W-:Y:S01]  /*6cc0*/  MUFU.EX2 R169, R169 ;  /* 0x000000a900a97308 */ /* 0x000fe20000000800 */
[----:B------:R3:W-:Y:S01]  /*6cd0*/  STS [R160+0x12400], R5 ;  /* 0x01240005a0007388 */ /* 0x0007e20000000800 */
[----:B--2---:R-:W-:Y:S08]  /*6ce0*/  F2FP.BF16.F32.PACK_AB R6, R218, R219 ;  /* 0x000000dbda06723e */ /* 0x004ff000000010ff */
[----:B------:R-:W2:Y:S01]  /*6cf0*/  MUFU.EX2 R168, R168 ;  /* 0x000000a800a87308 */ /* 0x000ea20000000800 */
[----:B----4-:R-:W-:Y:S01]  /*6d00*/  F2FP.BF16.F32.PACK_AB R8, R238, R239 ;  /* 0x000000efee08723e */ /* 0x010fe200000010ff */
[----:B------:R4:W-:Y:S08]  /*6d10*/  STS [R160+0x12000], R6 ;  /* 0x01200006a0007388 */ /* 0x0009f00000000800 */
[----:B------:R-:W-:Y:S01]  /*6d20*/  MUFU.EX2 R198, R198 ;  /* 0x000000c600c67308 */ /* 0x000fe20000000800 */
[----:B------:R2:W-:Y:S09]  /*6d30*/  STS [R165+0x14000], R8 ;  /* 0x01400008a5007388 */ /* 0x0005f20000000800 */
[----:B------:R-:W2:Y:S10]  /*6d40*/  MUFU.EX2 R197, R197 ;  /* 0x000000c500c57308 */ /* 0x000eb40000000800 */
[----:B------:R-:W-:Y:S10]  /*6d50*/  MUFU.EX2 R196, R196 ;  /* 0x000000c400c47308 */ /* 0x000ff40000000800 */
[----:B------:R-:W2:Y:S01]  /*6d60*/  MUFU.EX2 R199, R199 ;  /* 0x000000c700c77308 */ /* 0x000ea20000000800 */
[----:B-1----:R-:W-:Y:S09]  /*6d70*/  F2FP.BF16.F32.PACK_AB R7, R234, R235 ;  /* 0x000000ebea07723e */ /* 0x002ff200000010ff */
[----:B------:R-:W-:Y:S01]  /*6d80*/  MUFU.EX2 R200, R200 ;  /* 0x000000c800c87308 */ /* 0x000fe20000000800 */
[----:B---3--:R-:W-:Y:S01]  /*6d90*/  F2FP.BF16.F32.PACK_AB R5, R232, R233 ;  /* 0x000000e9e805723e */ /* 0x008fe200000010ff */
[----:B------:R1:W-:Y:S08]  /*6da0*/  STS [R165+0x14400], R7 ;  /* 0x01440007a5007388 */ /* 0x0003f00000000800 */
[----:B------:R-:W-:Y:S01]  /*6db0*/  MUFU.EX2 R201, R201 ;  /* 0x000000c900c97308 */ /* 0x000fe20000000800 */
[----:B------:R3:W-:Y:S01]  /*6dc0*/  STS [R160+0x14400], R5 ;  /* 0x01440005a0007388 */ /* 0x0007e20000000800 */
[----:B----4-:R-:W-:Y:S08]  /*6dd0*/  F2FP.BF16.F32.PACK_AB R6, R236, R237 ;  /* 0x000000edec06723e */ /* 0x010ff000000010ff */
[----:B------:R-:W-:Y:S01]  /*6de0*/  MUFU.EX2 R203, R203 ;  /* 0x000000cb00cb7308 */ /* 0x000fe20000000800 */
[----:B--2---:R-:W-:Y:S01]  /*6df0*/  F2FP.BF16.F32.PACK_AB R8, R210, R211 ;  /* 0x000000d3d208723e */ /* 0x004fe200000010ff */
[----:B------:R2:W-:Y:S08]  /*6e00*/  STS [R160+0x14000], R6 ;  /* 0x01400006a0007388 */ /* 0x0005f00000000800 */
[----:B------:R-:W4:Y:S01]  /*6e10*/  MUFU.EX2 R204, R204 ;  /* 0x000000cc00cc7308 */ /* 0x000f220000000800 */
[----:B------:R4:W-:Y:S09]  /*6e20*/  STS [R155], R8 ;  /* 0x000000089b007388 */ /* 0x0009f20000000800 */
[----:B------:R-:W-:Y:S10]  /*6e30*/  MUFU.EX2 R188, R188 ;  /* 0x000000bc00bc7308 */ /* 0x000ff40000000800 */
[----:B------:R-:W-:Y:S10]  /*6e40*/  MUFU.EX2 R187, R187 ;  /* 0x000000bb00bb7308 */ /* 0x000ff40000000800 */
        /* <DEDUP_REMOVED lines=8> */
[----:B------:R-:W-:Y:S01]  /*6ed0*/  MUFU.EX2 R181, R181 ;  /* 0x000000b500b57308 */ /* 0x000fe20000000800 */
[----:B----4-:R-:W-:Y:S01]  /*6ee0*/  F2FP.BF16.F32.PACK_AB R8, R197, R198 ;  /* 0x000000c6c508723e */ /* 0x010fe200000010ff */
[----:B------:R2:W-:Y:S08]  /*6ef0*/  STS [R154], R6 ;  /* 0x000000069a007388 */ /* 0x0005f00000000800 */
[----:B------:R-:W-:Y:S01]  /*6f00*/  MUFU.EX2 R179, R179 ;  /* 0x000000b300b37308 */ /* 0x000fe20000000800 */
[----:B------:R4:W-:Y:S09]  /*6f10*/  STS [R155+0x2000], R8 ;  /* 0x002000089b007388 */ /* 0x0009f20000000800 */
[----:B------:R-:W2:Y:S10]  /*6f20*/  MUFU.EX2 R178, R178 ;  /* 0x000000b200b27308 */ /* 0x000eb40000000800 */
[----:B------:R-:W-:Y:S10]  /*6f30*/  MUFU.EX2 R175, R175 ;  /* 0x000000af00af7308 */ /* 0x000ff40000000800 */
[----:B------:R-:W4:Y:S01]  /*6f40*/  MUFU.EX2 R174, R174 ;  /* 0x000000ae00ae7308 */ /* 0x000f220000000800 */
[----:B-1----:R-:W-:Y:S09]  /*6f50*/  F2FP.BF16.F32.PACK_AB R7, R199, R196 ;  /* 0x000000c4c707723e */ /* 0x002ff200000010ff */
[----:B------:R-:W1:Y:S01]  /*6f60*/  MUFU.EX2 R177, R177 ;  /* 0x000000b100b17308 */ /* 0x000e620000000800 */
[----:B---3--:R-:W-:Y:S01]  /*6f70*/  F2FP.BF16.F32.PACK_AB R5, R204, R203 ;  /* 0x000000cbcc05723e */ /* 0x008fe200000010ff */
[----:B------:R3:W-:Y:S08]  /*6f80*/  STS [R155+0x2400], R7 ;  /* 0x002400079b007388 */ /* 0x0007f00000000800 */
[----:B------:R-:W1:Y:S01]  /*6f90*/  MUFU.EX2 R173, R173 ;  /* 0x000000ad00ad7308 */ /* 0x000e620000000800 */
[----:B--2---:R-:W-:Y:S01]  /*6fa0*/  F2FP.BF16.F32.PACK_AB R9, R178, R179 ;  /* 0x000000b3b209723e */ /* 0x004fe200000010ff */
[----:B------:R2:W-:Y:S01]  /*6fb0*/  STS [R154+0x2400], R5 ;  /* 0x002400059a007388 */ /* 0x0005e20000000800 */
[----:B------:R-:W-:Y:S02]  /*6fc0*/  F2FP.BF16.F32.PACK_AB R6, R201, R200 ;  /* 0x000000c8c906723e */ /* 0x000fe400000010ff */
[----:B----4-:R-:W-:Y:S03]  /*6fd0*/  F2FP.BF16.F32.PACK_AB R8, R180, R181 ;  /* 0x000000b5b408723e */ /* 0x010fe600000010ff */
[----:B------:R4:W-:Y:S01]  /*6fe0*/  STS [R154+0x2000], R6 ;  /* 0x002000069a007388 */ /* 0x0009e20000000800 */
[----:B---3--:R-:W-:Y:S02]  /*6ff0*/  F2FP.BF16.F32.PACK_AB R7, R187, R188 ;  /* 0x000000bcbb07723e */ /* 0x008fe400000010ff */
[----:B--2---:R-:W-:Y:S03]  /*7000*/  F2FP.BF16.F32.PACK_AB R5, R182, R183 ;  /* 0x000000b7b605723e */ /* 0x004fe600000010ff */
[----:B------:R2:W-:Y:S01]  /*7010*/  STS [R137], R7 ;  /* 0x0000000789007388 */ /* 0x0005e20000000800 */
[----:B----4-:R-:W-:Y:S05]  /*7020*/  F2FP.BF16.F32.PACK_AB R6, R185, R186 ;  /* 0x000000bab906723e */ /* 0x010fea00000010ff */
        /* <DEDUP_REMOVED lines=44> */
[----:B------:R-:W-:Y:S03]  /*72f0*/  FMUL.FTZ R8, R72, R8 ;  /* 0x0000000848087220 */ /* 0x000fe60000410000 */
[C---:B------:R-:W-:Y:S01]  /*7300*/  FADD.FTZ R12, -R131.reuse, R12 ;  /* 0x0000000c830c7221 */ /* 0x040fe20000010100 */
[----:B------:R-:W-:Y:S01]  /*7310*/  FADD.FTZ R13, -R131, R13 ;  /* 0x0000000d830d7221 */ /* 0x000fe20000010100 */
[C---:B------:R-:W-:Y:S01]  /*7320*/  FADD.FTZ R14, -R121.reuse, R14 ;  /* 0x0000000e790e7221 */ /* 0x040fe20000010100 */
[----:B------:R-:W-:Y:S03]  /*7330*/  FADD.FTZ R15, -R121, R15 ;  /* 0x0000000f790f7221 */ /* 0x000fe60000010100 */
[----:B------:R-:W-:Y:S01]  /*7340*/  FMUL.FTZ R14, R69, R14 ;  /* 0x0000000e450e7220 */ /* 0x000fe20000410000 */
[----:B------:R-:W-:Y:S01]  /*7350*/  FMUL.FTZ R15, R68, R15 ;  /* 0x0000000f440f7220 */ /* 0x000fe20000410000 */
        /* <DEDUP_REMOVED lines=9> */
[----:B------:R-:W-:Y:S01]  /*73f0*/  F2FP.BF16.F32.PACK_AB R16, R244, R246 ;  /* 0x000000f6f410723e */ /* 0x000fe200000010ff */
[----:B------:R-:W-:Y:S01]  /*7400*/  FMUL.FTZ R18, R117, R18 ;  /* 0x0000001275127220 */ /* 0x000fe20000410000 */
[----:B------:R-:W-:Y:S01]  /*7410*/  FMUL.FTZ R19, R0, R19 ;  /* 0x0000001300137220 */ /* 0x000fe20000410000 */
[----:B------:R-:W-:Y:S01]  /*7420*/  FMUL.FTZ R229, R229, R17 ;  /* 0x00000011e5e57220 */ /* 0x000fe20000410000 */
[----:B------:R-:W-:Y:S01]  /*7430*/  MOV R117, 0x4 ;  /* 0x0000000400757802 */ /* 0x000fe20000000f00 */
[----:B------:R-:W-:Y:S01]  /*7440*/  FMUL.FTZ R18, R230, R18 ;  /* 0x00000012e6127220 */ /* 0x000fe20000410000 */
[----:B------:R-:W-:Y:S01]  /*7450*/  FMUL.FTZ R228, R228, R19 ;  /* 0x00000013e4e47220 */ /* 0x000fe20000410000 */
[----:B------:R-:W-:Y:S02]  /*7460*/  MOV R0, 0x20 ;  /* 0x0000002000007802 */ /* 0x000fe40000000f00 */
[----:B------:R-:W-:Y:S02]  /*7470*/  F2FP.BF16.F32.PACK_AB R19, R229, R231 ;  /* 0x000000e7e513723e */ /* 0x000fe400000010ff */
[----:B------:R-:W-:Y:S01]  /*7480*/  F2FP.BF16.F32.PACK_AB R18, R228, R18 ;  /* 0x00000012e412723e */ /* 0x000fe200000010ff */
[-C--:B-1----:R-:W-:Y:S08]  /*7490*/  HMMA.16816.F32.BF16 R20, R104, R100.reuse, R20 ;  /* 0x000000646814723c */ /* 0x082ff00000041814 */
[C---:B------:R-:W-:Y:S04]  /*74a0*/  HMMA.16816.F32.BF16 R24, R108.reuse, R100, R24 ;  /* 0x000000646c18723c */ /* 0x040fe80000041818 */
[C---:B------:R-:W-:Y:S01]  /*74b0*/  FADD.FTZ R101, -R135.reuse, R5 ;  /* 0x0000000587657221 */ /* 0x040fe20000010100 */
[C---:B------:R-:W-:Y:S03]  /*74c0*/  FADD.FTZ R100, -R134.reuse, R7 ;  /* 0x0000000786647221 */ /* 0x040fe60000010100 */
[-C--:B------:R-:W-:Y:S03]  /*74d0*/  HMMA.16816.F32.BF16 R28, R108, R102.reuse, R28 ;  /* 0x000000666c1c723c */ /* 0x080fe6000004181c */
[C---:B------:R-:W-:Y:S01]  /*74e0*/  FADD.FTZ R20, -R135.reuse, R20 ;  /* 0x0000001487147221 */ /* 0x040fe20000010100 */
[----:B------:R-:W-:Y:S01]  /*74f0*/  FADD.FTZ R21, -R135, R21 ;  /* 0x0000001587157221 */ /* 0x000fe20000010100 */
[C---:B------:R-:W-:Y:S01]  /*7500*/  FADD.FTZ R22, -R134.reuse, R22 ;  /* 0x0000001686167221 */ /* 0x040fe20000010100 */
[C---:B------:R-:W-:Y:S01]  /*7510*/  FADD.FTZ R23, -R134.reuse, R23 ;  /* 0x0000001786177221 */ /* 0x040fe20000010100 */
[----:B------:R-:W-:Y:S01]  /*7520*/  FMUL.FTZ R20, R243, R20 ;  /* 0x00000014f3147220 */ /* 0x000fe20000410000 */
[C---:B------:R-:W-:Y:S04]  /*7530*/  HMMA.16816.F32.BF16 R32, R104.reuse, R102, R32 ;  /* 0x000000666820723c */ /* 0x040fe80000041820 */
[----:B------:R-:W-:Y:S01]  /*7540*/  SHF.R.U32.HI R103, RZ, 0x1, R114 ;  /* 0x00000001ff677819 */ /* 0x000fe20000011672 */
[----:B------:R-:W-:Y:S01]  /*7550*/  FADD.FTZ R102, -R135, R4 ;  /* 0x0000000487667221 */ /* 0x000fe20000010100 */
[----:B------:R-:W-:Y:S01]  /*7560*/  FADD.FTZ R4, -R134, R6 ;  /* 0x0000000686047221 */ /* 0x000fe20000010100 */
[----:B------:R-:W-:Y:S01]  /*7570*/  FMUL.FTZ R6, R74, R101 ;  /* 0x000000654a067220 */ /* 0x000fe20000410000 */
[----:B------:R-:W-:Y:S01]  /*7580*/  FADD.FTZ R24, -R131, R24 ;  /* 0x0000001883187221 */ /* 0x000fe20000010100 */
[----:B------:R-:W-:Y:S01]  /*7590*/  FMUL.FTZ R5, R75, R102 ;  /* 0x000000664b057220 */ /* 0x000fe20000410000 */
[----:B------:R-:W-:Y:S01]  /*75a0*/  LOP3.LUT R102, R103, 0x30, RZ, 0xc0, !PT ;  /* 0x0000003067667812 */ /* 0x000fe200078ec0ff */
[----:B------:R1:W5:Y:S01]  /*75b0*/  LDL.LU R75, [R1+0x3c] ;  /* 0x00003c00014b7983 */ /* 0x0003620000300800 */
[----:B------:R-:W-:Y:S01]  /*75c0*/  FMUL.FTZ R103, R73, R100 ;  /* 0x0000006449677220 */ /* 0x000fe20000410000 */
[----:B------:R-:W-:Y:S01]  /*75d0*/  SHF.L.U32 R100, R114, 0x3, RZ ;  /* 0x0000000372647819 */ /* 0x000fe200000006ff */
[----:B------:R-:W-:Y:S01]  /*75e0*/  FMUL.FTZ R6, R251, R6 ;  /* 0x00000006fb067220 */ /* 0x000fe20000410000 */
[----:B------:R1:W5:Y:S01]  /*75f0*/  LDL.LU R74, [R1+0x38] ;  /* 0x00003800014a7983 */ /* 0x0003620000300800 */
[----:B------:R-:W-:Y:S01]  /*7600*/  FMUL.FTZ R251, R70, R13 ;  /* 0x0000000d46fb7220 */ /* 0x000fe20000410000 */
[----:B------:R-:W-:Y:S01]  /*7610*/  FMUL.FTZ R7, R115, R4 ;  /* 0x0000000473077220 */ /* 0x000fe20000410000 */
[----:B------:R-:W-:Y:S01]  /*7620*/  LOP3.LUT R4, R102, 0x8, R114, 0xf8, !PT ;  /* 0x0000000866047812 */ /* 0x000fe200078ef872 */
[----:B------:R-:W-:Y:S01]  /*7630*/  FMUL.FTZ R250, R250, R103 ;  /* 0x00000067fafa7220 */ /* 0x000fe20000410000 */
[----:B------:R-:W2:Y:S01]  /*7640*/  LDL.LU R102, [R1+0x8] ;  /* 0x0000080001667983 */ /* 0x000ea20000300800 */
[----:B------:R-:W-:Y:S01]  /*7650*/  SHF.L.U32 R115, R114, 0x6, RZ ;  /* 0x0000000672737819 */ /* 0x000fe200000006ff */
[----:B------:R-:W-:Y:S01]  /*7660*/  FADD.FTZ R25, -R131, R25 ;  /* 0x0000001983197221 */ /* 0x000fe20000010100 */
[C---:B------:R-:W-:Y:S01]  /*7670*/  FADD.FTZ R26, -R121.reuse, R26 ;  /* 0x0000001a791a7221 */ /* 0x040fe20000010100 */
[----:B------:R1:W5:Y:S01]  /*7680*/  LDL.LU R73, [R1+0x34] ;  /* 0x0000340001497983 */ /* 0x0003620000300800 */
[----:B------:R-:W-:Y:S01]  /*7690*/  LOP3.LUT R4, R4, 0x1c0, R115, 0xf8, !PT ;  /* 0x000001c004047812 */ /* 0x000fe200078ef873 */
[----:B------:R-:W-:Y:S01]  /*76a0*/  FADD.FTZ R27, -R121, R27 ;  /* 0x0000001b791b7221 */ /* 0x000fe20000010100 */
[----:B------:R-:W-:Y:S01]  /*76b0*/  LOP3.LUT R101, R115, 0x400, RZ, 0xc0, !PT ;  /* 0x0000040073657812 */ /* 0x000fe200078ec0ff */
[----:B------:R-:W3:Y:S01]  /*76c0*/  LDL.LU R114, [R1+0xc] ;  /* 0x00000c0001727983 */ /* 0x000ee20000300800 */
[----:B------:R-:W-:Y:S01]  /*76d0*/  LOP3.LUT R4, R4, 0x38, R100, 0x78, !PT ;  /* 0x0000003804047812 */ /* 0x000fe200078e7864 */
[C---:B------:R-:W-:Y:S01]  /*76e0*/  FADD.FTZ R28, -R131.reuse, R28 ;  /* 0x0000001c831c7221 */ /* 0x040fe20000010100 */
[----:B------:R-:W-:Y:S01]  /*76f0*/  FADD.FTZ R29, -R131, R29 ;  /* 0x0000001d831d7221 */ /* 0x000fe20000010100 */
[----:B------:R-:W4:Y:S01]  /*7700*/  LDL.LU R115, [R1+0x10] ;  /* 0x0000100001737983 */ /* 0x000f220000300800 */
[----:B------:R-:W-:Y:S01]  /*7710*/  LEA R101, R4, R101, 0x1 ;  /* 0x0000006504657211 */ /* 0x000fe200078e08ff */
[C---:B------:R-:W-:Y:S01]  /*7720*/  FADD.FTZ R30, -R121.reuse, R30 ;  /* 0x0000001e791e7221 */ /* 0x040fe20000010100 */
[----:B------:R-:W-:Y:S01]  /*7730*/  FADD.FTZ R31, -R121, R31 ;  /* 0x0000001f791f7221 */ /* 0x000fe20000010100 */
[----:B------:R-:W4:Y:S01]  /*7740*/  LDL.LU R100, [R1+0x14] ;  /* 0x0000140001647983 */ /* 0x000f220000300800 */
[C---:B------:R-:W-:Y:S01]  /*7750*/  FADD.FTZ R32, -R135.reuse, R32 ;  /* 0x0000002087207221 */ /* 0x040fe20000010100 */
[----:B------:R-:W-:Y:S01]  /*7760*/  FADD.FTZ R33, -R135, R33 ;  /* 0x0000002187217221 */ /* 0x000fe20000010100 */
[C---:B------:R-:W-:Y:S01]  /*7770*/  FADD.FTZ R34, -R134.reuse, R34 ;  /* 0x0000002286227221 */ /* 0x040fe20000010100 */
[----:B------:R-:W4:Y:S01]  /*7780*/  LDL.LU R4, [R1+0x4] ;  /* 0x0000040001047983 */ /* 0x000f220000300800 */
[----:B------:R-:W-:Y:S01]  /*7790*/  FADD.FTZ R35, -R134, R35 ;  /* 0x0000002386237221 */ /* 0x000fe20000010100 */
[----:B------:R-:W-:Y:S01]  /*77a0*/  FMUL.FTZ R21, R242, R21 ;  /* 0x00000015f2157220 */ /* 0x000fe20000410000 */
[----:B------:R-:W-:Y:S01]  /*77b0*/  FMUL.FTZ R22, R241, R22 ;  /* 0x00000016f1167220 */ /* 0x000fe20000410000 */
[----:B------:R1:W5:Y:S01]  /*77c0*/  LDL.LU R72, [R1+0x30] ;  /* 0x0000300001487983 */ /* 0x0003620000300800 */
[----:B------:R-:W-:Y:S01]  /*77d0*/  FMUL.FTZ R23, R240, R23 ;  /* 0x00000017f0177220 */ /* 0x000fe20000410000 */
        /* <DEDUP_REMOVED lines=30> */
[----:B------:R-:W-:Y:S02]  /*79c0*/  F2FP.BF16.F32.PACK_AB R20, R23, R22 ;  /* 0x000000161714723e */ /* 0x000fe400000010ff */
[----:B------:R-:W-:Y:S02]  /*79d0*/  F2FP.BF16.F32.PACK_AB R24, R25, R24 ;  /* 0x000000181918723e */ /* 0x000fe400000010ff */
[----:B------:R-:W-:Y:S02]  /*79e0*/  F2FP.BF16.F32.PACK_AB R26, R27, R26 ;  /* 0x0000001a1b1a723e */ /* 0x000fe400000010ff */
[----:B------:R-:W-:Y:S02]  /*79f0*/  F2FP.BF16.F32.PACK_AB R213, R213, R215 ;  /* 0x000000d7d5d5723e */ /* 0x000fe400000010ff */
[----:B------:R-:W-:Y:S02]  /*7a00*/  F2FP.BF16.F32.PACK_AB R212, R212, R214 ;  /* 0x000000d6d4d4723e */ /* 0x000fe400000010ff */
[----:B------:R-:W-:Y:S02]  /*7a10*/  F2FP.BF16.F32.PACK_AB R32, R33, R32 ;  /* 0x000000202120723e */ /* 0x000fe400000010ff */
[----:B------:R-:W-:Y:S01]  /*7a20*/  F2FP.BF16.F32.PACK_AB R34, R35, R34 ;  /* 0x000000222322723e */ /* 0x000fe200000010ff */
[----:B--2---:R-:W-:Y:S05]  /*7a30*/  FMUL.FTZ R5, R102, R5 ;  /* 0x0000000566057220 */ /* 0x004fea0000410000 */
[----:B------:R-:W-:Y:S01]  /*7a40*/  F2FP.BF16.F32.PACK_AB R13, R6, R5 ;  /* 0x00000005060d723e */ /* 0x000fe200000010ff */
[----:B---3--:R-:W-:Y:S02]  /*7a50*/  FMUL.FTZ R11, R114, R11 ;  /* 0x0000000b720b7220 */ /* 0x008fe40000410000 */
[----:B------:R-:W2:Y:S02]  /*7a60*/  S2R R114, SR_TID.X ;  /* 0x0000000000727919 */ /* 0x000ea40000002100 */
[----:B------:R-:W-:Y:S01]  /*7a70*/  FMUL.FTZ R11, R248, R11 ;  /* 0x0000000bf80b7220 */ /* 0x000fe20000410000 */
[----:B----4-:R-:W-:Y:S02]  /*7a80*/  FMUL.FTZ R10, R115, R10 ;  /* 0x0000000a730a7220 */ /* 0x010fe40000410000 */
[----:B------:R-:W3:Y:S01]  /*7a90*/  S2R R115, SR_TID.X ;  /* 0x0000000000737919 */ /* 0x000ee20000002100 */
[----:B------:R-:W-:Y:S01]  /*7aa0*/  FMUL.FTZ R9, R100, R9 ;  /* 0x0000000964097220 */ /* 0x000fe20000410000 */
[----:B------:R-:W-:Y:S01]  /*7ab0*/  FMUL.FTZ R10, R252, R10 ;  /* 0x0000000afc0a7220 */ /* 0x000fe20000410000 */
[----:B------:R-:W4:Y:S01]  /*7ac0*/  S2R R100, SR_TID.X ;  /* 0x0000000000647919 */ /* 0x000f220000002100 */
[----:B------:R-:W-:Y:S01]  /*7ad0*/  FMUL.FTZ R7, R4, R7 ;  /* 0x0000000704077220 */ /* 0x000fe20000410000 */
[----:B------:R-:W-:Y:S01]  /*7ae0*/  FMUL.FTZ R4, R71, R12 ;  /* 0x0000000c47047220 */ /* 0x000fe20000410000 */
[----:B------:R-:W-:Y:S01]  /*7af0*/  FMUL.FTZ R9, R249, R9 ;  /* 0x00000009f9097220 */ /* 0x000fe20000410000 */
[----:B------:R1:W5:Y:S01]  /*7b00*/  LDL.LU R71, [R1+0x2c] ;  /* 0x00002c0001477983 */ /* 0x0003620000300800 */
[----:B------:R-:W-:Y:S01]  /*7b10*/  F2FP.BF16.F32.PACK_AB R14, R11, R10 ;  /* 0x0000000a0b0e723e */ /* 0x000fe200000010ff */
[----:B------:R-:W-:Y:S02]  /*7b20*/  FMUL.FTZ R247, R247, R4 ;  /* 0x00000004f7f77220 */ /* 0x000fe40000410000 */
[----:B------:R-:W4:Y:S03]  /*7b30*/  LDL.LU R12, [R1] ;  /* 0x00000000010c7983 */ /* 0x000f260000300800 */
[----:B------:R-:W-:Y:S01]  /*7b40*/  F2FP.BF16.F32.PACK_AB R17, R245, R247 ;  /* 0x000000f7f511723e */ /* 0x000fe200000010ff */
[----:B------:R1:W5:Y:S04]  /*7b50*/  LDL.LU R70, [R1+0x28] ;  /* 0x0000280001467983 */ /* 0x0003680000300800 */
[----:B------:R1:W5:Y:S04]  /*7b60*/  LDL.LU R69, [R1+0x24] ;  /* 0x0000240001457983 */ /* 0x0003680000300800 */
[----:B------:R1:W5:Y:S01]  /*7b70*/  LDL.LU R68, [R1+0x20] ;  /* 0x0000200001447983 */ /* 0x0003620000300800 */
[--C-:B--2---:R-:W-:Y:S03]  /*7b80*/  SHF.R.U32.HI R102, RZ, 0x1, R114.reuse ;  /* 0x00000001ff667819 */ /* 0x104fe60000011672 */
[----:B------:R1:W5:Y:S01]  /*7b90*/  LDL.LU R3, [R1+0x1c] ;  /* 0x00001c0001037983 */ /* 0x0003620000300800 */
[----:B------:R-:W-:Y:S02]  /*7ba0*/  SHF.R.U32.HI R103, RZ, 0x1, R114 ;  /* 0x00000001ff677819 */ /* 0x000fe40000011672 */
[----:B------:R-:W-:Y:S01]  /*7bb0*/  LOP3.LUT R102, R102, 0x30, RZ, 0xc0, !PT ;  /* 0x0000003066667812 */ /* 0x000fe200078ec0ff */
[----:B------:R1:W5:Y:S01]  /*7bc0*/  LDL.LU R2, [R1+0x18] ;  /* 0x0000180001027983 */ /* 0x0003620000300800 */
[----:B---3--:R-:W-:Y:S02]  /*7bd0*/  SHF.L.U32 R115, R115, 0x6, RZ ;  /* 0x0000000673737819 */ /* 0x008fe400000006ff */
[----:B----4-:R-:W-:Y:S01]  /*7be0*/  SHF.L.U32 R100, R100, 0x3, RZ ;  /* 0x0000000364647819 */ /* 0x010fe200000006ff */
[----:B------:R-:W-:Y:S01]  /*7bf0*/  FMUL.FTZ R8, R12, R8 ;  /* 0x000000080c087220 */ /* 0x000fe20000410000 */
[----:B------:R-:W-:Y:S02]  /*7c00*/  F2FP.BF16.F32.PACK_AB R12, R250, R7 ;  /* 0x00000007fa0c723e */ /* 0x000fe400000010ff */
[----:B------:R-:W2:Y:S02]  /*7c10*/  LDSM.16.M88.4 R4, [R116+0x8800] ;  /* 0x008800007404783b */ /* 0x000ea40000000200 */
[----:B------:R-:W-:Y:S06]  /*7c20*/  F2FP.BF16.F32.PACK_AB R15, R9, R8 ;  /* 0x00000008090f723e */ /* 0x000fec00000010ff */
[----:B------:R-:W3:Y:S01]  /*7c30*/  LDSM.16.M88.4 R8, [R116+0x8c00] ;  /* 0x008c00007408783b */ /* 0x000ee20000000200 */
[-C--:B--2---:R-:W-:Y:S08]  /*7c40*/  HMMA.16816.F32.BF16 R36, R104, R4.reuse, R36 ;  /* 0x000000046824723c */ /* 0x084ff00000041824 */
[C---:B------:R-:W-:Y:S08]  /*7c50*/  HMMA.16816.F32.BF16 R40, R108.reuse, R4, R40 ;  /* 0x000000046c28723c */ /* 0x040ff00000041828 */
        /* <DEDUP_REMOVED lines=9> */
[C---:B------:R-:W-:Y:S01]  /*7cf0*/  FADD.FTZ R42, -R121.reuse, R42 ;  /* 0x0000002a792a7221 */ /* 0x040fe20000010100 */
[----:B------:R-:W-:Y:S01]  /*7d00*/  FADD.FTZ R43, -R121, R43 ;  /* 0x0000002b792b7221 */ /* 0x000fe20000010100 */
[-C--:B---3--:R-:W-:Y:S03]  /*7d10*/  HMMA.16816.F32.BF16 R52, R104, R8.reuse, R52 ;  /* 0x000000086834723c */ /* 0x088fe60000041834 */
[C---:B------:R-:W-:Y:S01]  /*7d20*/  FADD.FTZ R44, -R131.reuse, R44 ;  /* 0x0000002c832c7221 */ /* 0x040fe20000010100 */
[----:B------:R-:W-:Y:S01]  /*7d30*/  FADD.FTZ R45, -R131, R45 ;  /* 0x0000002d832d7221 */ /* 0x000fe20000010100 */
[C---:B------:R-:W-:Y:S01]  /*7d40*/  FADD.FTZ R46, -R121.reuse, R46 ;  /* 0x0000002e792e7221 */ /* 0x040fe20000010100 */
[----:B------:R-:W-:Y:S01]  /*7d50*/  FADD.FTZ R47, -R121, R47 ;  /* 0x0000002f792f7221 */ /* 0x000fe20000010100 */
[----:B------:R-:W-:Y:S01]  /*7d60*/  FMUL.FTZ R210, R210, R37 ;  /* 0x00000025d2d27220 */ /* 0x000fe20000410000 */
        /* <DEDUP_REMOVED lines=11> */
[----:B------:R-:W-:Y:S04]  /*7e20*/  HMMA.16816.F32.BF16 R64, R104, R10, R64 ;  /* 0x0000000a6840723c */ /* 0x000fe80000041840 */
[C---:B------:R-:W-:Y:S01]  /*7e30*/  FADD.FTZ R56, -R131.reuse, R56 ;  /* 0x0000003883387221 */ /* 0x040fe20000010100 */
        /* <DEDUP_REMOVED lines=120> */
.L_x_1556:
        /* <DEDUP_REMOVED lines=138> */
.L_x_1557:
        /* <DEDUP_REMOVED lines=272> */
.L_x_1559:
[----:B------:R-:W2:Y:S01]  /*9f60*/  LDCU.64 UR10, c[0x0][0x5c0] ;  /* 0x0000b800ff0a77ac */ /* 0x000ea20008000a00 */
[----:B------:R-:W-:-:S04]  /*9f70*/  UIADD3 UR5, UPT, UPT, UR37, UR39, URZ ;  /* 0x0000002725057290 */ /* 0x000fc8000fffe0ff */
[----:B--2---:R-:W-:Y:S02]  /*9f80*/  UIMAD.WIDE.U32 UR16, UR5, UR10, URZ ;  /* 0x0000000a051072a5 */ /* 0x004fe4000f8e00ff */
[----:B------:R-:W-:-:S04]  /*9f90*/  UIMAD UR5, UR5, UR11, URZ ;  /* 0x0000000b050572a4 */ /* 0x000fc8000f8e02ff */
[----:B------:R-:W-:-:S06]  /*9fa0*/  UIADD3 UR5, UPT, UPT, UR17, UR5, URZ ;  /* 0x0000000511057290 */ /* 0x000fcc000fffe0ff */
[----:B------:R-:W-:Y:S02]  /*9fb0*/  MOV R6, UR5 ;  /* 0x0000000500067c02 */ /* 0x000fe40008000f00 */
.L_x_1560:
        /* <DEDUP_REMOVED lines=13> */
.L_x_1561:
[----:B------:R-:W2:Y:S01]  /*a090*/  LDCU.64 UR8, c[0x0][0x5c8] ;  /* 0x0000b900ff0877ac */ /* 0x000ea20008000a00 */
[----:B------:R-:W-:-:S04]  /*a0a0*/  UIADD3 UR5, UPT, UPT, UR37, UR39, URZ ;  /* 0x0000002725057290 */ /* 0x000fc8000fffe0ff */
[----:B--2---:R-:W-:Y:S02]  /*a0b0*/  UIMAD.WIDE.U32 UR12, UR5, UR8, URZ ;  /* 0x00000008050c72a5 */ /* 0x004fe4000f8e00ff */
[----:B------:R-:W-:-:S04]  /*a0c0*/  UIMAD UR5, UR5, UR9, URZ ;  /* 0x00000009050572a4 */ /* 0x000fc8000f8e02ff */
[----:B------:R-:W-:Y:S01]  /*a0d0*/  UIADD3 UR5, UPT, UPT, UR13, UR5, URZ ;  /* 0x000000050d057290 */ /* 0x000fe2000fffe0ff */
[----:B------:R-:W-:-:S05]  /*a0e0*/  UMOV UR30, UR12 ;  /* 0x0000000c001e7c82 */ /* 0x000fca0008000000 */
[----:B-1----:R-:W-:-:S07]  /*a0f0*/  MOV R0, UR5 ;  /* 0x0000000500007c02 */ /* 0x002fce0008000f00 */
.L_x_1562:
        /* <DEDUP_REMOVED lines=41> */
.L_x_1564:
[----:B------:R-:W-:Y:S05]  /*a390*/  BSYNC.RECONVERGENT B0 ;  /* 0x0000000000007941 */ /* 0x000fea0003800200 */
.L_x_1563:
        /* <DEDUP_REMOVED lines=12> */
.L_x_1566:
[----:B------:R-:W-:Y:S05]  /*a460*/  BSYNC.RECONVERGENT B0 ;  /* 0x0000000000007941 */ /* 0x000fea0003800200 */
.L_x_1565:
        /* <DEDUP_REMOVED lines=26> */
.L_x_1529:
[----:B------:R-:W-:Y:S05]  /*a610*/  BSYNC.RECONVERGENT B1 ;  /* 0x0000000000017941 */ /* 0x000fea0003800200 */
.L_x_1511:
        /* <DEDUP_REMOVED lines=11> */
.L_x_1568:
        /* <DEDUP_REMOVED lines=11> */
.L_x_1615:


//--------------------- .text._ZN5flash25flash_bwd_dot_do_o_kernelILb0E23Flash_bwd_kernel_traitsILi32ELi128ELi128ELi8ELi4ELi4ELi4ELb0ELb0EN7cutlass10bfloat16_tE19Flash_kernel_traitsILi32ELi128ELi128ELi8ES3_EEEEvNS_16Flash_bwd_paramsE --------------------------
	.section	.text._ZN5flash25flash_bwd_dot_do_o_kernelILb0E23Flash_bwd_kernel_traitsILi32ELi128ELi128ELi8ELi4ELi4ELi4ELb0ELb0EN7cutlass10bfloat16_tE19Flash_kernel_traitsILi32ELi128ELi128ELi8ES3_EEEEvNS_16Flash_bwd_paramsE,"ax",@progbits
	.align	128
        .global         _ZN5flash25flash_bwd_dot_do_o_kernelILb0E23Flash_bwd_kernel_traitsILi32ELi128ELi128ELi8ELi4ELi4ELi4ELb0ELb0EN7cutlass10bfloat16_tE19Flash_kernel_traitsILi32ELi128ELi128ELi8ES3_EEEEvNS_16Flash_bwd_paramsE
        .type           _ZN5flash25flash_bwd_dot_do_o_kernelILb0E23Flash_bwd_kernel_traitsILi32ELi128ELi128ELi8ELi4ELi4ELi4ELb0ELb0EN7cutlass10bfloat16_tE19Flash_kernel_traitsILi32ELi128ELi128ELi8ES3_EEEEvNS_16Flash_bwd_paramsE,@function
        .size           _ZN5flash25flash_bwd_dot_do_o_kernelILb0E23Flash_bwd_kernel_traitsILi32ELi128ELi128ELi8ELi4ELi4ELi4ELb0ELb0EN7cutlass10bfloat16_tE19Flash_kernel_traitsILi32ELi128ELi128ELi8ES3_EEEEvNS_16Flash_bwd_paramsE,(.L_x_1616 - _ZN5flash25flash_bwd_dot_do_o_kernelILb0E23Flash_bwd_kernel_traitsILi32ELi128ELi128ELi8ELi4ELi4ELi4ELb0ELb0EN7cutlass10bfloat16_tE19Flash_kernel_traitsILi32ELi128ELi128ELi8ES3_EEEEvNS_16Flash_bwd_paramsE)
        .other          _ZN5flash25flash_bwd_dot_do_o_kernelILb0E23Flash_bwd_kernel_traitsILi32ELi128ELi128ELi8ELi4ELi4ELi4ELb0ELb0EN7cutlass10bfloat16_tE19Flash_kernel_traitsILi32ELi128ELi128ELi8ES3_EEEEvNS_16Flash_bwd_paramsE,@"STO_CUDA_ENTRY STV_DEFAULT"
_ZN5flash25flash_bwd_dot_do_o_kernelILb0E23Flash_bwd_kernel_traitsILi32ELi128ELi128ELi8ELi4ELi4ELi4ELb0ELb0EN7cutlass10bfloat16_tE19Flash_kernel_traitsILi32ELi128ELi128ELi8ES3_EEEEvNS_16Flash_bwd_paramsE:
.text._ZN5flash25flash_bwd_dot_do_o_kernelILb0E23Flash_bwd_kernel_traitsILi32ELi128ELi128ELi8ELi4ELi4ELi4ELb0ELb0EN7cutlass10bfloat16_tE19Flash_kernel_traitsILi32ELi128ELi128ELi8ES3_EEEEvNS_16Flash_bwd_paramsE:
        /* <DEDUP_REMOVED lines=51> */
.L_x_1569:
[----:B------:R-:W0:Y:S08]  /*0330*/  LDC R3, c[0x0][0x3e0] ;  /* 0x0000f800ff037b82 */ /* 0x000e300000000800 */
[----:B------:R-:W1:Y:S01]  /*0340*/  LDC R23, c[0x0][0x444] ;  /* 0x00011100ff177b82 */ /* 0x000e620000000800 */
[----:B0-----:R-:W-:-:S04]  /*0350*/  IMAD R0, R0, R3, UR5 ;  /* 0x0000000500007e24 */ /* 0x001fc8000f8e0203 */
[----:B-1----:R-:W-:-:S07]  /*0360*/  IMAD R23, R0, R23, RZ ;  /* 0x0000001700177224 */ /* 0x002fce00078e02ff */
.L_x_1570:
        /* <DEDUP_REMOVED lines=142> */
.L_x_1571:
        /* <DEDUP_REMOVED lines=11> */
.L_x_1616:


//--------------------- .text._ZN5flash25flash_bwd_dot_do_o_kernelILb1E23Flash_bwd_kernel_traitsILi32ELi128ELi128ELi8ELi4ELi4ELi4ELb0ELb0EN7cutlass10bfloat16_tE19Flash_kernel_traitsILi32ELi128ELi128ELi8ES3_EEEEvNS_16Flash_bwd_paramsE --------------------------
	.section	.text._ZN5flash25flash_bwd_dot_do_o_kernelILb1E23Flash_bwd_kernel_traitsILi32ELi128ELi128ELi8ELi4ELi4ELi4ELb0ELb0EN7cutlass10bfloat16_tE19Flash_kernel_traitsILi32ELi128ELi128ELi8ES3_EEEEvNS_16Flash_bwd_paramsE,"ax",@progbits
	.align	128
        .global         _ZN5flash25flash_bwd_dot_do_o_kernelILb1E23Flash_bwd_kernel_traitsILi32ELi128ELi128ELi8ELi4ELi4ELi4ELb0ELb0EN7cutlass10bfloat16_tE19Flash_kernel_traitsILi32ELi128ELi128ELi8ES3_EEEEvNS_16Flash_bwd_paramsE
        .type           _ZN5flash25flash_bwd_dot_do_o_kernelILb1E23Flash_bwd_kernel_traitsILi32ELi128ELi128ELi8ELi4ELi4ELi4ELb0ELb0EN7cutlass10bfloat16_tE19Flash_kernel_traitsILi32ELi128ELi128ELi8ES3_EEEEvNS_16Flash_bwd_paramsE,@function
        .size           _ZN5flash25flash_bwd_dot_do_o_kernelILb1E23Flash_bwd_kernel_traitsILi32ELi128ELi128ELi8ELi4ELi4ELi4ELb0ELb0EN7cutlass10bfloat16_tE19Flash_kernel_traitsILi32ELi128ELi128ELi8ES3_EEEEvNS_16Flash_bwd_paramsE,(.L_x_1617 - _ZN5flash25flash_bwd_dot_do_o_kernelILb1E23Flash_bwd_kernel_traitsILi32ELi128ELi128ELi8ELi4ELi4ELi4ELb0ELb0EN7cutlass10bfloat16_tE19Flash_kernel_traitsILi32ELi128ELi128ELi8ES3_EEEEvNS_16Flash_bwd_paramsE)
        .other          _ZN5flash25flash_bwd_dot_do_o_kernelILb1E23Flash_bwd_kernel_traitsILi32ELi128ELi128ELi8ELi4ELi4ELi4ELb0ELb0EN7cutlass10bfloat16_tE19Flash_kernel_traitsILi32ELi128ELi128ELi8ES3_EEEEvNS_16Flash_bwd_paramsE,@"STO_CUDA_ENTRY STV_DEFAULT"
_ZN5flash25flash_bwd_dot_do_o_kernelILb1E23Flash_bwd_kernel_traitsILi32ELi128ELi128ELi8ELi4ELi4ELi4ELb0ELb0EN7cutlass10bfloat16_tE19Flash_kernel_traitsILi32ELi128ELi128ELi8ES3_EEEEvNS_16Flash_bwd_paramsE:
.text._ZN5flash25flash_bwd_dot_do_o_kernelILb1E23Flash_bwd_kernel_traitsILi32ELi128ELi128ELi8ELi4ELi4ELi4ELb0ELb0EN7cutlass10bfloat16_tE19Flash_kernel_traitsILi32ELi128ELi128ELi8ES3_EEEEvNS_16Flash_bwd_paramsE:
        /* <DEDUP_REMOVED lines=57> */
.L_x_1572:
[-C--:B------:R-:W-:Y:S02]  /*0390*/  IMAD R5, R9, R4.reuse, RZ ;  /* 0x0000000409057224 */ /* 0x080fe400078e02ff */
[----:B------:R-:W-:-:S04]  /*03a0*/  IMAD.WIDE.U32 R20, R8, R4, RZ ;  /* 0x0000000408147225 */ /* 0x000fc800078e00ff */
[----:B------:R-:W-:-:S07]  /*03b0*/  IMAD.IADD R21, R21, 0x1, R5 ;  /* 0x0000000115157824 */ /* 0x000fce00078e0205 */
.L_x_1573:
        /* <DEDUP_REMOVED lines=20> */
.L_x_1574:
[----:B------:R-:W0:Y:S01]  /*0500*/  LDC R5, c[0x0][0x444] ;  /* 0x00011100ff057b82 */ /* 0x000e220000000800 */
[----:B------:R-:W-:-:S04]  /*0510*/  IMAD R2, R2, R3, UR5 ;  /* 0x0000000502027e24 */ /* 0x000fc8000f8e0203 */
[----:B0-----:R-:W-:-:S07]  /*0520*/  IMAD R2, R2, R5, RZ ;  /* 0x0000000502027224 */ /* 0x001fce00078e02ff */
.L_x_1575:
        /* <DEDUP_REMOVED lines=165> */
.L_x_1576:
        /* <DEDUP_REMOVED lines=16> */
.L_x_1617:


//--------------------- .nv.shared._ZN5flash44flash_bwd_dq_dk_dv_loop_seqk_parallel_kernelI23Flash_bwd_kernel_traitsILi32ELi128ELi128ELi8ELi4ELi4ELi4ELb1ELb0EN7cutlass10bfloat16_tE19Flash_kernel_traitsILi32ELi128ELi128ELi8ES3_EELb0ELb0ELb0ELb0ELb0ELb1ELb0EEEvNS_16Flash_bwd_paramsE --------------------------
	.section	.nv.shared._ZN5flash44flash_bwd_dq_dk_dv_loop_seqk_parallel_kernelI23Flash_bwd_kernel_traitsILi32ELi128ELi128ELi8ELi4ELi4ELi4ELb1ELb0EN7cutlass10bfloat16_tE19Flash_kernel_traitsILi32ELi128ELi128ELi8ES3_EELb0ELb0ELb0ELb0ELb0ELb1ELb0EEEvNS_16Flash_bwd_paramsE,"aw",@nobits
	.sectionflags	@""
	.align	16
	.zero		1024


//--------------------- .nv.shared.reserved.0     --------------------------
	.section	.nv.shared.reserved.0,"aw",@nobits
	.weak		__nv_reservedSMEM_offset_0_alias
	.size		__nv_reservedSMEM_offset_0_alias, 0, 64
	.other		__nv_reservedSMEM_offset_0_alias,@"STO_CUDA_RESERVED_SHARED STV_DEFAULT"
__nv_reservedSMEM_offset_0_alias:
	.zero		0
	.zero		64


//--------------------- .nv.global                --------------------------
	.section	.nv.global,"aw",@nobits
.nv.global:
	.type		_ZN65_INTERNAL_e8a190e6_29_flash_bwd_hdim32_bf16_sm80_cu_a6473388_26974cute1_E,@object
	.size		_ZN65_INTERNAL_e8a190e6_29_flash_bwd_hdim32_bf16_sm80_cu_a6473388_26974cute1_E,(_ZN65_INTERNAL_e8a190e6_29_flash_bwd_hdim32_bf16_sm80_cu_a6473388_26974cuda3std3__45__cpo6cbeginE - _ZN65_INTERNAL_e8a190e6_29_flash_bwd_hdim32_bf16_sm80_cu_a6473388_26974cute1_E)
_ZN65_INTERNAL_e8a190e6_29_flash_bwd_hdim32_bf16_sm80_cu_a6473388_26974cute1_E:
	.zero		1
	.type		_ZN65_INTERNAL_e8a190e6_29_flash_bwd_hdim32_bf16_sm80_cu_a6473388_26974cuda3std3__45__cpo6cbeginE,@object
	.size		_ZN65_INTERNAL_e8a190e6_29_flash_bwd_hdim32_bf16_sm80_cu_a6473388_26974cuda3std3__45__cpo6cbeginE,(_ZN65_INTERNAL_e8a190e6_29_flash_bwd_hdim32_bf16_sm80_cu_a6473388_26974cuda3std3__48in_placeE - _ZN65_INTERNAL_e8a190e6_29_flash_bwd_hdim32_bf16_sm80_cu_a6473388_26974cuda3std3__45__cpo6cbeginE)
_ZN65_INTERNAL_e8a190e6_29_flash_bwd_hdim32_bf16_sm80_cu_a6473388_26974cuda3std3__45__cpo6cbeginE:
	.zero		1
	.type		_ZN65_INTERNAL_e8a190e6_29_flash_bwd_hdim32_bf16_sm80_cu_a6473388_26974cuda3std3__48in_placeE,@object
	.size		_ZN65_INTERNAL_e8a190e6_29_flash_bwd_hdim32_bf16_sm80_cu_a6473388_26974cuda3std3__48in_placeE,(_ZN65_INTERNAL_e8a190e6_29_flash_bwd_hdim32_bf16_sm80_cu_a6473388_26974cuda3std6ranges3__45__cpo9iter_moveE - _ZN65_INTERNAL_e8a190e6_29_flash_bwd_hdim32_bf16_sm80_cu_a6473388_26974cuda3std3__48in_placeE)
_ZN65_INTERNAL_e8a190e6_29_flash_bwd_hdim32_bf16_sm80_cu_a6473388_26974cuda3std3__48in_placeE:
	.zero		1
	.type		_ZN65_INTERNAL_e8a190e6_29_flash_bwd_hdim32_bf16_sm80_cu_a6473388_26974cuda3std6ranges3__45__cpo9iter_moveE,@object
	.size		_ZN65_INTERNAL_e8a190e6_29_flash_bwd_hdim32_bf16_sm80_cu_a6473388_26974cuda3std6ranges3__45__cpo9iter_moveE,(_ZN65_INTERNAL_e8a190e6_29_flash_bwd_hdim32_bf16_sm80_cu_a6473388_26974cuda3std3__45__cpo5beginE - _ZN65_INTERNAL_e8a190e6_29_flash_bwd_hdim32_bf16_sm80_cu_a6473388_26974cuda3std6ranges3__45__cpo9iter_moveE)
_ZN65_INTERNAL_e8a190e6_29_flash_bwd_hdim32_bf16_sm80_cu_a6473388_26974cuda3std6ranges3__45__cpo9iter_moveE:
	.zero		1
	.type		_ZN65_INTERNAL_e8a190e6_29_flash_bwd_hdim32_bf16_sm80_cu_a6473388_26974cuda3std3__45__cpo5beginE,@object
	.size		_ZN65_INTERNAL_e8a190e6_29_flash_bwd_hdim32_bf16_sm80_cu_a6473388_26974cuda3std3__45__cpo5beginE,(_ZN65_INTERNAL_e8a190e6_29_flash_bwd_hdim32_bf16_sm80_cu_a6473388_26974cuda3std3__467_GLOBAL__N__e8a190e6_29_flash_bwd_hdim32_bf16_sm80_cu_a6473388_26976ignoreE - _ZN65_INTERNAL_e8a190e6_29_flash_bwd_hdim32_bf16_sm80_cu_a6473388_26974cuda3std3__45__cpo5beginE)
_ZN65_INTERNAL_e8a190e6_29_flash_bwd_hdim32_bf16_sm80_cu_a6473388_26974cuda3std3__45__cpo5beginE:
	.zero		1
	.type		_ZN65_INTERNAL_e8a190e6_29_flash_bwd_hdim32_bf16_sm80_cu_a6473388_26974cuda3std3__467_GLOBAL__N__e8a190e6_29_flash_bwd_hdim32_bf16_sm80_cu_a6473388_26976ignoreE,@object
	.size		_ZN65_INTERNAL_e8a190e6_29_flash_bwd_hdim32_bf16_sm80_cu_a6473388_26974cuda3std3__467_GLOBAL__N__e8a190e6_29_flash_bwd_hdim32_bf16_sm80_cu_a6473388_26976ignoreE,(_ZN65_INTERNAL_e8a190e6_29_flash_bwd_hdim32_bf16_sm80_cu_a6473388_26974cute7productE - _ZN65_INTERNAL_e8a190e6_29_flash_bwd_hdim32_bf16_sm80_cu_a6473388_26974cuda3std3__467_GLOBAL__N__e8a190e6_29_flash_bwd_hdim32_bf16_sm80_cu_a6473388_26976ignoreE)
_ZN65_INTERNAL_e8a190e6_29_flash_bwd_hdim32_bf16_sm80_cu_a6473388_26974cuda3std3__467_GLOBAL__N__e8a190e6_29_flash_bwd_hdim32_bf16_sm80_cu_a6473388_26976ignoreE:
	.zero		1
	.type		_ZN65_INTERNAL_e8a190e6_29_flash_bwd_hdim32_bf16_sm80_cu_a6473388_26974cute7productE,@object
	.size		_ZN65_INTERNAL_e8a190e6_29_flash_bwd_hdim32_bf16_sm80_cu_a6473388_26974cute7productE,(_ZN65_INTERNAL_e8a190e6_29_flash_bwd_hdim32_bf16_sm80_cu_a6473388_26974cuda3std3__45__cpo3endE - _ZN65_INTERNAL_e8a190e6_29_flash_bwd_hdim32_bf16_sm80_cu_a6473388_26974cute7productE)
_ZN65_INTERNAL_e8a190e6_29_flash_bwd_hdim32_bf16_sm80_cu_a6473388_26974cute7productE:
	.zero		1
	.type		_ZN65_INTERNAL_e8a190e6_29_flash_bwd_hdim32_bf16_sm80_cu_a6473388_26974cuda3std3__45__cpo3endE,@object
	.size		_ZN65_INTERNAL_e8a190e6_29_flash_bwd_hdim32_bf16_sm80_cu_a6473388_26974cuda3std3__45__cpo3endE,(_ZN65_INTERNAL_e8a190e6_29_flash_bwd_hdim32_bf16_sm80_cu_a6473388_26974cuda3std3__419piecewise_constructE - _ZN65_INTERNAL_e8a190e6_29_flash_bwd_hdim32_bf16_sm80_cu_a6473388_26974cuda3std3__45__cpo3endE)
_ZN65_INTERNAL_e8a190e6_29_flash_bwd_hdim32_bf16_sm80_cu_a6473388_26974cuda3std3__45__cpo3endE:
	.zero		1
	.type		_ZN65_INTERNAL_e8a190e6_29_flash_bwd_hdim32_bf16_sm80_cu_a6473388_26974cuda3std3__419piecewise_constructE,@object
	.size		_ZN65_INTERNAL_e8a190e6_29_flash_bwd_hdim32_bf16_sm80_cu_a6473388_26974cuda3std3__419piecewise_constructE,(_ZN65_INTERNAL_e8a190e6_29_flash_bwd_hdim32_bf16_sm80_cu_a6473388_26974cuda3std3__45__cpo4cendE - _ZN65_INTERNAL_e8a190e6_29_flash_bwd_hdim32_bf16_sm80_cu_a6473388_26974cuda3std3__419piecewise_constructE)
_ZN65_INTERNAL_e8a190e6_29_flash_bwd_hdim32_bf16_sm80_cu_a6473388_26974cuda3std3__419piecewise_constructE:
	.zero		1
	.type		_ZN65_INTERNAL_e8a190e6_29_flash_bwd_hdim32_bf16_sm80_cu_a6473388_26974cuda3std3__45__cpo4cendE,@object
	.size		_ZN65_INTERNAL_e8a190e6_29_flash_bwd_hdim32_bf16_sm80_cu_a6473388_26974cuda3std3__45__cpo4cendE,(_ZN65_INTERNAL_e8a190e6_29_flash_bwd_hdim32_bf16_sm80_cu_a6473388_26974cuda3std6ranges3__45__cpo4swapE - _ZN65_INTERNAL_e8a190e6_29_flash_bwd_hdim32_bf16_sm80_cu_a6473388_26974cuda3std3__45__cpo4cendE)
_ZN65_INTERNAL_e8a190e6_29_flash_bwd_hdim32_bf16_sm80_cu_a6473388_26974cuda3std3__45__cpo4cendE:
	.zero		1
	.type		_ZN65_INTERNAL_e8a190e6_29_flash_bwd_hdim32_bf16_sm80_cu_a6473388_26974cuda3std6ranges3__45__cpo4swapE,@object
	.size		_ZN65_INTERNAL_e8a190e6_29_flash_bwd_hdim32_bf16_sm80_cu_a6473388_26974cuda3std6ranges3__45__cpo4swapE,(.L_7 - _ZN65_INTERNAL_e8a190e6_29_flash_bwd_hdim32_bf16_sm80_cu_a6473388_26974cuda3std6ranges3__45__cpo4swapE)
_ZN65_INTERNAL_e8a190e6_29_flash_bwd_hdim32_bf16_sm80_cu_a6473388_26974cuda3std6ranges3__45__cpo4swapE:
	.zero		1
.L_7:


//--------------------- .nv.shared._ZN5flash44flash_bwd_dq_dk_dv_loop_seqk_parallel_kernelI23Flash_bwd_kernel_traitsILi32ELi128ELi128ELi8ELi4ELi4ELi4ELb1ELb0EN7cutlass10bfloat16_tE19Flash_kernel_traitsILi32ELi128ELi128ELi8ES3_EELb0ELb0ELb0ELb0ELb0ELb0ELb0EEEvNS_16Flash_bwd_paramsE --------------------------
	.section	.nv.shared._ZN5flash44flash_bwd_dq_dk_dv_loop_seqk_parallel_kernelI23Flash_bwd_kernel_traitsILi32ELi128ELi128ELi8ELi4ELi4ELi4ELb1ELb0EN7cutlass10bfloat16_tE19Flash_kernel_traitsILi32ELi128ELi128ELi8ES3_EELb0ELb0ELb0ELb0ELb0ELb0ELb0EEEvNS_16Flash_bwd_paramsE,"aw",@nobits
	.sectionflags	@""
	.align	16
	.zero		1024


//--------------------- .nv.shared._ZN5flash44flash_bwd_dq_dk_dv_loop_seqk_parallel_kernelI23Flash_bwd_kernel_traitsILi32ELi128ELi128ELi8ELi4ELi4ELi4ELb1ELb0EN7cutlass10bfloat16_tE19Flash_kernel_traitsILi32ELi128ELi128ELi8ES3_EELb0ELb0ELb1ELb0ELb0ELb0ELb0EEEvNS_16Flash_bwd_paramsE --------------------------
	.section	.nv.shared._ZN5flash44flash_bwd_dq_dk_dv_loop_seqk_parallel_kernelI23Flash_bwd_kernel_traitsILi32ELi128ELi128ELi8ELi4ELi4ELi4ELb1ELb0EN7cutlass10bfloat16_tE19Flash_kernel_traitsILi32ELi128ELi128ELi8ES3_EELb0ELb0ELb1ELb0ELb0ELb0ELb0EEEvNS_16Flash_bwd_paramsE,"aw",@nobits
	.sectionflags	@""
	.align	16
	.zero		1024


//--------------------- .nv.shared._ZN5flash44flash_bwd_dq_dk_dv_loop_seqk_parallel_kernelI23Flash_bwd_kernel_traitsILi32ELi128ELi128ELi8ELi4ELi4ELi4ELb1ELb0EN7cutlass10bfloat16_tE19Flash_kernel_traitsILi32ELi128ELi128ELi8ES3_EELb0ELb0ELb0ELb0ELb1ELb1ELb0EEEvNS_16Flash_bwd_paramsE --------------------------
	.section	.nv.shared._ZN5flash44flash_bwd_dq_dk_dv_loop_seqk_parallel_kernelI23Flash_bwd_kernel_traitsILi32ELi128ELi128ELi8ELi4ELi4ELi4ELb1ELb0EN7cutlass10bfloat16_tE19Flash_kernel_traitsILi32ELi128ELi128ELi8ES3_EELb0ELb0ELb0ELb0ELb1ELb1ELb0EEEvNS_16Flash_bwd_paramsE,"aw",@nobits
	.sectionflags	@""
	.align	16
	.zero		1024


//--------------------- .nv.shared._ZN5flash44flash_bwd_dq_dk_dv_loop_seqk_parallel_kernelI23Flash_bwd_kernel_traitsILi32ELi128ELi128ELi8ELi4ELi4ELi4ELb1ELb0EN7cutlass10bfloat16_tE19Flash_kernel_traitsILi32ELi128ELi128ELi8ES3_EELb0ELb0ELb0ELb1ELb0ELb0ELb0EEEvNS_16Flash_bwd_paramsE --------------------------
	.section	.nv.shared._ZN5flash44flash_bwd_dq_dk_dv_loop_seqk_parallel_kernelI23Flash_bwd_kernel_traitsILi32ELi128ELi128ELi8ELi4ELi4ELi4ELb1ELb0EN7cutlass10bfloat16_tE19Flash_kernel_traitsILi32ELi128ELi128ELi8ES3_EELb0ELb0ELb0ELb1ELb0ELb0ELb0EEEvNS_16Flash_bwd_paramsE,"aw",@nobits
	.sectionflags	@""
	.align	16
	.zero		1024


//--------------------- .nv.shared._ZN5flash44flash_bwd_dq_dk_dv_loop_seqk_parallel_kernelI23Flash_bwd_kernel_traitsILi32ELi128ELi128ELi8ELi4ELi4ELi4ELb1ELb0EN7cutlass10bfloat16_tE19Flash_kernel_traitsILi32ELi128ELi128ELi8ES3_EELb0ELb0ELb1ELb0ELb0ELb1ELb0EEEvNS_16Flash_bwd_paramsE --------------------------
	.section	.nv.shared._ZN5flash44flash_bwd_dq_dk_dv_loop_seqk_parallel_kernelI23Flash_bwd_kernel_traitsILi32ELi128ELi128ELi8ELi4ELi4ELi4ELb1ELb0EN7cutlass10bfloat16_tE19Flash_kernel_traitsILi32ELi128ELi128ELi8ES3_EELb0ELb0ELb1ELb0ELb0ELb1ELb0EEEvNS_16Flash_bwd_paramsE,"aw",@nobits
	.sectionflags	@""
	.align	16
	.zero		1024


//--------------------- .nv.shared._ZN5flash44flash_bwd_dq_dk_dv_loop_seqk_parallel_kernelI23Flash_bwd_kernel_traitsILi32ELi128ELi128ELi8ELi4ELi4ELi4ELb1ELb0EN7cutlass10bfloat16_tE19Flash_kernel_traitsILi32ELi128ELi128ELi8ES3_EELb0ELb0ELb1ELb1ELb0ELb0ELb0EEEvNS_16Flash_bwd_paramsE --------------------------
	.section	.nv.shared._ZN5flash44flash_bwd_dq_dk_dv_loop_seqk_parallel_kernelI23Flash_bwd_kernel_traitsILi32ELi128ELi128ELi8ELi4ELi4ELi4ELb1ELb0EN7cutlass10bfloat16_tE19Flash_kernel_traitsILi32ELi128ELi128ELi8ES3_EELb0ELb0ELb1ELb1ELb0ELb0ELb0EEEvNS_16Flash_bwd_paramsE,"aw",@nobits
	.sectionflags	@""
	.align	16
	.zero		1024


//--------------------- .nv.shared._ZN5flash27flash_bwd_convert_dq_kernelI23Flash_bwd_kernel_traitsILi32ELi128ELi128ELi8ELi4ELi4ELi4ELb1ELb0EN7cutlass10bfloat16_tE19Flash_kernel_traitsILi32ELi128ELi128ELi8ES3_EEEEvNS_16Flash_bwd_paramsEi --------------------------
	.section	.nv.shared._ZN5flash27flash_bwd_convert_dq_kernelI23Flash_bwd_kernel_traitsILi32ELi128ELi128ELi8ELi4ELi4ELi4ELb1ELb0EN7cutlass10bfloat16_tE19Flash_kernel_traitsILi32ELi128ELi128ELi8ES3_EEEEvNS_16Flash_bwd_paramsEi,"aw",@nobits
	.sectionflags	@""
	.align	16
	.zero		1024


//--------------------- .nv.shared._ZN5flash44flash_bwd_dq_dk_dv_loop_seqk_parallel_kernelI23Flash_bwd_kernel_traitsILi32ELi128ELi128ELi8ELi4ELi4ELi4ELb1ELb0EN7cutlass10bfloat16_tE19Flash_kernel_traitsILi32ELi128ELi128ELi8ES3_EELb1ELb0ELb0ELb0ELb0ELb1ELb0EEEvNS_16Flash_bwd_paramsE --------------------------
	.section	.nv.shared._ZN5flash44flash_bwd_dq_dk_dv_loop_seqk_parallel_kernelI23Flash_bwd_kernel_traitsILi32ELi128ELi128ELi8ELi4ELi4ELi4ELb1ELb0EN7cutlass10bfloat16_tE19Flash_kernel_traitsILi32ELi128ELi128ELi8ES3_EELb1ELb0ELb0ELb0ELb0ELb1ELb0EEEvNS_16Flash_bwd_paramsE,"aw",@nobits
	.sectionflags	@""
	.align	16
	.zero		1024


//--------------------- .nv.shared._ZN5flash44flash_bwd_dq_dk_dv_loop_seqk_parallel_kernelI23Flash_bwd_kernel_traitsILi32ELi128ELi128ELi8ELi4ELi4ELi4ELb1ELb0EN7cutlass10bfloat16_tE19Flash_kernel_traitsILi32ELi128ELi128ELi8ES3_EELb0ELb0ELb0ELb0ELb0ELb1ELb1EEEvNS_16Flash_bwd_paramsE --------------------------
	.section	.nv.shared._ZN5flash44flash_bwd_dq_dk_dv_loop_seqk_parallel_kernelI23Flash_bwd_kernel_traitsILi32ELi128ELi128ELi8ELi4ELi4ELi4ELb1ELb0EN7cutlass10bfloat16_tE19Flash_kernel_traitsILi32ELi128ELi128ELi8ES3_EELb0ELb0ELb0ELb0ELb0ELb1ELb1EEEvNS_16Flash_bwd_paramsE,"aw",@nobits
	.sectionflags	@""
	.align	16
	.zero		1024


//--------------------- .nv.shared._ZN5flash44flash_bwd_dq_dk_dv_loop_seqk_parallel_kernelI23Flash_bwd_kernel_traitsILi32ELi128ELi128ELi8ELi4ELi4ELi4ELb1ELb0EN7cutlass10bfloat16_tE19Flash_kernel_traitsILi32ELi128ELi128ELi8ES3_EELb1ELb0ELb0ELb0ELb0ELb0ELb0EEEvNS_16Flash_bwd_paramsE --------------------------
	.section	.nv.shared._ZN5flash44flash_bwd_dq_dk_dv_loop_seqk_parallel_kernelI23Flash_bwd_kernel_traitsILi32ELi128ELi128ELi8ELi4ELi4ELi4ELb1ELb0EN7cutlass10bfloat16_tE19Flash_kernel_traitsILi32ELi128ELi128ELi8ES3_EELb1ELb0ELb0ELb0ELb0ELb0ELb0EEEvNS_16Flash_bwd_paramsE,"aw",@nobits
	.sectionflags	@""
	.align	16
	.zero		1024


//--------------------- .nv.shared._ZN5flash44flash_bwd_dq_dk_dv_loop_seqk_parallel_kernelI23Flash_bwd_kernel_traitsILi32ELi128ELi128ELi8ELi4ELi4ELi4ELb1ELb0EN7cutlass10bfloat16_tE19Flash_kernel_traitsILi32ELi128ELi128ELi8ES3_EELb0ELb0ELb0ELb0ELb0ELb0ELb1EEEvNS_16Flash_bwd_paramsE --------------------------
	.section	.nv.shared._ZN5flash44flash_bwd_dq_dk_dv_loop_seqk_parallel_kernelI23Flash_bwd_kernel_traitsILi32ELi128ELi128ELi8ELi4ELi4ELi4ELb1ELb0EN7cutlass10bfloat16_tE19Flash_kernel_traitsILi32ELi128ELi128ELi8ES3_EELb0ELb0ELb0ELb0ELb0ELb0ELb1EEEvNS_16Flash_bwd_paramsE,"aw",@nobits
	.sectionflags	@""
	.align	16
	.zero		1024


//--------------------- .nv.shared._ZN5flash44flash_bwd_dq_dk_dv_loop_seqk_parallel_kernelI23Flash_bwd_kernel_traitsILi32ELi128ELi128ELi8ELi4ELi4ELi4ELb1ELb0EN7cutlass10bfloat16_tE19Flash_kernel_traitsILi32ELi128ELi128ELi8ES3_EELb1ELb0ELb1ELb0ELb0ELb0ELb0EEEvNS_16Flash_bwd_paramsE --------------------------
	.section	.nv.shared._ZN5flash44flash_bwd_dq_dk_dv_loop_seqk_parallel_kernelI23Flash_bwd_kernel_traitsILi32ELi128ELi128ELi8ELi4ELi4ELi4ELb1ELb0EN7cutlass10bfloat16_tE19Flash_kernel_traitsILi32ELi128ELi128ELi8ES3_EELb1ELb0ELb1ELb0ELb0ELb0ELb0EEEvNS_16Flash_bwd_paramsE,"aw",@nobits
	.sectionflags	@""
	.align	16
	.zero		1024


//--------------------- .nv.shared._ZN5flash44flash_bwd_dq_dk_dv_loop_seqk_parallel_kernelI23Flash_bwd_kernel_traitsILi32ELi128ELi128ELi8ELi4ELi4ELi4ELb1ELb0EN7cutlass10bfloat16_tE19Flash_kernel_traitsILi32ELi128ELi128ELi8ES3_EELb0ELb0ELb1ELb0ELb0ELb0ELb1EEEvNS_16Flash_bwd_paramsE --------------------------
	.section	.nv.shared._ZN5flash44flash_bwd_dq_dk_dv_loop_seqk_parallel_kernelI23Flash_bwd_kernel_traitsILi32ELi128ELi128ELi8ELi4ELi4ELi4ELb1ELb0EN7cutlass10bfloat16_tE19Flash_kernel_traitsILi32ELi128ELi128ELi8ES3_EELb0ELb0ELb1ELb0ELb0ELb0ELb1EEEvNS_16Flash_bwd_paramsE,"aw",@nobits
	.sectionflags	@""
	.align	16
	.zero		1024


//--------------------- .nv.shared._ZN5flash44flash_bwd_dq_dk_dv_loop_seqk_parallel_kernelI23Flash_bwd_kernel_traitsILi32ELi128ELi128ELi8ELi4ELi4ELi4ELb1ELb0EN7cutlass10bfloat16_tE19Flash_kernel_traitsILi32ELi128ELi128ELi8ES3_EELb1ELb0ELb0ELb0ELb1ELb1ELb0EEEvNS_16Flash_bwd_paramsE --------------------------
	.section	.nv.shared._ZN5flash44flash_bwd_dq_dk_dv_loop_seqk_parallel_kernelI23Flash_bwd_kernel_traitsILi32ELi128ELi128ELi8ELi4ELi4ELi4ELb1ELb0EN7cutlass10bfloat16_tE19Flash_kernel_traitsILi32ELi128ELi128ELi8ES3_EELb1ELb0ELb0ELb0ELb1ELb1ELb0EEEvNS_16Flash_bwd_paramsE,"aw",@nobits
	.sectionflags	@""
	.align	16
	.zero		1024


//--------------------- .nv.shared._ZN5flash44flash_bwd_dq_dk_dv_loop_seqk_parallel_kernelI23Flash_bwd_kernel_traitsILi32ELi128ELi128ELi8ELi4ELi4ELi4ELb1ELb0EN7cutlass10bfloat16_tE19Flash_kernel_traitsILi32ELi128ELi128ELi8ES3_EELb0ELb0ELb0ELb0ELb1ELb1ELb1EEEvNS_16Flash_bwd_paramsE --------------------------
	.section	.nv.shared._ZN5flash44flash_bwd_dq_dk_dv_loop_seqk_parallel_kernelI23Flash_bwd_kernel_traitsILi32ELi128ELi128ELi8ELi4ELi4ELi4ELb1ELb0EN7cutlass10bfloat16_tE19Flash_kernel_traitsILi32ELi128ELi128ELi8ES3_EELb0ELb0ELb0ELb0ELb1ELb1ELb1EEEvNS_16Flash_bwd_paramsE,"aw",@nobits
	.sectionflags	@""
	.align	16
	.zero		1024


//--------------------- .nv.shared._ZN5flash44flash_bwd_dq_dk_dv_loop_seqk_parallel_kernelI23Flash_bwd_kernel_traitsILi32ELi128ELi128ELi8ELi4ELi4ELi4ELb1ELb0EN7cutlass10bfloat16_tE19Flash_kernel_traitsILi32ELi128ELi128ELi8ES3_EELb1ELb0ELb0ELb1ELb0ELb0ELb0EEEvNS_16Flash_bwd_paramsE --------------------------
	.section	.nv.shared._ZN5flash44flash_bwd_dq_dk_dv_loop_seqk_parallel_kernelI23Flash_bwd_kernel_traitsILi32ELi128ELi128ELi8ELi4ELi4ELi4ELb1ELb0EN7cutlass10bfloat16_tE19Flash_kernel_traitsILi32ELi128ELi128ELi8ES3_EELb1ELb0ELb0ELb1ELb0ELb0ELb0EEEvNS_16Flash_bwd_paramsE,"aw",@nobits
	.sectionflags	@""
	.align	16
	.zero		1024


//--------------------- .nv.shared._ZN5flash44flash_bwd_dq_dk_dv_loop_seqk_parallel_kernelI23Flash_bwd_kernel_traitsILi32ELi128ELi128ELi8ELi4ELi4ELi4ELb1ELb0EN7cutlass10bfloat16_tE19Flash_kernel_traitsILi32ELi128ELi128ELi8ES3_EELb0ELb0ELb0ELb1ELb0ELb0ELb1EEEvNS_16Flash_bwd_paramsE --------------------------
	.section	.nv.shared._ZN5flash44flash_bwd_dq_dk_dv_loop_seqk_parallel_kernelI23Flash_bwd_kernel_traitsILi32ELi128ELi128ELi8ELi4ELi4ELi4ELb1ELb0EN7cutlass10bfloat16_tE19Flash_kernel_traitsILi32ELi128ELi128ELi8ES3_EELb0ELb0ELb0ELb1ELb0ELb0ELb1EEEvNS_16Flash_bwd_paramsE,"aw",@nobits
	.sectionflags	@""
	.align	16
	.zero		1024


//--------------------- .nv.shared._ZN5flash44flash_bwd_dq_dk_dv_loop_seqk_parallel_kernelI23Flash_bwd_kernel_traitsILi32ELi128ELi128ELi8ELi4ELi4ELi4ELb1ELb0EN7cutlass10bfloat16_tE19Flash_kernel_traitsILi32ELi128ELi128ELi8ES3_EELb1ELb0ELb1ELb0ELb0ELb1ELb0EEEvNS_16Flash_bwd_paramsE --------------------------
	.section	.nv.shared._ZN5flash44flash_bwd_dq_dk_dv_loop_seqk_parallel_kernelI23Flash_bwd_kernel_traitsILi32ELi128ELi128ELi8ELi4ELi4ELi4ELb1ELb0EN7cutlass10bfloat16_tE19Flash_kernel_traitsILi32ELi128ELi128ELi8ES3_EELb1ELb0ELb1ELb0ELb0ELb1ELb0EEEvNS_16Flash_bwd_paramsE,"aw",@nobits
	.sectionflags	@""
	.align	16
	.zero		1024


//--------------------- .nv.shared._ZN5flash44flash_bwd_dq_dk_dv_loop_seqk_parallel_kernelI23Flash_bwd_kernel_traitsILi32ELi128ELi128ELi8ELi4ELi4ELi4ELb1ELb0EN7cutlass10bfloat16_tE19Flash_kernel_traitsILi32ELi128ELi128ELi8ES3_EELb0ELb0ELb1ELb0ELb0ELb1ELb1EEEvNS_16Flash_bwd_paramsE --------------------------
	.section	.nv.shared._ZN5flash44flash_bwd_dq_dk_dv_loop_seqk_parallel_kernelI23Flash_bwd_kernel_traitsILi32ELi128ELi128ELi8ELi4ELi4ELi4ELb1ELb0EN7cutlass10bfloat16_tE19Flash_kernel_traitsILi32ELi128ELi128ELi8ES3_EELb0ELb0ELb1ELb0ELb0ELb1ELb1EEEvNS_16Flash_bwd_paramsE,"aw",@nobits
	.sectionflags	@""
	.align	16
	.zero		1024


//--------------------- .nv.shared._ZN5flash44flash_bwd_dq_dk_dv_loop_seqk_parallel_kernelI23Flash_bwd_kernel_traitsILi32ELi128ELi128ELi8ELi4ELi4ELi4ELb1ELb0EN7cutlass10bfloat16_tE19Flash_kernel_traitsILi32ELi128ELi128ELi8ES3_EELb1ELb0ELb1ELb1ELb0ELb0ELb0EEEvNS_16Flash_bwd_paramsE --------------------------
	.section	.nv.shared._ZN5flash44flash_bwd_dq_dk_dv_loop_seqk_parallel_kernelI23Flash_bwd_kernel_traitsILi32ELi128ELi128ELi8ELi4ELi4ELi4ELb1ELb0EN7cutlass10bfloat16_tE19Flash_kernel_traitsILi32ELi128ELi128ELi8ES3_EELb1ELb0ELb1ELb1ELb0ELb0ELb0EEEvNS_16Flash_bwd_paramsE,"aw",@nobits
	.sectionflags	@""
	.align	16
	.zero		1024


//--------------------- .nv.shared._ZN5flash44flash_bwd_dq_dk_dv_loop_seqk_parallel_kernelI23Flash_bwd_kernel_traitsILi32ELi128ELi128ELi8ELi4ELi4ELi4ELb1ELb0EN7cutlass10bfloat16_tE19Flash_kernel_traitsILi32ELi128ELi128ELi8ES3_EELb0ELb0ELb1ELb1ELb0ELb0ELb1EEEvNS_16Flash_bwd_paramsE --------------------------
	.section	.nv.shared._ZN5flash44flash_bwd_dq_dk_dv_loop_seqk_parallel_kernelI23Flash_bwd_kernel_traitsILi32ELi128ELi128ELi8ELi4ELi4ELi4ELb1ELb0EN7cutlass10bfloat16_tE19Flash_kernel_traitsILi32ELi128ELi128ELi8ES3_EELb0ELb0ELb1ELb1ELb0ELb0ELb1EEEvNS_16Flash_bwd_paramsE,"aw",@nobits
	.sectionflags	@""
	.align	16
	.zero		1024


//--------------------- .nv.shared._ZN5flash25flash_bwd_dot_do_o_kernelILb0E23Flash_bwd_kernel_traitsILi32ELi128ELi128ELi8ELi4ELi4ELi4ELb1ELb0EN7cutlass10bfloat16_tE19Flash_kernel_traitsILi32ELi128ELi128ELi8ES3_EEEEvNS_16Flash_bwd_paramsE --------------------------
	.section	.nv.shared._ZN5flash25flash_bwd_dot_do_o_kernelILb0E23Flash_bwd_kernel_traitsILi32ELi128ELi128ELi8ELi4ELi4ELi4ELb1ELb0EN7cutlass10bfloat16_tE19Flash_kernel_traitsILi32ELi128ELi128ELi8ES3_EEEEvNS_16Flash_bwd_paramsE,"aw",@nobits
	.sectionflags	@""
	.align	16
	.zero		1024


//--------------------- .nv.shared._ZN5flash25flash_bwd_dot_do_o_kernelILb1E23Flash_bwd_kernel_traitsILi32ELi128ELi128ELi8ELi4ELi4ELi4ELb1ELb0EN7cutlass10bfloat16_tE19Flash_kernel_traitsILi32ELi128ELi128ELi8ES3_EEEEvNS_16Flash_bwd_paramsE --------------------------
	.section	.nv.shared._ZN5flash25flash_bwd_dot_do_o_kernelILb1E23Flash_bwd_kernel_traitsILi32ELi128ELi128ELi8ELi4ELi4ELi4ELb1ELb0EN7cutlass10bfloat16_tE19Flash_kernel_traitsILi32ELi128ELi128ELi8ES3_EEEEvNS_16Flash_bwd_paramsE,"aw",@nobits
	.sectionflags	@""
	.align	16
	.zero		1024


//--------------------- .nv.shared._ZN5flash27flash_bwd_convert_dq_kernelI23Flash_bwd_kernel_traitsILi32ELi128ELi128ELi8ELi4ELi4ELi4ELb0ELb0EN7cutlass10bfloat16_tE19Flash_kernel_traitsILi32ELi128ELi128ELi8ES3_EEEEvNS_16Flash_bwd_paramsEi --------------------------
	.section	.nv.shared._ZN5flash27flash_bwd_convert_dq_kernelI23Flash_bwd_kernel_traitsILi32ELi128ELi128ELi8ELi4ELi4ELi4ELb0ELb0EN7cutlass10bfloat16_tE19Flash_kernel_traitsILi32ELi128ELi128ELi8ES3_EEEEvNS_16Flash_bwd_paramsEi,"aw",@nobits
	.sectionflags	@""
	.align	16
	.zero		1024


//--------------------- .nv.shared._ZN5flash44flash_bwd_dq_dk_dv_loop_seqk_parallel_kernelI23Flash_bwd_kernel_traitsILi32ELi128ELi128ELi8ELi4ELi4ELi4ELb0ELb0EN7cutlass10bfloat16_tE19Flash_kernel_traitsILi32ELi128ELi128ELi8ES3_EELb1ELb0ELb0ELb0ELb0ELb1ELb0EEEvNS_16Flash_bwd_paramsE --------------------------
	.section	.nv.shared._ZN5flash44flash_bwd_dq_dk_dv_loop_seqk_parallel_kernelI23Flash_bwd_kernel_traitsILi32ELi128ELi128ELi8ELi4ELi4ELi4ELb0ELb0EN7cutlass10bfloat16_tE19Flash_kernel_traitsILi32ELi128ELi128ELi8ES3_EELb1ELb0ELb0ELb0ELb0ELb1ELb0EEEvNS_16Flash_bwd_paramsE,"aw",@nobits
	.sectionflags	@""
	.align	16
	.zero		1024


//--------------------- .nv.shared._ZN5flash44flash_bwd_dq_dk_dv_loop_seqk_parallel_kernelI23Flash_bwd_kernel_traitsILi32ELi128ELi128ELi8ELi4ELi4ELi4ELb0ELb0EN7cutlass10bfloat16_tE19Flash_kernel_traitsILi32ELi128ELi128ELi8ES3_EELb0ELb0ELb0ELb0ELb0ELb1ELb1EEEvNS_16Flash_bwd_paramsE --------------------------
	.section	.nv.shared._ZN5flash44flash_bwd_dq_dk_dv_loop_seqk_parallel_kernelI23Flash_bwd_kernel_traitsILi32ELi128ELi128ELi8ELi4ELi4ELi4ELb0ELb0EN7cutlass10bfloat16_tE19Flash_kernel_traitsILi32ELi128ELi128ELi8ES3_EELb0ELb0ELb0ELb0ELb0ELb1ELb1EEEvNS_16Flash_bwd_paramsE,"aw",@nobits
	.sectionflags	@""
	.align	16
	.zero		1024


//--------------------- .nv.shared._ZN5flash44flash_bwd_dq_dk_dv_loop_seqk_parallel_kernelI23Flash_bwd_kernel_traitsILi32ELi128ELi128ELi8ELi4ELi4ELi4ELb0ELb0EN7cutlass10bfloat16_tE19Flash_kernel_traitsILi32ELi128ELi128ELi8ES3_EELb1ELb0ELb0ELb0ELb0ELb0ELb0EEEvNS_16Flash_bwd_paramsE --------------------------
	.section	.nv.shared._ZN5flash44flash_bwd_dq_dk_dv_loop_seqk_parallel_kernelI23Flash_bwd_kernel_traitsILi32ELi128ELi128ELi8ELi4ELi4ELi4ELb0ELb0EN7cutlass10bfloat16_tE19Flash_kernel_traitsILi32ELi128ELi128ELi8ES3_EELb1ELb0ELb0ELb0ELb0ELb0ELb0EEEvNS_16Flash_bwd_paramsE,"aw",@nobits
	.sectionflags	@""
	.align	16
	.zero		1024


//--------------------- .nv.shared._ZN5flash44flash_bwd_dq_dk_dv_loop_seqk_parallel_kernelI23Flash_bwd_kernel_traitsILi32ELi128ELi128ELi8ELi4ELi4ELi4ELb0ELb0EN7cutlass10bfloat16_tE19Flash_kernel_traitsILi32ELi128ELi128ELi8ES3_EELb0ELb0ELb0ELb0ELb0ELb0ELb1EEEvNS_16Flash_bwd_paramsE --------------------------
	.section	.nv.shared._ZN5flash44flash_bwd_dq_dk_dv_loop_seqk_parallel_kernelI23Flash_bwd_kernel_traitsILi32ELi128ELi128ELi8ELi4ELi4ELi4ELb0ELb0EN7cutlass10bfloat16_tE19Flash_kernel_traitsILi32ELi128ELi128ELi8ES3_EELb0ELb0ELb0ELb0ELb0ELb0ELb1EEEvNS_16Flash_bwd_paramsE,"aw",@nobits
	.sectionflags	@""
	.align	16
	.zero		1024


//--------------------- .nv.shared._ZN5flash44flash_bwd_dq_dk_dv_loop_seqk_parallel_kernelI23Flash_bwd_kernel_traitsILi32ELi128ELi128ELi8ELi4ELi4ELi4ELb0ELb0EN7cutlass10bfloat16_tE19Flash_kernel_traitsILi32ELi128ELi128ELi8ES3_EELb1ELb0ELb1ELb0ELb0ELb0ELb0EEEvNS_16Flash_bwd_paramsE --------------------------
	.section	.nv.shared._ZN5flash44flash_bwd_dq_dk_dv_loop_seqk_parallel_kernelI23Flash_bwd_kernel_traitsILi32ELi128ELi128ELi8ELi4ELi4ELi4ELb0ELb0EN7cutlass10bfloat16_tE19Flash_kernel_traitsILi32ELi128ELi128ELi8ES3_EELb1ELb0ELb1ELb0ELb0ELb0ELb0EEEvNS_16Flash_bwd_paramsE,"aw",@nobits
	.sectionflags	@""
	.align	16
	.zero		1024


//--------------------- .nv.shared._ZN5flash44flash_bwd_dq_dk_dv_loop_seqk_parallel_kernelI23Flash_bwd_kernel_traitsILi32ELi128ELi128ELi8ELi4ELi4ELi4ELb0ELb0EN7cutlass10bfloat16_tE19Flash_kernel_traitsILi32ELi128ELi128ELi8ES3_EELb0ELb0ELb1ELb0ELb0ELb0ELb1EEEvNS_16Flash_bwd_paramsE --------------------------
	.section	.nv.shared._ZN5flash44flash_bwd_dq_dk_dv_loop_seqk_parallel_kernelI23Flash_bwd_kernel_traitsILi32ELi128ELi128ELi8ELi4ELi4ELi4ELb0ELb0EN7cutlass10bfloat16_tE19Flash_kernel_traitsILi32ELi128ELi128ELi8ES3_EELb0ELb0ELb1ELb0ELb0ELb0ELb1EEEvNS_16Flash_bwd_paramsE,"aw",@nobits
	.sectionflags	@""
	.align	16
	.zero		1024


//--------------------- .nv.shared._ZN5flash44flash_bwd_dq_dk_dv_loop_seqk_parallel_kernelI23Flash_bwd_kernel_traitsILi32ELi128ELi128ELi8ELi4ELi4ELi4ELb0ELb0EN7cutlass10bfloat16_tE19Flash_kernel_traitsILi32ELi128ELi128ELi8ES3_EELb1ELb0ELb0ELb0ELb1ELb1ELb0EEEvNS_16Flash_bwd_paramsE --------------------------
	.section	.nv.shared._ZN5flash44flash_bwd_dq_dk_dv_loop_seqk_parallel_kernelI23Flash_bwd_kernel_traitsILi32ELi128ELi128ELi8ELi4ELi4ELi4ELb0ELb0EN7cutlass10bfloat16_tE19Flash_kernel_traitsILi32ELi128ELi128ELi8ES3_EELb1ELb0ELb0ELb0ELb1ELb1ELb0EEEvNS_16Flash_bwd_paramsE,"aw",@nobits
	.sectionflags	@""
	.align	16
	.zero		1024


//--------------------- .nv.shared._ZN5flash44flash_bwd_dq_dk_dv_loop_seqk_parallel_kernelI23Flash_bwd_kernel_traitsILi32ELi128ELi128ELi8ELi4ELi4ELi4ELb0ELb0EN7cutlass10bfloat16_tE19Flash_kernel_traitsILi32ELi128ELi128ELi8ES3_EELb0ELb0ELb0ELb0ELb1ELb1ELb1EEEvNS_16Flash_bwd_paramsE --------------------------
	.section	.nv.shared._ZN5flash44flash_bwd_dq_dk_dv_loop_seqk_parallel_kernelI23Flash_bwd_kernel_traitsILi32ELi128ELi128ELi8ELi4ELi4ELi4ELb0ELb0EN7cutlass10bfloat16_tE19Flash_kernel_traitsILi32ELi128ELi128ELi8ES3_EELb0ELb0ELb0ELb0ELb1ELb1ELb1EEEvNS_16Flash_bwd_paramsE,"aw",@nobits
	.sectionflags	@""
	.align	16
	.zero		1024


//--------------------- .nv.shared._ZN5flash44flash_bwd_dq_dk_dv_loop_seqk_parallel_kernelI23Flash_bwd_kernel_traitsILi32ELi128ELi128ELi8ELi4ELi4ELi4ELb0ELb0EN7cutlass10bfloat16_tE19Flash_kernel_traitsILi32ELi128ELi128ELi8ES3_EELb1ELb0ELb0ELb1ELb0ELb0ELb0EEEvNS_16Flash_bwd_paramsE --------------------------
	.section	.nv.shared._ZN5flash44flash_bwd_dq_dk_dv_loop_seqk_parallel_kernelI23Flash_bwd_kernel_traitsILi32ELi128ELi128ELi8ELi4ELi4ELi4ELb0ELb0EN7cutlass10bfloat16_tE19Flash_kernel_traitsILi32ELi128ELi128ELi8ES3_EELb1ELb0ELb0ELb1ELb0ELb0ELb0EEEvNS_16Flash_bwd_paramsE,"aw",@nobits
	.sectionflags	@""
	.align	16
	.zero		1024


//--------------------- .nv.shared._ZN5flash44flash_bwd_dq_dk_dv_loop_seqk_parallel_kernelI23Flash_bwd_kernel_traitsILi32ELi128ELi128ELi8ELi4ELi4ELi4ELb0ELb0EN7cutlass10bfloat16_tE19Flash_kernel_traitsILi32ELi128ELi128ELi8ES3_EELb0ELb0ELb0ELb1ELb0ELb0ELb1EEEvNS_16Flash_bwd_paramsE --------------------------
	.section	.nv.shared._ZN5flash44flash_bwd_dq_dk_dv_loop_seqk_parallel_kernelI23Flash_bwd_kernel_traitsILi32ELi128ELi128ELi8ELi4ELi4ELi4ELb0ELb0EN7cutlass10bfloat16_tE19Flash_kernel_traitsILi32ELi128ELi128ELi8ES3_EELb0ELb0ELb0ELb1ELb0ELb0ELb1EEEvNS_16Flash_bwd_paramsE,"aw",@nobits
	.sectionflags	@""
	.align	16
	.zero		1024


//--------------------- .nv.shared._ZN5flash44flash_bwd_dq_dk_dv_loop_seqk_parallel_kernelI23Flash_bwd_kernel_traitsILi32ELi128ELi128ELi8ELi4ELi4ELi4ELb0ELb0EN7cutlass10bfloat16_tE19Flash_kernel_traitsILi32ELi128ELi128ELi8ES3_EELb1ELb0ELb1ELb0ELb0ELb1ELb0EEEvNS_16Flash_bwd_paramsE --------------------------
	.section	.nv.shared._ZN5flash44flash_bwd_dq_dk_dv_loop_seqk_parallel_kernelI23Flash_bwd_kernel_traitsILi32ELi128ELi128ELi8ELi4ELi4ELi4ELb0ELb0EN7cutlass10bfloat16_tE19Flash_kernel_traitsILi32ELi128ELi128ELi8ES3_EELb1ELb0ELb1ELb0ELb0ELb1ELb0EEEvNS_16Flash_bwd_paramsE,"aw",@nobits
	.sectionflags	@""
	.align	16
	.zero		1024


//--------------------- .nv.shared._ZN5flash44flash_bwd_dq_dk_dv_loop_seqk_parallel_kernelI23Flash_bwd_kernel_traitsILi32ELi128ELi128ELi8ELi4ELi4ELi4ELb0ELb0EN7cutlass10bfloat16_tE19Flash_kernel_traitsILi32ELi128ELi128ELi8ES3_EELb0ELb0ELb1ELb0ELb0ELb1ELb1EEEvNS_16Flash_bwd_paramsE --------------------------
	.section	.nv.shared._ZN5flash44flash_bwd_dq_dk_dv_loop_seqk_parallel_kernelI23Flash_bwd_kernel_traitsILi32ELi128ELi128ELi8ELi4ELi4ELi4ELb0ELb0EN7cutlass10bfloat16_tE19Flash_kernel_traitsILi32ELi128ELi128ELi8ES3_EELb0ELb0ELb1ELb0ELb0ELb1ELb1EEEvNS_16Flash_bwd_paramsE,"aw",@nobits
	.sectionflags	@""
	.align	16
	.zero		1024


//--------------------- .nv.shared._ZN5flash44flash_bwd_dq_dk_dv_loop_seqk_parallel_kernelI23Flash_bwd_kernel_traitsILi32ELi128ELi128ELi8ELi4ELi4ELi4ELb0ELb0EN7cutlass10bfloat16_tE19Flash_kernel_traitsILi32ELi128ELi128ELi8ES3_EELb1ELb0ELb1ELb1ELb0ELb0ELb0EEEvNS_16Flash_bwd_paramsE --------------------------
	.section	.nv.shared._ZN5flash44flash_bwd_dq_dk_dv_loop_seqk_parallel_kernelI23Flash_bwd_kernel_traitsILi32ELi128ELi128ELi8ELi4ELi4ELi4ELb0ELb0EN7cutlass10bfloat16_tE19Flash_kernel_traitsILi32ELi128ELi128ELi8ES3_EELb1ELb0ELb1ELb1ELb0ELb0ELb0EEEvNS_16Flash_bwd_paramsE,"aw",@nobits
	.sectionflags	@""
	.align	16
	.zero		1024


//--------------------- .nv.shared._ZN5flash44flash_bwd_dq_dk_dv_loop_seqk_parallel_kernelI23Flash_bwd_kernel_traitsILi32ELi128ELi128ELi8ELi4ELi4ELi4ELb0ELb0EN7cutlass10bfloat16_tE19Flash_kernel_traitsILi32ELi128ELi128ELi8ES3_EELb0ELb0ELb1ELb1ELb0ELb0ELb1EEEvNS_16Flash_bwd_paramsE --------------------------
	.section	.nv.shared._ZN5flash44flash_bwd_dq_dk_dv_loop_seqk_parallel_kernelI23Flash_bwd_kernel_traitsILi32ELi128ELi128ELi8ELi4ELi4ELi4ELb0ELb0EN7cutlass10bfloat16_tE19Flash_kernel_traitsILi32ELi128ELi128ELi8ES3_EELb0ELb0ELb1ELb1ELb0ELb0ELb1EEEvNS_16Flash_bwd_paramsE,"aw",@nobits
	.sectionflags	@""
	.align	16
	.zero		1024


//--------------------- .nv.shared._ZN5flash25flash_bwd_dot_do_o_kernelILb0E23Flash_bwd_kernel_traitsILi32ELi128ELi128ELi8ELi4ELi4ELi4ELb0ELb0EN7cutlass10bfloat16_tE19Flash_kernel_traitsILi32ELi128ELi128ELi8ES3_EEEEvNS_16Flash_bwd_paramsE --------------------------
	.section	.nv.shared._ZN5flash25flash_bwd_dot_do_o_kernelILb0E23Flash_bwd_kernel_traitsILi32ELi128ELi128ELi8ELi4ELi4ELi4ELb0ELb0EN7cutlass10bfloat16_tE19Flash_kernel_traitsILi32ELi128ELi128ELi8ES3_EEEEvNS_16Flash_bwd_paramsE,"aw",@nobits
	.sectionflags	@""
	.align	16
	.zero		1024


//--------------------- .nv.shared._ZN5flash25flash_bwd_dot_do_o_kernelILb1E23Flash_bwd_kernel_traitsILi32ELi128ELi128ELi8ELi4ELi4ELi4ELb0ELb0EN7cutlass10bfloat16_tE19Flash_kernel_traitsILi32ELi128ELi128ELi8ES3_EEEEvNS_16Flash_bwd_paramsE --------------------------
	.section	.nv.shared._ZN5flash25flash_bwd_dot_do_o_kernelILb1E23Flash_bwd_kernel_traitsILi32ELi128ELi128ELi8ELi4ELi4ELi4ELb0ELb0EN7cutlass10bfloat16_tE19Flash_kernel_traitsILi32ELi128ELi128ELi8ES3_EEEEvNS_16Flash_bwd_paramsE,"aw",@nobits
	.sectionflags	@""
	.align	16
	.zero		1024


//--------------------- .nv.constant0._ZN5flash44flash_bwd_dq_dk_dv_loop_seqk_parallel_kernelI23Flash_bwd_kernel_traitsILi32ELi128ELi128ELi8ELi4ELi4ELi4ELb1ELb0EN7cutlass10bfloat16_tE19Flash_kernel_traitsILi32ELi128ELi128ELi8ES3_EELb0ELb0ELb0ELb0ELb0ELb1ELb0EEEvNS_16Flash_bwd_paramsE --------------------------
	.section	.nv.constant0._ZN5flash44flash_bwd_dq_dk_dv_loop_seqk_parallel_kernelI23Flash_bwd_kernel_traitsILi32ELi128ELi128ELi8ELi4ELi4ELi4ELb1ELb0EN7cutlass10bfloat16_tE19Flash_kernel_traitsILi32ELi128ELi128ELi8ES3_EELb0ELb0ELb0ELb0ELb0ELb1ELb0EEEvNS_16Flash_bwd_paramsE,"a",@progbits
	.sectionflags	@""
	.align	4
.nv.constant0._ZN5flash44flash_bwd_dq_dk_dv_loop_seqk_parallel_kernelI23Flash_bwd_kernel_traitsILi32ELi128ELi128ELi8ELi4ELi4ELi4ELb1ELb0EN7cutlass10bfloat16_tE19Flash_kernel_traitsILi32ELi128ELi128ELi8ES3_EELb0ELb0ELb0ELb0ELb0ELb1ELb0EEEvNS_16Flash_bwd_paramsE:
	.zero		1536


//--------------------- .nv.constant0._ZN5flash44flash_bwd_dq_dk_dv_loop_seqk_parallel_kernelI23Flash_bwd_kernel_traitsILi32ELi128ELi128ELi8ELi4ELi4ELi4ELb1ELb0EN7cutlass10bfloat16_tE19Flash_kernel_traitsILi32ELi128ELi128ELi8ES3_EELb0ELb0ELb0ELb0ELb0ELb0ELb0EEEvNS_16Flash_bwd_paramsE --------------------------
	.section	.nv.constant0._ZN5flash44flash_bwd_dq_dk_dv_loop_seqk_parallel_kernelI23Flash_bwd_kernel_traitsILi32ELi128ELi128ELi8ELi4ELi4ELi4ELb1ELb0EN7cutlass10bfloat16_tE19Flash_kernel_traitsILi32ELi128ELi128ELi8ES3_EELb0ELb0ELb0ELb0ELb0ELb0ELb0EEEvNS_16Flash_bwd_paramsE,"a",@progbits
	.sectionflags	@""
	.align	4
.nv.constant0._ZN5flash44flash_bwd_dq_dk_dv_loop_seqk_parallel_kernelI23Flash_bwd_kernel_traitsILi32ELi128ELi128ELi8ELi4ELi4ELi4ELb1ELb0EN7cutlass10bfloat16_tE19Flash_kernel_traitsILi32ELi128ELi128ELi8ES3_EELb0ELb0ELb0ELb0ELb0ELb0ELb0EEEvNS_16Flash_bwd_paramsE:
	.zero		1536


//--------------------- .nv.constant0._ZN5flash44flash_bwd_dq_dk_dv_loop_seqk_parallel_kernelI23Flash_bwd_kernel_traitsILi32ELi128ELi128ELi8ELi4ELi4ELi4ELb1ELb0EN7cutlass10bfloat16_tE19Flash_kernel_traitsILi32ELi128ELi128ELi8ES3_EELb0ELb0ELb1ELb0ELb0ELb0ELb0EEEvNS_16Flash_bwd_paramsE --------------------------
	.section	.nv.constant0._ZN5flash44flash_bwd_dq_dk_dv_loop_seqk_parallel_kernelI23Flash_bwd_kernel_traitsILi32ELi128ELi128ELi8ELi4ELi4ELi4ELb1ELb0EN7cutlass10bfloat16_tE19Flash_kernel_traitsILi32ELi128ELi128ELi8ES3_EELb0ELb0ELb1ELb0ELb0ELb0ELb0EEEvNS_16Flash_bwd_paramsE,"a",@progbits
	.sectionflags	@""
	.align	4
.nv.constant0._ZN5flash44flash_bwd_dq_dk_dv_loop_seqk_parallel_kernelI23Flash_bwd_kernel_traitsILi32ELi128ELi128ELi8ELi4ELi4ELi4ELb1ELb0EN7cutlass10bfloat16_tE19Flash_kernel_traitsILi32ELi128ELi128ELi8ES3_EELb0ELb0ELb1ELb0ELb0ELb0ELb0EEEvNS_16Flash_bwd_paramsE:
	.zero		1536


//--------------------- .nv.constant0._ZN5flash44flash_bwd_dq_dk_dv_loop_seqk_parallel_kernelI23Flash_bwd_kernel_traitsILi32ELi128ELi128ELi8ELi4ELi4ELi4ELb1ELb0EN7cutlass10bfloat16_tE19Flash_kernel_traitsILi32ELi128ELi128ELi8ES3_EELb0ELb0ELb0ELb0ELb1ELb1ELb0EEEvNS_16Flash_bwd_paramsE --------------------------
	.section	.nv.constant0._ZN5flash44flash_bwd_dq_dk_dv_loop_seqk_parallel_kernelI23Flash_bwd_kernel_traitsILi32ELi128ELi128ELi8ELi4ELi4ELi4ELb1ELb0EN7cutlass10bfloat16_tE19Flash_kernel_traitsILi32ELi128ELi128ELi8ES3_EELb0ELb0ELb0ELb0ELb1ELb1ELb0EEEvNS_16Flash_bwd_paramsE,"a",@progbits
	.sectionflags	@""
	.align	4
.nv.constant0._ZN5flash44flash_bwd_dq_dk_dv_loop_seqk_parallel_kernelI23Flash_bwd_kernel_traitsILi32ELi128ELi128ELi8ELi4ELi4ELi4ELb1ELb0EN7cutlass10bfloat16_tE19Flash_kernel_traitsILi32ELi128ELi128ELi8ES3_EELb0ELb0ELb0ELb0ELb1ELb1ELb0EEEvNS_16Flash_bwd_paramsE:
	.zero		1536


//--------------------- .nv.constant0._ZN5flash44flash_bwd_dq_dk_dv_loop_seqk_parallel_kernelI23Flash_bwd_kernel_traitsILi32ELi128ELi128ELi8ELi4ELi4ELi4ELb1ELb0EN7cutlass10bfloat16_tE19Flash_kernel_traitsILi32ELi128ELi128ELi8ES3_EELb0ELb0ELb0ELb1ELb0ELb0ELb0EEEvNS_16Flash_bwd_paramsE --------------------------
	.section	.nv.constant0._ZN5flash44flash_bwd_dq_dk_dv_loop_seqk_parallel_kernelI23Flash_bwd_kernel_traitsILi32ELi128ELi128ELi8ELi4ELi4ELi4ELb1ELb0EN7cutlass10bfloat16_tE19Flash_kernel_traitsILi32ELi128ELi128ELi8ES3_EELb0ELb0ELb0ELb1ELb0ELb0ELb0EEEvNS_16Flash_bwd_paramsE,"a",@progbits
	.sectionflags	@""
	.align	4
.nv.constant0._ZN5flash44flash_bwd_dq_dk_dv_loop_seqk_parallel_kernelI23Flash_bwd_kernel_traitsILi32ELi128ELi128ELi8ELi4ELi4ELi4ELb1ELb0EN7cutlass10bfloat16_tE19Flash_kernel_traitsILi32ELi128ELi128ELi8ES3_EELb0ELb0ELb0ELb1ELb0ELb0ELb0EEEvNS_16Flash_bwd_paramsE:
	.zero		1536


//--------------------- .nv.constant0._ZN5flash44flash_bwd_dq_dk_dv_loop_seqk_parallel_kernelI23Flash_bwd_kernel_traitsILi32ELi128ELi128ELi8ELi4ELi4ELi4ELb1ELb0EN7cutlass10bfloat16_tE19Flash_kernel_traitsILi32ELi128ELi128ELi8ES3_EELb0ELb0ELb1ELb0ELb0ELb1ELb0EEEvNS_16Flash_bwd_paramsE --------------------------
	.section	.nv.constant0._ZN5flash44flash_bwd_dq_dk_dv_loop_seqk_parallel_kernelI23Flash_bwd_kernel_traitsILi32ELi128ELi128ELi8ELi4ELi4ELi4ELb1ELb0EN7cutlass10bfloat16_tE19Flash_kernel_traitsILi32ELi128ELi128ELi8ES3_EELb0ELb0ELb1ELb0ELb0ELb1ELb0EEEvNS_16Flash_bwd_paramsE,"a",@progbits
	.sectionflags	@""
	.align	4
.nv.constant0._ZN5flash44flash_bwd_dq_dk_dv_loop_seqk_parallel_kernelI23Flash_bwd_kernel_traitsILi32ELi128ELi128ELi8ELi4ELi4ELi4ELb1ELb0EN7cutlass10bfloat16_tE19Flash_kernel_traitsILi32ELi128ELi128ELi8ES3_EELb0ELb0ELb1ELb0ELb0ELb1ELb0EEEvNS_16Flash_bwd_paramsE:
	.zero		1536


//--------------------- .nv.constant0._ZN5flash44flash_bwd_dq_dk_dv_loop_seqk_parallel_kernelI23Flash_bwd_kernel_traitsILi32ELi128ELi128ELi8ELi4ELi4ELi4ELb1ELb0EN7cutlass10bfloat16_tE19Flash_kernel_traitsILi32ELi128ELi128ELi8ES3_EELb0ELb0ELb1ELb1ELb0ELb0ELb0EEEvNS_16Flash_bwd_paramsE --------------------------
	.section	.nv.constant0._ZN5flash44flash_bwd_dq_dk_dv_loop_seqk_parallel_kernelI23Flash_bwd_kernel_traitsILi32ELi128ELi128ELi8ELi4ELi4ELi4ELb1ELb0EN7cutlass10bfloat16_tE19Flash_kernel_traitsILi32ELi128ELi128ELi8ES3_EELb0ELb0ELb1ELb1ELb0ELb0ELb0EEEvNS_16Flash_bwd_paramsE,"a",@progbits
	.sectionflags	@""
	.align	4
.nv.constant0._ZN5flash44flash_bwd_dq_dk_dv_loop_seqk_parallel_kernelI23Flash_bwd_kernel_traitsILi32ELi128ELi128ELi8ELi4ELi4ELi4ELb1ELb0EN7cutlass10bfloat16_tE19Flash_kernel_traitsILi32ELi128ELi128ELi8ES3_EELb0ELb0ELb1ELb1ELb0ELb0ELb0EEEvNS_16Flash_bwd_paramsE:
	.zero		1536


//--------------------- .nv.constant0._ZN5flash27flash_bwd_convert_dq_kernelI23Flash_bwd_kernel_traitsILi32ELi128ELi128ELi8ELi4ELi4ELi4ELb1ELb0EN7cutlass10bfloat16_tE19Flash_kernel_traitsILi32ELi128ELi128ELi8ES3_EEEEvNS_16Flash_bwd_paramsEi --------------------------
	.section	.nv.constant0._ZN5flash27flash_bwd_convert_dq_kernelI23Flash_bwd_kernel_traitsILi32ELi128ELi128ELi8ELi4ELi4ELi4ELb1ELb0EN7cutlass10bfloat16_tE19Flash_kernel_traitsILi32ELi128ELi128ELi8ES3_EEEEvNS_16Flash_bwd_paramsEi,"a",@progbits
	.sectionflags	@""
	.align	4
.nv.constant0._ZN5flash27flash_bwd_convert_dq_kernelI23Flash_bwd_kernel_traitsILi32ELi128ELi128ELi8ELi4ELi4ELi4ELb1ELb0EN7cutlass10bfloat16_tE19Flash_kernel_traitsILi32ELi128ELi128ELi8ES3_EEEEvNS_16Flash_bwd_paramsEi:
	.zero		1540


//--------------------- .nv.constant0._ZN5flash44flash_bwd_dq_dk_dv_loop_seqk_parallel_kernelI23Flash_bwd_kernel_traitsILi32ELi128ELi128ELi8ELi4ELi4ELi4ELb1ELb0EN7cutlass10bfloat16_tE19Flash_kernel_traitsILi32ELi128ELi128ELi8ES3_EELb1ELb0ELb0ELb0ELb0ELb1ELb0EEEvNS_16Flash_bwd_paramsE --------------------------
	.section	.nv.constant0._ZN5flash44flash_bwd_dq_dk_dv_loop_seqk_parallel_kernelI23Flash_bwd_kernel_traitsILi32ELi128ELi128ELi8ELi4ELi4ELi4ELb1ELb0EN7cutlass10bfloat16_tE19Flash_kernel_traitsILi32ELi128ELi128ELi8ES3_EELb1ELb0ELb0ELb0ELb0ELb1ELb0EEEvNS_16Flash_bwd_paramsE,"a",@progbits
	.sectionflags	@""
	.align	4
.nv.constant0._ZN5flash44flash_bwd_dq_dk_dv_loop_seqk_parallel_kernelI23Flash_bwd_kernel_traitsILi32ELi128ELi128ELi8ELi4ELi4ELi4ELb1ELb0EN7cutlass10bfloat16_tE19Flash_kernel_traitsILi32ELi128ELi128ELi8ES3_EELb1ELb0ELb0ELb0ELb0ELb1ELb0EEEvNS_16Flash_bwd_paramsE:
	.zero		1536


//--------------------- .nv.constant0._ZN5flash44flash_bwd_dq_dk_dv_loop_seqk_parallel_kernelI23Flash_bwd_kernel_traitsILi32ELi128ELi128ELi8ELi4ELi4ELi4ELb1ELb0EN7cutlass10bfloat16_tE19Flash_kernel_traitsILi32ELi128ELi128ELi8ES3_EELb0ELb0ELb0ELb0ELb0ELb1ELb1EEEvNS_16Flash_bwd_paramsE --------------------------
	.section	.nv.constant0._ZN5flash44flash_bwd_dq_dk_dv_loop_seqk_parallel_kernelI23Flash_bwd_kernel_traitsILi32ELi128ELi128ELi8ELi4ELi4ELi4ELb1ELb0EN7cutlass10bfloat16_tE19Flash_kernel_traitsILi32ELi128ELi128ELi8ES3_EELb0ELb0ELb0ELb0ELb0ELb1ELb1EEEvNS_16Flash_bwd_paramsE,"a",@progbits
	.sectionflags	@""
	.align	4
.nv.constant0._ZN5flash44flash_bwd_dq_dk_dv_loop_seqk_parallel_kernelI23Flash_bwd_kernel_traitsILi32ELi128ELi128ELi8ELi4ELi4ELi4ELb1ELb0EN7cutlass10bfloat16_tE19Flash_kernel_traitsILi32ELi128ELi128ELi8ES3_EELb0ELb0ELb0ELb0ELb0ELb1ELb1EEEvNS_16Flash_bwd_paramsE:
	.zero		1536


//--------------------- .nv.constant0._ZN5flash44flash_bwd_dq_dk_dv_loop_seqk_parallel_kernelI23Flash_bwd_kernel_traitsILi32ELi128ELi128ELi8ELi4ELi4ELi4ELb1ELb0EN7cutlass10bfloat16_tE19Flash_kernel_traitsILi32ELi128ELi128ELi8ES3_EELb1ELb0ELb0ELb0ELb0ELb0ELb0EEEvNS_16Flash_bwd_paramsE --------------------------
	.section	.nv.constant0._ZN5flash44flash_bwd_dq_dk_dv_loop_seqk_parallel_kernelI23Flash_bwd_kernel_traitsILi32ELi128ELi128ELi8ELi4ELi4ELi4ELb1ELb0EN7cutlass10bfloat16_tE19Flash_kernel_traitsILi32ELi128ELi128ELi8ES3_EELb1ELb0ELb0ELb0ELb0ELb0ELb0EEEvNS_16Flash_bwd_paramsE,"a",@progbits
	.sectionflags	@""
	.align	4
.nv.constant0._ZN5flash44flash_bwd_dq_dk_dv_loop_seqk_parallel_kernelI23Flash_bwd_kernel_traitsILi32ELi128ELi128ELi8ELi4ELi4ELi4ELb1ELb0EN7cutlass10bfloat16_tE19Flash_kernel_traitsILi32ELi128ELi128ELi8ES3_EELb1ELb0ELb0ELb0ELb0ELb0ELb0EEEvNS_16Flash_bwd_paramsE:
	.zero		1536


//--------------------- .nv.constant0._ZN5flash44flash_bwd_dq_dk_dv_loop_seqk_parallel_kernelI23Flash_bwd_kernel_traitsILi32ELi128ELi128ELi8ELi4ELi4ELi4ELb1ELb0EN7cutlass10bfloat16_tE19Flash_kernel_traitsILi32ELi128ELi128ELi8ES3_EELb0ELb0ELb0ELb0ELb0ELb0ELb1EEEvNS_16Flash_bwd_paramsE --------------------------
	.section	.nv.constant0._ZN5flash44flash_bwd_dq_dk_dv_loop_seqk_parallel_kernelI23Flash_bwd_kernel_traitsILi32ELi128ELi128ELi8ELi4ELi4ELi4ELb1ELb0EN7cutlass10bfloat16_tE19Flash_kernel_traitsILi32ELi128ELi128ELi8ES3_EELb0ELb0ELb0ELb0ELb0ELb0ELb1EEEvNS_16Flash_bwd_paramsE,"a",@progbits
	.sectionflags	@""
	.align	4
.nv.constant0._ZN5flash44flash_bwd_dq_dk_dv_loop_seqk_parallel_kernelI23Flash_bwd_kernel_traitsILi32ELi128ELi128ELi8ELi4ELi4ELi4ELb1ELb0EN7cutlass10bfloat16_tE19Flash_kernel_traitsILi32ELi128ELi128ELi8ES3_EELb0ELb0ELb0ELb0ELb0ELb0ELb1EEEvNS_16Flash_bwd_paramsE:
	.zero		1536


//--------------------- .nv.constant0._ZN5flash44flash_bwd_dq_dk_dv_loop_seqk_parallel_kernelI23Flash_bwd_kernel_traitsILi32ELi128ELi128ELi8ELi4ELi4ELi4ELb1ELb0EN7cutlass10bfloat16_tE19Flash_kernel_traitsILi32ELi128ELi128ELi8ES3_EELb1ELb0ELb1ELb0ELb0ELb0ELb0EEEvNS_16Flash_bwd_paramsE --------------------------
	.section	.nv.constant0._ZN5flash44flash_bwd_dq_dk_dv_loop_seqk_parallel_kernelI23Flash_bwd_kernel_traitsILi32ELi128ELi128ELi8ELi4ELi4ELi4ELb1ELb0EN7cutlass10bfloat16_tE19Flash_kernel_traitsILi32ELi128ELi128ELi8ES3_EELb1ELb0ELb1ELb0ELb0ELb0ELb0EEEvNS_16Flash_bwd_paramsE,"a",@progbits
	.sectionflags	@""
	.align	4
.nv.constant0._ZN5flash44flash_bwd_dq_dk_dv_loop_seqk_parallel_kernelI23Flash_bwd_kernel_traitsILi32ELi128ELi128ELi8ELi4ELi4ELi4ELb1ELb0EN7cutlass10bfloat16_tE19Flash_kernel_traitsILi32ELi128ELi128ELi8ES3_EELb1ELb0ELb1ELb0ELb0ELb0ELb0EEEvNS_16Flash_bwd_paramsE:
	.zero		1536


//--------------------- .nv.constant0._ZN5flash44flash_bwd_dq_dk_dv_loop_seqk_parallel_kernelI23Flash_bwd_kernel_traitsILi32ELi128ELi128ELi8ELi4ELi4ELi4ELb1ELb0EN7cutlass10bfloat16_tE19Flash_kernel_traitsILi32ELi128ELi128ELi8ES3_EELb0ELb0ELb1ELb0ELb0ELb0ELb1EEEvNS_16Flash_bwd_paramsE --------------------------
	.section	.nv.constant0._ZN5flash44flash_bwd_dq_dk_dv_loop_seqk_parallel_kernelI23Flash_bwd_kernel_traitsILi32ELi128ELi128ELi8ELi4ELi4ELi4ELb1ELb0EN7cutlass10bfloat16_tE19Flash_kernel_traitsILi32ELi128ELi128ELi8ES3_EELb0ELb0ELb1ELb0ELb0ELb0ELb1EEEvNS_16Flash_bwd_paramsE,"a",@progbits
	.sectionflags	@""
	.align	4
.nv.constant0._ZN5flash44flash_bwd_dq_dk_dv_loop_seqk_parallel_kernelI23Flash_bwd_kernel_traitsILi32ELi128ELi128ELi8ELi4ELi4ELi4ELb1ELb0EN7cutlass10bfloat16_tE19Flash_kernel_traitsILi32ELi128ELi128ELi8ES3_EELb0ELb0ELb1ELb0ELb0ELb0ELb1EEEvNS_16Flash_bwd_paramsE:
	.zero		1536


//--------------------- .nv.constant0._ZN5flash44flash_bwd_dq_dk_dv_loop_seqk_parallel_kernelI23Flash_bwd_kernel_traitsILi32ELi128ELi128ELi8ELi4ELi4ELi4ELb1ELb0EN7cutlass10bfloat16_tE19Flash_kernel_traitsILi32ELi128ELi128ELi8ES3_EELb1ELb0ELb0ELb0ELb1ELb1ELb0EEEvNS_16Flash_bwd_paramsE --------------------------
	.section	.nv.constant0._ZN5flash44flash_bwd_dq_dk_dv_loop_seqk_parallel_kernelI23Flash_bwd_kernel_traitsILi32ELi128ELi128ELi8ELi4ELi4ELi4ELb1ELb0EN7cutlass10bfloat16_tE19Flash_kernel_traitsILi32ELi128ELi128ELi8ES3_EELb1ELb0ELb0ELb0ELb1ELb1ELb0EEEvNS_16Flash_bwd_paramsE,"a",@progbits
	.sectionflags	@""
	.align	4
.nv.constant0._ZN5flash44flash_bwd_dq_dk_dv_loop_seqk_parallel_kernelI23Flash_bwd_kernel_traitsILi32ELi128ELi128ELi8ELi4ELi4ELi4ELb1ELb0EN7cutlass10bfloat16_tE19Flash_kernel_traitsILi32ELi128ELi128ELi8ES3_EELb1ELb0ELb0ELb0ELb1ELb1ELb0EEEvNS_16Flash_bwd_paramsE:
	.zero		1536


//--------------------- .nv.constant0._ZN5flash44flash_bwd_dq_dk_dv_loop_seqk_parallel_kernelI23Flash_bwd_kernel_traitsILi32ELi128ELi128ELi8ELi4ELi4ELi4ELb1ELb0EN7cutlass10bfloat16_tE19Flash_kernel_traitsILi32ELi128ELi128ELi8ES3_EELb0ELb0ELb0ELb0ELb1ELb1ELb1EEEvNS_16Flash_bwd_paramsE --------------------------
	.section	.nv.constant0._ZN5flash44flash_bwd_dq_dk_dv_loop_seqk_parallel_kernelI23Flash_bwd_kernel_traitsILi32ELi128ELi128ELi8ELi4ELi4ELi4ELb1ELb0EN7cutlass10bfloat16_tE19Flash_kernel_traitsILi32ELi128ELi128ELi8ES3_EELb0ELb0ELb0ELb0ELb1ELb1ELb1EEEvNS_16Flash_bwd_paramsE,"a",@progbits
	.sectionflags	@""
	.align	4
.nv.constant0._ZN5flash44flash_bwd_dq_dk_dv_loop_seqk_parallel_kernelI23Flash_bwd_kernel_traitsILi32ELi128ELi128ELi8ELi4ELi4ELi4ELb1ELb0EN7cutlass10bfloat16_tE19Flash_kernel_traitsILi32ELi128ELi128ELi8ES3_EELb0ELb0ELb0ELb0ELb1ELb1ELb1EEEvNS_16Flash_bwd_paramsE:
	.zero		1536


//--------------------- .nv.constant0._ZN5flash44flash_bwd_dq_dk_dv_loop_seqk_parallel_kernelI23Flash_bwd_kernel_traitsILi32ELi128ELi128ELi8ELi4ELi4ELi4ELb1ELb0EN7cutlass10bfloat16_tE19Flash_kernel_traitsILi32ELi128ELi128ELi8ES3_EELb1ELb0ELb0ELb1ELb0ELb0ELb0EEEvNS_16Flash_bwd_paramsE --------------------------
	.section	.nv.constant0._ZN5flash44flash_bwd_dq_dk_dv_loop_seqk_parallel_kernelI23Flash_bwd_kernel_traitsILi32ELi128ELi128ELi8ELi4ELi4ELi4ELb1ELb0EN7cutlass10bfloat16_tE19Flash_kernel_traitsILi32ELi128ELi128ELi8ES3_EELb1ELb0ELb0ELb1ELb0ELb0ELb0EEEvNS_16Flash_bwd_paramsE,"a",@progbits
	.sectionflags	@""
	.align	4
.nv.constant0._ZN5flash44flash_bwd_dq_dk_dv_loop_seqk_parallel_kernelI23Flash_bwd_kernel_traitsILi32ELi128ELi128ELi8ELi4ELi4ELi4ELb1ELb0EN7cutlass10bfloat16_tE19Flash_kernel_traitsILi32ELi128ELi128ELi8ES3_EELb1ELb0ELb0ELb1ELb0ELb0ELb0EEEvNS_16Flash_bwd_paramsE:
	.zero		1536


//--------------------- .nv.constant0._ZN5flash44flash_bwd_dq_dk_dv_loop_seqk_parallel_kernelI23Flash_bwd_kernel_traitsILi32ELi128ELi128ELi8ELi4ELi4ELi4ELb1ELb0EN7cutlass10bfloat16_tE19Flash_kernel_traitsILi32ELi128ELi128ELi8ES3_EELb0ELb0ELb0ELb1ELb0ELb0ELb1EEEvNS_16Flash_bwd_paramsE --------------------------
	.section	.nv.constant0._ZN5flash44flash_bwd_dq_dk_dv_loop_seqk_parallel_kernelI23Flash_bwd_kernel_traitsILi32ELi128ELi128ELi8ELi4ELi4ELi4ELb1ELb0EN7cutlass10bfloat16_tE19Flash_kernel_traitsILi32ELi128ELi128ELi8ES3_EELb0ELb0ELb0ELb1ELb0ELb0ELb1EEEvNS_16Flash_bwd_paramsE,"a",@progbits
	.sectionflags	@""
	.align	4
.nv.constant0._ZN5flash44flash_bwd_dq_dk_dv_loop_seqk_parallel_kernelI23Flash_bwd_kernel_traitsILi32ELi128ELi128ELi8ELi4ELi4ELi4ELb1ELb0EN7cutlass10bfloat16_tE19Flash_kernel_traitsILi32ELi128ELi128ELi8ES3_EELb0ELb0ELb0ELb1ELb0ELb0ELb1EEEvNS_16Flash_bwd_paramsE:
	.zero		1536


//--------------------- .nv.constant0._ZN5flash44flash_bwd_dq_dk_dv_loop_seqk_parallel_kernelI23Flash_bwd_kernel_traitsILi32ELi128ELi128ELi8ELi4ELi4ELi4ELb1ELb0EN7cutlass10bfloat16_tE19Flash_kernel_traitsILi32ELi128ELi128ELi8ES3_EELb1ELb0ELb1ELb0ELb0ELb1ELb0EEEvNS_16Flash_bwd_paramsE --------------------------
	.section	.nv.constant0._ZN5flash44flash_bwd_dq_dk_dv_loop_seqk_parallel_kernelI23Flash_bwd_kernel_traitsILi32ELi128ELi128ELi8ELi4ELi4ELi4ELb1ELb0EN7cutlass10bfloat16_tE19Flash_kernel_traitsILi32ELi128ELi128ELi8ES3_EELb1ELb0ELb1ELb0ELb0ELb1ELb0EEEvNS_16Flash_bwd_paramsE,"a",@progbits
	.sectionflags	@""
	.align	4
.nv.constant0._ZN5flash44flash_bwd_dq_dk_dv_loop_seqk_parallel_kernelI23Flash_bwd_kernel_traitsILi32ELi128ELi128ELi8ELi4ELi4ELi4ELb1ELb0EN7cutlass10bfloat16_tE19Flash_kernel_traitsILi32ELi128ELi128ELi8ES3_EELb1ELb0ELb1ELb0ELb0ELb1ELb0EEEvNS_16Flash_bwd_paramsE:
	.zero		1536


//--------------------- .nv.constant0._ZN5flash44flash_bwd_dq_dk_dv_loop_seqk_parallel_kernelI23Flash_bwd_kernel_traitsILi32ELi128ELi128ELi8ELi4ELi4ELi4ELb1ELb0EN7cutlass10bfloat16_tE19Flash_kernel_traitsILi32ELi128ELi128ELi8ES3_EELb0ELb0ELb1ELb0ELb0ELb1ELb1EEEvNS_16Flash_bwd_paramsE --------------------------
	.section	.nv.constant0._ZN5flash44flash_bwd_dq_dk_dv_loop_seqk_parallel_kernelI23Flash_bwd_kernel_traitsILi32ELi128ELi128ELi8ELi4ELi4ELi4ELb1ELb0EN7cutlass10bfloat16_tE19Flash_kernel_traitsILi32ELi128ELi128ELi8ES3_EELb0ELb0ELb1ELb0ELb0ELb1ELb1EEEvNS_16Flash_bwd_paramsE,"a",@progbits
	.sectionflags	@""
	.align	4
.nv.constant0._ZN5flash44flash_bwd_dq_dk_dv_loop_seqk_parallel_kernelI23Flash_bwd_kernel_traitsILi32ELi128ELi128ELi8ELi4ELi4ELi4ELb1ELb0EN7cutlass10bfloat16_tE19Flash_kernel_traitsILi32ELi128ELi128ELi8ES3_EELb0ELb0ELb1ELb0ELb0ELb1ELb1EEEvNS_16Flash_bwd_paramsE:
	.zero		1536


//--------------------- .nv.constant0._ZN5flash44flash_bwd_dq_dk_dv_loop_seqk_parallel_kernelI23Flash_bwd_kernel_traitsILi32ELi128ELi128ELi8ELi4ELi4ELi4ELb1ELb0EN7cutlass10bfloat16_tE19Flash_kernel_traitsILi32ELi128ELi128ELi8ES3_EELb1ELb0ELb1ELb1ELb0ELb0ELb0EEEvNS_16Flash_bwd_paramsE --------------------------
	.section	.nv.constant0._ZN5flash44flash_bwd_dq_dk_dv_loop_seqk_parallel_kernelI23Flash_bwd_kernel_traitsILi32ELi128ELi128ELi8ELi4ELi4ELi4ELb1ELb0EN7cutlass10bfloat16_tE19Flash_kernel_traitsILi32ELi128ELi128ELi8ES3_EELb1ELb0ELb1ELb1ELb0ELb0ELb0EEEvNS_16Flash_bwd_paramsE,"a",@progbits
	.sectionflags	@""
	.align	4
.nv.constant0._ZN5flash44flash_bwd_dq_dk_dv_loop_seqk_parallel_kernelI23Flash_bwd_kernel_traitsILi32ELi128ELi128ELi8ELi4ELi4ELi4ELb1ELb0EN7cutlass10bfloat16_tE19Flash_kernel_traitsILi32ELi128ELi128ELi8ES3_EELb1ELb0ELb1ELb1ELb0ELb0ELb0EEEvNS_16Flash_bwd_paramsE:
	.zero		1536


//--------------------- .nv.constant0._ZN5flash44flash_bwd_dq_dk_dv_loop_seqk_parallel_kernelI23Flash_bwd_kernel_traitsILi32ELi128ELi128ELi8ELi4ELi4ELi4ELb1ELb0EN7cutlass10bfloat16_tE19Flash_kernel_traitsILi32ELi128ELi128ELi8ES3_EELb0ELb0ELb1ELb1ELb0ELb0ELb1EEEvNS_16Flash_bwd_paramsE --------------------------
	.section	.nv.constant0._ZN5flash44flash_bwd_dq_dk_dv_loop_seqk_parallel_kernelI23Flash_bwd_kernel_traitsILi32ELi128ELi128ELi8ELi4ELi4ELi4ELb1ELb0EN7cutlass10bfloat16_tE19Flash_kernel_traitsILi32ELi128ELi128ELi8ES3_EELb0ELb0ELb1ELb1ELb0ELb0ELb1EEEvNS_16Flash_bwd_paramsE,"a",@progbits
	.sectionflags	@""
	.align	4
.nv.constant0._ZN5flash44flash_bwd_dq_dk_dv_loop_seqk_parallel_kernelI23Flash_bwd_kernel_traitsILi32ELi128ELi128ELi8ELi4ELi4ELi4ELb1ELb0EN7cutlass10bfloat16_tE19Flash_kernel_traitsILi32ELi128ELi128ELi8ES3_EELb0ELb0ELb1ELb1ELb0ELb0ELb1EEEvNS_16Flash_bwd_paramsE:
	.zero		1536


//--------------------- .nv.constant0._ZN5flash25flash_bwd_dot_do_o_kernelILb0E23Flash_bwd_kernel_traitsILi32ELi128ELi128ELi8ELi4ELi4ELi4ELb1ELb0EN7cutlass10bfloat16_tE19Flash_kernel_traitsILi32ELi128ELi128ELi8ES3_EEEEvNS_16Flash_bwd_paramsE --------------------------
	.section	.nv.constant0._ZN5flash25flash_bwd_dot_do_o_kernelILb0E23Flash_bwd_kernel_traitsILi32ELi128ELi128ELi8ELi4ELi4ELi4ELb1ELb0EN7cutlass10bfloat16_tE19Flash_kernel_traitsILi32ELi128ELi128ELi8ES3_EEEEvNS_16Flash_bwd_paramsE,"a",@progbits
	.sectionflags	@""
	.align	4
.nv.constant0._ZN5flash25flash_bwd_dot_do_o_kernelILb0E23Flash_bwd_kernel_traitsILi32ELi128ELi128ELi8ELi4ELi4ELi4ELb1ELb0EN7cutlass10bfloat16_tE19Flash_kernel_traitsILi32ELi128ELi128ELi8ES3_EEEEvNS_16Flash_bwd_paramsE:
	.zero		1536


//--------------------- .nv.constant0._ZN5flash25flash_bwd_dot_do_o_kernelILb1E23Flash_bwd_kernel_traitsILi32ELi128ELi128ELi8ELi4ELi4ELi4ELb1ELb0EN7cutlass10bfloat16_tE19Flash_kernel_traitsILi32ELi128ELi128ELi8ES3_EEEEvNS_16Flash_bwd_paramsE --------------------------
	.section	.nv.constant0._ZN5flash25flash_bwd_dot_do_o_kernelILb1E23Flash_bwd_kernel_traitsILi32ELi128ELi128ELi8ELi4ELi4ELi4ELb1ELb0EN7cutlass10bfloat16_tE19Flash_kernel_traitsILi32ELi128ELi128ELi8ES3_EEEEvNS_16Flash_bwd_paramsE,"a",@progbits
	.sectionflags	@""
	.align	4
.nv.constant0._ZN5flash25flash_bwd_dot_do_o_kernelILb1E23Flash_bwd_kernel_traitsILi32ELi128ELi128ELi8ELi4ELi4ELi4ELb1ELb0EN7cutlass10bfloat16_tE19Flash_kernel_traitsILi32ELi128ELi128ELi8ES3_EEEEvNS_16Flash_bwd_paramsE:
	.zero		1536


//--------------------- .nv.constant0._ZN5flash27flash_bwd_convert_dq_kernelI23Flash_bwd_kernel_traitsILi32ELi128ELi128ELi8ELi4ELi4ELi4ELb0ELb0EN7cutlass10bfloat16_tE19Flash_kernel_traitsILi32ELi128ELi128ELi8ES3_EEEEvNS_16Flash_bwd_paramsEi --------------------------
	.section	.nv.constant0._ZN5flash27flash_bwd_convert_dq_kernelI23Flash_bwd_kernel_traitsILi32ELi128ELi128ELi8ELi4ELi4ELi4ELb0ELb0EN7cutlass10bfloat16_tE19Flash_kernel_traitsILi32ELi128ELi128ELi8ES3_EEEEvNS_16Flash_bwd_paramsEi,"a",@progbits
	.sectionflags	@""
	.align	4
.nv.constant0._ZN5flash27flash_bwd_convert_dq_kernelI23Flash_bwd_kernel_traitsILi32ELi128ELi128ELi8ELi4ELi4ELi4ELb0ELb0EN7cutlass10bfloat16_tE19Flash_kernel_traitsILi32ELi128ELi128ELi8ES3_EEEEvNS_16Flash_bwd_paramsEi:
	.zero		1540


//--------------------- .nv.constant0._ZN5flash44flash_bwd_dq_dk_dv_loop_seqk_parallel_kernelI23Flash_bwd_kernel_traitsILi32ELi128ELi128ELi8ELi4ELi4ELi4ELb0ELb0EN7cutlass10bfloat16_tE19Flash_kernel_traitsILi32ELi128ELi128ELi8ES3_EELb1ELb0ELb0ELb0ELb0ELb1ELb0EEEvNS_16Flash_bwd_paramsE --------------------------
	.section	.nv.constant0._ZN5flash44flash_bwd_dq_dk_dv_loop_seqk_parallel_kernelI23Flash_bwd_kernel_traitsILi32ELi128ELi128ELi8ELi4ELi4ELi4ELb0ELb0EN7cutlass10bfloat16_tE19Flash_kernel_traitsILi32ELi128ELi128ELi8ES3_EELb1ELb0ELb0ELb0ELb0ELb1ELb0EEEvNS_16Flash_bwd_paramsE,"a",@progbits
	.sectionflags	@""
	.align	4
.nv.constant0._ZN5flash44flash_bwd_dq_dk_dv_loop_seqk_parallel_kernelI23Flash_bwd_kernel_traitsILi32ELi128ELi128ELi8ELi4ELi4ELi4ELb0ELb0EN7cutlass10bfloat16_tE19Flash_kernel_traitsILi32ELi128ELi128ELi8ES3_EELb1ELb0ELb0ELb0ELb0ELb1ELb0EEEvNS_16Flash_bwd_paramsE:
	.zero		1536


//--------------------- .nv.constant0._ZN5flash44flash_bwd_dq_dk_dv_loop_seqk_parallel_kernelI23Flash_bwd_kernel_traitsILi32ELi128ELi128ELi8ELi4ELi4ELi4ELb0ELb0EN7cutlass10bfloat16_tE19Flash_kernel_traitsILi32ELi128ELi128ELi8ES3_EELb0ELb0ELb0ELb0ELb0ELb1ELb1EEEvNS_16Flash_bwd_paramsE --------------------------
	.section	.nv.constant0._ZN5flash44flash_bwd_dq_dk_dv_loop_seqk_parallel_kernelI23Flash_bwd_kernel_traitsILi32ELi128ELi128ELi8ELi4ELi4ELi4ELb0ELb0EN7cutlass10bfloat16_tE19Flash_kernel_traitsILi32ELi128ELi128ELi8ES3_EELb0ELb0ELb0ELb0ELb0ELb1ELb1EEEvNS_16Flash_bwd_paramsE,"a",@progbits
	.sectionflags	@""
	.align	4
.nv.constant0._ZN5flash44flash_bwd_dq_dk_dv_loop_seqk_parallel_kernelI23Flash_bwd_kernel_traitsILi32ELi128ELi128ELi8ELi4ELi4ELi4ELb0ELb0EN7cutlass10bfloat16_tE19Flash_kernel_traitsILi32ELi128ELi128ELi8ES3_EELb0ELb0ELb0ELb0ELb0ELb1ELb1EEEvNS_16Flash_bwd_paramsE:
	.zero		1536


//--------------------- .nv.constant0._ZN5flash44flash_bwd_dq_dk_dv_loop_seqk_parallel_kernelI23Flash_bwd_kernel_traitsILi32ELi128ELi128ELi8ELi4ELi4ELi4ELb0ELb0EN7cutlass10bfloat16_tE19Flash_kernel_traitsILi32ELi128ELi128ELi8ES3_EELb1ELb0ELb0ELb0ELb0ELb0ELb0EEEvNS_16Flash_bwd_paramsE --------------------------
	.section	.nv.constant0._ZN5flash44flash_bwd_dq_dk_dv_loop_seqk_parallel_kernelI23Flash_bwd_kernel_traitsILi32ELi128ELi128ELi8ELi4ELi4ELi4ELb0ELb0EN7cutlass10bfloat16_tE19Flash_kernel_traitsILi32ELi128ELi128ELi8ES3_EELb1ELb0ELb0ELb0ELb0ELb0ELb0EEEvNS_16Flash_bwd_paramsE,"a",@progbits
	.sectionflags	@""
	.align	4
.nv.constant0._ZN5flash44flash_bwd_dq_dk_dv_loop_seqk_parallel_kernelI23Flash_bwd_kernel_traitsILi32ELi128ELi128ELi8ELi4ELi4ELi4ELb0ELb0EN7cutlass10bfloat16_tE19Flash_kernel_traitsILi32ELi128ELi128ELi8ES3_EELb1ELb0ELb0ELb0ELb0ELb0ELb0EEEvNS_16Flash_bwd_paramsE:
	.zero		1536


//--------------------- .nv.constant0._ZN5flash44flash_bwd_dq_dk_dv_loop_seqk_parallel_kernelI23Flash_bwd_kernel_traitsILi32ELi128ELi128ELi8ELi4ELi4ELi4ELb0ELb0EN7cutlass10bfloat16_tE19Flash_kernel_traitsILi32ELi128ELi128ELi8ES3_EELb0ELb0ELb0ELb0ELb0ELb0ELb1EEEvNS_16Flash_bwd_paramsE --------------------------
	.section	.nv.constant0._ZN5flash44flash_bwd_dq_dk_dv_loop_seqk_parallel_kernelI23Flash_bwd_kernel_traitsILi32ELi128ELi128ELi8ELi4ELi4ELi4ELb0ELb0EN7cutlass10bfloat16_tE19Flash_kernel_traitsILi32ELi128ELi128ELi8ES3_EELb0ELb0ELb0ELb0ELb0ELb0ELb1EEEvNS_16Flash_bwd_paramsE,"a",@progbits
	.sectionflags	@""
	.align	4
.nv.constant0._ZN5flash44flash_bwd_dq_dk_dv_loop_seqk_parallel_kernelI23Flash_bwd_kernel_traitsILi32ELi128ELi128ELi8ELi4ELi4ELi4ELb0ELb0EN7cutlass10bfloat16_tE19Flash_kernel_traitsILi32ELi128ELi128ELi8ES3_EELb0ELb0ELb0ELb0ELb0ELb0ELb1EEEvNS_16Flash_bwd_paramsE:
	.zero		1536


//--------------------- .nv.constant0._ZN5flash44flash_bwd_dq_dk_dv_loop_seqk_parallel_kernelI23Flash_bwd_kernel_traitsILi32ELi128ELi128ELi8ELi4ELi4ELi4ELb0ELb0EN7cutlass10bfloat16_tE19Flash_kernel_traitsILi32ELi128ELi128ELi8ES3_EELb1ELb0ELb1ELb0ELb0ELb0ELb0EEEvNS_16Flash_bwd_paramsE --------------------------
	.section	.nv.constant0._ZN5flash44flash_bwd_dq_dk_dv_loop_seqk_parallel_kernelI23Flash_bwd_kernel_traitsILi32ELi128ELi128ELi8ELi4ELi4ELi4ELb0ELb0EN7cutlass10bfloat16_tE19Flash_kernel_traitsILi32ELi128ELi128ELi8ES3_EELb1ELb0ELb1ELb0ELb0ELb0ELb0EEEvNS_16Flash_bwd_paramsE,"a",@progbits
	.sectionflags	@""
	.align	4
.nv.constant0._ZN5flash44flash_bwd_dq_dk_dv_loop_seqk_parallel_kernelI23Flash_bwd_kernel_traitsILi32ELi128ELi128ELi8ELi4ELi4ELi4ELb0ELb0EN7cutlass10bfloat16_tE19Flash_kernel_traitsILi32ELi128ELi128ELi8ES3_EELb1ELb0ELb1ELb0ELb0ELb0ELb0EEEvNS_16Flash_bwd_paramsE:
	.zero		1536


//--------------------- .nv.constant0._ZN5flash44flash_bwd_dq_dk_dv_loop_seqk_parallel_kernelI23Flash_bwd_kernel_traitsILi32ELi128ELi128ELi8ELi4ELi4ELi4ELb0ELb0EN7cutlass10bfloat16_tE19Flash_kernel_traitsILi32ELi128ELi128ELi8ES3_EELb0ELb0ELb1ELb0ELb0ELb0ELb1EEEvNS_16Flash_bwd_paramsE --------------------------
	.section	.nv.constant0._ZN5flash44flash_bwd_dq_dk_dv_loop_seqk_parallel_kernelI23Flash_bwd_kernel_traitsILi32ELi128ELi128ELi8ELi4ELi4ELi4ELb0ELb0EN7cutlass10bfloat16_tE19Flash_kernel_traitsILi32ELi128ELi128ELi8ES3_EELb0ELb0ELb1ELb0ELb0ELb0ELb1EEEvNS_16Flash_bwd_paramsE,"a",@progbits
	.sectionflags	@""
	.align	4
.nv.constant0._ZN5flash44flash_bwd_dq_dk_dv_loop_seqk_parallel_kernelI23Flash_bwd_kernel_traitsILi32ELi128ELi128ELi8ELi4ELi4ELi4ELb0ELb0EN7cutlass10bfloat16_tE19Flash_kernel_traitsILi32ELi128ELi128ELi8ES3_EELb0ELb0ELb1ELb0ELb0ELb0ELb1EEEvNS_16Flash_bwd_paramsE:
	.zero		1536


//--------------------- .nv.constant0._ZN5flash44flash_bwd_dq_dk_dv_loop_seqk_parallel_kernelI23Flash_bwd_kernel_traitsILi32ELi128ELi128ELi8ELi4ELi4ELi4ELb0ELb0EN7cutlass10bfloat16_tE19Flash_kernel_traitsILi32ELi128ELi128ELi8ES3_EELb1ELb0ELb0ELb0ELb1ELb1ELb0EEEvNS_16Flash_bwd_paramsE --------------------------
	.section	.nv.constant0._ZN5flash44flash_bwd_dq_dk_dv_loop_seqk_parallel_kernelI23Flash_bwd_kernel_traitsILi32ELi128ELi128ELi8ELi4ELi4ELi4ELb0ELb0EN7cutlass10bfloat16_tE19Flash_kernel_traitsILi32ELi128ELi128ELi8ES3_EELb1ELb0ELb0ELb0ELb1ELb1ELb0EEEvNS_16Flash_bwd_paramsE,"a",@progbits
	.sectionflags	@""
	.align	4
.nv.constant0._ZN5flash44flash_bwd_dq_dk_dv_loop_seqk_parallel_kernelI23Flash_bwd_kernel_traitsILi32ELi128ELi128ELi8ELi4ELi4ELi4ELb0ELb0EN7cutlass10bfloat16_tE19Flash_kernel_traitsILi32ELi128ELi128ELi8ES3_EELb1ELb0ELb0ELb0ELb1ELb1ELb0EEEvNS_16Flash_bwd_paramsE:
	.zero		1536


//--------------------- .nv.constant0._ZN5flash44flash_bwd_dq_dk_dv_loop_seqk_parallel_kernelI23Flash_bwd_kernel_traitsILi32ELi128ELi128ELi8ELi4ELi4ELi4ELb0ELb0EN7cutlass10bfloat16_tE19Flash_kernel_traitsILi32ELi128ELi128ELi8ES3_EELb0ELb0ELb0ELb0ELb1ELb1ELb1EEEvNS_16Flash_bwd_paramsE --------------------------
	.section	.nv.constant0._ZN5flash44flash_bwd_dq_dk_dv_loop_seqk_parallel_kernelI23Flash_bwd_kernel_traitsILi32ELi128ELi128ELi8ELi4ELi4ELi4ELb0ELb0EN7cutlass10bfloat16_tE19Flash_kernel_traitsILi32ELi128ELi128ELi8ES3_EELb0ELb0ELb0ELb0ELb1ELb1ELb1EEEvNS_16Flash_bwd_paramsE,"a",@progbits
	.sectionflags	@""
	.align	4
.nv.constant0._ZN5flash44flash_bwd_dq_dk_dv_loop_seqk_parallel_kernelI23Flash_bwd_kernel_traitsILi32ELi128ELi128ELi8ELi4ELi4ELi4ELb0ELb0EN7cutlass10bfloat16_tE19Flash_kernel_traitsILi32ELi128ELi128ELi8ES3_EELb0ELb0ELb0ELb0ELb1ELb1ELb1EEEvNS_16Flash_bwd_paramsE:
	.zero		1536


//--------------------- .nv.constant0._ZN5flash44flash_bwd_dq_dk_dv_loop_seqk_parallel_kernelI23Flash_bwd_kernel_traitsILi32ELi128ELi128ELi8ELi4ELi4ELi4ELb0ELb0EN7cutlass10bfloat16_tE19Flash_kernel_traitsILi32ELi128ELi128ELi8ES3_EELb1ELb0ELb0ELb1ELb0ELb0ELb0EEEvNS_16Flash_bwd_paramsE --------------------------
	.section	.nv.constant0._ZN5flash44flash_bwd_dq_dk_dv_loop_seqk_parallel_kernelI23Flash_bwd_kernel_traitsILi32ELi128ELi128ELi8ELi4ELi4ELi4ELb0ELb0EN7cutlass10bfloat16_tE19Flash_kernel_traitsILi32ELi128ELi128ELi8ES3_EELb1ELb0ELb0ELb1ELb0ELb0ELb0EEEvNS_16Flash_bwd_paramsE,"a",@progbits
	.sectionflags	@""
	.align	4
.nv.constant0._ZN5flash44flash_bwd_dq_dk_dv_loop_seqk_parallel_kernelI23Flash_bwd_kernel_traitsILi32ELi128ELi128ELi8ELi4ELi4ELi4ELb0ELb0EN7cutlass10bfloat16_tE19Flash_kernel_traitsILi32ELi128ELi128ELi8ES3_EELb1ELb0ELb0ELb1ELb0ELb0ELb0EEEvNS_16Flash_bwd_paramsE:
	.zero		1536


//--------------------- .nv.constant0._ZN5flash44flash_bwd_dq_dk_dv_loop_seqk_parallel_kernelI23Flash_bwd_kernel_traitsILi32ELi128ELi128ELi8ELi4ELi4ELi4ELb0ELb0EN7cutlass10bfloat16_tE19Flash_kernel_traitsILi32ELi128ELi128ELi8ES3_EELb0ELb0ELb0ELb1ELb0ELb0ELb1EEEvNS_16Flash_bwd_paramsE --------------------------
	.section	.nv.constant0._ZN5flash44flash_bwd_dq_dk_dv_loop_seqk_parallel_kernelI23Flash_bwd_kernel_traitsILi32ELi128ELi128ELi8ELi4ELi4ELi4ELb0ELb0EN7cutlass10bfloat16_tE19Flash_kernel_traitsILi32ELi128ELi128ELi8ES3_EELb0ELb0ELb0ELb1ELb0ELb0ELb1EEEvNS_16Flash_bwd_paramsE,"a",@progbits
	.sectionflags	@""
	.align	4
.nv.constant0._ZN5flash44flash_bwd_dq_dk_dv_loop_seqk_parallel_kernelI23Flash_bwd_kernel_traitsILi32ELi128ELi128ELi8ELi4ELi4ELi4ELb0ELb0EN7cutlass10bfloat16_tE19Flash_kernel_traitsILi32ELi128ELi128ELi8ES3_EELb0ELb0ELb0ELb1ELb0ELb0ELb1EEEvNS_16Flash_bwd_paramsE:
	.zero		1536


//--------------------- .nv.constant0._ZN5flash44flash_bwd_dq_dk_dv_loop_seqk_parallel_kernelI23Flash_bwd_kernel_traitsILi32ELi128ELi128ELi8ELi4ELi4ELi4ELb0ELb0EN7cutlass10bfloat16_tE19Flash_kernel_traitsILi32ELi128ELi128ELi8ES3_EELb1ELb0ELb1ELb0ELb0ELb1ELb0EEEvNS_16Flash_bwd_paramsE --------------------------
	.section	.nv.constant0._ZN5flash44flash_bwd_dq_dk_dv_loop_seqk_parallel_kernelI23Flash_bwd_kernel_traitsILi32ELi128ELi128ELi8ELi4ELi4ELi4ELb0ELb0EN7cutlass10bfloat16_tE19Flash_kernel_traitsILi32ELi128ELi128ELi8ES3_EELb1ELb0ELb1ELb0ELb0ELb1ELb0EEEvNS_16Flash_bwd_paramsE,"a",@progbits
	.sectionflags	@""
	.align	4
.nv.constant0._ZN5flash44flash_bwd_dq_dk_dv_loop_seqk_parallel_kernelI23Flash_bwd_kernel_traitsILi32ELi128ELi128ELi8ELi4ELi4ELi4ELb0ELb0EN7cutlass10bfloat16_tE19Flash_kernel_traitsILi32ELi128ELi128ELi8ES3_EELb1ELb0ELb1ELb0ELb0ELb1ELb0EEEvNS_16Flash_bwd_paramsE:
	.zero		1536


//--------------------- .nv.constant0._ZN5flash44flash_bwd_dq_dk_dv_loop_seqk_parallel_kernelI23Flash_bwd_kernel_traitsILi32ELi128ELi128ELi8ELi4ELi4ELi4ELb0ELb0EN7cutlass10bfloat16_tE19Flash_kernel_traitsILi32ELi128ELi128ELi8ES3_EELb0ELb0ELb1ELb0ELb0ELb1ELb1EEEvNS_16Flash_bwd_paramsE --------------------------
	.section	.nv.constant0._ZN5flash44flash_bwd_dq_dk_dv_loop_seqk_parallel_kernelI23Flash_bwd_kernel_traitsILi32ELi128ELi128ELi8ELi4ELi4ELi4ELb0ELb0EN7cutlass10bfloat16_tE19Flash_kernel_traitsILi32ELi128ELi128ELi8ES3_EELb0ELb0ELb1ELb0ELb0ELb1ELb1EEEvNS_16Flash_bwd_paramsE,"a",@progbits
	.sectionflags	@""
	.align	4
.nv.constant0._ZN5flash44flash_bwd_dq_dk_dv_loop_seqk_parallel_kernelI23Flash_bwd_kernel_traitsILi32ELi128ELi128ELi8ELi4ELi4ELi4ELb0ELb0EN7cutlass10bfloat16_tE19Flash_kernel_traitsILi32ELi128ELi128ELi8ES3_EELb0ELb0ELb1ELb0ELb0ELb1ELb1EEEvNS_16Flash_bwd_paramsE:
	.zero		1536


//--------------------- .nv.constant0._ZN5flash44flash_bwd_dq_dk_dv_loop_seqk_parallel_kernelI23Flash_bwd_kernel_traitsILi32ELi128ELi128ELi8ELi4ELi4ELi4ELb0ELb0EN7cutlass10bfloat16_tE19Flash_kernel_traitsILi32ELi128ELi128ELi8ES3_EELb1ELb0ELb1ELb1ELb0ELb0ELb0EEEvNS_16Flash_bwd_paramsE --------------------------
	.section	.nv.constant0._ZN5flash44flash_bwd_dq_dk_dv_loop_seqk_parallel_kernelI23Flash_bwd_kernel_traitsILi32ELi128ELi128ELi8ELi4ELi4ELi4ELb0ELb0EN7cutlass10bfloat16_tE19Flash_kernel_traitsILi32ELi128ELi128ELi8ES3_EELb1ELb0ELb1ELb1ELb0ELb0ELb0EEEvNS_16Flash_bwd_paramsE,"a",@progbits
	.sectionflags	@""
	.align	4
.nv.constant0._ZN5flash44flash_bwd_dq_dk_dv_loop_seqk_parallel_kernelI23Flash_bwd_kernel_traitsILi32ELi128ELi128ELi8ELi4ELi4ELi4ELb0ELb0EN7cutlass10bfloat16_tE19Flash_kernel_traitsILi32ELi128ELi128ELi8ES3_EELb1ELb0ELb1ELb1ELb0ELb0ELb0EEEvNS_16Flash_bwd_paramsE:
	.zero		1536


//--------------------- .nv.constant0._ZN5flash44flash_bwd_dq_dk_dv_loop_seqk_parallel_kernelI23Flash_bwd_kernel_traitsILi32ELi128ELi128ELi8ELi4ELi4ELi4ELb0ELb0EN7cutlass10bfloat16_tE19Flash_kernel_traitsILi32ELi128ELi128ELi8ES3_EELb0ELb0ELb1ELb1ELb0ELb0ELb1EEEvNS_16Flash_bwd_paramsE --------------------------
	.section	.nv.constant0._ZN5flash44flash_bwd_dq_dk_dv_loop_seqk_parallel_kernelI23Flash_bwd_kernel_traitsILi32ELi128ELi128ELi8ELi4ELi4ELi4ELb0ELb0EN7cutlass10bfloat16_tE19Flash_kernel_traitsILi32ELi128ELi128ELi8ES3_EELb0ELb0ELb1ELb1ELb0ELb0ELb1EEEvNS_16Flash_bwd_paramsE,"a",@progbits
	.sectionflags	@""
	.align	4
.nv.constant0._ZN5flash44flash_bwd_dq_dk_dv_loop_seqk_parallel_kernelI23Flash_bwd_kernel_traitsILi32ELi128ELi128ELi8ELi4ELi4ELi4ELb0ELb0EN7cutlass10bfloat16_tE19Flash_kernel_traitsILi32ELi128ELi128ELi8ES3_EELb0ELb0ELb1ELb1ELb0ELb0ELb1EEEvNS_16Flash_bwd_paramsE:
	.zero		1536


//--------------------- .nv.constant0._ZN5flash25flash_bwd_dot_do_o_kernelILb0E23Flash_bwd_kernel_traitsILi32ELi128ELi128ELi8ELi4ELi4ELi4ELb0ELb0EN7cutlass10bfloat16_tE19Flash_kernel_traitsILi32ELi128ELi128ELi8ES3_EEEEvNS_16Flash_bwd_paramsE --------------------------
	.section	.nv.constant0._ZN5flash25flash_bwd_dot_do_o_kernelILb0E23Flash_bwd_kernel_traitsILi32ELi128ELi128ELi8ELi4ELi4ELi4ELb0ELb0EN7cutlass10bfloat16_tE19Flash_kernel_traitsILi32ELi128ELi128ELi8ES3_EEEEvNS_16Flash_bwd_paramsE,"a",@progbits
	.sectionflags	@""
	.align	4
.nv.constant0._ZN5flash25flash_bwd_dot_do_o_kernelILb0E23Flash_bwd_kernel_traitsILi32ELi128ELi128ELi8ELi4ELi4ELi4ELb0ELb0EN7cutlass10bfloat16_tE19Flash_kernel_traitsILi32ELi128ELi128ELi8ES3_EEEEvNS_16Flash_bwd_paramsE:
	.zero		1536


//--------------------- .nv.constant0._ZN5flash25flash_bwd_dot_do_o_kernelILb1E23Flash_bwd_kernel_traitsILi32ELi128ELi128ELi8ELi4ELi4ELi4ELb0ELb0EN7cutlass10bfloat16_tE19Flash_kernel_traitsILi32ELi128ELi128ELi8ES3_EEEEvNS_16Flash_bwd_paramsE --------------------------
	.section	.nv.constant0._ZN5flash25flash_bwd_dot_do_o_kernelILb1E23Flash_bwd_kernel_traitsILi32ELi128ELi128ELi8ELi4ELi4ELi4ELb0ELb0EN7cutlass10bfloat16_tE19Flash_kernel_traitsILi32ELi128ELi128ELi8ES3_EEEEvNS_16Flash_bwd_paramsE,"a",@progbits
	.sectionflags	@""
	.align	4
.nv.constant0._ZN5flash25flash_bwd_dot_do_o_kernelILb1E23Flash_bwd_kernel_traitsILi32ELi128ELi128ELi8ELi4ELi4ELi4ELb0ELb0EN7cutlass10bfloat16_tE19Flash_kernel_traitsILi32ELi128ELi128ELi8ES3_EEEEvNS_16Flash_bwd_paramsE:
	.zero		1536


//--------------------- SYMBOLS --------------------------

	.type		.nv.reservedSmem.offset0,@object
	.size		.nv.reservedSmem.offset0,0x4
	.type		.nv.reservedSmem.cap,@object
	.size		.nv.reservedSmem.cap,0x4
